	.target	sm_90a

	.elftype	@"ET_EXEC"


//--------------------- .note.nv.tkinfo           --------------------------
	.section	.note.nv.tkinfo,"",@"SHT_NOTE"
	.sectionflags	@"SHF_NOTE_NV_TKINFO"
	.tkinfo
        /*0018*/ 	.word	0x00000002
        /*0030*/ 	.string	""
        /*0030*/ 	.string	"ptxas"
        /*0030*/ 	.string	"Cuda compilation tools, release 13.0, V13.0.88"
        /*0030*/ 	.string	"Build cuda_13.0.r13.0/compiler.36424714_0"
        /*0030*/ 	.string	"-arch sm_90a -m 64 "



//--------------------- .note.nv.cuinfo           --------------------------
	.section	.note.nv.cuinfo,"",@"SHT_NOTE"
	.sectionflags	@"SHF_NOTE_NV_CUINFO"
        /*0018*/ 	.short	0x0002
        /*001a*/ 	.short	0x005a
        /*001c*/ 	.short	0x0082
	.zero		2


//--------------------- .nv.info                  --------------------------
	.section	.nv.info,"",@"SHT_CUDA_INFO"
	.align	4


	//----- nvinfo : EIATTR_REGCOUNT
	.align		4
        /*0000*/ 	.byte	0x04, 0x2f
        /*0002*/ 	.short	(.L_18 - .L_17)
	.align		4
.L_17:
        /*0004*/ 	.word	index@(_ZN7cutlass13device_kernelIN5flash11enable_sm90INS1_16FlashAttnFwdSm90INS1_25CollectiveMainloopFwdSm90ILi2EN4cute5tupleIJNS5_1CILi1EEES8_S8_EEENS6_IJNS7_ILi128EEESA_SA_EEELi128ENS_10bfloat16_tEfNS_4arch4Sm90ELb1ELb0ELb1ELb1ELb1ELb1ELb0ELb1ELb1ELb1ELb0ELb0EEENS1_21CollectiveEpilogueFwdISB_S9_SC_SE_Li256ELb1ELb1ELb0ELb0EEENS1_36VarlenDynamicPersistentTileSchedulerILi128ELi128ELi256ELi128ELb0ELb1ELb1ELb1ELb1ELb1EEEEEEEEEvNT_6ParamsE)
        /*0008*/ 	.word	0x000000a8


	//----- nvinfo : EIATTR_FRAME_SIZE
	.align		4
.L_18:
        /*000c*/ 	.byte	0x04, 0x11
        /*000e*/ 	.short	(.L_20 - .L_19)
	.align		4
.L_19:
        /*0010*/ 	.word	index@(_ZN7cutlass13device_kernelIN5flash11enable_sm90INS1_16FlashAttnFwdSm90INS1_25CollectiveMainloopFwdSm90ILi2EN4cute5tupleIJNS5_1CILi1EEES8_S8_EEENS6_IJNS7_ILi128EEESA_SA_EEELi128ENS_10bfloat16_tEfNS_4arch4Sm90ELb1ELb0ELb1ELb1ELb1ELb1ELb0ELb1ELb1ELb1ELb0ELb0EEENS1_21CollectiveEpilogueFwdISB_S9_SC_SE_Li256ELb1ELb1ELb0ELb0EEENS1_36VarlenDynamicPersistentTileSchedulerILi128ELi128ELi256ELi128ELb0ELb1ELb1ELb1ELb1ELb1EEEEEEEEEvNT_6ParamsE)
        /*0014*/ 	.word	0x00000028


	//----- nvinfo : EIATTR_REGCOUNT
	.align		4
.L_20:
        /*0018*/ 	.byte	0x04, 0x2f
        /*001a*/ 	.short	(.L_22 - .L_21)
	.align		4
.L_21:
        /*001c*/ 	.word	index@(_ZN7cutlass13device_kernelIN5flash11enable_sm90INS1_16FlashAttnFwdSm90INS1_25CollectiveMainloopFwdSm90ILi2EN4cute5tupleIJNS5_1CILi1EEES8_S8_EEENS6_IJNS7_ILi128EEESA_SA_EEELi128ENS_10bfloat16_tEfNS_4arch4Sm90ELb1ELb0ELb1ELb1ELb1ELb0ELb0ELb1ELb1ELb1ELb0ELb0EEENS1_21CollectiveEpilogueFwdISB_S9_SC_SE_Li256ELb1ELb1ELb0ELb0EEENS1_36VarlenDynamicPersistentTileSchedulerILi128ELi128ELi256ELi128ELb0ELb1ELb1ELb1ELb1ELb1EEEEEEEEEvNT_6ParamsE)
        /*0020*/ 	.word	0x000000a8


	//----- nvinfo : EIATTR_FRAME_SIZE
	.align		4
.L_22:
        /*0024*/ 	.byte	0x04, 0x11
        /*0026*/ 	.short	(.L_24 - .L_23)
	.align		4
.L_23:
        /*0028*/ 	.word	index@(_ZN7cutlass13device_kernelIN5flash11enable_sm90INS1_16FlashAttnFwdSm90INS1_25CollectiveMainloopFwdSm90ILi2EN4cute5tupleIJNS5_1CILi1EEES8_S8_EEENS6_IJNS7_ILi128EEESA_SA_EEELi128ENS_10bfloat16_tEfNS_4arch4Sm90ELb1ELb0ELb1ELb1ELb1ELb0ELb0ELb1ELb1ELb1ELb0ELb0EEENS1_21CollectiveEpilogueFwdISB_S9_SC_SE_Li256ELb1ELb1ELb0ELb0EEENS1_36VarlenDynamicPersistentTileSchedulerILi128ELi128ELi256ELi128ELb0ELb1ELb1ELb1ELb1ELb1EEEEEEEEEvNT_6ParamsE)
        /*002c*/ 	.word	0x00000020


	//----- nvinfo : EIATTR_REGCOUNT
	.align		4
.L_24:
        /*0030*/ 	.byte	0x04, 0x2f
        /*0032*/ 	.short	(.L_26 - .L_25)
	.align		4
.L_25:
        /*0034*/ 	.word	index@(_ZN7cutlass13device_kernelIN5flash11enable_sm90INS1_16FlashAttnFwdSm90INS1_25CollectiveMainloopFwdSm90ILi2EN4cute5tupleIJNS5_1CILi1EEES8_S8_EEENS6_IJNS7_ILi128EEESA_SA_EEELi128ENS_10bfloat16_tEfNS_4arch4Sm90ELb1ELb0ELb1ELb0ELb1ELb0ELb0ELb1ELb1ELb1ELb0ELb0EEENS1_21CollectiveEpilogueFwdISB_S9_SC_SE_Li256ELb0ELb1ELb0ELb0EEENS1_30DynamicPersistentTileSchedulerILi256ELi128ELb0ELb1ELb1EEEEEEEEEvNT_6ParamsE)
        /*0038*/ 	.word	0x000000a8


	//----- nvinfo : EIATTR_FRAME_SIZE
	.align		4
.L_26:
        /*003c*/ 	.byte	0x04, 0x11
        /*003e*/ 	.short	(.L_28 - .L_27)
	.align		4
.L_27:
        /*0040*/ 	.word	index@(_ZN7cutlass13device_kernelIN5flash11enable_sm90INS1_16FlashAttnFwdSm90INS1_25CollectiveMainloopFwdSm90ILi2EN4cute5tupleIJNS5_1CILi1EEES8_S8_EEENS6_IJNS7_ILi128EEESA_SA_EEELi128ENS_10bfloat16_tEfNS_4arch4Sm90ELb1ELb0ELb1ELb0ELb1ELb0ELb0ELb1ELb1ELb1ELb0ELb0EEENS1_21CollectiveEpilogueFwdISB_S9_SC_SE_Li256ELb0ELb1ELb0ELb0EEENS1_30DynamicPersistentTileSchedulerILi256ELi128ELb0ELb1ELb1EEEEEEEEEvNT_6ParamsE)
        /*0044*/ 	.word	0x00000000


	//----- nvinfo : EIATTR_REGCOUNT
	.align		4
.L_28:
        /*0048*/ 	.byte	0x04, 0x2f
        /*004a*/ 	.short	(.L_30 - .L_29)
	.align		4
.L_29:
        /*004c*/ 	.word	index@(_ZN7cutlass13device_kernelIN5flash11enable_sm90INS1_16FlashAttnFwdSm90INS1_25CollectiveMainloopFwdSm90ILi2EN4cute5tupleIJNS5_1CILi1EEES8_S8_EEENS6_IJNS7_ILi128EEESA_SA_EEELi128ENS_10bfloat16_tEfNS_4arch4Sm90ELb0ELb1ELb1ELb1ELb1ELb1ELb0ELb1ELb1ELb1ELb0ELb0EEENS1_21CollectiveEpilogueFwdISB_S9_SC_SE_Li256ELb1ELb1ELb0ELb0EEENS1_36VarlenDynamicPersistentTileSchedulerILi128ELi128ELi256ELi128ELb0ELb1ELb1ELb1ELb0ELb1EEEEEEEEEvNT_6ParamsE)
        /*0050*/ 	.word	0x000000a8


	//----- nvinfo : EIATTR_FRAME_SIZE
	.align		4
.L_30:
        /*0054*/ 	.byte	0x04, 0x11
        /*0056*/ 	.short	(.L_32 - .L_31)
	.align		4
.L_31:
        /*0058*/ 	.word	index@(_ZN7cutlass13device_kernelIN5flash11enable_sm90INS1_16FlashAttnFwdSm90INS1_25CollectiveMainloopFwdSm90ILi2EN4cute5tupleIJNS5_1CILi1EEES8_S8_EEENS6_IJNS7_ILi128EEESA_SA_EEELi128ENS_10bfloat16_tEfNS_4arch4Sm90ELb0ELb1ELb1ELb1ELb1ELb1ELb0ELb1ELb1ELb1ELb0ELb0EEENS1_21CollectiveEpilogueFwdISB_S9_SC_SE_Li256ELb1ELb1ELb0ELb0EEENS1_36VarlenDynamicPersistentTileSchedulerILi128ELi128ELi256ELi128ELb0ELb1ELb1ELb1ELb0ELb1EEEEEEEEEvNT_6ParamsE)
        /*005c*/ 	.word	0x00000030


	//----- nvinfo : EIATTR_REGCOUNT
	.align		4
.L_32:
        /*0060*/ 	.byte	0x04, 0x2f
        /*0062*/ 	.short	(.L_34 - .L_33)
	.align		4
.L_33:
        /*0064*/ 	.word	index@(_ZN7cutlass13device_kernelIN5flash11enable_sm90INS1_16FlashAttnFwdSm90INS1_25CollectiveMainloopFwdSm90ILi2EN4cute5tupleIJNS5_1CILi1EEES8_S8_EEENS6_IJNS7_ILi128EEESA_SA_EEELi128ENS_10bfloat16_tEfNS_4arch4Sm90ELb0ELb1ELb1ELb1ELb1ELb0ELb0ELb1ELb1ELb1ELb0ELb0EEENS1_21CollectiveEpilogueFwdISB_S9_SC_SE_Li256ELb1ELb1ELb0ELb0EEENS1_36VarlenDynamicPersistentTileSchedulerILi128ELi128ELi256ELi128ELb0ELb1ELb1ELb1ELb0ELb1EEEEEEEEEvNT_6ParamsE)
        /*0068*/ 	.word	0x000000a8


	//----- nvinfo : EIATTR_FRAME_SIZE
	.align		4
.L_34:
        /*006c*/ 	.byte	0x04, 0x11
        /*006e*/ 	.short	(.L_36 - .L_35)
	.align		4
.L_35:
        /*0070*/ 	.word	index@(_ZN7cutlass13device_kernelIN5flash11enable_sm90INS1_16FlashAttnFwdSm90INS1_25CollectiveMainloopFwdSm90ILi2EN4cute5tupleIJNS5_1CILi1EEES8_S8_EEENS6_IJNS7_ILi128EEESA_SA_EEELi128ENS_10bfloat16_tEfNS_4arch4Sm90ELb0ELb1ELb1ELb1ELb1ELb0ELb0ELb1ELb1ELb1ELb0ELb0EEENS1_21CollectiveEpilogueFwdISB_S9_SC_SE_Li256ELb1ELb1ELb0ELb0EEENS1_36VarlenDynamicPersistentTileSchedulerILi128ELi128ELi256ELi128ELb0ELb1ELb1ELb1ELb0ELb1EEEEEEEEEvNT_6ParamsE)
        /*0074*/ 	.word	0x00000020


	//----- nvinfo : EIATTR_REGCOUNT
	.align		4
.L_36:
        /*0078*/ 	.byte	0x04, 0x2f
        /*007a*/ 	.short	(.L_38 - .L_37)
	.align		4
.L_37:
        /*007c*/ 	.word	index@(_ZN7cutlass13device_kernelIN5flash11enable_sm90INS1_16FlashAttnFwdSm90INS1_25CollectiveMainloopFwdSm90ILi2EN4cute5tupleIJNS5_1CILi1EEES8_S8_EEENS6_IJNS7_ILi128EEESA_SA_EEELi128ENS_10bfloat16_tEfNS_4arch4Sm90ELb0ELb1ELb1ELb0ELb1ELb0ELb0ELb1ELb1ELb1ELb0ELb0EEENS1_21CollectiveEpilogueFwdISB_S9_SC_SE_Li256ELb0ELb1ELb0ELb0EEENS1_30DynamicPersistentTileSchedulerILi256ELi128ELb0ELb1ELb1EEEEEEEEEvNT_6ParamsE)
        /*0080*/ 	.word	0x000000a8


	//----- nvinfo : EIATTR_FRAME_SIZE
	.align		4
.L_38:
        /*0084*/ 	.byte	0x04, 0x11
        /*0086*/ 	.short	(.L_40 - .L_39)
	.align		4
.L_39:
        /*0088*/ 	.word	index@(_ZN7cutlass13device_kernelIN5flash11enable_sm90INS1_16FlashAttnFwdSm90INS1_25CollectiveMainloopFwdSm90ILi2EN4cute5tupleIJNS5_1CILi1EEES8_S8_EEENS6_IJNS7_ILi128EEESA_SA_EEELi128ENS_10bfloat16_tEfNS_4arch4Sm90ELb0ELb1ELb1ELb0ELb1ELb0ELb0ELb1ELb1ELb1ELb0ELb0EEENS1_21CollectiveEpilogueFwdISB_S9_SC_SE_Li256ELb0ELb1ELb0ELb0EEENS1_30DynamicPersistentTileSchedulerILi256ELi128ELb0ELb1ELb1EEEEEEEEEvNT_6ParamsE)
        /*008c*/ 	.word	0x00000000


	//----- nvinfo : EIATTR_REGCOUNT
	.align		4
.L_40:
        /*0090*/ 	.byte	0x04, 0x2f
        /*0092*/ 	.short	(.L_42 - .L_41)
	.align		4
.L_41:
        /*0094*/ 	.word	index@(_ZN7cutlass13device_kernelIN5flash11enable_sm90INS1_16FlashAttnFwdSm90INS1_25CollectiveMainloopFwdSm90ILi2EN4cute5tupleIJNS5_1CILi1EEES8_S8_EEENS6_IJNS7_ILi128EEESA_SA_EEELi128ENS_10bfloat16_tEfNS_4arch4Sm90ELb0ELb0ELb1ELb1ELb1ELb1ELb0ELb1ELb1ELb1ELb0ELb0EEENS1_21CollectiveEpilogueFwdISB_S9_SC_SE_Li256ELb1ELb1ELb0ELb0EEENS1_36VarlenDynamicPersistentTileSchedulerILi128ELi128ELi256ELi128ELb0ELb1ELb1ELb0ELb1ELb1EEEEEEEEEvNT_6ParamsE)
        /*0098*/ 	.word	0x000000a8


	//----- nvinfo : EIATTR_FRAME_SIZE
	.align		4
.L_42:
        /*009c*/ 	.byte	0x04, 0x11
        /*009e*/ 	.short	(.L_44 - .L_43)
	.align		4
.L_43:
        /*00a0*/ 	.word	index@(_ZN7cutlass13device_kernelIN5flash11enable_sm90INS1_16FlashAttnFwdSm90INS1_25CollectiveMainloopFwdSm90ILi2EN4cute5tupleIJNS5_1CILi1EEES8_S8_EEENS6_IJNS7_ILi128EEESA_SA_EEELi128ENS_10bfloat16_tEfNS_4arch4Sm90ELb0ELb0ELb1ELb1ELb1ELb1ELb0ELb1ELb1ELb1ELb0ELb0EEENS1_21CollectiveEpilogueFwdISB_S9_SC_SE_Li256ELb1ELb1ELb0ELb0EEENS1_36VarlenDynamicPersistentTileSchedulerILi128ELi128ELi256ELi128ELb0ELb1ELb1ELb0ELb1ELb1EEEEEEEEEvNT_6ParamsE)
        /*00a4*/ 	.word	0x00000030


	//----- nvinfo : EIATTR_REGCOUNT
	.align		4
.L_44:
        /*00a8*/ 	.byte	0x04, 0x2f
        /*00aa*/ 	.short	(.L_46 - .L_45)
	.align		4
.L_45:
        /*00ac*/ 	.word	index@(_ZN7cutlass13device_kernelIN5flash11enable_sm90INS1_16FlashAttnFwdSm90INS1_25CollectiveMainloopFwdSm90ILi2EN4cute5tupleIJNS5_1CILi1EEES8_S8_EEENS6_IJNS7_ILi128EEESA_SA_EEELi128ENS_10bfloat16_tEfNS_4arch4Sm90ELb0ELb0ELb1ELb1ELb1ELb0ELb0ELb1ELb1ELb1ELb0ELb0EEENS1_21CollectiveEpilogueFwdISB_S9_SC_SE_Li256ELb1ELb1ELb0ELb0EEENS1_36VarlenDynamicPersistentTileSchedulerILi128ELi128ELi256ELi128ELb0ELb1ELb1ELb0ELb1ELb1EEEEEEEEEvNT_6ParamsE)
        /*00b0*/ 	.word	0x000000a8


	//----- nvinfo : EIATTR_FRAME_SIZE
	.align		4
.L_46:
        /*00b4*/ 	.byte	0x04, 0x11
        /*00b6*/ 	.short	(.L_48 - .L_47)
	.align		4
.L_47:
        /*00b8*/ 	.word	index@(_ZN7cutlass13device_kernelIN5flash11enable_sm90INS1_16FlashAttnFwdSm90INS1_25CollectiveMainloopFwdSm90ILi2EN4cute5tupleIJNS5_1CILi1EEES8_S8_EEENS6_IJNS7_ILi128EEESA_SA_EEELi128ENS_10bfloat16_tEfNS_4arch4Sm90ELb0ELb0ELb1ELb1ELb1ELb0ELb0ELb1ELb1ELb1ELb0ELb0EEENS1_21CollectiveEpilogueFwdISB_S9_SC_SE_Li256ELb1ELb1ELb0ELb0EEENS1_36VarlenDynamicPersistentTileSchedulerILi128ELi128ELi256ELi128ELb0ELb1ELb1ELb0ELb1ELb1EEEEEEEEEvNT_6ParamsE)
        /*00bc*/ 	.word	0x00000020


	//----- nvinfo : EIATTR_REGCOUNT
	.align		4
.L_48:
        /*00c0*/ 	.byte	0x04, 0x2f
        /*00c2*/ 	.short	(.L_50 - .L_49)
	.align		4
.L_49:
        /*00c4*/ 	.word	index@(_ZN7cutlass13device_kernelIN5flash11enable_sm90INS1_16FlashAttnFwdSm90INS1_25CollectiveMainloopFwdSm90ILi2EN4cute5tupleIJNS5_1CILi1EEES8_S8_EEENS6_IJNS7_ILi128EEESA_SA_EEELi128ENS_10bfloat16_tEfNS_4arch4Sm90ELb0ELb0ELb1ELb0ELb1ELb0ELb0ELb1ELb1ELb1ELb0ELb0EEENS1_21CollectiveEpilogueFwdISB_S9_SC_SE_Li256ELb0ELb1ELb0ELb0EEENS1_29StaticPersistentTileSchedulerILb0EEEEEEEEEvNT_6ParamsE)
        /*00c8*/ 	.word	0x000000a8


	//----- nvinfo : EIATTR_FRAME_SIZE
	.align		4
.L_50:
        /*00cc*/ 	.byte	0x04, 0x11
        /*00ce*/ 	.short	(.L_52 - .L_51)
	.align		4
.L_51:
        /*00d0*/ 	.word	index@(_ZN7cutlass13device_kernelIN5flash11enable_sm90INS1_16FlashAttnFwdSm90INS1_25CollectiveMainloopFwdSm90ILi2EN4cute5tupleIJNS5_1CILi1EEES8_S8_EEENS6_IJNS7_ILi128EEESA_SA_EEELi128ENS_10bfloat16_tEfNS_4arch4Sm90ELb0ELb0ELb1ELb0ELb1ELb0ELb0ELb1ELb1ELb1ELb0ELb0EEENS1_21CollectiveEpilogueFwdISB_S9_SC_SE_Li256ELb0ELb1ELb0ELb0EEENS1_29StaticPersistentTileSchedulerILb0EEEEEEEEEvNT_6ParamsE)
        /*00d4*/ 	.word	0x00000000


	//----- nvinfo : EIATTR_MIN_STACK_SIZE
	.align		4
.L_52:
        /*00d8*/ 	.byte	0x04, 0x12
        /*00da*/ 	.short	(.L_54 - .L_53)
	.align		4
.L_53:
        /*00dc*/ 	.word	index@(_ZN7cutlass13device_kernelIN5flash11enable_sm90INS1_16FlashAttnFwdSm90INS1_25CollectiveMainloopFwdSm90ILi2EN4cute5tupleIJNS5_1CILi1EEES8_S8_EEENS6_IJNS7_ILi128EEESA_SA_EEELi128ENS_10bfloat16_tEfNS_4arch4Sm90ELb0ELb0ELb1ELb0ELb1ELb0ELb0ELb1ELb1ELb1ELb0ELb0EEENS1_21CollectiveEpilogueFwdISB_S9_SC_SE_Li256ELb0ELb1ELb0ELb0EEENS1_29StaticPersistentTileSchedulerILb0EEEEEEEEEvNT_6ParamsE)
        /*00e0*/ 	.word	0x00000000


	//----- nvinfo : EIATTR_MIN_STACK_SIZE
	.align		4
.L_54:
        /*00e4*/ 	.byte	0x04, 0x12
        /*00e6*/ 	.short	(.L_56 - .L_55)
	.align		4
.L_55:
        /*00e8*/ 	.word	index@(_ZN7cutlass13device_kernelIN5flash11enable_sm90INS1_16FlashAttnFwdSm90INS1_25CollectiveMainloopFwdSm90ILi2EN4cute5tupleIJNS5_1CILi1EEES8_S8_EEENS6_IJNS7_ILi128EEESA_SA_EEELi128ENS_10bfloat16_tEfNS_4arch4Sm90ELb0ELb0ELb1ELb1ELb1ELb0ELb0ELb1ELb1ELb1ELb0ELb0EEENS1_21CollectiveEpilogueFwdISB_S9_SC_SE_Li256ELb1ELb1ELb0ELb0EEENS1_36VarlenDynamicPersistentTileSchedulerILi128ELi128ELi256ELi128ELb0ELb1ELb1ELb0ELb1ELb1EEEEEEEEEvNT_6ParamsE)
        /*00ec*/ 	.word	0x00000020


	//----- nvinfo : EIATTR_MIN_STACK_SIZE
	.align		4
.L_56:
        /*00f0*/ 	.byte	0x04, 0x12
        /*00f2*/ 	.short	(.L_58 - .L_57)
	.align		4
.L_57:
        /*00f4*/ 	.word	index@(_ZN7cutlass13device_kernelIN5flash11enable_sm90INS1_16FlashAttnFwdSm90INS1_25CollectiveMainloopFwdSm90ILi2EN4cute5tupleIJNS5_1CILi1EEES8_S8_EEENS6_IJNS7_ILi128EEESA_SA_EEELi128ENS_10bfloat16_tEfNS_4arch4Sm90ELb0ELb0ELb1ELb1ELb1ELb1ELb0ELb1ELb1ELb1ELb0ELb0EEENS1_21CollectiveEpilogueFwdISB_S9_SC_SE_Li256ELb1ELb1ELb0ELb0EEENS1_36VarlenDynamicPersistentTileSchedulerILi128ELi128ELi256ELi128ELb0ELb1ELb1ELb0ELb1ELb1EEEEEEEEEvNT_6ParamsE)
        /*00f8*/ 	.word	0x00000030


	//----- nvinfo : EIATTR_MIN_STACK_SIZE
	.align		4
.L_58:
        /*00fc*/ 	.byte	0x04, 0x12
        /*00fe*/ 	.short	(.L_60 - .L_59)
	.align		4
.L_59:
        /*0100*/ 	.word	index@(_ZN7cutlass13device_kernelIN5flash11enable_sm90INS1_16FlashAttnFwdSm90INS1_25CollectiveMainloopFwdSm90ILi2EN4cute5tupleIJNS5_1CILi1EEES8_S8_EEENS6_IJNS7_ILi128EEESA_SA_EEELi128ENS_10bfloat16_tEfNS_4arch4Sm90ELb0ELb1ELb1ELb0ELb1ELb0ELb0ELb1ELb1ELb1ELb0ELb0EEENS1_21CollectiveEpilogueFwdISB_S9_SC_SE_Li256ELb0ELb1ELb0ELb0EEENS1_30DynamicPersistentTileSchedulerILi256ELi128ELb0ELb1ELb1EEEEEEEEEvNT_6ParamsE)
        /*0104*/ 	.word	0x00000000


	//----- nvinfo : EIATTR_MIN_STACK_SIZE
	.align		4
.L_60:
        /*0108*/ 	.byte	0x04, 0x12
        /*010a*/ 	.short	(.L_62 - .L_61)
	.align		4
.L_61:
        /*010c*/ 	.word	index@(_ZN7cutlass13device_kernelIN5flash11enable_sm90INS1_16FlashAttnFwdSm90INS1_25CollectiveMainloopFwdSm90ILi2EN4cute5tupleIJNS5_1CILi1EEES8_S8_EEENS6_IJNS7_ILi128EEESA_SA_EEELi128ENS_10bfloat16_tEfNS_4arch4Sm90ELb0ELb1ELb1ELb1ELb1ELb0ELb0ELb1ELb1ELb1ELb0ELb0EEENS1_21CollectiveEpilogueFwdISB_S9_SC_SE_Li256ELb1ELb1ELb0ELb0EEENS1_36VarlenDynamicPersistentTileSchedulerILi128ELi128ELi256ELi128ELb0ELb1ELb1ELb1ELb0ELb1EEEEEEEEEvNT_6ParamsE)
        /*0110*/ 	.word	0x00000020


	//----- nvinfo : EIATTR_MIN_STACK_SIZE
	.align		4
.L_62:
        /*0114*/ 	.byte	0x04, 0x12
        /*0116*/ 	.short	(.L_64 - .L_63)
	.align		4
.L_63:
        /*0118*/ 	.word	index@(_ZN7cutlass13device_kernelIN5flash11enable_sm90INS1_16FlashAttnFwdSm90INS1_25CollectiveMainloopFwdSm90ILi2EN4cute5tupleIJNS5_1CILi1EEES8_S8_EEENS6_IJNS7_ILi128EEESA_SA_EEELi128ENS_10bfloat16_tEfNS_4arch4Sm90ELb0ELb1ELb1ELb1ELb1ELb1ELb0ELb1ELb1ELb1ELb0ELb0EEENS1_21CollectiveEpilogueFwdISB_S9_SC_SE_Li256ELb1ELb1ELb0ELb0EEENS1_36VarlenDynamicPersistentTileSchedulerILi128ELi128ELi256ELi128ELb0ELb1ELb1ELb1ELb0ELb1EEEEEEEEEvNT_6ParamsE)
        /*011c*/ 	.word	0x00000030


	//----- nvinfo : EIATTR_MIN_STACK_SIZE
	.align		4
.L_64:
        /*0120*/ 	.byte	0x04, 0x12
        /*0122*/ 	.short	(.L_66 - .L_65)
	.align		4
.L_65:
        /*0124*/ 	.word	index@(_ZN7cutlass13device_kernelIN5flash11enable_sm90INS1_16FlashAttnFwdSm90INS1_25CollectiveMainloopFwdSm90ILi2EN4cute5tupleIJNS5_1CILi1EEES8_S8_EEENS6_IJNS7_ILi128EEESA_SA_EEELi128ENS_10bfloat16_tEfNS_4arch4Sm90ELb1ELb0ELb1ELb0ELb1ELb0ELb0ELb1ELb1ELb1ELb0ELb0EEENS1_21CollectiveEpilogueFwdISB_S9_SC_SE_Li256ELb0ELb1ELb0ELb0EEENS1_30DynamicPersistentTileSchedulerILi256ELi128ELb0ELb1ELb1EEEEEEEEEvNT_6ParamsE)
        /*0128*/ 	.word	0x00000000


	//----- nvinfo : EIATTR_MIN_STACK_SIZE
	.align		4
.L_66:
        /*012c*/ 	.byte	0x04, 0x12
        /*012e*/ 	.short	(.L_68 - .L_67)
	.align		4
.L_67:
        /*0130*/ 	.word	index@(_ZN7cutlass13device_kernelIN5flash11enable_sm90INS1_16FlashAttnFwdSm90INS1_25CollectiveMainloopFwdSm90ILi2EN4cute5tupleIJNS5_1CILi1EEES8_S8_EEENS6_IJNS7_ILi128EEESA_SA_EEELi128ENS_10bfloat16_tEfNS_4arch4Sm90ELb1ELb0ELb1ELb1ELb1ELb0ELb0ELb1ELb1ELb1ELb0ELb0EEENS1_21CollectiveEpilogueFwdISB_S9_SC_SE_Li256ELb1ELb1ELb0ELb0EEENS1_36VarlenDynamicPersistentTileSchedulerILi128ELi128ELi256ELi128ELb0ELb1ELb1ELb1ELb1ELb1EEEEEEEEEvNT_6ParamsE)
        /*0134*/ 	.word	0x00000020


	//----- nvinfo : EIATTR_MIN_STACK_SIZE
	.align		4
.L_68:
        /*0138*/ 	.byte	0x04, 0x12
        /*013a*/ 	.short	(.L_70 - .L_69)
	.align		4
.L_69:
        /*013c*/ 	.word	index@(_ZN7cutlass13device_kernelIN5flash11enable_sm90INS1_16FlashAttnFwdSm90INS1_25CollectiveMainloopFwdSm90ILi2EN4cute5tupleIJNS5_1CILi1EEES8_S8_EEENS6_IJNS7_ILi128EEESA_SA_EEELi128ENS_10bfloat16_tEfNS_4arch4Sm90ELb1ELb0ELb1ELb1ELb1ELb1ELb0ELb1ELb1ELb1ELb0ELb0EEENS1_21CollectiveEpilogueFwdISB_S9_SC_SE_Li256ELb1ELb1ELb0ELb0EEENS1_36VarlenDynamicPersistentTileSchedulerILi128ELi128ELi256ELi128ELb0ELb1ELb1ELb1ELb1ELb1EEEEEEEEEvNT_6ParamsE)
        /*0140*/ 	.word	0x00000028
.L_70:


//--------------------- .nv.compat                --------------------------
	.section	.nv.compat,"",@"SHT_CUDA_COMPAT_INFO"
	.align	4
        /*0000*/ 	.byte	0x02, 0x09, 0x01, 0x00, 0x02, 0x02, 0x04, 0x00, 0x02, 0x05, 0x05, 0x00, 0x03, 0x07, 0x01, 0x01
        /*0010*/ 	.byte	0x02, 0x03, 0x01, 0x00, 0x02, 0x06, 0x01, 0x00, 0x04, 0x0b, 0x08, 0x00, 0x00, 0x00, 0x00, 0x00
        /*0020*/ 	.byte	0x00, 0x00, 0x00, 0x00


//--------------------- .nv.info._ZN7cutlass13device_kernelIN5flash11enable_sm90INS1_16FlashAttnFwdSm90INS1_25CollectiveMainloopFwdSm90ILi2EN4cute5tupleIJNS5_1CILi1EEES8_S8_EEENS6_IJNS7_ILi128EEESA_SA_EEELi128ENS_10bfloat16_tEfNS_4arch4Sm90ELb0ELb0ELb1ELb0ELb1ELb0ELb0ELb1ELb1ELb1ELb0ELb0EEENS1_21CollectiveEpilogueFwdISB_S9_SC_SE_Li256ELb0ELb1ELb0ELb0EEENS1_29StaticPersistentTileSchedulerILb0EEEEEEEEEvNT_6ParamsE --------------------------
	.section	.nv.info._ZN7cutlass13device_kernelIN5flash11enable_sm90INS1_16FlashAttnFwdSm90INS1_25CollectiveMainloopFwdSm90ILi2EN4cute5tupleIJNS5_1CILi1EEES8_S8_EEENS6_IJNS7_ILi128EEESA_SA_EEELi128ENS_10bfloat16_tEfNS_4arch4Sm90ELb0ELb0ELb1ELb0ELb1ELb0ELb0ELb1ELb1ELb1ELb0ELb0EEENS1_21CollectiveEpilogueFwdISB_S9_SC_SE_Li256ELb0ELb1ELb0ELb0EEENS1_29StaticPersistentTileSchedulerILb0EEEEEEEEEvNT_6ParamsE,"",@"SHT_CUDA_INFO"
	.sectionflags	@""
	.align	4


	//----- nvinfo : EIATTR_CUDA_API_VERSION
	.align		4
        /*0000*/ 	.byte	0x04, 0x37
        /*0002*/ 	.short	(.L_72 - .L_71)
.L_71:
        /*0004*/ 	.word	0x00000082


	//----- nvinfo : EIATTR_KPARAM_INFO
	.align		4
.L_72:
        /*0008*/ 	.byte	0x04, 0x17
        /*000a*/ 	.short	(.L_74 - .L_73)
.L_73:
        /*000c*/ 	.word	0x00000000
        /*0010*/ 	.short	0x0000
        /*0012*/ 	.short	0x0070
        /*0014*/ 	.byte	0x00, 0xf0, 0x01, 0x28


	//----- nvinfo : EIATTR_SPARSE_MMA_MASK
	.align		4
.L_74:
        /*0018*/ 	.byte	0x03, 0x50
        /*001a*/ 	.short	0x0000


	//----- nvinfo : EIATTR_MAXREG_COUNT
	.align		4
        /*001c*/ 	.byte	0x03, 0x1b
        /*001e*/ 	.short	0x00a8


	//----- nvinfo : EIATTR_NUM_BARRIERS
	.align		4
        /*0020*/ 	.byte	0x02, 0x4c
        /*0022*/ 	.byte	0x10
	.zero		1


	//----- nvinfo : EIATTR_EXTERNS
	.align		4
        /*0024*/ 	.byte	0x04, 0x0f
        /*0026*/ 	.short	(.L_76 - .L_75)


	//   ....[0]....
	.align		4
.L_75:
        /*0028*/ 	.word	index@(__assertfail)


	//----- nvinfo : EIATTR_MERCURY_ISA_VERSION
	.align		4
.L_76:
        /*002c*/ 	.byte	0x03, 0x5f
        /*002e*/ 	.short	0x0101


	//----- nvinfo : EIATTR_INT_WARP_WIDE_INSTR_OFFSETS
	.align		4
        /*0030*/ 	.byte	0x04, 0x31
        /*0032*/ 	.short	(.L_78 - .L_77)


	//   ....[0]....
.L_77:
        /*0034*/ 	.word	0x000000b0


	//   ....[1]....
        /*0038*/ 	.word	0x000000c0


	//   ....[2]....
        /*003c*/ 	.word	0x00000160


	//----- nvinfo : EIATTR_COOP_GROUP_MASK_REGIDS
	.align		4
.L_78:
        /*0040*/ 	.byte	0x04, 0x29
        /*0042*/ 	.short	(.L_80 - .L_79)


	//   ....[0]....
.L_79:
        /*0044*/ 	.word	0xffffffff


	//   ....[1]....
        /*0048*/ 	.word	0xffffffff


	//   ....[2]....
        /*004c*/ 	.word	0xffffffff


	//   ....[3]....
        /*0050*/ 	.word	0xffffffff


	//   ....[4]....
        /*0054*/ 	.word	0xffffffff


	//   ....[5]....
        /*0058*/ 	.word	0xffffffff


	//   ....[6]....
        /*005c*/ 	.word	0xffffffff


	//   ....[7]....
        /*0060*/ 	.word	0xffffffff


	//   ....[8]....
        /*0064*/ 	.word	0xffffffff


	//   ....[9]....
        /*0068*/ 	.word	0xffffffff


	//   ....[10]....
        /*006c*/ 	.word	0xffffffff


	//   ....[11]....
        /*0070*/ 	.word	0xffffffff


	//   ....[12]....
        /*0074*/ 	.word	0xffffffff


	//   ....[13]....
        /*0078*/ 	.word	0xffffffff


	//   ....[14]....
        /*007c*/ 	.word	0xffffffff


	//   ....[15]....
        /*0080*/ 	.word	0xffffffff


	//   ....[16]....
        /*0084*/ 	.word	0xffffffff


	//   ....[17]....
        /*0088*/ 	.word	0xffffffff


	//   ....[18]....
        /*008c*/ 	.word	0xffffffff


	//   ....[19]....
        /*0090*/ 	.word	0xffffffff


	//   ....[20]....
        /*0094*/ 	.word	0xffffffff


	//   ....[21]....
        /*0098*/ 	.word	0xffffffff


	//   ....[22]....
        /*009c*/ 	.word	0xffffffff


	//   ....[23]....
        /*00a0*/ 	.word	0xffffffff


	//   ....[24]....
        /*00a4*/ 	.word	0xffffffff


	//   ....[25]....
        /*00a8*/ 	.word	0xffffffff


	//   ....[26]....
        /*00ac*/ 	.word	0xffffffff


	//   ....[27]....
        /*00b0*/ 	.word	0xffffffff


	//   ....[28]....
        /*00b4*/ 	.word	0xffffffff


	//   ....[29]....
        /*00b8*/ 	.word	0xffffffff


	//   ....[30]....
        /*00bc*/ 	.word	0xffffffff


	//   ....[31]....
        /*00c0*/ 	.word	0xffffffff


	//   ....[32]....
        /*00c4*/ 	.word	0xffffffff


	//   ....[33]....
        /*00c8*/ 	.word	0xffffffff


	//   ....[34]....
        /*00cc*/ 	.word	0xffffffff


	//   ....[35]....
        /*00d0*/ 	.word	0xffffffff


	//   ....[36]....
        /*00d4*/ 	.word	0xffffffff


	//   ....[37]....
        /*00d8*/ 	.word	0xffffffff


	//   ....[38]....
        /*00dc*/ 	.word	0xffffffff


	//   ....[39]....
        /*00e0*/ 	.word	0xffffffff


	//   ....[40]....
        /*00e4*/ 	.word	0xffffffff


	//   ....[41]....
        /*00e8*/ 	.word	0xffffffff


	//   ....[42]....
        /*00ec*/ 	.word	0xffffffff


	//   ....[43]....
        /*00f0*/ 	.word	0xffffffff


	//   ....[44]....
        /*00f4*/ 	.word	0xffffffff


	//   ....[45]....
        /*00f8*/ 	.word	0xffffffff


	//   ....[46]....
        /*00fc*/ 	.word	0xffffffff


	//   ....[47]....
        /*0100*/ 	.word	0xffffffff


	//   ....[48]....
        /*0104*/ 	.word	0xffffffff


	//   ....[49]....
        /*0108*/ 	.word	0xffffffff


	//   ....[50]....
        /*010c*/ 	.word	0xffffffff


	//   ....[51]....
        /*0110*/ 	.word	0xffffffff


	//   ....[52]....
        /*0114*/ 	.word	0xffffffff


	//   ....[53]....
        /*0118*/ 	.word	0xffffffff


	//   ....[54]....
        /*011c*/ 	.word	0xffffffff


	//   ....[55]....
        /*0120*/ 	.word	0xffffffff


	//   ....[56]....
        /*0124*/ 	.word	0xffffffff


	//   ....[57]....
        /*0128*/ 	.word	0xffffffff


	//   ....[58]....
        /*012c*/ 	.word	0xffffffff


	//   ....[59]....
        /*0130*/ 	.word	0xffffffff


	//   ....[60]....
        /*0134*/ 	.word	0xffffffff


	//   ....[61]....
        /*0138*/ 	.word	0xffffffff


	//   ....[62]....
        /*013c*/ 	.word	0xffffffff


	//   ....[63]....
        /*0140*/ 	.word	0xffffffff


	//   ....[64]....
        /*0144*/ 	.word	0xffffffff


	//   ....[65]....
        /*0148*/ 	.word	0xffffffff


	//   ....[66]....
        /*014c*/ 	.word	0xffffffff


	//   ....[67]....
        /*0150*/ 	.word	0xffffffff


	//   ....[68]....
        /*0154*/ 	.word	0xffffffff


	//   ....[69]....
        /*0158*/ 	.word	0xffffffff


	//   ....[70]....
        /*015c*/ 	.word	0xffffffff


	//   ....[71]....
        /*0160*/ 	.word	0xffffffff


	//   ....[72]....
        /*0164*/ 	.word	0xffffffff


	//   ....[73]....
        /*0168*/ 	.word	0xffffffff


	//   ....[74]....
        /*016c*/ 	.word	0xffffffff


	//   ....[75]....
        /*0170*/ 	.word	0xffffffff


	//   ....[76]....
        /*0174*/ 	.word	0xffffffff


	//   ....[77]....
        /*0178*/ 	.word	0xffffffff


	//   ....[78]....
        /*017c*/ 	.word	0xffffffff


	//   ....[79]....
        /*0180*/ 	.word	0xffffffff


	//   ....[80]....
        /*0184*/ 	.word	0xffffffff


	//   ....[81]....
        /*0188*/ 	.word	0xffffffff


	//   ....[82]....
        /*018c*/ 	.word	0xffffffff


	//   ....[83]....
        /*0190*/ 	.word	0xffffffff


	//   ....[84]....
        /*0194*/ 	.word	0xffffffff


	//   ....[85]....
        /*0198*/ 	.word	0xffffffff


	//   ....[86]....
        /*019c*/ 	.word	0xffffffff


	//   ....[87]....
        /*01a0*/ 	.word	0xffffffff


	//   ....[88]....
        /*01a4*/ 	.word	0xffffffff


	//   ....[89]....
        /*01a8*/ 	.word	0xffffffff


	//   ....[90]....
        /*01ac*/ 	.word	0xffffffff


	//   ....[91]....
        /*01b0*/ 	.word	0xffffffff


	//   ....[92]....
        /*01b4*/ 	.word	0xffffffff


	//   ....[93]....
        /*01b8*/ 	.word	0xffffffff


	//   ....[94]....
        /*01bc*/ 	.word	0xffffffff


	//   ....[95]....
        /*01c0*/ 	.word	0xffffffff


	//   ....[96]....
        /*01c4*/ 	.word	0xffffffff


	//   ....[97]....
        /*01c8*/ 	.word	0xffffffff


	//   ....[98]....
        /*01cc*/ 	.word	0xffffffff


	//   ....[99]....
        /*01d0*/ 	.word	0xffffffff


	//   ....[100]....
        /*01d4*/ 	.word	0xffffffff


	//   ....[101]....
        /*01d8*/ 	.word	0xffffffff


	//   ....[102]....
        /*01dc*/ 	.word	0xffffffff


	//   ....[103]....
        /*01e0*/ 	.word	0xffffffff


	//   ....[104]....
        /*01e4*/ 	.word	0xffffffff


	//   ....[105]....
        /*01e8*/ 	.word	0xffffffff


	//   ....[106]....
        /*01ec*/ 	.word	0xffffffff


	//   ....[107]....
        /*01f0*/ 	.word	0xffffffff


	//   ....[108]....
        /*01f4*/ 	.word	0xffffffff


	//   ....[109]....
        /*01f8*/ 	.word	0xffffffff


	//   ....[110]....
        /*01fc*/ 	.word	0xffffffff


	//   ....[111]....
        /*0200*/ 	.word	0xffffffff


	//   ....[112]....
        /*0204*/ 	.word	0x0500000f


	//   ....[113]....
        /*0208*/ 	.word	0x0500000f


	//   ....[114]....
        /*020c*/ 	.word	0x0500000f


	//   ....[115]....
        /*0210*/ 	.word	0x0500000f


	//   ....[116]....
        /*0214*/ 	.word	0x0500000f


	//   ....[117]....
        /*0218*/ 	.word	0x0500000f


	//   ....[118]....
        /*021c*/ 	.word	0x0500000f


	//   ....[119]....
        /*0220*/ 	.word	0x0500000f


	//   ....[120]....
        /*0224*/ 	.word	0x0500000f


	//   ....[121]....
        /*0228*/ 	.word	0x0500000f


	//   ....[122]....
        /*022c*/ 	.word	0x0500000f


	//   ....[123]....
        /*0230*/ 	.word	0x0500000f


	//   ....[124]....
        /*0234*/ 	.word	0x0500000f


	//   ....[125]....
        /*0238*/ 	.word	0x0500000f


	//   ....[126]....
        /*023c*/ 	.word	0x0500000f


	//   ....[127]....
        /*0240*/ 	.word	0x0500000f


	//   ....[128]....
        /*0244*/ 	.word	0x0500000f


	//   ....[129]....
        /*0248*/ 	.word	0x0500000f


	//   ....[130]....
        /*024c*/ 	.word	0x0500000f


	//   ....[131]....
        /*0250*/ 	.word	0x0500000f


	//   ....[132]....
        /*0254*/ 	.word	0x0500000f


	//   ....[133]....
        /*0258*/ 	.word	0x0500000f


	//   ....[134]....
        /*025c*/ 	.word	0x0500000f


	//   ....[135]....
        /*0260*/ 	.word	0x0500000f


	//   ....[136]....
        /*0264*/ 	.word	0x0500000f


	//   ....[137]....
        /*0268*/ 	.word	0x0500000f


	//   ....[138]....
        /*026c*/ 	.word	0x0500000f


	//   ....[139]....
        /*0270*/ 	.word	0x0500000f


	//   ....[140]....
        /*0274*/ 	.word	0x0500000f


	//   ....[141]....
        /*0278*/ 	.word	0x0500000f


	//   ....[142]....
        /*027c*/ 	.word	0x0500000f


	//   ....[143]....
        /*0280*/ 	.word	0x0500000f


	//   ....[144]....
        /*0284*/ 	.word	0x0500000f


	//   ....[145]....
        /*0288*/ 	.word	0x0500000f


	//   ....[146]....
        /*028c*/ 	.word	0x0500000f


	//   ....[147]....
        /*0290*/ 	.word	0x0500000f


	//   ....[148]....
        /*0294*/ 	.word	0x0500000f


	//   ....[149]....
        /*0298*/ 	.word	0x0500000f


	//   ....[150]....
        /*029c*/ 	.word	0x0500000f


	//   ....[151]....
        /*02a0*/ 	.word	0x0500000f


	//   ....[152]....
        /*02a4*/ 	.word	0x0500000f


	//   ....[153]....
        /*02a8*/ 	.word	0x0500000f


	//   ....[154]....
        /*02ac*/ 	.word	0x0500000f


	//   ....[155]....
        /*02b0*/ 	.word	0x0500000f


	//   ....[156]....
        /*02b4*/ 	.word	0x0500000f


	//   ....[157]....
        /*02b8*/ 	.word	0x0500000f


	//   ....[158]....
        /*02bc*/ 	.word	0x0500000f


	//   ....[159]....
        /*02c0*/ 	.word	0x0500000f


	//   ....[160]....
        /*02c4*/ 	.word	0x0500000f


	//   ....[161]....
        /*02c8*/ 	.word	0x0500000f


	//   ....[162]....
        /*02cc*/ 	.word	0x0500000f


	//   ....[163]....
        /*02d0*/ 	.word	0x0500000f


	//   ....[164]....
        /*02d4*/ 	.word	0x0500000f


	//   ....[165]....
        /*02d8*/ 	.word	0x0500000f


	//   ....[166]....
        /*02dc*/ 	.word	0x0500000f


	//   ....[167]....
        /*02e0*/ 	.word	0x0500000f


	//   ....[168]....
        /*02e4*/ 	.word	0x0500000f


	//   ....[169]....
        /*02e8*/ 	.word	0x0500000f


	//   ....[170]....
        /*02ec*/ 	.word	0x0500000f


	//   ....[171]....
        /*02f0*/ 	.word	0x0500000f


	//   ....[172]....
        /*02f4*/ 	.word	0x0500000f


	//   ....[173]....
        /*02f8*/ 	.word	0x0500000f


	//   ....[174]....
        /*02fc*/ 	.word	0x0500000f


	//   ....[175]....
        /*0300*/ 	.word	0x0500000f


	//   ....[176]....
        /*0304*/ 	.word	0x0500000f


	//   ....[177]....
        /*0308*/ 	.word	0x0500000f


	//   ....[178]....
        /*030c*/ 	.word	0x0500000f


	//   ....[179]....
        /*0310*/ 	.word	0x0500000f


	//   ....[180]....
        /*0314*/ 	.word	0x0500000f


	//   ....[181]....
        /*0318*/ 	.word	0x0500000f


	//   ....[182]....
        /*031c*/ 	.word	0x0500000f


	//   ....[183]....
        /*0320*/ 	.word	0x0500000f


	//   ....[184]....
        /*0324*/ 	.word	0x0500000f


	//   ....[185]....
        /*0328*/ 	.word	0x0500000f


	//   ....[186]....
        /*032c*/ 	.word	0x0500000f


	//   ....[187]....
        /*0330*/ 	.word	0x0500000f


	//   ....[188]....
        /*0334*/ 	.word	0x0500000f


	//   ....[189]....
        /*0338*/ 	.word	0x0500000f


	//   ....[190]....
        /*033c*/ 	.word	0x0500000f


	//   ....[191]....
        /*0340*/ 	.word	0x0500000f


	//   ....[192]....
        /*0344*/ 	.word	0x0500000f


	//   ....[193]....
        /*0348*/ 	.word	0x0500000f


	//----- nvinfo : EIATTR_COOP_GROUP_INSTR_OFFSETS
	.align		4
.L_80:
        /*034c*/ 	.byte	0x04, 0x28
        /*034e*/ 	.short	(.L_82 - .L_81)


	//   ....[0]....
.L_81:
        /*0350*/ 	.word	0x00000060


	//   ....[1]....
        /*0354*/ 	.word	0x000000a0


	//   ....[2]....
        /*0358*/ 	.word	0x000002c0


	//   ....[3]....
        /*035c*/ 	.word	0x00000420


	//   ....[4]....
        /*0360*/ 	.word	0x00000540


	//   ....[5]....
        /*0364*/ 	.word	0x000006a0


	//   ....[6]....
        /*0368*/ 	.word	0x00000cb0


	//   ....[7]....
        /*036c*/ 	.word	0x00002790


	//   ....[8]....
        /*0370*/ 	.word	0x000027f0


	//   ....[9]....
        /*0374*/ 	.word	0x00002e70


	//   ....[10]....
        /*0378*/ 	.word	0x00002ed0


	//   ....[11]....
        /*037c*/ 	.word	0x00005130


	//   ....[12]....
        /*0380*/ 	.word	0x00005160


	//   ....[13]....
        /*0384*/ 	.word	0x00005180


	//   ....[14]....
        /*0388*/ 	.word	0x000051a0


	//   ....[15]....
        /*038c*/ 	.word	0x00006620


	//   ....[16]....
        /*0390*/ 	.word	0x00006650


	//   ....[17]....
        /*0394*/ 	.word	0x00006710


	//   ....[18]....
        /*0398*/ 	.word	0x00006720


	//   ....[19]....
        /*039c*/ 	.word	0x00007780


	//   ....[20]....
        /*03a0*/ 	.word	0x000077e0


	//   ....[21]....
        /*03a4*/ 	.word	0x00007840


	//   ....[22]....
        /*03a8*/ 	.word	0x000078b0


	//   ....[23]....
        /*03ac*/ 	.word	0x00007e30


	//   ....[24]....
        /*03b0*/ 	.word	0x00007e70


	//   ....[25]....
        /*03b4*/ 	.word	0x00007f40


	//   ....[26]....
        /*03b8*/ 	.word	0x00007f60


	//   ....[27]....
        /*03bc*/ 	.word	0x00008010


	//   ....[28]....
        /*03c0*/ 	.word	0x00008030


	//   ....[29]....
        /*03c4*/ 	.word	0x000080f0


	//   ....[30]....
        /*03c8*/ 	.word	0x00008130


	//   ....[31]....
        /*03cc*/ 	.word	0x000090f0


	//   ....[32]....
        /*03d0*/ 	.word	0x00009110


	//   ....[33]....
        /*03d4*/ 	.word	0x00009120


	//   ....[34]....
        /*03d8*/ 	.word	0x00009170


	//   ....[35]....
        /*03dc*/ 	.word	0x000091b0


	//   ....[36]....
        /*03e0*/ 	.word	0x00009200


	//   ....[37]....
        /*03e4*/ 	.word	0x00009290


	//   ....[38]....
        /*03e8*/ 	.word	0x000092b0


	//   ....[39]....
        /*03ec*/ 	.word	0x00009330


	//   ....[40]....
        /*03f0*/ 	.word	0x00009350


	//   ....[41]....
        /*03f4*/ 	.word	0x000093d0


	//   ....[42]....
        /*03f8*/ 	.word	0x000093f0


	//   ....[43]....
        /*03fc*/ 	.word	0x00009470


	//   ....[44]....
        /*0400*/ 	.word	0x00009490


	//   ....[45]....
        /*0404*/ 	.word	0x00009510


	//   ....[46]....
        /*0408*/ 	.word	0x00009530


	//   ....[47]....
        /*040c*/ 	.word	0x00009b30


	//   ....[48]....
        /*0410*/ 	.word	0x00009b50


	//   ....[49]....
        /*0414*/ 	.word	0x00009b70


	//   ....[50]....
        /*0418*/ 	.word	0x00009bc0


	//   ....[51]....
        /*041c*/ 	.word	0x00009c30


	//   ....[52]....
        /*0420*/ 	.word	0x00009c50


	//   ....[53]....
        /*0424*/ 	.word	0x00009cd0


	//   ....[54]....
        /*0428*/ 	.word	0x00009cf0


	//   ....[55]....
        /*042c*/ 	.word	0x00009d70


	//   ....[56]....
        /*0430*/ 	.word	0x00009d90


	//   ....[57]....
        /*0434*/ 	.word	0x00009e10


	//   ....[58]....
        /*0438*/ 	.word	0x00009e30


	//   ....[59]....
        /*043c*/ 	.word	0x00009eb0


	//   ....[60]....
        /*0440*/ 	.word	0x00009ed0


	//   ....[61]....
        /*0444*/ 	.word	0x00009f50


	//   ....[62]....
        /*0448*/ 	.word	0x00009f70


	//   ....[63]....
        /*044c*/ 	.word	0x0000a5a0


	//   ....[64]....
        /*0450*/ 	.word	0x0000a5d0


	//   ....[65]....
        /*0454*/ 	.word	0x0000a5f0


	//   ....[66]....
        /*0458*/ 	.word	0x0000a630


	//   ....[67]....
        /*045c*/ 	.word	0x0000a650


	//   ....[68]....
        /*0460*/ 	.word	0x0000a690


	//   ....[69]....
        /*0464*/ 	.word	0x0000a6b0


	//   ....[70]....
        /*0468*/ 	.word	0x0000a6f0


	//   ....[71]....
        /*046c*/ 	.word	0x0000a710


	//   ....[72]....
        /*0470*/ 	.word	0x0000a750


	//   ....[73]....
        /*0474*/ 	.word	0x0000a770


	//   ....[74]....
        /*0478*/ 	.word	0x0000a7b0


	//   ....[75]....
        /*047c*/ 	.word	0x0000a7d0


	//   ....[76]....
        /*0480*/ 	.word	0x0000a810


	//   ....[77]....
        /*0484*/ 	.word	0x0000a830


	//   ....[78]....
        /*0488*/ 	.word	0x0000a840


	//   ....[79]....
        /*048c*/ 	.word	0x0000aad0


	//   ....[80]....
        /*0490*/ 	.word	0x0000aaf0


	//   ....[81]....
        /*0494*/ 	.word	0x0000ab10


	//   ....[82]....
        /*0498*/ 	.word	0x0000ab70


	//   ....[83]....
        /*049c*/ 	.word	0x0000ab90


	//   ....[84]....
        /*04a0*/ 	.word	0x0000abf0


	//   ....[85]....
        /*04a4*/ 	.word	0x0000ac10


	//   ....[86]....
        /*04a8*/ 	.word	0x0000ac70


	//   ....[87]....
        /*04ac*/ 	.word	0x0000ac90


	//   ....[88]....
        /*04b0*/ 	.word	0x0000acf0


	//   ....[89]....
        /*04b4*/ 	.word	0x0000ad10


	//   ....[90]....
        /*04b8*/ 	.word	0x0000ad70


	//   ....[91]....
        /*04bc*/ 	.word	0x0000ad90


	//   ....[92]....
        /*04c0*/ 	.word	0x0000adf0


	//   ....[93]....
        /*04c4*/ 	.word	0x0000ae10


	//   ....[94]....
        /*04c8*/ 	.word	0x0000ae20


	//   ....[95]....
        /*04cc*/ 	.word	0x0000b2a0


	//   ....[96]....
        /*04d0*/ 	.word	0x0000b2c0


	//   ....[97]....
        /*04d4*/ 	.word	0x0000b2e0


	//   ....[98]....
        /*04d8*/ 	.word	0x0000b320


	//   ....[99]....
        /*04dc*/ 	.word	0x0000b370


	//   ....[100]....
        /*04e0*/ 	.word	0x0000b3a0


	//   ....[101]....
        /*04e4*/ 	.word	0x0000b3f0


	//   ....[102]....
        /*04e8*/ 	.word	0x0000b420


	//   ....[103]....
        /*04ec*/ 	.word	0x0000b470


	//   ....[104]....
        /*04f0*/ 	.word	0x0000b4a0


	//   ....[105]....
        /*04f4*/ 	.word	0x0000b4f0


	//   ....[106]....
        /*04f8*/ 	.word	0x0000b520


	//   ....[107]....
        /*04fc*/ 	.word	0x0000b570


	//   ....[108]....
        /*0500*/ 	.word	0x0000b5a0


	//   ....[109]....
        /*0504*/ 	.word	0x0000b5f0


	//   ....[110]....
        /*0508*/ 	.word	0x0000b620


	//   ....[111]....
        /*050c*/ 	.word	0x0000b950


	//   ....[112]....
        /*0510*/ 	.word	0x0000be30


	//   ....[113]....
        /*0514*/ 	.word	0x0000bf20


	//   ....[114]....
        /*0518*/ 	.word	0x0000bfc0


	//   ....[115]....
        /*051c*/ 	.word	0x0000c050


	//   ....[116]....
        /*0520*/ 	.word	0x0000c110


	//   ....[117]....
        /*0524*/ 	.word	0x0000c190


	//   ....[118]....
        /*0528*/ 	.word	0x0000c250


	//   ....[119]....
        /*052c*/ 	.word	0x0000c2e0


	//   ....[120]....
        /*0530*/ 	.word	0x0000c3b0


	//   ....[121]....
        /*0534*/ 	.word	0x0000c420


	//   ....[122]....
        /*0538*/ 	.word	0x0000c4f0


	//   ....[123]....
        /*053c*/ 	.word	0x0000c580


	//   ....[124]....
        /*0540*/ 	.word	0x0000c640


	//   ....[125]....
        /*0544*/ 	.word	0x0000c6d0


	//   ....[126]....
        /*0548*/ 	.word	0x0000c7a0


	//   ....[127]....
        /*054c*/ 	.word	0x0000c810


	//   ....[128]....
        /*0550*/ 	.word	0x0000c8d0


	//   ....[129]....
        /*0554*/ 	.word	0x0000c960


	//   ....[130]....
        /*0558*/ 	.word	0x0000c9d0


	//   ....[131]....
        /*055c*/ 	.word	0x0000ca50


	//   ....[132]....
        /*0560*/ 	.word	0x0000cb00


	//   ....[133]....
        /*0564*/ 	.word	0x0000cb70


	//   ....[134]....
        /*0568*/ 	.word	0x0000cc50


	//   ....[135]....
        /*056c*/ 	.word	0x0000cce0


	//   ....[136]....
        /*0570*/ 	.word	0x0000cda0


	//   ....[137]....
        /*0574*/ 	.word	0x0000ce20


	//   ....[138]....
        /*0578*/ 	.word	0x0000cef0


	//   ....[139]....
        /*057c*/ 	.word	0x0000cf60


	//   ....[140]....
        /*0580*/ 	.word	0x0000d040


	//   ....[141]....
        /*0584*/ 	.word	0x0000d0d0


	//   ....[142]....
        /*0588*/ 	.word	0x0000d190


	//   ....[143]....
        /*058c*/ 	.word	0x0000d210


	//   ....[144]....
        /*0590*/ 	.word	0x0000d2c0


	//   ....[145]....
        /*0594*/ 	.word	0x0000d400


	//   ....[146]....
        /*0598*/ 	.word	0x0000d4b0


	//   ....[147]....
        /*059c*/ 	.word	0x0000d510


	//   ....[148]....
        /*05a0*/ 	.word	0x0000d5c0


	//   ....[149]....
        /*05a4*/ 	.word	0x0000d620


	//   ....[150]....
        /*05a8*/ 	.word	0x0000d6d0


	//   ....[151]....
        /*05ac*/ 	.word	0x0000d730


	//   ....[152]....
        /*05b0*/ 	.word	0x0000d7e0


	//   ....[153]....
        /*05b4*/ 	.word	0x0000d840


	//   ....[154]....
        /*05b8*/ 	.word	0x0000d8f0


	//   ....[155]....
        /*05bc*/ 	.word	0x0000d950


	//   ....[156]....
        /*05c0*/ 	.word	0x0000da00


	//   ....[157]....
        /*05c4*/ 	.word	0x0000da60


	//   ....[158]....
        /*05c8*/ 	.word	0x0000db10


	//   ....[159]....
        /*05cc*/ 	.word	0x0000db70


	//   ....[160]....
        /*05d0*/ 	.word	0x0000dc20


	//   ....[161]....
        /*05d4*/ 	.word	0x0000dd00


	//   ....[162]....
        /*05d8*/ 	.word	0x0000dda0


	//   ....[163]....
        /*05dc*/ 	.word	0x0000de00


	//   ....[164]....
        /*05e0*/ 	.word	0x0000ded0


	//   ....[165]....
        /*05e4*/ 	.word	0x0000df30


	//   ....[166]....
        /*05e8*/ 	.word	0x0000e000


	//   ....[167]....
        /*05ec*/ 	.word	0x0000e060


	//   ....[168]....
        /*05f0*/ 	.word	0x0000e130


	//   ....[169]....
        /*05f4*/ 	.word	0x0000e190


	//   ....[170]....
        /*05f8*/ 	.word	0x0000e260


	//   ....[171]....
        /*05fc*/ 	.word	0x0000e2c0


	//   ....[172]....
        /*0600*/ 	.word	0x0000e390


	//   ....[173]....
        /*0604*/ 	.word	0x0000e3f0


	//   ....[174]....
        /*0608*/ 	.word	0x0000e4c0


	//   ....[175]....
        /*060c*/ 	.word	0x0000e520


	//   ....[176]....
        /*0610*/ 	.word	0x0000e5e0


	//   ....[177]....
        /*0614*/ 	.word	0x0000e700


	//   ....[178]....
        /*0618*/ 	.word	0x0000e7a0


	//   ....[179]....
        /*061c*/ 	.word	0x0000e800


	//   ....[180]....
        /*0620*/ 	.word	0x0000e8d0


	//   ....[181]....
        /*0624*/ 	.word	0x0000e970


	//   ....[182]....
        /*0628*/ 	.word	0x0000ea30


	//   ....[183]....
        /*062c*/ 	.word	0x0000ead0


	//   ....[184]....
        /*0630*/ 	.word	0x0000eb90


	//   ....[185]....
        /*0634*/ 	.word	0x0000ec30


	//   ....[186]....
        /*0638*/ 	.word	0x0000ecf0


	//   ....[187]....
        /*063c*/ 	.word	0x0000ed90


	//   ....[188]....
        /*0640*/ 	.word	0x0000ee50


	//   ....[189]....
        /*0644*/ 	.word	0x0000eef0


	//   ....[190]....
        /*0648*/ 	.word	0x0000efb0


	//   ....[191]....
        /*064c*/ 	.word	0x0000f050


	//   ....[192]....
        /*0650*/ 	.word	0x0000f110


	//   ....[193]....
        /*0654*/ 	.word	0x0000f260


	//----- nvinfo : EIATTR_REG_RECONFIG
	.align		4
.L_82:
        /*0658*/ 	.byte	0x01, 0x54
	.zero		2


	//----- nvinfo : EIATTR_SYSCALL_OFFSETS
	.align		4
        /*065c*/ 	.byte	0x04, 0x46
        /*065e*/ 	.short	(.L_84 - .L_83)


	//   ....[0]....
.L_83:
        /*0660*/ 	.word	0x00001010


	//   ....[1]....
        /*0664*/ 	.word	0x000088d0


	//   ....[2]....
        /*0668*/ 	.word	0x00008a10


	//   ....[3]....
        /*066c*/ 	.word	0x00008b00


	//   ....[4]....
        /*0670*/ 	.word	0x00009820


	//----- nvinfo : EIATTR_MBARRIER_INSTR_OFFSETS
	.align		4
.L_84:
        /*0674*/ 	.byte	0x04, 0x39
        /*0676*/ 	.short	(.L_86 - .L_85)


	//   ....[0]....
.L_85:
        /*0678*/ 	.word	0x00000170
        /*067c*/ 	.word	0x000000ff
        /*0680*/ 	.word	0x00028800
        /*0684*/ 	.short	0x0100
        /*0686*/ 	.byte	0x08
	.zero		1


	//   ....[1]....
        /*0688*/ 	.word	0x00000180
        /*068c*/ 	.word	0x000000ff
        /*0690*/ 	.word	0x00028820
        /*0694*/ 	.short	0x0100
        /*0696*/ 	.byte	0x08
	.zero		1


	//   ....[2]....
        /*0698*/ 	.word	0x00000270
        /*069c*/ 	.word	0x000000ff
        /*06a0*/ 	.word	0x00028830
        /*06a4*/ 	.short	0x0100
        /*06a6*/ 	.byte	0x08
	.zero		1


	//   ....[3]....
        /*06a8*/ 	.word	0x00000280
        /*06ac*/ 	.word	0x000000ff
        /*06b0*/ 	.word	0x00028840
        /*06b4*/ 	.short	0x0100
        /*06b6*/ 	.byte	0x08
	.zero		1


	//   ....[4]....
        /*06b8*/ 	.word	0x00000290
        /*06bc*/ 	.word	0x000000ff
        /*06c0*/ 	.word	0x00028838
        /*06c4*/ 	.short	0x0100
        /*06c6*/ 	.byte	0x08
	.zero		1


	//   ....[5]....
        /*06c8*/ 	.word	0x000002a0
        /*06cc*/ 	.word	0x000000ff
        /*06d0*/ 	.word	0x00028848
        /*06d4*/ 	.short	0x0100
        /*06d6*/ 	.byte	0x08
	.zero		1


	//   ....[6]....
        /*06d8*/ 	.word	0x000003d0
        /*06dc*/ 	.word	0x000000ff
        /*06e0*/ 	.word	0x00028850
        /*06e4*/ 	.short	0x0100
        /*06e6*/ 	.byte	0x08
	.zero		1


	//   ....[7]....
        /*06e8*/ 	.word	0x000003e0
        /*06ec*/ 	.word	0x000000ff
        /*06f0*/ 	.word	0x00028860
        /*06f4*/ 	.short	0x0100
        /*06f6*/ 	.byte	0x08
	.zero		1


	//   ....[8]....
        /*06f8*/ 	.word	0x000003f0
        /*06fc*/ 	.word	0x000000ff
        /*0700*/ 	.word	0x00028858
        /*0704*/ 	.short	0x0100
        /*0706*/ 	.byte	0x08
	.zero		1


	//   ....[9]....
        /*0708*/ 	.word	0x00000400
        /*070c*/ 	.word	0x000000ff
        /*0710*/ 	.word	0x00028868
        /*0714*/ 	.short	0x0100
        /*0716*/ 	.byte	0x08
	.zero		1


	//   ....[10]....
        /*0718*/ 	.word	0x000004f0
        /*071c*/ 	.word	0x000000ff
        /*0720*/ 	.word	0x00028870
        /*0724*/ 	.short	0x0100
        /*0726*/ 	.byte	0x06
	.zero		1


	//   ....[11]....
        /*0728*/ 	.word	0x00000500
        /*072c*/ 	.word	0x000000ff
        /*0730*/ 	.word	0x00028880
        /*0734*/ 	.short	0x0100
        /*0736*/ 	.byte	0x06
	.zero		1


	//   ....[12]....
        /*0738*/ 	.word	0x00000510
        /*073c*/ 	.word	0x000000ff
        /*0740*/ 	.word	0x00028878
        /*0744*/ 	.short	0x0100
        /*0746*/ 	.byte	0x06
	.zero		1


	//   ....[13]....
        /*0748*/ 	.word	0x00000520
        /*074c*/ 	.word	0x000000ff
        /*0750*/ 	.word	0x00028888
        /*0754*/ 	.short	0x0100
        /*0756*/ 	.byte	0x06
	.zero		1


	//   ....[14]....
        /*0758*/ 	.word	0x00000650
        /*075c*/ 	.word	0x000000ff
        /*0760*/ 	.word	0x00028890
        /*0764*/ 	.short	0x0100
        /*0766*/ 	.byte	0x08
	.zero		1


	//   ....[15]....
        /*0768*/ 	.word	0x00000660
        /*076c*/ 	.word	0x000000ff
        /*0770*/ 	.word	0x000288a0
        /*0774*/ 	.short	0x0100
        /*0776*/ 	.byte	0x08
	.zero		1


	//   ....[16]....
        /*0778*/ 	.word	0x00000670
        /*077c*/ 	.word	0x000000ff
        /*0780*/ 	.word	0x00028898
        /*0784*/ 	.short	0x0100
        /*0786*/ 	.byte	0x08
	.zero		1


	//   ....[17]....
        /*0788*/ 	.word	0x00000680
        /*078c*/ 	.word	0x000000ff
        /*0790*/ 	.word	0x000288a8
        /*0794*/ 	.short	0x0100
        /*0796*/ 	.byte	0x08
	.zero		1


	//   ....[18]....
        /*0798*/ 	.word	0x000007c0
        /*079c*/ 	.word	0x000000ff
        /*07a0*/ 	.word	0x000288b0
        /*07a4*/ 	.short	0x0100
        /*07a6*/ 	.byte	0x08
	.zero		1


	//   ....[19]....
        /*07a8*/ 	.word	0x000007d0
        /*07ac*/ 	.word	0x000000ff
        /*07b0*/ 	.word	0x000288c0
        /*07b4*/ 	.short	0x0100
        /*07b6*/ 	.byte	0x08
	.zero		1


	//   ....[20]....
        /*07b8*/ 	.word	0x000007e0
        /*07bc*/ 	.word	0x000000ff
        /*07c0*/ 	.word	0x000288b8
        /*07c4*/ 	.short	0x0100
        /*07c6*/ 	.byte	0x08
	.zero		1


	//   ....[21]....
        /*07c8*/ 	.word	0x000007f0
        /*07cc*/ 	.word	0x000000ff
        /*07d0*/ 	.word	0x000288c8
        /*07d4*/ 	.short	0x0100
        /*07d6*/ 	.byte	0x08
	.zero		1


	//   ....[22]....
        /*07d8*/ 	.word	0x00001070
        /*07dc*/ 	.word	0x000000ff
        /*07e0*/ 	.word	0x00028800
        /*07e4*/ 	.short	0x010a
        /*07e6*/ 	.byte	0x27
	.zero		1


	//   ....[23]....
        /*07e8*/ 	.word	0x000010f0
        /*07ec*/ 	.word	0x00000000
        /*07f0*/ 	.word	0x00028830
        /*07f4*/ 	.short	0x010a
        /*07f6*/ 	.byte	0x3f
	.zero		1


	//   ....[24]....
        /*07f8*/ 	.word	0x00001140
        /*07fc*/ 	.word	0x00000000
        /*0800*/ 	.word	0x00028830
        /*0804*/ 	.short	0x010a
        /*0806*/ 	.byte	0x3f
	.zero		1


	//   ....[25]....
        /*0808*/ 	.word	0x00001da0
        /*080c*/ 	.word	0x000000ff
        /*0810*/ 	.word	0x00000000
        /*0814*/ 	.short	0x0101
        /*0816*/ 	.byte	0x06
	.zero		1


	//   ....[26]....
        /*0818*/ 	.word	0x00003e00
        /*081c*/ 	.word	0x000000ff
        /*0820*/ 	.word	0x00028830
        /*0824*/ 	.short	0x010a
        /*0826*/ 	.byte	0x06
	.zero		1


	//   ....[27]....
        /*0828*/ 	.word	0x00003e40
        /*082c*/ 	.word	0x000000ff
        /*0830*/ 	.word	0x00028830
        /*0834*/ 	.short	0x010a
        /*0836*/ 	.byte	0x06
	.zero		1


	//   ....[28]....
        /*0838*/ 	.word	0x00004190
        /*083c*/ 	.word	0x000000ff
        /*0840*/ 	.word	0x00028850
        /*0844*/ 	.short	0x010a
        /*0846*/ 	.byte	0x06
	.zero		1


	//   ....[29]....
        /*0848*/ 	.word	0x000041d0
        /*084c*/ 	.word	0x000000ff
        /*0850*/ 	.word	0x00028850
        /*0854*/ 	.short	0x010a
        /*0856*/ 	.byte	0x06
	.zero		1


	//   ....[30]....
        /*0858*/ 	.word	0x00004a90
        /*085c*/ 	.word	0x000000ff
        /*0860*/ 	.word	0x00000000
        /*0864*/ 	.short	0x0101
        /*0866*/ 	.byte	0x06
	.zero		1


	//   ....[31]....
        /*0868*/ 	.word	0x00005f80
        /*086c*/ 	.word	0x000000ff
        /*0870*/ 	.word	0x00000000
        /*0874*/ 	.short	0x0101
        /*0876*/ 	.byte	0x06
	.zero		1


	//   ....[32]....
        /*0878*/ 	.word	0x00006590
        /*087c*/ 	.word	0x000000ff
        /*0880*/ 	.word	0x00028850
        /*0884*/ 	.short	0x010a
        /*0886*/ 	.byte	0x0a
	.zero		1


	//   ....[33]....
        /*0888*/ 	.word	0x000065d0
        /*088c*/ 	.word	0x000000ff
        /*0890*/ 	.word	0x00028850
        /*0894*/ 	.short	0x010a
        /*0896*/ 	.byte	0x0a
	.zero		1


	//   ....[34]....
        /*0898*/ 	.word	0x000070b0
        /*089c*/ 	.word	0x000000ff
        /*08a0*/ 	.word	0x00000000
        /*08a4*/ 	.short	0x0101
        /*08a6*/ 	.byte	0x04
	.zero		1


	//   ....[35]....
        /*08a8*/ 	.word	0x00007e50
        /*08ac*/ 	.word	0x000000ff
        /*08b0*/ 	.word	0x00000000
        /*08b4*/ 	.short	0x0101
        /*08b6*/ 	.byte	0x27
	.zero		1


	//   ....[36]....
        /*08b8*/ 	.word	0x00008f50
        /*08bc*/ 	.word	0x00000000
        /*08c0*/ 	.word	0x00028840
        /*08c4*/ 	.short	0x010a
        /*08c6*/ 	.byte	0x3f
	.zero		1


	//   ....[37]....
        /*08c8*/ 	.word	0x00009600
        /*08cc*/ 	.word	0x00000000
        /*08d0*/ 	.word	0x00028830
        /*08d4*/ 	.short	0x0107
        /*08d6*/ 	.byte	0x3f
	.zero		1


	//   ....[38]....
        /*08d8*/ 	.word	0x000096c0
        /*08dc*/ 	.word	0x00000000
        /*08e0*/ 	.word	0x00028830
        /*08e4*/ 	.short	0x0101
        /*08e6*/ 	.byte	0x3f
	.zero		1


	//   ....[39]....
        /*08e8*/ 	.word	0x0000a050
        /*08ec*/ 	.word	0x000000ff
        /*08f0*/ 	.word	0x00028800
        /*08f4*/ 	.short	0x0107
        /*08f6*/ 	.byte	0x27
	.zero		1


	//   ....[40]....
        /*08f8*/ 	.word	0x0000a090
        /*08fc*/ 	.word	0x000000ff
        /*0900*/ 	.word	0x00028800
        /*0904*/ 	.short	0x0101
        /*0906*/ 	.byte	0x27
	.zero		1


	//   ....[41]....
        /*0908*/ 	.word	0x0000a0b0
        /*090c*/ 	.word	0x000000ff
        /*0910*/ 	.word	0x00028820
        /*0914*/ 	.short	0x010a
        /*0916*/ 	.byte	0x27
	.zero		1


	//   ....[42]....
        /*0918*/ 	.word	0x0000a3f0
        /*091c*/ 	.word	0x00000006
        /*0920*/ 	.word	0x00028840
        /*0924*/ 	.short	0x010a
        /*0926*/ 	.byte	0x3f
	.zero		1


	//   ....[43]....
        /*0928*/ 	.word	0x0000a900
        /*092c*/ 	.word	0x00000006
        /*0930*/ 	.word	0x00028830
        /*0934*/ 	.short	0x0107
        /*0936*/ 	.byte	0x3f
	.zero		1


	//   ....[44]....
        /*0938*/ 	.word	0x0000a9c0
        /*093c*/ 	.word	0x00000006
        /*0940*/ 	.word	0x00028830
        /*0944*/ 	.short	0x0101
        /*0946*/ 	.byte	0x3f
	.zero		1


	//   ....[45]....
        /*0948*/ 	.word	0x0000aa40
        /*094c*/ 	.word	0x00000006
        /*0950*/ 	.word	0x00028860
        /*0954*/ 	.short	0x010a
        /*0956*/ 	.byte	0x3f
	.zero		1


	//   ....[46]....
        /*0958*/ 	.word	0x0000afe0
        /*095c*/ 	.word	0x00000006
        /*0960*/ 	.word	0x00028850
        /*0964*/ 	.short	0x0107
        /*0966*/ 	.byte	0x3f
	.zero		1


	//   ....[47]....
        /*0968*/ 	.word	0x0000b110
        /*096c*/ 	.word	0x00000006
        /*0970*/ 	.word	0x00028850
        /*0974*/ 	.short	0x0101
        /*0976*/ 	.byte	0x3f
	.zero		1


	//   ....[48]....
        /*0978*/ 	.word	0x0000b210
        /*097c*/ 	.word	0x00000004
        /*0980*/ 	.word	0x00028860
        /*0984*/ 	.short	0x010a
        /*0986*/ 	.byte	0x3f
	.zero		1


	//   ....[49]....
        /*0988*/ 	.word	0x0000b700
        /*098c*/ 	.word	0x00000004
        /*0990*/ 	.word	0x00028850
        /*0994*/ 	.short	0x0107
        /*0996*/ 	.byte	0x3f
	.zero		1


	//   ....[50]....
        /*0998*/ 	.word	0x0000b7f0
        /*099c*/ 	.word	0x00000004
        /*09a0*/ 	.word	0x00028850
        /*09a4*/ 	.short	0x0101
        /*09a6*/ 	.byte	0x3f
	.zero		1


	//   ....[51]....
        /*09a8*/ 	.word	0x0000b8d0
        /*09ac*/ 	.word	0x00000005
        /*09b0*/ 	.word	0x00028820
        /*09b4*/ 	.short	0x010a
        /*09b6*/ 	.byte	0x3f
	.zero		1


	//   ....[52]....
        /*09b8*/ 	.word	0x0000ba50
        /*09bc*/ 	.word	0x00000003
        /*09c0*/ 	.word	0x00028840
        /*09c4*/ 	.short	0x010a
        /*09c6*/ 	.byte	0x3f
	.zero		1


	//   ....[53]....
        /*09c8*/ 	.word	0x0000baf0
        /*09cc*/ 	.word	0x00000005
        /*09d0*/ 	.word	0x00028840
        /*09d4*/ 	.short	0x010a
        /*09d6*/ 	.byte	0x3f
	.zero		1


	//   ....[54]....
        /*09d8*/ 	.word	0x0000bb30
        /*09dc*/ 	.word	0x00000003
        /*09e0*/ 	.word	0x00028860
        /*09e4*/ 	.short	0x010a
        /*09e6*/ 	.byte	0x3f
	.zero		1


	//   ....[55]....
        /*09e8*/ 	.word	0x0000bb70
        /*09ec*/ 	.word	0x00000005
        /*09f0*/ 	.word	0x00028860
        /*09f4*/ 	.short	0x010a
        /*09f6*/ 	.byte	0x3f
	.zero		1


	//   ....[56]....
        /*09f8*/ 	.word	0x0000bbe0
        /*09fc*/ 	.word	0x00000003
        /*0a00*/ 	.word	0x00028800
        /*0a04*/ 	.short	0x010a
        /*0a06*/ 	.byte	0x3f
	.zero		1


	//   ....[57]....
        /*0a08*/ 	.word	0x0000bc30
        /*0a0c*/ 	.word	0x00000000
        /*0a10*/ 	.word	0x00028830
        /*0a14*/ 	.short	0x010a
        /*0a16*/ 	.byte	0x3f
	.zero		1


	//   ....[58]....
        /*0a18*/ 	.word	0x0000bc90
        /*0a1c*/ 	.word	0x00000007
        /*0a20*/ 	.word	0x00028830
        /*0a24*/ 	.short	0x010a
        /*0a26*/ 	.byte	0x3f
	.zero		1


	//   ....[59]....
        /*0a28*/ 	.word	0x0000bcf0
        /*0a2c*/ 	.word	0x00000007
        /*0a30*/ 	.word	0x00028850
        /*0a34*/ 	.short	0x010a
        /*0a36*/ 	.byte	0x3f
	.zero		1


	//   ....[60]....
        /*0a38*/ 	.word	0x0000bd50
        /*0a3c*/ 	.word	0x00000005
        /*0a40*/ 	.word	0x00028850
        /*0a44*/ 	.short	0x010a
        /*0a46*/ 	.byte	0x3f
	.zero		1


	//   ....[61]....
        /*0a48*/ 	.word	0x0000be70
        /*0a4c*/ 	.word	0x00000000
        /*0a50*/ 	.word	0x00028840
        /*0a54*/ 	.short	0x010a
        /*0a56*/ 	.byte	0x3f
	.zero		1


	//   ....[62]....
        /*0a58*/ 	.word	0x0000d300
        /*0a5c*/ 	.word	0x00000003
        /*0a60*/ 	.word	0x00028820
        /*0a64*/ 	.short	0x010a
        /*0a66*/ 	.byte	0x3f
	.zero		1


	//   ....[63]....
        /*0a68*/ 	.word	0x0000d350
        /*0a6c*/ 	.word	0x00000006
        /*0a70*/ 	.word	0x00028840
        /*0a74*/ 	.short	0x010a
        /*0a76*/ 	.byte	0x3f
	.zero		1


	//   ....[64]....
        /*0a78*/ 	.word	0x0000dc50
        /*0a7c*/ 	.word	0x00000006
        /*0a80*/ 	.word	0x00028860
        /*0a84*/ 	.short	0x010a
        /*0a86*/ 	.byte	0x3f
	.zero		1


	//   ....[65]....
        /*0a88*/ 	.word	0x0000e650
        /*0a8c*/ 	.word	0x00000004
        /*0a90*/ 	.word	0x00028860
        /*0a94*/ 	.short	0x010a
        /*0a96*/ 	.byte	0x3f
	.zero		1


	//   ....[66]....
        /*0a98*/ 	.word	0x0000f180
        /*0a9c*/ 	.word	0x00000005
        /*0aa0*/ 	.word	0x00028820
        /*0aa4*/ 	.short	0x010a
        /*0aa6*/ 	.byte	0x3f
	.zero		1


	//   ....[67]....
        /*0aa8*/ 	.word	0x0000f320
        /*0aac*/ 	.word	0x00000003
        /*0ab0*/ 	.word	0x00028840
        /*0ab4*/ 	.short	0x010a
        /*0ab6*/ 	.byte	0x3f
	.zero		1


	//   ....[68]....
        /*0ab8*/ 	.word	0x0000f370
        /*0abc*/ 	.word	0x00000005
        /*0ac0*/ 	.word	0x00028840
        /*0ac4*/ 	.short	0x010a
        /*0ac6*/ 	.byte	0x3f
	.zero		1


	//   ....[69]....
        /*0ac8*/ 	.word	0x0000f3c0
        /*0acc*/ 	.word	0x00000003
        /*0ad0*/ 	.word	0x00028860
        /*0ad4*/ 	.short	0x010a
        /*0ad6*/ 	.byte	0x3f
	.zero		1


	//----- nvinfo : EIATTR_NUM_MBARRIERS
	.align		4
.L_86:
        /*0ad8*/ 	.byte	0x03, 0x38
        /*0ada*/ 	.short	0x0016


	//----- nvinfo : EIATTR_EXIT_INSTR_OFFSETS
	.align		4
        /*0adc*/ 	.byte	0x04, 0x1c
        /*0ade*/ 	.short	(.L_88 - .L_87)


	//   ....[0]....
.L_87:
        /*0ae0*/ 	.word	0x00000940


	//   ....[1]....
        /*0ae4*/ 	.word	0x00008210


	//   ....[2]....
        /*0ae8*/ 	.word	0x0000bbc0


	//----- nvinfo : EIATTR_MAX_THREADS
	.align		4
.L_88:
        /*0aec*/ 	.byte	0x04, 0x05
        /*0aee*/ 	.short	(.L_90 - .L_89)
.L_89:
        /*0af0*/ 	.word	0x00000180
        /*0af4*/ 	.word	0x00000001
        /*0af8*/ 	.word	0x00000001


	//----- nvinfo : EIATTR_CRS_STACK_SIZE
	.align		4
.L_90:
        /*0afc*/ 	.byte	0x04, 0x1e
        /*0afe*/ 	.short	(.L_92 - .L_91)
.L_91:
        /*0b00*/ 	.word	0x00000000


	//----- nvinfo : EIATTR_CBANK_PARAM_SIZE
	.align		4
.L_92:
        /*0b04*/ 	.byte	0x03, 0x19
        /*0b06*/ 	.short	0x0a70


	//----- nvinfo : EIATTR_PARAM_CBANK
	.align		4
        /*0b08*/ 	.byte	0x04, 0x0a
        /*0b0a*/ 	.short	(.L_94 - .L_93)
	.align		4
.L_93:
        /*0b0c*/ 	.word	index@(.nv.constant0._ZN7cutlass13device_kernelIN5flash11enable_sm90INS1_16FlashAttnFwdSm90INS1_25CollectiveMainloopFwdSm90ILi2EN4cute5tupleIJNS5_1CILi1EEES8_S8_EEENS6_IJNS7_ILi128EEESA_SA_EEELi128ENS_10bfloat16_tEfNS_4arch4Sm90ELb0ELb0ELb1ELb0ELb1ELb0ELb0ELb1ELb1ELb1ELb0ELb0EEENS1_21CollectiveEpilogueFwdISB_S9_SC_SE_Li256ELb0ELb1ELb0ELb0EEENS1_29StaticPersistentTileSchedulerILb0EEEEEEEEEvNT_6ParamsE)
        /*0b10*/ 	.short	0x0210
        /*0b12*/ 	.short	0x0a70


	//----- nvinfo : EIATTR_SW_WAR
	.align		4
.L_94:
        /*0b14*/ 	.byte	0x04, 0x36
        /*0b16*/ 	.short	(.L_96 - .L_95)
.L_95:
        /*0b18*/ 	.word	0x00000008
.L_96:


//--------------------- .nv.info._ZN7cutlass13device_kernelIN5flash11enable_sm90INS1_16FlashAttnFwdSm90INS1_25CollectiveMainloopFwdSm90ILi2EN4cute5tupleIJNS5_1CILi1EEES8_S8_EEENS6_IJNS7_ILi128EEESA_SA_EEELi128ENS_10bfloat16_tEfNS_4arch4Sm90ELb0ELb0ELb1ELb1ELb1ELb0ELb0ELb1ELb1ELb1ELb0ELb0EEENS1_21CollectiveEpilogueFwdISB_S9_SC_SE_Li256ELb1ELb1ELb0ELb0EEENS1_36VarlenDynamicPersistentTileSchedulerILi128ELi128ELi256ELi128ELb0ELb1ELb1ELb0ELb1ELb1EEEEEEEEEvNT_6ParamsE --------------------------
	.section	.nv.info._ZN7cutlass13device_kernelIN5flash11enable_sm90INS1_16FlashAttnFwdSm90INS1_25CollectiveMainloopFwdSm90ILi2EN4cute5tupleIJNS5_1CILi1EEES8_S8_EEENS6_IJNS7_ILi128EEESA_SA_EEELi128ENS_10bfloat16_tEfNS_4arch4Sm90ELb0ELb0ELb1ELb1ELb1ELb0ELb0ELb1ELb1ELb1ELb0ELb0EEENS1_21CollectiveEpilogueFwdISB_S9_SC_SE_Li256ELb1ELb1ELb0ELb0EEENS1_36VarlenDynamicPersistentTileSchedulerILi128ELi128ELi256ELi128ELb0ELb1ELb1ELb0ELb1ELb1EEEEEEEEEvNT_6ParamsE,"",@"SHT_CUDA_INFO"
	.sectionflags	@""
	.align	4


	//----- nvinfo : EIATTR_CUDA_API_VERSION
	.align		4
        /*0000*/ 	.byte	0x04, 0x37
        /*0002*/ 	.short	(.L_98 - .L_97)
.L_97:
        /*0004*/ 	.word	0x00000082


	//----- nvinfo : EIATTR_KPARAM_INFO
	.align		4
.L_98:
        /*0008*/ 	.byte	0x04, 0x17
        /*000a*/ 	.short	(.L_100 - .L_99)
.L_99:
        /*000c*/ 	.word	0x00000000
        /*0010*/ 	.short	0x0000
        /*0012*/ 	.short	0x0070
        /*0014*/ 	.byte	0x00, 0xf0, 0x01, 0x2a


	//----- nvinfo : EIATTR_SPARSE_MMA_MASK
	.align		4
.L_100:
        /*0018*/ 	.byte	0x03, 0x50
        /*001a*/ 	.short	0x0000


	//----- nvinfo : EIATTR_MAXREG_COUNT
	.align		4
        /*001c*/ 	.byte	0x03, 0x1b
        /*001e*/ 	.short	0x00a8


	//----- nvinfo : EIATTR_NUM_BARRIERS
	.align		4
        /*0020*/ 	.byte	0x02, 0x4c
        /*0022*/ 	.byte	0x10
	.zero		1


	//----- nvinfo : EIATTR_EXTERNS
	.align		4
        /*0024*/ 	.byte	0x04, 0x0f
        /*0026*/ 	.short	(.L_102 - .L_101)


	//   ....[0]....
	.align		4
.L_101:
        /*0028*/ 	.word	index@(__assertfail)


	//----- nvinfo : EIATTR_ANNOTATIONS
	.align		4
.L_102:
        /*002c*/ 	.byte	0x04, 0x55
        /*002e*/ 	.short	(.L_104 - .L_103)


	//   ....[0]....
.L_103:
        /*0030*/ 	.word	0x00000001
        /*0034*/ 	.byte	0x10, 0xa0, 0x00, 0x00, 0x01, 0x00, 0x00, 0x00, 0xb0, 0xa0, 0x00, 0x00, 0x01, 0x00, 0x00, 0x00
        /* <DEDUP_REMOVED lines=10> */
        /*00e4*/ 	.byte	0x50, 0xe7, 0x00, 0x00


	//----- nvinfo : EIATTR_MERCURY_ISA_VERSION
	.align		4
.L_104:
        /*00e8*/ 	.byte	0x03, 0x5f
        /*00ea*/ 	.short	0x0101


	//----- nvinfo : EIATTR_UNUSED_LOAD_BYTE_OFFSET
	.align		4
        /*00ec*/ 	.byte	0x04, 0x44
        /*00ee*/ 	.short	(.L_106 - .L_105)


	//   ....[0]....
.L_105:
        /*00f0*/ 	.word	0x00000970
        /*00f4*/ 	.word	0x0000fff0


	//   ....[1]....
        /*00f8*/ 	.word	0x000075c0
        /*00fc*/ 	.word	0x0000fff0


	//----- nvinfo : EIATTR_INT_WARP_WIDE_INSTR_OFFSETS
	.align		4
.L_106:
        /*0100*/ 	.byte	0x04, 0x31
        /*0102*/ 	.short	(.L_108 - .L_107)


	//   ....[0]....
.L_107:
        /*0104*/ 	.word	0x000000c0


	//   ....[1]....
        /*0108*/ 	.word	0x000000d0


	//   ....[2]....
        /*010c*/ 	.word	0x00000170


	//   ....[3]....
        /*0110*/ 	.word	0x0000a6a0


	//   ....[4]....
        /*0114*/ 	.word	0x0000a730


	//   ....[5]....
        /*0118*/ 	.word	0x0000d5c0


	//   ....[6]....
        /*011c*/ 	.word	0x0000d650


	//----- nvinfo : EIATTR_COOP_GROUP_MASK_REGIDS
	.align		4
.L_108:
        /*0120*/ 	.byte	0x04, 0x29
        /*0122*/ 	.short	(.L_110 - .L_109)


	//   ....[0]....
.L_109:
        /*0124*/ 	.word	0xffffffff


	//   ....[1]....
        /*0128*/ 	.word	0xffffffff


	//   ....[2]....
        /*012c*/ 	.word	0xffffffff


	//   ....[3]....
        /*0130*/ 	.word	0xffffffff


	//   ....[4]....
        /*0134*/ 	.word	0xffffffff


	//   ....[5]....
        /*0138*/ 	.word	0xffffffff


	//   ....[6]....
        /*013c*/ 	.word	0xffffffff


	//   ....[7]....
        /*0140*/ 	.word	0xffffffff


	//   ....[8]....
        /*0144*/ 	.word	0xffffffff


	//   ....[9]....
        /*0148*/ 	.word	0xffffffff


	//   ....[10]....
        /*014c*/ 	.word	0xffffffff


	//   ....[11]....
        /*0150*/ 	.word	0xffffffff


	//   ....[12]....
        /*0154*/ 	.word	0xffffffff


	//   ....[13]....
        /*0158*/ 	.word	0xffffffff


	//   ....[14]....
        /*015c*/ 	.word	0xffffffff


	//   ....[15]....
        /*0160*/ 	.word	0xffffffff


	//   ....[16]....
        /*0164*/ 	.word	0xffffffff


	//   ....[17]....
        /*0168*/ 	.word	0xffffffff


	//   ....[18]....
        /*016c*/ 	.word	0xffffffff


	//   ....[19]....
        /*0170*/ 	.word	0xffffffff


	//   ....[20]....
        /*0174*/ 	.word	0xffffffff


	//   ....[21]....
        /*0178*/ 	.word	0xffffffff


	//   ....[22]....
        /*017c*/ 	.word	0xffffffff


	//   ....[23]....
        /*0180*/ 	.word	0xffffffff


	//   ....[24]....
        /*0184*/ 	.word	0xffffffff


	//   ....[25]....
        /*0188*/ 	.word	0xffffffff


	//   ....[26]....
        /*018c*/ 	.word	0xffffffff


	//   ....[27]....
        /*0190*/ 	.word	0xffffffff


	//   ....[28]....
        /*0194*/ 	.word	0xffffffff


	//   ....[29]....
        /*0198*/ 	.word	0xffffffff


	//   ....[30]....
        /*019c*/ 	.word	0xffffffff


	//   ....[31]....
        /*01a0*/ 	.word	0xffffffff


	//   ....[32]....
        /*01a4*/ 	.word	0xffffffff


	//   ....[33]....
        /*01a8*/ 	.word	0xffffffff


	//   ....[34]....
        /*01ac*/ 	.word	0xffffffff


	//   ....[35]....
        /*01b0*/ 	.word	0xffffffff


	//   ....[36]....
        /*01b4*/ 	.word	0xffffffff


	//   ....[37]....
        /*01b8*/ 	.word	0xffffffff


	//   ....[38]....
        /*01bc*/ 	.word	0xffffffff


	//   ....[39]....
        /*01c0*/ 	.word	0xffffffff


	//   ....[40]....
        /*01c4*/ 	.word	0xffffffff


	//   ....[41]....
        /*01c8*/ 	.word	0xffffffff


	//   ....[42]....
        /*01cc*/ 	.word	0xffffffff


	//   ....[43]....
        /*01d0*/ 	.word	0xffffffff


	//   ....[44]....
        /*01d4*/ 	.word	0xffffffff


	//   ....[45]....
        /*01d8*/ 	.word	0xffffffff


	//   ....[46]....
        /*01dc*/ 	.word	0xffffffff


	//   ....[47]....
        /*01e0*/ 	.word	0xffffffff


	//   ....[48]....
        /*01e4*/ 	.word	0xffffffff


	//   ....[49]....
        /*01e8*/ 	.word	0xffffffff


	//   ....[50]....
        /*01ec*/ 	.word	0xffffffff


	//   ....[51]....
        /*01f0*/ 	.word	0xffffffff


	//   ....[52]....
        /*01f4*/ 	.word	0xffffffff


	//   ....[53]....
        /*01f8*/ 	.word	0xffffffff


	//   ....[54]....
        /*01fc*/ 	.word	0xffffffff


	//   ....[55]....
        /*0200*/ 	.word	0xffffffff


	//   ....[56]....
        /*0204*/ 	.word	0xffffffff


	//   ....[57]....
        /*0208*/ 	.word	0xffffffff


	//   ....[58]....
        /*020c*/ 	.word	0xffffffff


	//   ....[59]....
        /*0210*/ 	.word	0xffffffff


	//   ....[60]....
        /*0214*/ 	.word	0xffffffff


	//   ....[61]....
        /*0218*/ 	.word	0xffffffff


	//   ....[62]....
        /*021c*/ 	.word	0xffffffff


	//   ....[63]....
        /*0220*/ 	.word	0xffffffff


	//   ....[64]....
        /*0224*/ 	.word	0xffffffff


	//   ....[65]....
        /*0228*/ 	.word	0xffffffff


	//   ....[66]....
        /*022c*/ 	.word	0xffffffff


	//   ....[67]....
        /*0230*/ 	.word	0xffffffff


	//   ....[68]....
        /*0234*/ 	.word	0xffffffff


	//   ....[69]....
        /*0238*/ 	.word	0xffffffff


	//   ....[70]....
        /*023c*/ 	.word	0xffffffff


	//   ....[71]....
        /*0240*/ 	.word	0xffffffff


	//   ....[72]....
        /*0244*/ 	.word	0xffffffff


	//   ....[73]....
        /*0248*/ 	.word	0xffffffff


	//   ....[74]....
        /*024c*/ 	.word	0xffffffff


	//   ....[75]....
        /*0250*/ 	.word	0xffffffff


	//   ....[76]....
        /*0254*/ 	.word	0xffffffff


	//   ....[77]....
        /*0258*/ 	.word	0xffffffff


	//   ....[78]....
        /*025c*/ 	.word	0xffffffff


	//   ....[79]....
        /*0260*/ 	.word	0xffffffff


	//   ....[80]....
        /*0264*/ 	.word	0xffffffff


	//   ....[81]....
        /*0268*/ 	.word	0xffffffff


	//   ....[82]....
        /*026c*/ 	.word	0xffffffff


	//   ....[83]....
        /*0270*/ 	.word	0xffffffff


	//   ....[84]....
        /*0274*/ 	.word	0xffffffff


	//   ....[85]....
        /*0278*/ 	.word	0xffffffff


	//   ....[86]....
        /*027c*/ 	.word	0xffffffff


	//   ....[87]....
        /*0280*/ 	.word	0xffffffff


	//   ....[88]....
        /*0284*/ 	.word	0xffffffff


	//   ....[89]....
        /*0288*/ 	.word	0xffffffff


	//   ....[90]....
        /*028c*/ 	.word	0xffffffff


	//   ....[91]....
        /*0290*/ 	.word	0xffffffff


	//   ....[92]....
        /*0294*/ 	.word	0xffffffff


	//   ....[93]....
        /*0298*/ 	.word	0xffffffff


	//   ....[94]....
        /*029c*/ 	.word	0xffffffff


	//   ....[95]....
        /*02a0*/ 	.word	0xffffffff


	//   ....[96]....
        /*02a4*/ 	.word	0xffffffff


	//   ....[97]....
        /*02a8*/ 	.word	0xffffffff


	//   ....[98]....
        /*02ac*/ 	.word	0xffffffff


	//   ....[99]....
        /*02b0*/ 	.word	0xffffffff


	//   ....[100]....
        /*02b4*/ 	.word	0xffffffff


	//   ....[101]....
        /*02b8*/ 	.word	0xffffffff


	//   ....[102]....
        /*02bc*/ 	.word	0xffffffff


	//   ....[103]....
        /*02c0*/ 	.word	0xffffffff


	//   ....[104]....
        /*02c4*/ 	.word	0xffffffff


	//   ....[105]....
        /*02c8*/ 	.word	0xffffffff


	//   ....[106]....
        /*02cc*/ 	.word	0xffffffff


	//   ....[107]....
        /*02d0*/ 	.word	0xffffffff


	//   ....[108]....
        /*02d4*/ 	.word	0xffffffff


	//   ....[109]....
        /*02d8*/ 	.word	0xffffffff


	//   ....[110]....
        /*02dc*/ 	.word	0xffffffff


	//   ....[111]....
        /*02e0*/ 	.word	0xffffffff


	//   ....[112]....
        /*02e4*/ 	.word	0xffffffff


	//   ....[113]....
        /*02e8*/ 	.word	0xffffffff


	//   ....[114]....
        /*02ec*/ 	.word	0xffffffff


	//   ....[115]....
        /*02f0*/ 	.word	0xffffffff


	//   ....[116]....
        /*02f4*/ 	.word	0xffffffff


	//   ....[117]....
        /*02f8*/ 	.word	0xffffffff


	//   ....[118]....
        /*02fc*/ 	.word	0xffffffff


	//   ....[119]....
        /*0300*/ 	.word	0xffffffff


	//   ....[120]....
        /*0304*/ 	.word	0xffffffff


	//   ....[121]....
        /*0308*/ 	.word	0xffffffff


	//   ....[122]....
        /*030c*/ 	.word	0xffffffff


	//   ....[123]....
        /*0310*/ 	.word	0xffffffff


	//   ....[124]....
        /*0314*/ 	.word	0xffffffff


	//   ....[125]....
        /*0318*/ 	.word	0xffffffff


	//   ....[126]....
        /*031c*/ 	.word	0xffffffff


	//   ....[127]....
        /*0320*/ 	.word	0xffffffff


	//   ....[128]....
        /*0324*/ 	.word	0xffffffff


	//   ....[129]....
        /*0328*/ 	.word	0xffffffff


	//   ....[130]....
        /*032c*/ 	.word	0xffffffff


	//   ....[131]....
        /*0330*/ 	.word	0xffffffff


	//   ....[132]....
        /*0334*/ 	.word	0xffffffff


	//   ....[133]....
        /*0338*/ 	.word	0xffffffff


	//   ....[134]....
        /*033c*/ 	.word	0xffffffff


	//   ....[135]....
        /*0340*/ 	.word	0xffffffff


	//   ....[136]....
        /*0344*/ 	.word	0xffffffff


	//   ....[137]....
        /*0348*/ 	.word	0xffffffff


	//   ....[138]....
        /*034c*/ 	.word	0xffffffff


	//   ....[139]....
        /*0350*/ 	.word	0xffffffff


	//   ....[140]....
        /*0354*/ 	.word	0xffffffff


	//   ....[141]....
        /*0358*/ 	.word	0xffffffff


	//   ....[142]....
        /*035c*/ 	.word	0xffffffff


	//   ....[143]....
        /*0360*/ 	.word	0xffffffff


	//   ....[144]....
        /*0364*/ 	.word	0xffffffff


	//   ....[145]....
        /*0368*/ 	.word	0xffffffff


	//   ....[146]....
        /*036c*/ 	.word	0xffffffff


	//   ....[147]....
        /*0370*/ 	.word	0xffffffff


	//   ....[148]....
        /*0374*/ 	.word	0xffffffff


	//   ....[149]....
        /*0378*/ 	.word	0xffffffff


	//   ....[150]....
        /*037c*/ 	.word	0xffffffff


	//   ....[151]....
        /*0380*/ 	.word	0xffffffff


	//   ....[152]....
        /*0384*/ 	.word	0xffffffff


	//   ....[153]....
        /*0388*/ 	.word	0x0500000f


	//   ....[154]....
        /*038c*/ 	.word	0x0500000f


	//   ....[155]....
        /*0390*/ 	.word	0x0500000f


	//   ....[156]....
        /*0394*/ 	.word	0x0500000f


	//   ....[157]....
        /*0398*/ 	.word	0x0500000f


	//   ....[158]....
        /*039c*/ 	.word	0x0500000f


	//   ....[159]....
        /*03a0*/ 	.word	0x0500000f


	//   ....[160]....
        /*03a4*/ 	.word	0x0500000f


	//   ....[161]....
        /*03a8*/ 	.word	0x0500000f


	//   ....[162]....
        /*03ac*/ 	.word	0x0500000f


	//   ....[163]....
        /*03b0*/ 	.word	0x0500000f


	//   ....[164]....
        /*03b4*/ 	.word	0x0500000f


	//   ....[165]....
        /*03b8*/ 	.word	0x0500000f


	//   ....[166]....
        /*03bc*/ 	.word	0x0500000f


	//   ....[167]....
        /*03c0*/ 	.word	0x0500000f


	//   ....[168]....
        /*03c4*/ 	.word	0x0500000f


	//   ....[169]....
        /*03c8*/ 	.word	0x0500000f


	//   ....[170]....
        /*03cc*/ 	.word	0x0500000f


	//   ....[171]....
        /*03d0*/ 	.word	0x0500000f


	//   ....[172]....
        /*03d4*/ 	.word	0x0500000f


	//   ....[173]....
        /*03d8*/ 	.word	0x0500000f


	//   ....[174]....
        /*03dc*/ 	.word	0x0500000f


	//   ....[175]....
        /*03e0*/ 	.word	0x0500000f


	//   ....[176]....
        /*03e4*/ 	.word	0x0500000f


	//   ....[177]....
        /*03e8*/ 	.word	0x0500000f


	//   ....[178]....
        /*03ec*/ 	.word	0x0500000f


	//   ....[179]....
        /*03f0*/ 	.word	0x0500000f


	//   ....[180]....
        /*03f4*/ 	.word	0x0500000f


	//   ....[181]....
        /*03f8*/ 	.word	0x0500000f


	//   ....[182]....
        /*03fc*/ 	.word	0x0500000f


	//   ....[183]....
        /*0400*/ 	.word	0x0500000f


	//   ....[184]....
        /*0404*/ 	.word	0x0500000f


	//   ....[185]....
        /*0408*/ 	.word	0x0500000f


	//   ....[186]....
        /*040c*/ 	.word	0x0500000f


	//   ....[187]....
        /*0410*/ 	.word	0x0500000f


	//   ....[188]....
        /*0414*/ 	.word	0x0500000f


	//   ....[189]....
        /*0418*/ 	.word	0x0500000f


	//   ....[190]....
        /*041c*/ 	.word	0x0500000f


	//   ....[191]....
        /*0420*/ 	.word	0x0500000f


	//   ....[192]....
        /*0424*/ 	.word	0x0500000f


	//   ....[193]....
        /*0428*/ 	.word	0x0500000f


	//   ....[194]....
        /*042c*/ 	.word	0x0500000f


	//   ....[195]....
        /*0430*/ 	.word	0x0500000f


	//   ....[196]....
        /*0434*/ 	.word	0x0500000f


	//   ....[197]....
        /*0438*/ 	.word	0x0500000f


	//   ....[198]....
        /*043c*/ 	.word	0x0500000f


	//   ....[199]....
        /*0440*/ 	.word	0x0500000f


	//   ....[200]....
        /*0444*/ 	.word	0x0500000f


	//   ....[201]....
        /*0448*/ 	.word	0x0500000f


	//   ....[202]....
        /*044c*/ 	.word	0x0500000f


	//   ....[203]....
        /*0450*/ 	.word	0x0500000f


	//   ....[204]....
        /*0454*/ 	.word	0x0500000f


	//   ....[205]....
        /*0458*/ 	.word	0x0500000f


	//   ....[206]....
        /*045c*/ 	.word	0x0500000f


	//   ....[207]....
        /*0460*/ 	.word	0x0500000f


	//   ....[208]....
        /*0464*/ 	.word	0x0500000f


	//   ....[209]....
        /*0468*/ 	.word	0x0500000f


	//   ....[210]....
        /*046c*/ 	.word	0x0500000f


	//   ....[211]....
        /*0470*/ 	.word	0x0500000f


	//   ....[212]....
        /*0474*/ 	.word	0x0500000f


	//   ....[213]....
        /*0478*/ 	.word	0x0500000f


	//   ....[214]....
        /*047c*/ 	.word	0x0500000f


	//   ....[215]....
        /*0480*/ 	.word	0x0500000f


	//   ....[216]....
        /*0484*/ 	.word	0x0500000f


	//   ....[217]....
        /*0488*/ 	.word	0x0500000f


	//   ....[218]....
        /*048c*/ 	.word	0x0500000f


	//   ....[219]....
        /*0490*/ 	.word	0x0500000f


	//   ....[220]....
        /*0494*/ 	.word	0x0500000f


	//   ....[221]....
        /*0498*/ 	.word	0x0500000f


	//   ....[222]....
        /*049c*/ 	.word	0x0500000f


	//   ....[223]....
        /*04a0*/ 	.word	0x0500000f


	//   ....[224]....
        /*04a4*/ 	.word	0x0500000f


	//   ....[225]....
        /*04a8*/ 	.word	0x0500000f


	//   ....[226]....
        /*04ac*/ 	.word	0x0500000f


	//   ....[227]....
        /*04b0*/ 	.word	0x0500000f


	//   ....[228]....
        /*04b4*/ 	.word	0x0500000f


	//   ....[229]....
        /*04b8*/ 	.word	0x0500000f


	//   ....[230]....
        /*04bc*/ 	.word	0x0500000f


	//   ....[231]....
        /*04c0*/ 	.word	0x0500000f


	//   ....[232]....
        /*04c4*/ 	.word	0x0500000f


	//   ....[233]....
        /*04c8*/ 	.word	0x0500000f


	//   ....[234]....
        /*04cc*/ 	.word	0x0500000f


	//   ....[235]....
        /*04d0*/ 	.word	0x0500000f


	//   ....[236]....
        /*04d4*/ 	.word	0x0500000f


	//   ....[237]....
        /*04d8*/ 	.word	0x0500000f


	//   ....[238]....
        /*04dc*/ 	.word	0x0500000f


	//   ....[239]....
        /*04e0*/ 	.word	0x0500000f


	//   ....[240]....
        /*04e4*/ 	.word	0x0500000f


	//   ....[241]....
        /*04e8*/ 	.word	0x0500000f


	//   ....[242]....
        /*04ec*/ 	.word	0x0500000f


	//   ....[243]....
        /*04f0*/ 	.word	0x0500000f


	//   ....[244]....
        /*04f4*/ 	.word	0x0500000f


	//   ....[245]....
        /*04f8*/ 	.word	0x0500000f


	//   ....[246]....
        /*04fc*/ 	.word	0x0500000f


	//   ....[247]....
        /*0500*/ 	.word	0x0500000f


	//   ....[248]....
        /*0504*/ 	.word	0x0500000f


	//   ....[249]....
        /*0508*/ 	.word	0x0500000f


	//   ....[250]....
        /*050c*/ 	.word	0x0500000f


	//   ....[251]....
        /*0510*/ 	.word	0x0500000f


	//----- nvinfo : EIATTR_COOP_GROUP_INSTR_OFFSETS
	.align		4
.L_110:
        /*0514*/ 	.byte	0x04, 0x28
        /*0516*/ 	.short	(.L_112 - .L_111)


	//   ....[0]....
.L_111:
        /*0518*/ 	.word	0x00000070


	//   ....[1]....
        /*051c*/ 	.word	0x000000b0


	//   ....[2]....
        /*0520*/ 	.word	0x000002d0


	//   ....[3]....
        /*0524*/ 	.word	0x00000430


	//   ....[4]....
        /*0528*/ 	.word	0x00000550


	//   ....[5]....
        /*052c*/ 	.word	0x000006b0


	//   ....[6]....
        /*0530*/ 	.word	0x00001340


	//   ....[7]....
        /*0534*/ 	.word	0x00002cd0


	//   ....[8]....
        /*0538*/ 	.word	0x00002d20


	//   ....[9]....
        /*053c*/ 	.word	0x000033c0


	//   ....[10]....
        /*0540*/ 	.word	0x00003420


	//   ....[11]....
        /*0544*/ 	.word	0x00005700


	//   ....[12]....
        /*0548*/ 	.word	0x00005730


	//   ....[13]....
        /*054c*/ 	.word	0x00005750


	//   ....[14]....
        /*0550*/ 	.word	0x00005770


	//   ....[15]....
        /*0554*/ 	.word	0x00006c20


	//   ....[16]....
        /*0558*/ 	.word	0x00006c50


	//   ....[17]....
        /*055c*/ 	.word	0x00006d30


	//   ....[18]....
        /*0560*/ 	.word	0x00006d40


	//   ....[19]....
        /*0564*/ 	.word	0x00008140


	//   ....[20]....
        /*0568*/ 	.word	0x00008180


	//   ....[21]....
        /*056c*/ 	.word	0x000081b0


	//   ....[22]....
        /*0570*/ 	.word	0x000081e0


	//   ....[23]....
        /*0574*/ 	.word	0x00008770


	//   ....[24]....
        /*0578*/ 	.word	0x00008790


	//   ....[25]....
        /*057c*/ 	.word	0x00008860


	//   ....[26]....
        /*0580*/ 	.word	0x00008880


	//   ....[27]....
        /*0584*/ 	.word	0x00008940


	//   ....[28]....
        /*0588*/ 	.word	0x00008960


	//   ....[29]....
        /*058c*/ 	.word	0x00008a30


	//   ....[30]....
        /*0590*/ 	.word	0x00008a50


	//   ....[31]....
        /*0594*/ 	.word	0x00009340


	//   ....[32]....
        /*0598*/ 	.word	0x00009360


	//   ....[33]....
        /*059c*/ 	.word	0x00009420


	//   ....[34]....
        /*05a0*/ 	.word	0x00009440


	//   ....[35]....
        /*05a4*/ 	.word	0x00009500


	//   ....[36]....
        /*05a8*/ 	.word	0x00009520


	//   ....[37]....
        /*05ac*/ 	.word	0x000095f0


	//   ....[38]....
        /*05b0*/ 	.word	0x00009610


	//   ....[39]....
        /*05b4*/ 	.word	0x00009750


	//   ....[40]....
        /*05b8*/ 	.word	0x00009920


	//   ....[41]....
        /*05bc*/ 	.word	0x00009950


	//   ....[42]....
        /*05c0*/ 	.word	0x00009980


	//   ....[43]....
        /*05c4*/ 	.word	0x000099b0


	//   ....[44]....
        /*05c8*/ 	.word	0x000099e0


	//   ....[45]....
        /*05cc*/ 	.word	0x00009a10


	//   ....[46]....
        /*05d0*/ 	.word	0x00009b60


	//   ....[47]....
        /*05d4*/ 	.word	0x00009b90


	//   ....[48]....
        /*05d8*/ 	.word	0x00009bc0


	//   ....[49]....
        /*05dc*/ 	.word	0x00009bf0


	//   ....[50]....
        /*05e0*/ 	.word	0x00009c20


	//   ....[51]....
        /*05e4*/ 	.word	0x00009c50


	//   ....[52]....
        /*05e8*/ 	.word	0x00009ce0


	//   ....[53]....
        /*05ec*/ 	.word	0x00009d10


	//   ....[54]....
        /*05f0*/ 	.word	0x00009d90


	//   ....[55]....
        /*05f4*/ 	.word	0x0000b1d0


	//   ....[56]....
        /*05f8*/ 	.word	0x0000b1f0


	//   ....[57]....
        /*05fc*/ 	.word	0x0000b290


	//   ....[58]....
        /*0600*/ 	.word	0x0000b2b0


	//   ....[59]....
        /*0604*/ 	.word	0x0000b340


	//   ....[60]....
        /*0608*/ 	.word	0x0000b360


	//   ....[61]....
        /*060c*/ 	.word	0x0000b3f0


	//   ....[62]....
        /*0610*/ 	.word	0x0000b410


	//   ....[63]....
        /*0614*/ 	.word	0x0000b4a0


	//   ....[64]....
        /*0618*/ 	.word	0x0000b4c0


	//   ....[65]....
        /*061c*/ 	.word	0x0000b550


	//   ....[66]....
        /*0620*/ 	.word	0x0000b570


	//   ....[67]....
        /*0624*/ 	.word	0x0000b600


	//   ....[68]....
        /*0628*/ 	.word	0x0000b620


	//   ....[69]....
        /*062c*/ 	.word	0x0000b630


	//   ....[70]....
        /*0630*/ 	.word	0x0000b6b0


	//   ....[71]....
        /*0634*/ 	.word	0x0000bdd0


	//   ....[72]....
        /*0638*/ 	.word	0x0000be00


	//   ....[73]....
        /*063c*/ 	.word	0x0000be60


	//   ....[74]....
        /*0640*/ 	.word	0x0000bea0


	//   ....[75]....
        /*0644*/ 	.word	0x0000bee0


	//   ....[76]....
        /*0648*/ 	.word	0x0000bf40


	//   ....[77]....
        /*064c*/ 	.word	0x0000bf80


	//   ....[78]....
        /*0650*/ 	.word	0x0000bfe0


	//   ....[79]....
        /*0654*/ 	.word	0x0000c030


	//   ....[80]....
        /*0658*/ 	.word	0x0000c080


	//   ....[81]....
        /*065c*/ 	.word	0x0000c0d0


	//   ....[82]....
        /*0660*/ 	.word	0x0000c120


	//   ....[83]....
        /*0664*/ 	.word	0x0000c160


	//   ....[84]....
        /*0668*/ 	.word	0x0000c1c0


	//   ....[85]....
        /*066c*/ 	.word	0x0000c1e0


	//   ....[86]....
        /*0670*/ 	.word	0x0000c210


	//   ....[87]....
        /*0674*/ 	.word	0x0000c970


	//   ....[88]....
        /*0678*/ 	.word	0x0000c9a0


	//   ....[89]....
        /*067c*/ 	.word	0x0000ca00


	//   ....[90]....
        /*0680*/ 	.word	0x0000ca10


	//   ....[91]....
        /*0684*/ 	.word	0x0000ca60


	//   ....[92]....
        /*0688*/ 	.word	0x0000ca70


	//   ....[93]....
        /*068c*/ 	.word	0x0000cac0


	//   ....[94]....
        /*0690*/ 	.word	0x0000cad0


	//   ....[95]....
        /*0694*/ 	.word	0x0000cb20


	//   ....[96]....
        /*0698*/ 	.word	0x0000cb30


	//   ....[97]....
        /*069c*/ 	.word	0x0000cb80


	//   ....[98]....
        /*06a0*/ 	.word	0x0000cb90


	//   ....[99]....
        /*06a4*/ 	.word	0x0000cbe0


	//   ....[100]....
        /*06a8*/ 	.word	0x0000cbf0


	//   ....[101]....
        /*06ac*/ 	.word	0x0000cc00


	//   ....[102]....
        /*06b0*/ 	.word	0x0000cc50


	//   ....[103]....
        /*06b4*/ 	.word	0x0000ceb0


	//   ....[104]....
        /*06b8*/ 	.word	0x0000ced0


	//   ....[105]....
        /*06bc*/ 	.word	0x0000cef0


	//   ....[106]....
        /*06c0*/ 	.word	0x0000cf50


	//   ....[107]....
        /*06c4*/ 	.word	0x0000cf70


	//   ....[108]....
        /*06c8*/ 	.word	0x0000cfd0


	//   ....[109]....
        /*06cc*/ 	.word	0x0000cff0


	//   ....[110]....
        /*06d0*/ 	.word	0x0000d050


	//   ....[111]....
        /*06d4*/ 	.word	0x0000d070


	//   ....[112]....
        /*06d8*/ 	.word	0x0000d0d0


	//   ....[113]....
        /*06dc*/ 	.word	0x0000d0f0


	//   ....[114]....
        /*06e0*/ 	.word	0x0000d150


	//   ....[115]....
        /*06e4*/ 	.word	0x0000d170


	//   ....[116]....
        /*06e8*/ 	.word	0x0000d1d0


	//   ....[117]....
        /*06ec*/ 	.word	0x0000d1f0


	//   ....[118]....
        /*06f0*/ 	.word	0x0000d200


	//   ....[119]....
        /*06f4*/ 	.word	0x0000d7a0


	//   ....[120]....
        /*06f8*/ 	.word	0x0000d7e0


	//   ....[121]....
        /*06fc*/ 	.word	0x0000d820


	//   ....[122]....
        /*0700*/ 	.word	0x0000d840


	//   ....[123]....
        /*0704*/ 	.word	0x0000d850


	//   ....[124]....
        /*0708*/ 	.word	0x0000d870


	//   ....[125]....
        /*070c*/ 	.word	0x0000d8e0


	//   ....[126]....
        /*0710*/ 	.word	0x0000d900


	//   ....[127]....
        /*0714*/ 	.word	0x0000d960


	//   ....[128]....
        /*0718*/ 	.word	0x0000d980


	//   ....[129]....
        /*071c*/ 	.word	0x0000d9e0


	//   ....[130]....
        /*0720*/ 	.word	0x0000da00


	//   ....[131]....
        /*0724*/ 	.word	0x0000da60


	//   ....[132]....
        /*0728*/ 	.word	0x0000da80


	//   ....[133]....
        /*072c*/ 	.word	0x0000dad0


	//   ....[134]....
        /*0730*/ 	.word	0x0000daf0


	//   ....[135]....
        /*0734*/ 	.word	0x0000def0


	//   ....[136]....
        /*0738*/ 	.word	0x0000df40


	//   ....[137]....
        /*073c*/ 	.word	0x0000df70


	//   ....[138]....
        /*0740*/ 	.word	0x0000df80


	//   ....[139]....
        /*0744*/ 	.word	0x0000dfb0


	//   ....[140]....
        /*0748*/ 	.word	0x0000dfe0


	//   ....[141]....
        /*074c*/ 	.word	0x0000e010


	//   ....[142]....
        /*0750*/ 	.word	0x0000e040


	//   ....[143]....
        /*0754*/ 	.word	0x0000e1c0


	//   ....[144]....
        /*0758*/ 	.word	0x0000e1f0


	//   ....[145]....
        /*075c*/ 	.word	0x0000e220


	//   ....[146]....
        /*0760*/ 	.word	0x0000e250


	//   ....[147]....
        /*0764*/ 	.word	0x0000e280


	//   ....[148]....
        /*0768*/ 	.word	0x0000e2b0


	//   ....[149]....
        /*076c*/ 	.word	0x0000e370


	//   ....[150]....
        /*0770*/ 	.word	0x0000e390


	//   ....[151]....
        /*0774*/ 	.word	0x0000e400


	//   ....[152]....
        /*0778*/ 	.word	0x0000e870


	//   ....[153]....
        /*077c*/ 	.word	0x0000ed50


	//   ....[154]....
        /*0780*/ 	.word	0x0000ee40


	//   ....[155]....
        /*0784*/ 	.word	0x0000eee0


	//   ....[156]....
        /*0788*/ 	.word	0x0000ef40


	//   ....[157]....
        /*078c*/ 	.word	0x0000f040


	//   ....[158]....
        /*0790*/ 	.word	0x0000f0b0


	//   ....[159]....
        /*0794*/ 	.word	0x0000f1b0


	//   ....[160]....
        /*0798*/ 	.word	0x0000f220


	//   ....[161]....
        /*079c*/ 	.word	0x0000f320


	//   ....[162]....
        /*07a0*/ 	.word	0x0000f390


	//   ....[163]....
        /*07a4*/ 	.word	0x0000f490


	//   ....[164]....
        /*07a8*/ 	.word	0x0000f500


	//   ....[165]....
        /*07ac*/ 	.word	0x0000f600


	//   ....[166]....
        /*07b0*/ 	.word	0x0000f670


	//   ....[167]....
        /*07b4*/ 	.word	0x0000f770


	//   ....[168]....
        /*07b8*/ 	.word	0x0000f7e0


	//   ....[169]....
        /*07bc*/ 	.word	0x0000f8c0


	//   ....[170]....
        /*07c0*/ 	.word	0x0000f9b0


	//   ....[171]....
        /*07c4*/ 	.word	0x0000fa20


	//   ....[172]....
        /*07c8*/ 	.word	0x0000faa0


	//   ....[173]....
        /*07cc*/ 	.word	0x0000fb50


	//   ....[174]....
        /*07d0*/ 	.word	0x0000fbd0


	//   ....[175]....
        /*07d4*/ 	.word	0x0000fca0


	//   ....[176]....
        /*07d8*/ 	.word	0x0000fd20


	//   ....[177]....
        /*07dc*/ 	.word	0x0000fdf0


	//   ....[178]....
        /*07e0*/ 	.word	0x0000fe70


	//   ....[179]....
        /*07e4*/ 	.word	0x0000ff40


	//   ....[180]....
        /*07e8*/ 	.word	0x0000ffc0


	//   ....[181]....
        /*07ec*/ 	.word	0x00010090


	//   ....[182]....
        /*07f0*/ 	.word	0x00010110


	//   ....[183]....
        /*07f4*/ 	.word	0x000101e0


	//   ....[184]....
        /*07f8*/ 	.word	0x00010260


	//   ....[185]....
        /*07fc*/ 	.word	0x00010310


	//   ....[186]....
        /*0800*/ 	.word	0x00010440


	//   ....[187]....
        /*0804*/ 	.word	0x000104e0


	//   ....[188]....
        /*0808*/ 	.word	0x00010550


	//   ....[189]....
        /*080c*/ 	.word	0x00010610


	//   ....[190]....
        /*0810*/ 	.word	0x00010670


	//   ....[191]....
        /*0814*/ 	.word	0x00010730


	//   ....[192]....
        /*0818*/ 	.word	0x00010790


	//   ....[193]....
        /*081c*/ 	.word	0x00010850


	//   ....[194]....
        /*0820*/ 	.word	0x000108b0


	//   ....[195]....
        /*0824*/ 	.word	0x00010970


	//   ....[196]....
        /*0828*/ 	.word	0x000109d0


	//   ....[197]....
        /*082c*/ 	.word	0x00010a90


	//   ....[198]....
        /*0830*/ 	.word	0x00010af0


	//   ....[199]....
        /*0834*/ 	.word	0x00010bb0


	//   ....[200]....
        /*0838*/ 	.word	0x00010c10


	//   ....[201]....
        /*083c*/ 	.word	0x00010cd0


	//   ....[202]....
        /*0840*/ 	.word	0x00010dc0


	//   ....[203]....
        /*0844*/ 	.word	0x00010e60


	//   ....[204]....
        /*0848*/ 	.word	0x00010ec0


	//   ....[205]....
        /*084c*/ 	.word	0x00010f90


	//   ....[206]....
        /*0850*/ 	.word	0x00010ff0


	//   ....[207]....
        /*0854*/ 	.word	0x000110c0


	//   ....[208]....
        /*0858*/ 	.word	0x00011120


	//   ....[209]....
        /*085c*/ 	.word	0x000111f0


	//   ....[210]....
        /*0860*/ 	.word	0x00011250


	//   ....[211]....
        /*0864*/ 	.word	0x00011320


	//   ....[212]....
        /*0868*/ 	.word	0x00011380


	//   ....[213]....
        /*086c*/ 	.word	0x00011450


	//   ....[214]....
        /*0870*/ 	.word	0x000114b0


	//   ....[215]....
        /*0874*/ 	.word	0x00011580


	//   ....[216]....
        /*0878*/ 	.word	0x000115e0


	//   ....[217]....
        /*087c*/ 	.word	0x000116a0


	//   ....[218]....
        /*0880*/ 	.word	0x000117c0


	//   ....[219]....
        /*0884*/ 	.word	0x00011860


	//   ....[220]....
        /*0888*/ 	.word	0x00011920


	//   ....[221]....
        /*088c*/ 	.word	0x000119f0


	//   ....[222]....
        /*0890*/ 	.word	0x00011a50


	//   ....[223]....
        /*0894*/ 	.word	0x00011b30


	//   ....[224]....
        /*0898*/ 	.word	0x00011b90


	//   ....[225]....
        /*089c*/ 	.word	0x00011c60


	//   ....[226]....
        /*08a0*/ 	.word	0x00011cc0


	//   ....[227]....
        /*08a4*/ 	.word	0x00011d90


	//   ....[228]....
        /*08a8*/ 	.word	0x00011df0


	//   ....[229]....
        /*08ac*/ 	.word	0x00011ed0


	//   ....[230]....
        /*08b0*/ 	.word	0x00011f30


	//   ....[231]....
        /*08b4*/ 	.word	0x00012000


	//   ....[232]....
        /*08b8*/ 	.word	0x00012060


	//   ....[233]....
        /*08bc*/ 	.word	0x00012120


	//   ....[234]....
        /*08c0*/ 	.word	0x000121b0


	//   ....[235]....
        /*08c4*/ 	.word	0x00012250


	//   ....[236]....
        /*08c8*/ 	.word	0x00012370


	//   ....[237]....
        /*08cc*/ 	.word	0x000123e0


	//   ....[238]....
        /*08d0*/ 	.word	0x00012450


	//   ....[239]....
        /*08d4*/ 	.word	0x000124c0


	//   ....[240]....
        /*08d8*/ 	.word	0x00012530


	//   ....[241]....
        /*08dc*/ 	.word	0x000125b0


	//   ....[242]....
        /*08e0*/ 	.word	0x00012640


	//   ....[243]....
        /*08e4*/ 	.word	0x000126d0


	//   ....[244]....
        /*08e8*/ 	.word	0x00012740


	//   ....[245]....
        /*08ec*/ 	.word	0x000127b0


	//   ....[246]....
        /*08f0*/ 	.word	0x00012820


	//   ....[247]....
        /*08f4*/ 	.word	0x000128a0


	//   ....[248]....
        /*08f8*/ 	.word	0x00012910


	//   ....[249]....
        /*08fc*/ 	.word	0x000129b0


	//   ....[250]....
        /*0900*/ 	.word	0x00012a40


	//   ....[251]....
        /*0904*/ 	.word	0x00012b60


	//----- nvinfo : EIATTR_REG_RECONFIG
	.align		4
.L_112:
        /*0908*/ 	.byte	0x01, 0x54
	.zero		2


	//----- nvinfo : EIATTR_SYSCALL_OFFSETS
	.align		4
        /*090c*/ 	.byte	0x04, 0x46
        /*090e*/ 	.short	(.L_114 - .L_113)


	//   ....[0]....
.L_113:
        /*0910*/ 	.word	0x00001530


	//   ....[1]....
        /*0914*/ 	.word	0x0000a890


	//   ....[2]....
        /*0918*/ 	.word	0x0000a9e0


	//   ....[3]....
        /*091c*/ 	.word	0x0000aad0


	//   ....[4]....
        /*0920*/ 	.word	0x0000ba60


	//----- nvinfo : EIATTR_MBARRIER_INSTR_OFFSETS
	.align		4
.L_114:
        /*0924*/ 	.byte	0x04, 0x39
        /*0926*/ 	.short	(.L_116 - .L_115)


	//   ....[0]....
.L_115:
        /*0928*/ 	.word	0x00000180
        /*092c*/ 	.word	0x000000ff
        /*0930*/ 	.word	0x00028800
        /*0934*/ 	.short	0x0100
        /*0936*/ 	.byte	0x08
	.zero		1


	//   ....[1]....
        /*0938*/ 	.word	0x00000190
        /*093c*/ 	.word	0x000000ff
        /*0940*/ 	.word	0x00028820
        /*0944*/ 	.short	0x0100
        /*0946*/ 	.byte	0x08
	.zero		1


	//   ....[2]....
        /*0948*/ 	.word	0x00000280
        /*094c*/ 	.word	0x000000ff
        /*0950*/ 	.word	0x00028830
        /*0954*/ 	.short	0x0100
        /*0956*/ 	.byte	0x08
	.zero		1


	//   ....[3]....
        /*0958*/ 	.word	0x00000290
        /*095c*/ 	.word	0x000000ff
        /*0960*/ 	.word	0x00028840
        /*0964*/ 	.short	0x0100
        /*0966*/ 	.byte	0x08
	.zero		1


	//   ....[4]....
        /*0968*/ 	.word	0x000002a0
        /*096c*/ 	.word	0x000000ff
        /*0970*/ 	.word	0x00028838
        /*0974*/ 	.short	0x0100
        /*0976*/ 	.byte	0x08
	.zero		1


	//   ....[5]....
        /*0978*/ 	.word	0x000002b0
        /*097c*/ 	.word	0x000000ff
        /*0980*/ 	.word	0x00028848
        /*0984*/ 	.short	0x0100
        /*0986*/ 	.byte	0x08
	.zero		1


	//   ....[6]....
        /*0988*/ 	.word	0x000003e0
        /*098c*/ 	.word	0x000000ff
        /*0990*/ 	.word	0x00028850
        /*0994*/ 	.short	0x0100
        /*0996*/ 	.byte	0x08
	.zero		1


	//   ....[7]....
        /*0998*/ 	.word	0x000003f0
        /*099c*/ 	.word	0x000000ff
        /*09a0*/ 	.word	0x00028860
        /*09a4*/ 	.short	0x0100
        /*09a6*/ 	.byte	0x08
	.zero		1


	//   ....[8]....
        /*09a8*/ 	.word	0x00000400
        /*09ac*/ 	.word	0x000000ff
        /*09b0*/ 	.word	0x00028858
        /*09b4*/ 	.short	0x0100
        /*09b6*/ 	.byte	0x08
	.zero		1


	//   ....[9]....
        /*09b8*/ 	.word	0x00000410
        /*09bc*/ 	.word	0x000000ff
        /*09c0*/ 	.word	0x00028868
        /*09c4*/ 	.short	0x0100
        /*09c6*/ 	.byte	0x08
	.zero		1


	//   ....[10]....
        /*09c8*/ 	.word	0x00000500
        /*09cc*/ 	.word	0x000000ff
        /*09d0*/ 	.word	0x00028870
        /*09d4*/ 	.short	0x0100
        /*09d6*/ 	.byte	0x06
	.zero		1


	//   ....[11]....
        /*09d8*/ 	.word	0x00000510
        /*09dc*/ 	.word	0x000000ff
        /*09e0*/ 	.word	0x00028880
        /*09e4*/ 	.short	0x0100
        /*09e6*/ 	.byte	0x06
	.zero		1


	//   ....[12]....
        /*09e8*/ 	.word	0x00000520
        /*09ec*/ 	.word	0x000000ff
        /*09f0*/ 	.word	0x00028878
        /*09f4*/ 	.short	0x0100
        /*09f6*/ 	.byte	0x06
	.zero		1


	//   ....[13]....
        /*09f8*/ 	.word	0x00000530
        /*09fc*/ 	.word	0x000000ff
        /*0a00*/ 	.word	0x00028888
        /*0a04*/ 	.short	0x0100
        /*0a06*/ 	.byte	0x06
	.zero		1


	//   ....[14]....
        /*0a08*/ 	.word	0x00000660
        /*0a0c*/ 	.word	0x000000ff
        /*0a10*/ 	.word	0x00028890
        /*0a14*/ 	.short	0x0100
        /*0a16*/ 	.byte	0x08
	.zero		1


	//   ....[15]....
        /*0a18*/ 	.word	0x00000670
        /*0a1c*/ 	.word	0x000000ff
        /*0a20*/ 	.word	0x000288a0
        /*0a24*/ 	.short	0x0100
        /*0a26*/ 	.byte	0x08
	.zero		1


	//   ....[16]....
        /*0a28*/ 	.word	0x00000680
        /*0a2c*/ 	.word	0x000000ff
        /*0a30*/ 	.word	0x00028898
        /*0a34*/ 	.short	0x0100
        /*0a36*/ 	.byte	0x08
	.zero		1


	//   ....[17]....
        /*0a38*/ 	.word	0x00000690
        /*0a3c*/ 	.word	0x000000ff
        /*0a40*/ 	.word	0x000288a8
        /*0a44*/ 	.short	0x0100
        /*0a46*/ 	.byte	0x08
	.zero		1


	//   ....[18]....
        /*0a48*/ 	.word	0x000007d0
        /*0a4c*/ 	.word	0x000000ff
        /*0a50*/ 	.word	0x000288b0
        /*0a54*/ 	.short	0x0100
        /*0a56*/ 	.byte	0x08
	.zero		1


	//   ....[19]....
        /*0a58*/ 	.word	0x000007e0
        /*0a5c*/ 	.word	0x000000ff
        /*0a60*/ 	.word	0x000288c0
        /*0a64*/ 	.short	0x0100
        /*0a66*/ 	.byte	0x08
	.zero		1


	//   ....[20]....
        /*0a68*/ 	.word	0x000007f0
        /*0a6c*/ 	.word	0x000000ff
        /*0a70*/ 	.word	0x000288b8
        /*0a74*/ 	.short	0x0100
        /*0a76*/ 	.byte	0x08
	.zero		1


	//   ....[21]....
        /*0a78*/ 	.word	0x00000800
        /*0a7c*/ 	.word	0x000000ff
        /*0a80*/ 	.word	0x000288c8
        /*0a84*/ 	.short	0x0100
        /*0a86*/ 	.byte	0x08
	.zero		1


	//   ....[22]....
        /*0a88*/ 	.word	0x000015b0
        /*0a8c*/ 	.word	0x000000ff
        /*0a90*/ 	.word	0x00028800
        /*0a94*/ 	.short	0x010a
        /*0a96*/ 	.byte	0x31
	.zero		1


	//   ....[23]....
        /*0a98*/ 	.word	0x00001630
        /*0a9c*/ 	.word	0x00000000
        /*0aa0*/ 	.word	0x00028830
        /*0aa4*/ 	.short	0x010a
        /*0aa6*/ 	.byte	0x3f
	.zero		1


	//   ....[24]....
        /*0aa8*/ 	.word	0x00001680
        /*0aac*/ 	.word	0x00000000
        /*0ab0*/ 	.word	0x00028830
        /*0ab4*/ 	.short	0x010a
        /*0ab6*/ 	.byte	0x3f
	.zero		1


	//   ....[25]....
        /*0ab8*/ 	.word	0x00002340
        /*0abc*/ 	.word	0x000000ff
        /*0ac0*/ 	.word	0x00000000
        /*0ac4*/ 	.short	0x0101
        /*0ac6*/ 	.byte	0x06
	.zero		1


	//   ....[26]....
        /*0ac8*/ 	.word	0x00004370
        /*0acc*/ 	.word	0x000000ff
        /*0ad0*/ 	.word	0x00028830
        /*0ad4*/ 	.short	0x010a
        /*0ad6*/ 	.byte	0x06
	.zero		1


	//   ....[27]....
        /*0ad8*/ 	.word	0x000043b0
        /*0adc*/ 	.word	0x000000ff
        /*0ae0*/ 	.word	0x00028830
        /*0ae4*/ 	.short	0x010a
        /*0ae6*/ 	.byte	0x06
	.zero		1


	//   ....[28]....
        /*0ae8*/ 	.word	0x00004730
        /*0aec*/ 	.word	0x000000ff
        /*0af0*/ 	.word	0x00028850
        /*0af4*/ 	.short	0x010a
        /*0af6*/ 	.byte	0x06
	.zero		1


	//   ....[29]....
        /*0af8*/ 	.word	0x00004770
        /*0afc*/ 	.word	0x000000ff
        /*0b00*/ 	.word	0x00028850
        /*0b04*/ 	.short	0x010a
        /*0b06*/ 	.byte	0x06
	.zero		1


	//   ....[30]....
        /*0b08*/ 	.word	0x00005060
        /*0b0c*/ 	.word	0x000000ff
        /*0b10*/ 	.word	0x00000000
        /*0b14*/ 	.short	0x0101
        /*0b16*/ 	.byte	0x06
	.zero		1


	//   ....[31]....
        /*0b18*/ 	.word	0x00006550
        /*0b1c*/ 	.word	0x000000ff
        /*0b20*/ 	.word	0x00000000
        /*0b24*/ 	.short	0x0101
        /*0b26*/ 	.byte	0x06
	.zero		1


	//   ....[32]....
        /*0b28*/ 	.word	0x00006b90
        /*0b2c*/ 	.word	0x000000ff
        /*0b30*/ 	.word	0x00028850
        /*0b34*/ 	.short	0x010a
        /*0b36*/ 	.byte	0x05
	.zero		1


	//   ....[33]....
        /*0b38*/ 	.word	0x00006bd0
        /*0b3c*/ 	.word	0x000000ff
        /*0b40*/ 	.word	0x00028850
        /*0b44*/ 	.short	0x010a
        /*0b46*/ 	.byte	0x05
	.zero		1


	//   ....[34]....
        /*0b48*/ 	.word	0x000071a0
        /*0b4c*/ 	.word	0x000000ff
        /*0b50*/ 	.word	0x00000000
        /*0b54*/ 	.short	0x0101
        /*0b56*/ 	.byte	0x04
	.zero		1


	//   ....[35]....
        /*0b58*/ 	.word	0x00008760
        /*0b5c*/ 	.word	0x0000001c
        /*0b60*/ 	.word	0x00000000
        /*0b64*/ 	.short	0x0101
        /*0b66*/ 	.byte	0x3f
	.zero		1


	//   ....[36]....
        /*0b68*/ 	.word	0x0000afe0
        /*0b6c*/ 	.word	0x00000007
        /*0b70*/ 	.word	0x00028840
        /*0b74*/ 	.short	0x010a
        /*0b76*/ 	.byte	0x3f
	.zero		1


	//   ....[37]....
        /*0b78*/ 	.word	0x0000b760
        /*0b7c*/ 	.word	0x00000007
        /*0b80*/ 	.word	0x00028830
        /*0b84*/ 	.short	0x0107
        /*0b86*/ 	.byte	0x3f
	.zero		1


	//   ....[38]....
        /*0b88*/ 	.word	0x0000b830
        /*0b8c*/ 	.word	0x00000007
        /*0b90*/ 	.word	0x00028830
        /*0b94*/ 	.short	0x0101
        /*0b96*/ 	.byte	0x3f
	.zero		1


	//   ....[39]....
        /*0b98*/ 	.word	0x0000c310
        /*0b9c*/ 	.word	0x00000016
        /*0ba0*/ 	.word	0x00028800
        /*0ba4*/ 	.short	0x0107
        /*0ba6*/ 	.byte	0x3f
	.zero		1


	//   ....[40]....
        /*0ba8*/ 	.word	0x0000c410
        /*0bac*/ 	.word	0x00000016
        /*0bb0*/ 	.word	0x00028800
        /*0bb4*/ 	.short	0x0101
        /*0bb6*/ 	.byte	0x3f
	.zero		1


	//   ....[41]....
        /*0bb8*/ 	.word	0x0000c440
        /*0bbc*/ 	.word	0x00000016
        /*0bc0*/ 	.word	0x00028820
        /*0bc4*/ 	.short	0x010a
        /*0bc6*/ 	.byte	0x3f
	.zero		1


	//   ....[42]....
        /*0bc8*/ 	.word	0x0000c7c0
        /*0bcc*/ 	.word	0x00000006
        /*0bd0*/ 	.word	0x00028840
        /*0bd4*/ 	.short	0x010a
        /*0bd6*/ 	.byte	0x3f
	.zero		1


	//   ....[43]....
        /*0bd8*/ 	.word	0x0000cce0
        /*0bdc*/ 	.word	0x00000006
        /*0be0*/ 	.word	0x00028830
        /*0be4*/ 	.short	0x0107
        /*0be6*/ 	.byte	0x3f
	.zero		1


	//   ....[44]....
        /*0be8*/ 	.word	0x0000cda0
        /*0bec*/ 	.word	0x00000006
        /*0bf0*/ 	.word	0x00028830
        /*0bf4*/ 	.short	0x0101
        /*0bf6*/ 	.byte	0x3f
	.zero		1


	//   ....[45]....
        /*0bf8*/ 	.word	0x0000ce10
        /*0bfc*/ 	.word	0x00000006
        /*0c00*/ 	.word	0x00028860
        /*0c04*/ 	.short	0x010a
        /*0c06*/ 	.byte	0x3f
	.zero		1


	//   ....[46]....
        /*0c08*/ 	.word	0x0000d390
        /*0c0c*/ 	.word	0x00000006
        /*0c10*/ 	.word	0x00028850
        /*0c14*/ 	.short	0x0107
        /*0c16*/ 	.byte	0x3f
	.zero		1


	//   ....[47]....
        /*0c18*/ 	.word	0x0000d4f0
        /*0c1c*/ 	.word	0x00000006
        /*0c20*/ 	.word	0x00028850
        /*0c24*/ 	.short	0x0101
        /*0c26*/ 	.byte	0x3f
	.zero		1


	//   ....[48]....
        /*0c28*/ 	.word	0x0000d700
        /*0c2c*/ 	.word	0x00000000
        /*0c30*/ 	.word	0x00028860
        /*0c34*/ 	.short	0x010a
        /*0c36*/ 	.byte	0x3f
	.zero		1


	//   ....[49]....
        /*0c38*/ 	.word	0x0000dc30
        /*0c3c*/ 	.word	0x00000000
        /*0c40*/ 	.word	0x00028850
        /*0c44*/ 	.short	0x0107
        /*0c46*/ 	.byte	0x3f
	.zero		1


	//   ....[50]....
        /*0c48*/ 	.word	0x0000dcf0
        /*0c4c*/ 	.word	0x00000000
        /*0c50*/ 	.word	0x00028850
        /*0c54*/ 	.short	0x0101
        /*0c56*/ 	.byte	0x3f
	.zero		1


	//   ....[51]....
        /*0c58*/ 	.word	0x0000e7f0
        /*0c5c*/ 	.word	0x00000004
        /*0c60*/ 	.word	0x00028820
        /*0c64*/ 	.short	0x010a
        /*0c66*/ 	.byte	0x3f
	.zero		1


	//   ....[52]....
        /*0c68*/ 	.word	0x0000e970
        /*0c6c*/ 	.word	0x00000005
        /*0c70*/ 	.word	0x00028840
        /*0c74*/ 	.short	0x010a
        /*0c76*/ 	.byte	0x3f
	.zero		1


	//   ....[53]....
        /*0c78*/ 	.word	0x0000ea10
        /*0c7c*/ 	.word	0x00000019
        /*0c80*/ 	.word	0x00028840
        /*0c84*/ 	.short	0x010a
        /*0c86*/ 	.byte	0x3f
	.zero		1


	//   ....[54]....
        /*0c88*/ 	.word	0x0000ea50
        /*0c8c*/ 	.word	0x00000005
        /*0c90*/ 	.word	0x00028860
        /*0c94*/ 	.short	0x010a
        /*0c96*/ 	.byte	0x3f
	.zero		1


	//   ....[55]....
        /*0c98*/ 	.word	0x0000ea90
        /*0c9c*/ 	.word	0x00000019
        /*0ca0*/ 	.word	0x00028860
        /*0ca4*/ 	.short	0x010a
        /*0ca6*/ 	.byte	0x3f
	.zero		1


	//   ....[56]....
        /*0ca8*/ 	.word	0x0000eb00
        /*0cac*/ 	.word	0x00000003
        /*0cb0*/ 	.word	0x00028800
        /*0cb4*/ 	.short	0x010a
        /*0cb6*/ 	.byte	0x3f
	.zero		1


	//   ....[57]....
        /*0cb8*/ 	.word	0x0000eb50
        /*0cbc*/ 	.word	0x00000000
        /*0cc0*/ 	.word	0x00028830
        /*0cc4*/ 	.short	0x010a
        /*0cc6*/ 	.byte	0x3f
	.zero		1


	//   ....[58]....
        /*0cc8*/ 	.word	0x0000ebb0
        /*0ccc*/ 	.word	0x00000007
        /*0cd0*/ 	.word	0x00028830
        /*0cd4*/ 	.short	0x010a
        /*0cd6*/ 	.byte	0x3f
	.zero		1


	//   ....[59]....
        /*0cd8*/ 	.word	0x0000ec10
        /*0cdc*/ 	.word	0x00000007
        /*0ce0*/ 	.word	0x00028850
        /*0ce4*/ 	.short	0x010a
        /*0ce6*/ 	.byte	0x3f
	.zero		1


	//   ....[60]....
        /*0ce8*/ 	.word	0x0000ec70
        /*0cec*/ 	.word	0x00000005
        /*0cf0*/ 	.word	0x00028850
        /*0cf4*/ 	.short	0x010a
        /*0cf6*/ 	.byte	0x3f
	.zero		1


	//   ....[61]....
        /*0cf8*/ 	.word	0x0000ed90
        /*0cfc*/ 	.word	0x00000007
        /*0d00*/ 	.word	0x00028840
        /*0d04*/ 	.short	0x010a
        /*0d06*/ 	.byte	0x3f
	.zero		1


	//   ....[62]....
        /*0d08*/ 	.word	0x00010340
        /*0d0c*/ 	.word	0x00000016
        /*0d10*/ 	.word	0x00028820
        /*0d14*/ 	.short	0x010a
        /*0d16*/ 	.byte	0x3f
	.zero		1


	//   ....[63]....
        /*0d18*/ 	.word	0x00010390
        /*0d1c*/ 	.word	0x00000006
        /*0d20*/ 	.word	0x00028840
        /*0d24*/ 	.short	0x010a
        /*0d26*/ 	.byte	0x3f
	.zero		1


	//   ....[64]....
        /*0d28*/ 	.word	0x00010d10
        /*0d2c*/ 	.word	0x00000006
        /*0d30*/ 	.word	0x00028860
        /*0d34*/ 	.short	0x010a
        /*0d36*/ 	.byte	0x3f
	.zero		1


	//   ....[65]....
        /*0d38*/ 	.word	0x00011710
        /*0d3c*/ 	.word	0x00000000
        /*0d40*/ 	.word	0x00028860
        /*0d44*/ 	.short	0x010a
        /*0d46*/ 	.byte	0x3f
	.zero		1


	//   ....[66]....
        /*0d48*/ 	.word	0x00012a80
        /*0d4c*/ 	.word	0x00000004
        /*0d50*/ 	.word	0x00028820
        /*0d54*/ 	.short	0x010a
        /*0d56*/ 	.byte	0x3f
	.zero		1


	//   ....[67]....
        /*0d58*/ 	.word	0x00012c20
        /*0d5c*/ 	.word	0x00000005
        /*0d60*/ 	.word	0x00028840
        /*0d64*/ 	.short	0x010a
        /*0d66*/ 	.byte	0x3f
	.zero		1


	//   ....[68]....
        /*0d68*/ 	.word	0x00012c70
        /*0d6c*/ 	.word	0x00000019
        /*0d70*/ 	.word	0x00028840
        /*0d74*/ 	.short	0x010a
        /*0d76*/ 	.byte	0x3f
	.zero		1


	//   ....[69]....
        /*0d78*/ 	.word	0x00012cc0
        /*0d7c*/ 	.word	0x00000005
        /*0d80*/ 	.word	0x00028860
        /*0d84*/ 	.short	0x010a
        /*0d86*/ 	.byte	0x3f
	.zero		1


	//----- nvinfo : EIATTR_NUM_MBARRIERS
	.align		4
.L_116:
        /*0d88*/ 	.byte	0x03, 0x38
        /*0d8a*/ 	.short	0x0016


	//----- nvinfo : EIATTR_EXIT_INSTR_OFFSETS
	.align		4
        /*0d8c*/ 	.byte	0x04, 0x1c
        /*0d8e*/ 	.short	(.L_118 - .L_117)


	//   ....[0]....
.L_117:
        /*0d90*/ 	.word	0x000009b0


	//   ....[1]....
        /*0d94*/ 	.word	0x00009700


	//   ....[2]....
        /*0d98*/ 	.word	0x0000eae0


	//----- nvinfo : EIATTR_MAX_THREADS
	.align		4
.L_118:
        /*0d9c*/ 	.byte	0x04, 0x05
        /*0d9e*/ 	.short	(.L_120 - .L_119)
.L_119:
        /*0da0*/ 	.word	0x00000180
        /*0da4*/ 	.word	0x00000001
        /*0da8*/ 	.word	0x00000001


	//----- nvinfo : EIATTR_CRS_STACK_SIZE
	.align		4
.L_120:
        /*0dac*/ 	.byte	0x04, 0x1e
        /*0dae*/ 	.short	(.L_122 - .L_121)
.L_121:
        /*0db0*/ 	.word	0x00000000


	//----- nvinfo : EIATTR_CBANK_PARAM_SIZE
	.align		4
.L_122:
        /*0db4*/ 	.byte	0x03, 0x19
        /*0db6*/ 	.short	0x0af0


	//----- nvinfo : EIATTR_PARAM_CBANK
	.align		4
        /*0db8*/ 	.byte	0x04, 0x0a
        /*0dba*/ 	.short	(.L_124 - .L_123)
	.align		4
.L_123:
        /*0dbc*/ 	.word	index@(.nv.constant0._ZN7cutlass13device_kernelIN5flash11enable_sm90INS1_16FlashAttnFwdSm90INS1_25CollectiveMainloopFwdSm90ILi2EN4cute5tupleIJNS5_1CILi1EEES8_S8_EEENS6_IJNS7_ILi128EEESA_SA_EEELi128ENS_10bfloat16_tEfNS_4arch4Sm90ELb0ELb0ELb1ELb1ELb1ELb0ELb0ELb1ELb1ELb1ELb0ELb0EEENS1_21CollectiveEpilogueFwdISB_S9_SC_SE_Li256ELb1ELb1ELb0ELb0EEENS1_36VarlenDynamicPersistentTileSchedulerILi128ELi128ELi256ELi128ELb0ELb1ELb1ELb0ELb1ELb1EEEEEEEEEvNT_6ParamsE)
        /*0dc0*/ 	.short	0x0210
        /*0dc2*/ 	.short	0x0af0


	//----- nvinfo : EIATTR_SW_WAR
	.align		4
.L_124:
        /*0dc4*/ 	.byte	0x04, 0x36
        /*0dc6*/ 	.short	(.L_126 - .L_125)
.L_125:
        /*0dc8*/ 	.word	0x00000008
.L_126:


//--------------------- .nv.info._ZN7cutlass13device_kernelIN5flash11enable_sm90INS1_16FlashAttnFwdSm90INS1_25CollectiveMainloopFwdSm90ILi2EN4cute5tupleIJNS5_1CILi1EEES8_S8_EEENS6_IJNS7_ILi128EEESA_SA_EEELi128ENS_10bfloat16_tEfNS_4arch4Sm90ELb0ELb0ELb1ELb1ELb1ELb1ELb0ELb1ELb1ELb1ELb0ELb0EEENS1_21CollectiveEpilogueFwdISB_S9_SC_SE_Li256ELb1ELb1ELb0ELb0EEENS1_36VarlenDynamicPersistentTileSchedulerILi128ELi128ELi256ELi128ELb0ELb1ELb1ELb0ELb1ELb1EEEEEEEEEvNT_6ParamsE --------------------------
	.section	.nv.info._ZN7cutlass13device_kernelIN5flash11enable_sm90INS1_16FlashAttnFwdSm90INS1_25CollectiveMainloopFwdSm90ILi2EN4cute5tupleIJNS5_1CILi1EEES8_S8_EEENS6_IJNS7_ILi128EEESA_SA_EEELi128ENS_10bfloat16_tEfNS_4arch4Sm90ELb0ELb0ELb1ELb1ELb1ELb1ELb0ELb1ELb1ELb1ELb0ELb0EEENS1_21CollectiveEpilogueFwdISB_S9_SC_SE_Li256ELb1ELb1ELb0ELb0EEENS1_36VarlenDynamicPersistentTileSchedulerILi128ELi128ELi256ELi128ELb0ELb1ELb1ELb0ELb1ELb1EEEEEEEEEvNT_6ParamsE,"",@"SHT_CUDA_INFO"
	.sectionflags	@""
	.align	4


	//----- nvinfo : EIATTR_CUDA_API_VERSION
	.align		4
        /*0000*/ 	.byte	0x04, 0x37
        /*0002*/ 	.short	(.L_128 - .L_127)
.L_127:
        /*0004*/ 	.word	0x00000082


	//----- nvinfo : EIATTR_KPARAM_INFO
	.align		4
.L_128:
        /*0008*/ 	.byte	0x04, 0x17
        /*000a*/ 	.short	(.L_130 - .L_129)
.L_129:
        /*000c*/ 	.word	0x00000000
        /*0010*/ 	.short	0x0000
        /*0012*/ 	.short	0x0070
        /*0014*/ 	.byte	0x00, 0xf0, 0x01, 0x2a


	//----- nvinfo : EIATTR_SPARSE_MMA_MASK
	.align		4
.L_130:
        /*0018*/ 	.byte	0x03, 0x50
        /*001a*/ 	.short	0x0000


	//----- nvinfo : EIATTR_MAXREG_COUNT
	.align		4
        /*001c*/ 	.byte	0x03, 0x1b
        /*001e*/ 	.short	0x00a8


	//----- nvinfo : EIATTR_NUM_BARRIERS
	.align		4
        /*0020*/ 	.byte	0x02, 0x4c
        /*0022*/ 	.byte	0x10
	.zero		1


	//----- nvinfo : EIATTR_EXTERNS
	.align		4
        /*0024*/ 	.byte	0x04, 0x0f
        /*0026*/ 	.short	(.L_132 - .L_131)


	//   ....[0]....
	.align		4
.L_131:
        /*0028*/ 	.word	index@(__assertfail)


	//----- nvinfo : EIATTR_ANNOTATIONS
	.align		4
.L_132:
        /*002c*/ 	.byte	0x04, 0x55
        /*002e*/ 	.short	(.L_134 - .L_133)


	//   ....[0]....
.L_133:
        /* <DEDUP_REMOVED lines=22> */


	//----- nvinfo : EIATTR_MERCURY_ISA_VERSION
	.align		4
.L_134:
        /*0178*/ 	.byte	0x03, 0x5f
        /*017a*/ 	.short	0x0101


	//----- nvinfo : EIATTR_UNUSED_LOAD_BYTE_OFFSET
	.align		4
        /*017c*/ 	.byte	0x04, 0x44
        /*017e*/ 	.short	(.L_136 - .L_135)


	//   ....[0]....
.L_135:
        /*0180*/ 	.word	0x00000a40
        /*0184*/ 	.word	0x0000fff0


	//   ....[1]....
        /*0188*/ 	.word	0x00012610
        /*018c*/ 	.word	0x0000fff0


	//----- nvinfo : EIATTR_INT_WARP_WIDE_INSTR_OFFSETS
	.align		4
.L_136:
        /*0190*/ 	.byte	0x04, 0x31
        /*0192*/ 	.short	(.L_138 - .L_137)


	//   ....[0]....
.L_137:
        /*0194*/ 	.word	0x00000120


	//   ....[1]....
        /*0198*/ 	.word	0x000001c0


	//   ....[2]....
        /*019c*/ 	.word	0x00000230


	//   ....[3]....
        /*01a0*/ 	.word	0x000167e0


	//   ....[4]....
        /*01a4*/ 	.word	0x00016870


	//   ....[5]....
        /*01a8*/ 	.word	0x00019740


	//   ....[6]....
        /*01ac*/ 	.word	0x000197d0


	//----- nvinfo : EIATTR_COOP_GROUP_MASK_REGIDS
	.align		4
.L_138:
        /*01b0*/ 	.byte	0x04, 0x29
        /*01b2*/ 	.short	(.L_140 - .L_139)


	//   ....[0]....
.L_139:
        /*01b4*/ 	.word	0xffffffff


	//   ....[1]....
        /*01b8*/ 	.word	0xffffffff


	//   ....[2]....
        /*01bc*/ 	.word	0xffffffff


	//   ....[3]....
        /*01c0*/ 	.word	0xffffffff


	//   ....[4]....
        /*01c4*/ 	.word	0xffffffff


	//   ....[5]....
        /*01c8*/ 	.word	0xffffffff


	//   ....[6]....
        /*01cc*/ 	.word	0xffffffff


	//   ....[7]....
        /*01d0*/ 	.word	0xffffffff


	//   ....[8]....
        /*01d4*/ 	.word	0xffffffff


	//   ....[9]....
        /*01d8*/ 	.word	0xffffffff


	//   ....[10]....
        /*01dc*/ 	.word	0xffffffff


	//   ....[11]....
        /*01e0*/ 	.word	0xffffffff


	//   ....[12]....
        /*01e4*/ 	.word	0xffffffff


	//   ....[13]....
        /*01e8*/ 	.word	0xffffffff


	//   ....[14]....
        /*01ec*/ 	.word	0xffffffff


	//   ....[15]....
        /*01f0*/ 	.word	0xffffffff


	//   ....[16]....
        /*01f4*/ 	.word	0xffffffff


	//   ....[17]....
        /*01f8*/ 	.word	0xffffffff


	//   ....[18]....
        /*01fc*/ 	.word	0xffffffff


	//   ....[19]....
        /*0200*/ 	.word	0xffffffff


	//   ....[20]....
        /*0204*/ 	.word	0xffffffff


	//   ....[21]....
        /*0208*/ 	.word	0xffffffff


	//   ....[22]....
        /*020c*/ 	.word	0xffffffff


	//   ....[23]....
        /*0210*/ 	.word	0xffffffff


	//   ....[24]....
        /*0214*/ 	.word	0xffffffff


	//   ....[25]....
        /*0218*/ 	.word	0xffffffff


	//   ....[26]....
        /*021c*/ 	.word	0xffffffff


	//   ....[27]....
        /*0220*/ 	.word	0xffffffff


	//   ....[28]....
        /*0224*/ 	.word	0xffffffff


	//   ....[29]....
        /*0228*/ 	.word	0xffffffff


	//   ....[30]....
        /*022c*/ 	.word	0xffffffff


	//   ....[31]....
        /*0230*/ 	.word	0xffffffff


	//   ....[32]....
        /*0234*/ 	.word	0xffffffff


	//   ....[33]....
        /*0238*/ 	.word	0xffffffff


	//   ....[34]....
        /*023c*/ 	.word	0xffffffff


	//   ....[35]....
        /*0240*/ 	.word	0xffffffff


	//   ....[36]....
        /*0244*/ 	.word	0xffffffff


	//   ....[37]....
        /*0248*/ 	.word	0xffffffff


	//   ....[38]....
        /*024c*/ 	.word	0xffffffff


	//   ....[39]....
        /*0250*/ 	.word	0xffffffff


	//   ....[40]....
        /*0254*/ 	.word	0xffffffff


	//   ....[41]....
        /*0258*/ 	.word	0xffffffff


	//   ....[42]....
        /*025c*/ 	.word	0xffffffff


	//   ....[43]....
        /*0260*/ 	.word	0xffffffff


	//   ....[44]....
        /*0264*/ 	.word	0xffffffff


	//   ....[45]....
        /*0268*/ 	.word	0xffffffff


	//   ....[46]....
        /*026c*/ 	.word	0xffffffff


	//   ....[47]....
        /*0270*/ 	.word	0xffffffff


	//   ....[48]....
        /*0274*/ 	.word	0xffffffff


	//   ....[49]....
        /*0278*/ 	.word	0xffffffff


	//   ....[50]....
        /*027c*/ 	.word	0xffffffff


	//   ....[51]....
        /*0280*/ 	.word	0xffffffff


	//   ....[52]....
        /*0284*/ 	.word	0xffffffff


	//   ....[53]....
        /*0288*/ 	.word	0xffffffff


	//   ....[54]....
        /*028c*/ 	.word	0xffffffff


	//   ....[55]....
        /*0290*/ 	.word	0xffffffff


	//   ....[56]....
        /*0294*/ 	.word	0xffffffff


	//   ....[57]....
        /*0298*/ 	.word	0xffffffff


	//   ....[58]....
        /*029c*/ 	.word	0xffffffff


	//   ....[59]....
        /*02a0*/ 	.word	0xffffffff


	//   ....[60]....
        /*02a4*/ 	.word	0xffffffff


	//   ....[61]....
        /*02a8*/ 	.word	0xffffffff


	//   ....[62]....
        /*02ac*/ 	.word	0xffffffff


	//   ....[63]....
        /*02b0*/ 	.word	0xffffffff


	//   ....[64]....
        /*02b4*/ 	.word	0xffffffff


	//   ....[65]....
        /*02b8*/ 	.word	0xffffffff


	//   ....[66]....
        /*02bc*/ 	.word	0xffffffff


	//   ....[67]....
        /*02c0*/ 	.word	0xffffffff


	//   ....[68]....
        /*02c4*/ 	.word	0xffffffff


	//   ....[69]....
        /*02c8*/ 	.word	0xffffffff


	//   ....[70]....
        /*02cc*/ 	.word	0xffffffff


	//   ....[71]....
        /*02d0*/ 	.word	0xffffffff


	//   ....[72]....
        /*02d4*/ 	.word	0xffffffff


	//   ....[73]....
        /*02d8*/ 	.word	0xffffffff


	//   ....[74]....
        /*02dc*/ 	.word	0xffffffff


	//   ....[75]....
        /*02e0*/ 	.word	0xffffffff


	//   ....[76]....
        /*02e4*/ 	.word	0xffffffff


	//   ....[77]....
        /*02e8*/ 	.word	0xffffffff


	//   ....[78]....
        /*02ec*/ 	.word	0xffffffff


	//   ....[79]....
        /*02f0*/ 	.word	0xffffffff


	//   ....[80]....
        /*02f4*/ 	.word	0xffffffff


	//   ....[81]....
        /*02f8*/ 	.word	0xffffffff


	//   ....[82]....
        /*02fc*/ 	.word	0xffffffff


	//   ....[83]....
        /*0300*/ 	.word	0xffffffff


	//   ....[84]....
        /*0304*/ 	.word	0xffffffff


	//   ....[85]....
        /*0308*/ 	.word	0xffffffff


	//   ....[86]....
        /*030c*/ 	.word	0xffffffff


	//   ....[87]....
        /*0310*/ 	.word	0xffffffff


	//   ....[88]....
        /*0314*/ 	.word	0xffffffff


	//   ....[89]....
        /*0318*/ 	.word	0xffffffff


	//   ....[90]....
        /*031c*/ 	.word	0xffffffff


	//   ....[91]....
        /*0320*/ 	.word	0xffffffff


	//   ....[92]....
        /*0324*/ 	.word	0xffffffff


	//   ....[93]....
        /*0328*/ 	.word	0xffffffff


	//   ....[94]....
        /*032c*/ 	.word	0xffffffff


	//   ....[95]....
        /*0330*/ 	.word	0xffffffff


	//   ....[96]....
        /*0334*/ 	.word	0xffffffff


	//   ....[97]....
        /*0338*/ 	.word	0xffffffff


	//   ....[98]....
        /*033c*/ 	.word	0xffffffff


	//   ....[99]....
        /*0340*/ 	.word	0xffffffff


	//   ....[100]....
        /*0344*/ 	.word	0xffffffff


	//   ....[101]....
        /*0348*/ 	.word	0xffffffff


	//   ....[102]....
        /*034c*/ 	.word	0xffffffff


	//   ....[103]....
        /*0350*/ 	.word	0xffffffff


	//   ....[104]....
        /*0354*/ 	.word	0xffffffff


	//   ....[105]....
        /*0358*/ 	.word	0xffffffff


	//   ....[106]....
        /*035c*/ 	.word	0xffffffff


	//   ....[107]....
        /*0360*/ 	.word	0xffffffff


	//   ....[108]....
        /*0364*/ 	.word	0xffffffff


	//   ....[109]....
        /*0368*/ 	.word	0xffffffff


	//   ....[110]....
        /*036c*/ 	.word	0xffffffff


	//   ....[111]....
        /*0370*/ 	.word	0xffffffff


	//   ....[112]....
        /*0374*/ 	.word	0xffffffff


	//   ....[113]....
        /*0378*/ 	.word	0xffffffff


	//   ....[114]....
        /*037c*/ 	.word	0xffffffff


	//   ....[115]....
        /*0380*/ 	.word	0xffffffff


	//   ....[116]....
        /*0384*/ 	.word	0xffffffff


	//   ....[117]....
        /*0388*/ 	.word	0xffffffff


	//   ....[118]....
        /*038c*/ 	.word	0xffffffff


	//   ....[119]....
        /*0390*/ 	.word	0xffffffff


	//   ....[120]....
        /*0394*/ 	.word	0xffffffff


	//   ....[121]....
        /*0398*/ 	.word	0xffffffff


	//   ....[122]....
        /*039c*/ 	.word	0xffffffff


	//   ....[123]....
        /*03a0*/ 	.word	0xffffffff


	//   ....[124]....
        /*03a4*/ 	.word	0xffffffff


	//   ....[125]....
        /*03a8*/ 	.word	0xffffffff


	//   ....[126]....
        /*03ac*/ 	.word	0xffffffff


	//   ....[127]....
        /*03b0*/ 	.word	0xffffffff


	//   ....[128]....
        /*03b4*/ 	.word	0xffffffff


	//   ....[129]....
        /*03b8*/ 	.word	0xffffffff


	//   ....[130]....
        /*03bc*/ 	.word	0xffffffff


	//   ....[131]....
        /*03c0*/ 	.word	0xffffffff


	//   ....[132]....
        /*03c4*/ 	.word	0xffffffff


	//   ....[133]....
        /*03c8*/ 	.word	0xffffffff


	//   ....[134]....
        /*03cc*/ 	.word	0xffffffff


	//   ....[135]....
        /*03d0*/ 	.word	0xffffffff


	//   ....[136]....
        /*03d4*/ 	.word	0xffffffff


	//   ....[137]....
        /*03d8*/ 	.word	0xffffffff


	//   ....[138]....
        /*03dc*/ 	.word	0xffffffff


	//   ....[139]....
        /*03e0*/ 	.word	0xffffffff


	//   ....[140]....
        /*03e4*/ 	.word	0xffffffff


	//   ....[141]....
        /*03e8*/ 	.word	0xffffffff


	//   ....[142]....
        /*03ec*/ 	.word	0xffffffff


	//   ....[143]....
        /*03f0*/ 	.word	0xffffffff


	//   ....[144]....
        /*03f4*/ 	.word	0xffffffff


	//   ....[145]....
        /*03f8*/ 	.word	0xffffffff


	//   ....[146]....
        /*03fc*/ 	.word	0xffffffff


	//   ....[147]....
        /*0400*/ 	.word	0xffffffff


	//   ....[148]....
        /*0404*/ 	.word	0xffffffff


	//   ....[149]....
        /*0408*/ 	.word	0xffffffff


	//   ....[150]....
        /*040c*/ 	.word	0xffffffff


	//   ....[151]....
        /*0410*/ 	.word	0xffffffff


	//   ....[152]....
        /*0414*/ 	.word	0xffffffff


	//   ....[153]....
        /*0418*/ 	.word	0xffffffff


	//   ....[154]....
        /*041c*/ 	.word	0xffffffff


	//   ....[155]....
        /*0420*/ 	.word	0xffffffff


	//   ....[156]....
        /*0424*/ 	.word	0xffffffff


	//   ....[157]....
        /*0428*/ 	.word	0xffffffff


	//   ....[158]....
        /*042c*/ 	.word	0xffffffff


	//   ....[159]....
        /*0430*/ 	.word	0xffffffff


	//   ....[160]....
        /*0434*/ 	.word	0xffffffff


	//   ....[161]....
        /*0438*/ 	.word	0xffffffff


	//   ....[162]....
        /*043c*/ 	.word	0xffffffff


	//   ....[163]....
        /*0440*/ 	.word	0xffffffff


	//   ....[164]....
        /*0444*/ 	.word	0xffffffff


	//   ....[165]....
        /*0448*/ 	.word	0xffffffff


	//   ....[166]....
        /*044c*/ 	.word	0xffffffff


	//   ....[167]....
        /*0450*/ 	.word	0xffffffff


	//   ....[168]....
        /*0454*/ 	.word	0xffffffff


	//   ....[169]....
        /*0458*/ 	.word	0xffffffff


	//   ....[170]....
        /*045c*/ 	.word	0xffffffff


	//   ....[171]....
        /*0460*/ 	.word	0xffffffff


	//   ....[172]....
        /*0464*/ 	.word	0xffffffff


	//   ....[173]....
        /*0468*/ 	.word	0xffffffff


	//   ....[174]....
        /*046c*/ 	.word	0xffffffff


	//   ....[175]....
        /*0470*/ 	.word	0xffffffff


	//   ....[176]....
        /*0474*/ 	.word	0xffffffff


	//   ....[177]....
        /*0478*/ 	.word	0xffffffff


	//   ....[178]....
        /*047c*/ 	.word	0xffffffff


	//   ....[179]....
        /*0480*/ 	.word	0xffffffff


	//   ....[180]....
        /*0484*/ 	.word	0xffffffff


	//   ....[181]....
        /*0488*/ 	.word	0xffffffff


	//   ....[182]....
        /*048c*/ 	.word	0xffffffff


	//   ....[183]....
        /*0490*/ 	.word	0xffffffff


	//   ....[184]....
        /*0494*/ 	.word	0xffffffff


	//   ....[185]....
        /*0498*/ 	.word	0xffffffff


	//   ....[186]....
        /*049c*/ 	.word	0xffffffff


	//   ....[187]....
        /*04a0*/ 	.word	0xffffffff


	//   ....[188]....
        /*04a4*/ 	.word	0xffffffff


	//   ....[189]....
        /*04a8*/ 	.word	0xffffffff


	//   ....[190]....
        /*04ac*/ 	.word	0xffffffff


	//   ....[191]....
        /*04b0*/ 	.word	0xffffffff


	//   ....[192]....
        /*04b4*/ 	.word	0xffffffff


	//   ....[193]....
        /*04b8*/ 	.word	0xffffffff


	//   ....[194]....
        /*04bc*/ 	.word	0xffffffff


	//   ....[195]....
        /*04c0*/ 	.word	0x0500000f


	//   ....[196]....
        /*04c4*/ 	.word	0x0500000f


	//   ....[197]....
        /*04c8*/ 	.word	0x0500000f


	//   ....[198]....
        /*04cc*/ 	.word	0x0500000f


	//   ....[199]....
        /*04d0*/ 	.word	0x0500000f


	//   ....[200]....
        /*04d4*/ 	.word	0x0500000f


	//   ....[201]....
        /*04d8*/ 	.word	0x0500000f


	//   ....[202]....
        /*04dc*/ 	.word	0x0500000f


	//   ....[203]....
        /*04e0*/ 	.word	0x0500000f


	//   ....[204]....
        /*04e4*/ 	.word	0x0500000f


	//   ....[205]....
        /*04e8*/ 	.word	0x0500000f


	//   ....[206]....
        /*04ec*/ 	.word	0x0500000f


	//   ....[207]....
        /*04f0*/ 	.word	0x0500000f


	//   ....[208]....
        /*04f4*/ 	.word	0x0500000f


	//   ....[209]....
        /*04f8*/ 	.word	0x0500000f


	//   ....[210]....
        /*04fc*/ 	.word	0x0500000f


	//   ....[211]....
        /*0500*/ 	.word	0x0500000f


	//   ....[212]....
        /*0504*/ 	.word	0x0500000f


	//   ....[213]....
        /*0508*/ 	.word	0x0500000f


	//   ....[214]....
        /*050c*/ 	.word	0x0500000f


	//   ....[215]....
        /*0510*/ 	.word	0x0500000f


	//   ....[216]....
        /*0514*/ 	.word	0x0500000f


	//   ....[217]....
        /*0518*/ 	.word	0x0500000f


	//   ....[218]....
        /*051c*/ 	.word	0x0500000f


	//   ....[219]....
        /*0520*/ 	.word	0x0500000f


	//   ....[220]....
        /*0524*/ 	.word	0x0500000f


	//   ....[221]....
        /*0528*/ 	.word	0x0500000f


	//   ....[222]....
        /*052c*/ 	.word	0x0500000f


	//   ....[223]....
        /*0530*/ 	.word	0x0500000f


	//   ....[224]....
        /*0534*/ 	.word	0x0500000f


	//   ....[225]....
        /*0538*/ 	.word	0x0500000f


	//   ....[226]....
        /*053c*/ 	.word	0x0500000f


	//   ....[227]....
        /*0540*/ 	.word	0x0500000f


	//   ....[228]....
        /*0544*/ 	.word	0x0500000f


	//   ....[229]....
        /*0548*/ 	.word	0x0500000f


	//   ....[230]....
        /*054c*/ 	.word	0x0500000f


	//   ....[231]....
        /*0550*/ 	.word	0x0500000f


	//   ....[232]....
        /*0554*/ 	.word	0x0500000f


	//   ....[233]....
        /*0558*/ 	.word	0x0500000f


	//   ....[234]....
        /*055c*/ 	.word	0x0500000f


	//   ....[235]....
        /*0560*/ 	.word	0x0500000f


	//   ....[236]....
        /*0564*/ 	.word	0x0500000f


	//   ....[237]....
        /*0568*/ 	.word	0x0500000f


	//   ....[238]....
        /*056c*/ 	.word	0x0500000f


	//   ....[239]....
        /*0570*/ 	.word	0x0500000f


	//   ....[240]....
        /*0574*/ 	.word	0x0500000f


	//   ....[241]....
        /*0578*/ 	.word	0x0500000f


	//   ....[242]....
        /*057c*/ 	.word	0x0500000f


	//   ....[243]....
        /*0580*/ 	.word	0x0500000f


	//   ....[244]....
        /*0584*/ 	.word	0x0500000f


	//   ....[245]....
        /*0588*/ 	.word	0x0500000f


	//   ....[246]....
        /*058c*/ 	.word	0x0500000f


	//   ....[247]....
        /*0590*/ 	.word	0x0500000f


	//   ....[248]....
        /*0594*/ 	.word	0x0500000f


	//   ....[249]....
        /*0598*/ 	.word	0x0500000f


	//   ....[250]....
        /*059c*/ 	.word	0x0500000f


	//   ....[251]....
        /*05a0*/ 	.word	0x0500000f


	//   ....[252]....
        /*05a4*/ 	.word	0x0500000f


	//   ....[253]....
        /*05a8*/ 	.word	0x0500000f


	//   ....[254]....
        /*05ac*/ 	.word	0x0500000f


	//   ....[255]....
        /*05b0*/ 	.word	0x0500000f


	//   ....[0]....
        /*05b4*/ 	.word	0x0500000f


	//   ....[1]....
        /*05b8*/ 	.word	0x0500000f


	//   ....[2]....
        /*05bc*/ 	.word	0x0500000f


	//   ....[3]....
        /*05c0*/ 	.word	0x0500000f


	//   ....[4]....
        /*05c4*/ 	.word	0x0500000f


	//   ....[5]....
        /*05c8*/ 	.word	0x0500000f


	//   ....[6]....
        /*05cc*/ 	.word	0x0500000f


	//   ....[7]....
        /*05d0*/ 	.word	0x0500000f


	//   ....[8]....
        /*05d4*/ 	.word	0x0500000f


	//   ....[9]....
        /*05d8*/ 	.word	0x0500000f


	//   ....[10]....
        /*05dc*/ 	.word	0x0500000f


	//   ....[11]....
        /*05e0*/ 	.word	0x0500000f


	//   ....[12]....
        /*05e4*/ 	.word	0x0500000f


	//   ....[13]....
        /*05e8*/ 	.word	0x0500000f


	//   ....[14]....
        /*05ec*/ 	.word	0x0500000f


	//   ....[15]....
        /*05f0*/ 	.word	0x0500000f


	//   ....[16]....
        /*05f4*/ 	.word	0x0500000f


	//   ....[17]....
        /*05f8*/ 	.word	0x0500000f


	//   ....[18]....
        /*05fc*/ 	.word	0x0500000f


	//   ....[19]....
        /*0600*/ 	.word	0x0500000f


	//   ....[20]....
        /*0604*/ 	.word	0x0500000f


	//   ....[21]....
        /*0608*/ 	.word	0x0500000f


	//   ....[22]....
        /*060c*/ 	.word	0x0500000f


	//   ....[23]....
        /*0610*/ 	.word	0x0500000f


	//   ....[24]....
        /*0614*/ 	.word	0x0500000f


	//   ....[25]....
        /*0618*/ 	.word	0x0500000f


	//   ....[26]....
        /*061c*/ 	.word	0x0500000f


	//   ....[27]....
        /*0620*/ 	.word	0x0500000f


	//   ....[28]....
        /*0624*/ 	.word	0x0500000f


	//   ....[29]....
        /*0628*/ 	.word	0x0500000f


	//   ....[30]....
        /*062c*/ 	.word	0x0500000f


	//   ....[31]....
        /*0630*/ 	.word	0x0500000f


	//   ....[32]....
        /*0634*/ 	.word	0x0500000f


	//   ....[33]....
        /*0638*/ 	.word	0x0500000f


	//   ....[34]....
        /*063c*/ 	.word	0x0500000f


	//   ....[35]....
        /*0640*/ 	.word	0x0500000f


	//   ....[36]....
        /*0644*/ 	.word	0x0500000f


	//   ....[37]....
        /*0648*/ 	.word	0x0500000f


	//   ....[38]....
        /*064c*/ 	.word	0x0500000f


	//   ....[39]....
        /*0650*/ 	.word	0x0500000f


	//   ....[40]....
        /*0654*/ 	.word	0x0500000f


	//   ....[41]....
        /*0658*/ 	.word	0x0500000f


	//   ....[42]....
        /*065c*/ 	.word	0x0500000f


	//   ....[43]....
        /*0660*/ 	.word	0x0500000f


	//   ....[44]....
        /*0664*/ 	.word	0x0500000f


	//   ....[45]....
        /*0668*/ 	.word	0x0500000f


	//   ....[46]....
        /*066c*/ 	.word	0x0500000f


	//   ....[47]....
        /*0670*/ 	.word	0x0500000f


	//   ....[48]....
        /*0674*/ 	.word	0x0500000f


	//   ....[49]....
        /*0678*/ 	.word	0x0500000f


	//   ....[50]....
        /*067c*/ 	.word	0x0500000f


	//   ....[51]....
        /*0680*/ 	.word	0x0500000f


	//   ....[52]....
        /*0684*/ 	.word	0x0500000f


	//   ....[53]....
        /*0688*/ 	.word	0x0500000f


	//   ....[54]....
        /*068c*/ 	.word	0x0500000f


	//   ....[55]....
        /*0690*/ 	.word	0x0500000f


	//   ....[56]....
        /*0694*/ 	.word	0x0500000f


	//   ....[57]....
        /*0698*/ 	.word	0x0500000f


	//   ....[58]....
        /*069c*/ 	.word	0x0500000f


	//   ....[59]....
        /*06a0*/ 	.word	0x0500000f


	//   ....[60]....
        /*06a4*/ 	.word	0x0500000f


	//   ....[61]....
        /*06a8*/ 	.word	0x0500000f


	//   ....[62]....
        /*06ac*/ 	.word	0x0500000f


	//   ....[63]....
        /*06b0*/ 	.word	0x0500000f


	//   ....[64]....
        /*06b4*/ 	.word	0x0500000f


	//   ....[65]....
        /*06b8*/ 	.word	0x0500000f


	//   ....[66]....
        /*06bc*/ 	.word	0x0500000f


	//   ....[67]....
        /*06c0*/ 	.word	0x0500000f


	//   ....[68]....
        /*06c4*/ 	.word	0x0500000f


	//   ....[69]....
        /*06c8*/ 	.word	0x0500000f


	//   ....[70]....
        /*06cc*/ 	.word	0x0500000f


	//   ....[71]....
        /*06d0*/ 	.word	0x0500000f


	//   ....[72]....
        /*06d4*/ 	.word	0x0500000f


	//   ....[73]....
        /*06d8*/ 	.word	0x0500000f


	//   ....[74]....
        /*06dc*/ 	.word	0x0500000f


	//   ....[75]....
        /*06e0*/ 	.word	0x0500000f


	//   ....[76]....
        /*06e4*/ 	.word	0x0500000f


	//   ....[77]....
        /*06e8*/ 	.word	0x0500000f


	//   ....[78]....
        /*06ec*/ 	.word	0x0500000f


	//   ....[79]....
        /*06f0*/ 	.word	0x0500000f


	//----- nvinfo : EIATTR_COOP_GROUP_INSTR_OFFSETS
	.align		4
.L_140:
        /*06f4*/ 	.byte	0x04, 0x28
        /*06f6*/ 	.short	(.L_142 - .L_141)


	//   ....[0]....
.L_141:
        /*06f8*/ 	.word	0x00000060


	//   ....[1]....
        /*06fc*/ 	.word	0x00000130


	//   ....[2]....
        /*0700*/ 	.word	0x000001e0


	//   ....[3]....
        /*0704*/ 	.word	0x000003a0


	//   ....[4]....
        /*0708*/ 	.word	0x00000500


	//   ....[5]....
        /*070c*/ 	.word	0x00000620


	//   ....[6]....
        /*0710*/ 	.word	0x00000780


	//   ....[7]....
        /*0714*/ 	.word	0x00003040


	//   ....[8]....
        /*0718*/ 	.word	0x00003050


	//   ....[9]....
        /*071c*/ 	.word	0x000037c0


	//   ....[10]....
        /*0720*/ 	.word	0x000037d0


	//   ....[11]....
        /*0724*/ 	.word	0x00003f40


	//   ....[12]....
        /*0728*/ 	.word	0x00003f50


	//   ....[13]....
        /*072c*/ 	.word	0x000046b0


	//   ....[14]....
        /*0730*/ 	.word	0x000046c0


	//   ....[15]....
        /*0734*/ 	.word	0x00005800


	//   ....[16]....
        /*0738*/ 	.word	0x00005810


	//   ....[17]....
        /*073c*/ 	.word	0x00006000


	//   ....[18]....
        /*0740*/ 	.word	0x00006010


	//   ....[19]....
        /*0744*/ 	.word	0x000067e0


	//   ....[20]....
        /*0748*/ 	.word	0x000067f0


	//   ....[21]....
        /*074c*/ 	.word	0x00006fc0


	//   ....[22]....
        /*0750*/ 	.word	0x00006fd0


	//   ....[23]....
        /*0754*/ 	.word	0x000079c0


	//   ....[24]....
        /*0758*/ 	.word	0x000079d0


	//   ....[25]....
        /*075c*/ 	.word	0x00007ae0


	//   ....[26]....
        /*0760*/ 	.word	0x00007af0


	//   ....[27]....
        /*0764*/ 	.word	0x00007c10


	//   ....[28]....
        /*0768*/ 	.word	0x00007c20


	//   ....[29]....
        /*076c*/ 	.word	0x00007d40


	//   ....[30]....
        /*0770*/ 	.word	0x00007d50


	//   ....[31]....
        /*0774*/ 	.word	0x000080f0


	//   ....[32]....
        /*0778*/ 	.word	0x00008110


	//   ....[33]....
        /*077c*/ 	.word	0x000081f0


	//   ....[34]....
        /*0780*/ 	.word	0x00008210


	//   ....[35]....
        /*0784*/ 	.word	0x000082f0


	//   ....[36]....
        /*0788*/ 	.word	0x00008310


	//   ....[37]....
        /*078c*/ 	.word	0x000083f0


	//   ....[38]....
        /*0790*/ 	.word	0x00008410


	//   ....[39]....
        /*0794*/ 	.word	0x00008900


	//   ....[40]....
        /*0798*/ 	.word	0x00008e60


	//   ....[41]....
        /*079c*/ 	.word	0x00008e70


	//   ....[42]....
        /*07a0*/ 	.word	0x00008e80


	//   ....[43]....
        /*07a4*/ 	.word	0x00008e90


	//   ....[44]....
        /*07a8*/ 	.word	0x0000a880


	//   ....[45]....
        /*07ac*/ 	.word	0x0000a890


	//   ....[46]....
        /*07b0*/ 	.word	0x0000a8a0


	//   ....[47]....
        /*07b4*/ 	.word	0x0000a8b0


	//   ....[48]....
        /*07b8*/ 	.word	0x0000dbd0


	//   ....[49]....
        /*07bc*/ 	.word	0x0000dc00


	//   ....[50]....
        /*07c0*/ 	.word	0x0000e220


	//   ....[51]....
        /*07c4*/ 	.word	0x0000e280


	//   ....[52]....
        /*07c8*/ 	.word	0x000106c0


	//   ....[53]....
        /*07cc*/ 	.word	0x000106e0


	//   ....[54]....
        /*07d0*/ 	.word	0x00010700


	//   ....[55]....
        /*07d4*/ 	.word	0x00010720


	//   ....[56]....
        /*07d8*/ 	.word	0x00011c50


	//   ....[57]....
        /*07dc*/ 	.word	0x00011f70


	//   ....[58]....
        /*07e0*/ 	.word	0x00011f80


	//   ....[59]....
        /*07e4*/ 	.word	0x00011fc0


	//   ....[60]....
        /*07e8*/ 	.word	0x00013020


	//   ....[61]....
        /*07ec*/ 	.word	0x00013060


	//   ....[62]....
        /*07f0*/ 	.word	0x000130a0


	//   ....[63]....
        /*07f4*/ 	.word	0x000130d0


	//   ....[64]....
        /*07f8*/ 	.word	0x00013690


	//   ....[65]....
        /*07fc*/ 	.word	0x000136c0


	//   ....[66]....
        /*0800*/ 	.word	0x00013780


	//   ....[67]....
        /*0804*/ 	.word	0x000137a0


	//   ....[68]....
        /*0808*/ 	.word	0x00013860


	//   ....[69]....
        /*080c*/ 	.word	0x00013880


	//   ....[70]....
        /*0810*/ 	.word	0x00013950


	//   ....[71]....
        /*0814*/ 	.word	0x00013970


	//   ....[72]....
        /*0818*/ 	.word	0x00014160


	//   ....[73]....
        /*081c*/ 	.word	0x00014170


	//   ....[74]....
        /*0820*/ 	.word	0x00014280


	//   ....[75]....
        /*0824*/ 	.word	0x00014290


	//   ....[76]....
        /*0828*/ 	.word	0x000143a0


	//   ....[77]....
        /*082c*/ 	.word	0x000143b0


	//   ....[78]....
        /*0830*/ 	.word	0x000144c0


	//   ....[79]....
        /*0834*/ 	.word	0x000144d0


	//   ....[80]....
        /*0838*/ 	.word	0x00014640


	//   ....[81]....
        /*083c*/ 	.word	0x000147f0


	//   ....[82]....
        /*0840*/ 	.word	0x00014820


	//   ....[83]....
        /*0844*/ 	.word	0x00014850


	//   ....[84]....
        /*0848*/ 	.word	0x00014880


	//   ....[85]....
        /*084c*/ 	.word	0x000148b0


	//   ....[86]....
        /*0850*/ 	.word	0x000148e0


	//   ....[87]....
        /*0854*/ 	.word	0x00014a50


	//   ....[88]....
        /*0858*/ 	.word	0x00014a80


	//   ....[89]....
        /*085c*/ 	.word	0x00014ab0


	//   ....[90]....
        /*0860*/ 	.word	0x00014ae0


	//   ....[91]....
        /*0864*/ 	.word	0x00014b10


	//   ....[92]....
        /*0868*/ 	.word	0x00014b40


	//   ....[93]....
        /*086c*/ 	.word	0x00014bd0


	//   ....[94]....
        /*0870*/ 	.word	0x00014c00


	//   ....[95]....
        /*0874*/ 	.word	0x00014c80


	//   ....[96]....
        /*0878*/ 	.word	0x00015750


	//   ....[97]....
        /*087c*/ 	.word	0x00017320


	//   ....[98]....
        /*0880*/ 	.word	0x00017340


	//   ....[99]....
        /*0884*/ 	.word	0x000173e0


	//   ....[100]....
        /*0888*/ 	.word	0x00017400


	//   ....[101]....
        /*088c*/ 	.word	0x00017490


	//   ....[102]....
        /*0890*/ 	.word	0x000174b0


	//   ....[103]....
        /*0894*/ 	.word	0x00017540


	//   ....[104]....
        /*0898*/ 	.word	0x00017560


	//   ....[105]....
        /*089c*/ 	.word	0x000175f0


	//   ....[106]....
        /*08a0*/ 	.word	0x00017610


	//   ....[107]....
        /*08a4*/ 	.word	0x000176a0


	//   ....[108]....
        /*08a8*/ 	.word	0x000176c0


	//   ....[109]....
        /*08ac*/ 	.word	0x00017750


	//   ....[110]....
        /*08b0*/ 	.word	0x00017770


	//   ....[111]....
        /*08b4*/ 	.word	0x00017780


	//   ....[112]....
        /*08b8*/ 	.word	0x00017800


	//   ....[113]....
        /*08bc*/ 	.word	0x00017f40


	//   ....[114]....
        /*08c0*/ 	.word	0x00017f70


	//   ....[115]....
        /*08c4*/ 	.word	0x00017fd0


	//   ....[116]....
        /*08c8*/ 	.word	0x00018010


	//   ....[117]....
        /*08cc*/ 	.word	0x00018060


	//   ....[118]....
        /*08d0*/ 	.word	0x000180b0


	//   ....[119]....
        /*08d4*/ 	.word	0x000180f0


	//   ....[120]....
        /*08d8*/ 	.word	0x00018150


	//   ....[121]....
        /*08dc*/ 	.word	0x000181a0


	//   ....[122]....
        /*08e0*/ 	.word	0x000181f0


	//   ....[123]....
        /*08e4*/ 	.word	0x00018230


	//   ....[124]....
        /*08e8*/ 	.word	0x00018290


	//   ....[125]....
        /*08ec*/ 	.word	0x000182e0


	//   ....[126]....
        /*08f0*/ 	.word	0x00018330


	//   ....[127]....
        /*08f4*/ 	.word	0x00018350


	//   ....[128]....
        /*08f8*/ 	.word	0x00018380


	//   ....[129]....
        /*08fc*/ 	.word	0x00018af0


	//   ....[130]....
        /*0900*/ 	.word	0x00018b20


	//   ....[131]....
        /*0904*/ 	.word	0x00018b80


	//   ....[132]....
        /*0908*/ 	.word	0x00018b90


	//   ....[133]....
        /*090c*/ 	.word	0x00018be0


	//   ....[134]....
        /*0910*/ 	.word	0x00018bf0


	//   ....[135]....
        /*0914*/ 	.word	0x00018c40


	//   ....[136]....
        /*0918*/ 	.word	0x00018c50


	//   ....[137]....
        /*091c*/ 	.word	0x00018ca0


	//   ....[138]....
        /*0920*/ 	.word	0x00018cb0


	//   ....[139]....
        /*0924*/ 	.word	0x00018d00


	//   ....[140]....
        /*0928*/ 	.word	0x00018d10


	//   ....[141]....
        /*092c*/ 	.word	0x00018d60


	//   ....[142]....
        /*0930*/ 	.word	0x00018d70


	//   ....[143]....
        /*0934*/ 	.word	0x00018d80


	//   ....[144]....
        /*0938*/ 	.word	0x00018dd0


	//   ....[145]....
        /*093c*/ 	.word	0x00019030


	//   ....[146]....
        /*0940*/ 	.word	0x00019050


	//   ....[147]....
        /*0944*/ 	.word	0x00019060


	//   ....[148]....
        /*0948*/ 	.word	0x000190d0


	//   ....[149]....
        /*094c*/ 	.word	0x000190e0


	//   ....[150]....
        /*0950*/ 	.word	0x00019150


	//   ....[151]....
        /*0954*/ 	.word	0x00019160


	//   ....[152]....
        /*0958*/ 	.word	0x000191d0


	//   ....[153]....
        /*095c*/ 	.word	0x000191e0


	//   ....[154]....
        /*0960*/ 	.word	0x00019250


	//   ....[155]....
        /*0964*/ 	.word	0x00019260


	//   ....[156]....
        /*0968*/ 	.word	0x000192d0


	//   ....[157]....
        /*096c*/ 	.word	0x000192e0


	//   ....[158]....
        /*0970*/ 	.word	0x00019350


	//   ....[159]....
        /*0974*/ 	.word	0x00019360


	//   ....[160]....
        /*0978*/ 	.word	0x00019370


	//   ....[161]....
        /*097c*/ 	.word	0x00019920


	//   ....[162]....
        /*0980*/ 	.word	0x00019960


	//   ....[163]....
        /*0984*/ 	.word	0x000199a0


	//   ....[164]....
        /*0988*/ 	.word	0x000199c0


	//   ....[165]....
        /*098c*/ 	.word	0x000199d0


	//   ....[166]....
        /*0990*/ 	.word	0x000199f0


	//   ....[167]....
        /*0994*/ 	.word	0x00019a60


	//   ....[168]....
        /*0998*/ 	.word	0x00019a80


	//   ....[169]....
        /*099c*/ 	.word	0x00019ae0


	//   ....[170]....
        /*09a0*/ 	.word	0x00019b00


	//   ....[171]....
        /*09a4*/ 	.word	0x00019b60


	//   ....[172]....
        /*09a8*/ 	.word	0x00019b80


	//   ....[173]....
        /*09ac*/ 	.word	0x00019be0


	//   ....[174]....
        /*09b0*/ 	.word	0x00019c00


	//   ....[175]....
        /*09b4*/ 	.word	0x00019c50


	//   ....[176]....
        /*09b8*/ 	.word	0x00019c70


	//   ....[177]....
        /*09bc*/ 	.word	0x0001a070


	//   ....[178]....
        /*09c0*/ 	.word	0x0001a0c0


	//   ....[179]....
        /*09c4*/ 	.word	0x0001a0f0


	//   ....[180]....
        /*09c8*/ 	.word	0x0001a100


	//   ....[181]....
        /*09cc*/ 	.word	0x0001a130


	//   ....[182]....
        /*09d0*/ 	.word	0x0001a160


	//   ....[183]....
        /*09d4*/ 	.word	0x0001a190


	//   ....[184]....
        /*09d8*/ 	.word	0x0001a1c0


	//   ....[185]....
        /*09dc*/ 	.word	0x0001a340


	//   ....[186]....
        /*09e0*/ 	.word	0x0001a370


	//   ....[187]....
        /*09e4*/ 	.word	0x0001a3a0


	//   ....[188]....
        /*09e8*/ 	.word	0x0001a3d0


	//   ....[189]....
        /*09ec*/ 	.word	0x0001a400


	//   ....[190]....
        /*09f0*/ 	.word	0x0001a430


	//   ....[191]....
        /*09f4*/ 	.word	0x0001a4f0


	//   ....[192]....
        /*09f8*/ 	.word	0x0001a510


	//   ....[193]....
        /*09fc*/ 	.word	0x0001a580


	//   ....[194]....
        /*0a00*/ 	.word	0x0001a9f0


	//   ....[195]....
        /*0a04*/ 	.word	0x0001ad10


	//   ....[196]....
        /*0a08*/ 	.word	0x0001ada0


	//   ....[197]....
        /*0a0c*/ 	.word	0x0001ae40


	//   ....[198]....
        /*0a10*/ 	.word	0x0001aed0


	//   ....[199]....
        /*0a14*/ 	.word	0x0001af70


	//   ....[200]....
        /*0a18*/ 	.word	0x0001b000


	//   ....[201]....
        /*0a1c*/ 	.word	0x0001b0a0


	//   ....[202]....
        /*0a20*/ 	.word	0x0001b130


	//   ....[203]....
        /*0a24*/ 	.word	0x0001b220


	//   ....[204]....
        /*0a28*/ 	.word	0x0001b2b0


	//   ....[205]....
        /*0a2c*/ 	.word	0x0001b350


	//   ....[206]....
        /*0a30*/ 	.word	0x0001b3e0


	//   ....[207]....
        /*0a34*/ 	.word	0x0001b480


	//   ....[208]....
        /*0a38*/ 	.word	0x0001b510


	//   ....[209]....
        /*0a3c*/ 	.word	0x0001b5b0


	//   ....[210]....
        /*0a40*/ 	.word	0x0001b640


	//   ....[211]....
        /*0a44*/ 	.word	0x0001b730


	//   ....[212]....
        /*0a48*/ 	.word	0x0001b7c0


	//   ....[213]....
        /*0a4c*/ 	.word	0x0001b850


	//   ....[214]....
        /*0a50*/ 	.word	0x0001b8e0


	//   ....[215]....
        /*0a54*/ 	.word	0x0001b970


	//   ....[216]....
        /*0a58*/ 	.word	0x0001ba00


	//   ....[217]....
        /*0a5c*/ 	.word	0x0001ba90


	//   ....[218]....
        /*0a60*/ 	.word	0x0001bb20


	//   ....[219]....
        /*0a64*/ 	.word	0x0001bc00


	//   ....[220]....
        /*0a68*/ 	.word	0x0001bcb0


	//   ....[221]....
        /*0a6c*/ 	.word	0x0001bd40


	//   ....[222]....
        /*0a70*/ 	.word	0x0001bd90


	//   ....[223]....
        /*0a74*/ 	.word	0x0001bde0


	//   ....[224]....
        /*0a78*/ 	.word	0x0001bec0


	//   ....[225]....
        /*0a7c*/ 	.word	0x0001bf50


	//   ....[226]....
        /*0a80*/ 	.word	0x0001bfa0


	//   ....[227]....
        /*0a84*/ 	.word	0x0001bff0


	//   ....[228]....
        /*0a88*/ 	.word	0x0001c200


	//   ....[229]....
        /*0a8c*/ 	.word	0x0001c250


	//   ....[230]....
        /*0a90*/ 	.word	0x0001c2e0


	//   ....[231]....
        /*0a94*/ 	.word	0x0001c370


	//   ....[232]....
        /*0a98*/ 	.word	0x0001c400


	//   ....[233]....
        /*0a9c*/ 	.word	0x0001c490


	//   ....[234]....
        /*0aa0*/ 	.word	0x0001c520


	//   ....[235]....
        /*0aa4*/ 	.word	0x0001c5b0


	//   ....[236]....
        /*0aa8*/ 	.word	0x0001c670


	//   ....[237]....
        /*0aac*/ 	.word	0x0001c950


	//   ....[238]....
        /*0ab0*/ 	.word	0x0001ca40


	//   ....[239]....
        /*0ab4*/ 	.word	0x0001cae0


	//   ....[240]....
        /*0ab8*/ 	.word	0x0001cb40


	//   ....[241]....
        /*0abc*/ 	.word	0x0001cc40


	//   ....[242]....
        /*0ac0*/ 	.word	0x0001ccb0


	//   ....[243]....
        /*0ac4*/ 	.word	0x0001cdb0


	//   ....[244]....
        /*0ac8*/ 	.word	0x0001ce20


	//   ....[245]....
        /*0acc*/ 	.word	0x0001cf20


	//   ....[246]....
        /*0ad0*/ 	.word	0x0001cf90


	//   ....[247]....
        /*0ad4*/ 	.word	0x0001d090


	//   ....[248]....
        /*0ad8*/ 	.word	0x0001d100


	//   ....[249]....
        /*0adc*/ 	.word	0x0001d200


	//   ....[250]....
        /*0ae0*/ 	.word	0x0001d270


	//   ....[251]....
        /*0ae4*/ 	.word	0x0001d370


	//   ....[252]....
        /*0ae8*/ 	.word	0x0001d3e0


	//   ....[253]....
        /*0aec*/ 	.word	0x0001d480


	//   ....[254]....
        /*0af0*/ 	.word	0x0001d580


	//   ....[255]....
        /*0af4*/ 	.word	0x0001d5f0


	//   ....[0]....
        /*0af8*/ 	.word	0x0001d670


	//   ....[1]....
        /*0afc*/ 	.word	0x0001d720


	//   ....[2]....
        /*0b00*/ 	.word	0x0001d7a0


	//   ....[3]....
        /*0b04*/ 	.word	0x0001d870


	//   ....[4]....
        /*0b08*/ 	.word	0x0001d8f0


	//   ....[5]....
        /*0b0c*/ 	.word	0x0001d9c0


	//   ....[6]....
        /*0b10*/ 	.word	0x0001da40


	//   ....[7]....
        /*0b14*/ 	.word	0x0001db10


	//   ....[8]....
        /*0b18*/ 	.word	0x0001db90


	//   ....[9]....
        /*0b1c*/ 	.word	0x0001dc60


	//   ....[10]....
        /*0b20*/ 	.word	0x0001dce0


	//   ....[11]....
        /*0b24*/ 	.word	0x0001dda0


	//   ....[12]....
        /*0b28*/ 	.word	0x0001de30


	//   ....[13]....
        /*0b2c*/ 	.word	0x0001dee0


	//   ....[14]....
        /*0b30*/ 	.word	0x0001e010


	//   ....[15]....
        /*0b34*/ 	.word	0x0001e0b0


	//   ....[16]....
        /*0b38*/ 	.word	0x0001e120


	//   ....[17]....
        /*0b3c*/ 	.word	0x0001e1e0


	//   ....[18]....
        /*0b40*/ 	.word	0x0001e240


	//   ....[19]....
        /*0b44*/ 	.word	0x0001e300


	//   ....[20]....
        /*0b48*/ 	.word	0x0001e360


	//   ....[21]....
        /*0b4c*/ 	.word	0x0001e420


	//   ....[22]....
        /*0b50*/ 	.word	0x0001e480


	//   ....[23]....
        /*0b54*/ 	.word	0x0001e540


	//   ....[24]....
        /*0b58*/ 	.word	0x0001e5a0


	//   ....[25]....
        /*0b5c*/ 	.word	0x0001e660


	//   ....[26]....
        /*0b60*/ 	.word	0x0001e6c0


	//   ....[27]....
        /*0b64*/ 	.word	0x0001e780


	//   ....[28]....
        /*0b68*/ 	.word	0x0001e7e0


	//   ....[29]....
        /*0b6c*/ 	.word	0x0001e8a0


	//   ....[30]....
        /*0b70*/ 	.word	0x0001e990


	//   ....[31]....
        /*0b74*/ 	.word	0x0001ea30


	//   ....[32]....
        /*0b78*/ 	.word	0x0001ea90


	//   ....[33]....
        /*0b7c*/ 	.word	0x0001eb70


	//   ....[34]....
        /*0b80*/ 	.word	0x0001ebd0


	//   ....[35]....
        /*0b84*/ 	.word	0x0001ecb0


	//   ....[36]....
        /*0b88*/ 	.word	0x0001ed10


	//   ....[37]....
        /*0b8c*/ 	.word	0x0001edf0


	//   ....[38]....
        /*0b90*/ 	.word	0x0001ee50


	//   ....[39]....
        /*0b94*/ 	.word	0x0001ef30


	//   ....[40]....
        /*0b98*/ 	.word	0x0001ef90


	//   ....[41]....
        /*0b9c*/ 	.word	0x0001f070


	//   ....[42]....
        /*0ba0*/ 	.word	0x0001f0d0


	//   ....[43]....
        /*0ba4*/ 	.word	0x0001f1b0


	//   ....[44]....
        /*0ba8*/ 	.word	0x0001f210


	//   ....[45]....
        /*0bac*/ 	.word	0x0001f2e0


	//   ....[46]....
        /*0bb0*/ 	.word	0x0001f400


	//   ....[47]....
        /*0bb4*/ 	.word	0x0001f4a0


	//   ....[48]....
        /*0bb8*/ 	.word	0x0001f560


	//   ....[49]....
        /*0bbc*/ 	.word	0x0001f630


	//   ....[50]....
        /*0bc0*/ 	.word	0x0001f690


	//   ....[51]....
        /*0bc4*/ 	.word	0x0001f770


	//   ....[52]....
        /*0bc8*/ 	.word	0x0001f7d0


	//   ....[53]....
        /*0bcc*/ 	.word	0x0001f8a0


	//   ....[54]....
        /*0bd0*/ 	.word	0x0001f900


	//   ....[55]....
        /*0bd4*/ 	.word	0x0001f9d0


	//   ....[56]....
        /*0bd8*/ 	.word	0x0001fa30


	//   ....[57]....
        /*0bdc*/ 	.word	0x0001fb10


	//   ....[58]....
        /*0be0*/ 	.word	0x0001fb70


	//   ....[59]....
        /*0be4*/ 	.word	0x0001fc40


	//   ....[60]....
        /*0be8*/ 	.word	0x0001fca0


	//   ....[61]....
        /*0bec*/ 	.word	0x0001fd60


	//   ....[62]....
        /*0bf0*/ 	.word	0x0001fdf0


	//   ....[63]....
        /*0bf4*/ 	.word	0x0001fe90


	//   ....[64]....
        /*0bf8*/ 	.word	0x0001ffb0


	//   ....[65]....
        /*0bfc*/ 	.word	0x00020020


	//   ....[66]....
        /*0c00*/ 	.word	0x00020090


	//   ....[67]....
        /*0c04*/ 	.word	0x00020100


	//   ....[68]....
        /*0c08*/ 	.word	0x00020170


	//   ....[69]....
        /*0c0c*/ 	.word	0x000201f0


	//   ....[70]....
        /*0c10*/ 	.word	0x00020280


	//   ....[71]....
        /*0c14*/ 	.word	0x00020310


	//   ....[72]....
        /*0c18*/ 	.word	0x00020380


	//   ....[73]....
        /*0c1c*/ 	.word	0x000203f0


	//   ....[74]....
        /*0c20*/ 	.word	0x00020460


	//   ....[75]....
        /*0c24*/ 	.word	0x000204e0


	//   ....[76]....
        /*0c28*/ 	.word	0x00020550


	//   ....[77]....
        /*0c2c*/ 	.word	0x000205f0


	//   ....[78]....
        /*0c30*/ 	.word	0x00020680


	//   ....[79]....
        /*0c34*/ 	.word	0x000207a0


	//----- nvinfo : EIATTR_REG_RECONFIG
	.align		4
.L_142:
        /*0c38*/ 	.byte	0x01, 0x54
	.zero		2


	//----- nvinfo : EIATTR_SYSCALL_OFFSETS
	.align		4
        /*0c3c*/ 	.byte	0x04, 0x46
        /*0c3e*/ 	.short	(.L_144 - .L_143)


	//   ....[0]....
.L_143:
        /*0c40*/ 	.word	0x00001890


	//   ....[1]....
        /*0c44*/ 	.word	0x000019e0


	//   ....[2]....
        /*0c48*/ 	.word	0x00008a90


	//   ....[3]....
        /*0c4c*/ 	.word	0x00008de0


	//   ....[4]....
        /*0c50*/ 	.word	0x000169d0


	//   ....[5]....
        /*0c54*/ 	.word	0x00016b20


	//   ....[6]....
        /*0c58*/ 	.word	0x00016c10


	//   ....[7]....
        /*0c5c*/ 	.word	0x00017bd0


	//----- nvinfo : EIATTR_MBARRIER_INSTR_OFFSETS
	.align		4
.L_144:
        /*0c60*/ 	.byte	0x04, 0x39
        /*0c62*/ 	.short	(.L_146 - .L_145)


	//   ....[0]....
.L_145:
        /*0c64*/ 	.word	0x00000250
        /*0c68*/ 	.word	0x000000ff
        /*0c6c*/ 	.word	0x00028800
        /*0c70*/ 	.short	0x0100
        /*0c72*/ 	.byte	0x08
	.zero		1


	//   ....[1]....
        /*0c74*/ 	.word	0x00000260
        /*0c78*/ 	.word	0x000000ff
        /*0c7c*/ 	.word	0x00028820
        /*0c80*/ 	.short	0x0100
        /*0c82*/ 	.byte	0x08
	.zero		1


	//   ....[2]....
        /*0c84*/ 	.word	0x00000350
        /*0c88*/ 	.word	0x000000ff
        /*0c8c*/ 	.word	0x00028830
        /*0c90*/ 	.short	0x0100
        /*0c92*/ 	.byte	0x08
	.zero		1


	//   ....[3]....
        /*0c94*/ 	.word	0x00000360
        /*0c98*/ 	.word	0x000000ff
        /*0c9c*/ 	.word	0x00028840
        /*0ca0*/ 	.short	0x0100
        /*0ca2*/ 	.byte	0x08
	.zero		1


	//   ....[4]....
        /*0ca4*/ 	.word	0x00000370
        /*0ca8*/ 	.word	0x000000ff
        /*0cac*/ 	.word	0x00028838
        /*0cb0*/ 	.short	0x0100
        /*0cb2*/ 	.byte	0x08
	.zero		1


	//   ....[5]....
        /*0cb4*/ 	.word	0x00000380
        /*0cb8*/ 	.word	0x000000ff
        /*0cbc*/ 	.word	0x00028848
        /*0cc0*/ 	.short	0x0100
        /*0cc2*/ 	.byte	0x08
	.zero		1


	//   ....[6]....
        /*0cc4*/ 	.word	0x000004b0
        /*0cc8*/ 	.word	0x000000ff
        /*0ccc*/ 	.word	0x00028850
        /*0cd0*/ 	.short	0x0100
        /*0cd2*/ 	.byte	0x08
	.zero		1


	//   ....[7]....
        /*0cd4*/ 	.word	0x000004c0
        /*0cd8*/ 	.word	0x000000ff
        /*0cdc*/ 	.word	0x00028860
        /*0ce0*/ 	.short	0x0100
        /*0ce2*/ 	.byte	0x08
	.zero		1


	//   ....[8]....
        /*0ce4*/ 	.word	0x000004d0
        /*0ce8*/ 	.word	0x000000ff
        /*0cec*/ 	.word	0x00028858
        /*0cf0*/ 	.short	0x0100
        /*0cf2*/ 	.byte	0x08
	.zero		1


	//   ....[9]....
        /*0cf4*/ 	.word	0x000004e0
        /*0cf8*/ 	.word	0x000000ff
        /*0cfc*/ 	.word	0x00028868
        /*0d00*/ 	.short	0x0100
        /*0d02*/ 	.byte	0x08
	.zero		1


	//   ....[10]....
        /*0d04*/ 	.word	0x000005d0
        /*0d08*/ 	.word	0x000000ff
        /*0d0c*/ 	.word	0x00028870
        /*0d10*/ 	.short	0x0100
        /*0d12*/ 	.byte	0x06
	.zero		1


	//   ....[11]....
        /*0d14*/ 	.word	0x000005e0
        /*0d18*/ 	.word	0x000000ff
        /*0d1c*/ 	.word	0x00028880
        /*0d20*/ 	.short	0x0100
        /*0d22*/ 	.byte	0x06
	.zero		1


	//   ....[12]....
        /*0d24*/ 	.word	0x000005f0
        /*0d28*/ 	.word	0x000000ff
        /*0d2c*/ 	.word	0x00028878
        /*0d30*/ 	.short	0x0100
        /*0d32*/ 	.byte	0x06
	.zero		1


	//   ....[13]....
        /*0d34*/ 	.word	0x00000600
        /*0d38*/ 	.word	0x000000ff
        /*0d3c*/ 	.word	0x00028888
        /*0d40*/ 	.short	0x0100
        /*0d42*/ 	.byte	0x06
	.zero		1


	//   ....[14]....
        /*0d44*/ 	.word	0x00000730
        /*0d48*/ 	.word	0x000000ff
        /*0d4c*/ 	.word	0x00028890
        /*0d50*/ 	.short	0x0100
        /*0d52*/ 	.byte	0x08
	.zero		1


	//   ....[15]....
        /*0d54*/ 	.word	0x00000740
        /*0d58*/ 	.word	0x000000ff
        /*0d5c*/ 	.word	0x000288a0
        /*0d60*/ 	.short	0x0100
        /*0d62*/ 	.byte	0x08
	.zero		1


	//   ....[16]....
        /*0d64*/ 	.word	0x00000750
        /*0d68*/ 	.word	0x000000ff
        /*0d6c*/ 	.word	0x00028898
        /*0d70*/ 	.short	0x0100
        /*0d72*/ 	.byte	0x08
	.zero		1


	//   ....[17]....
        /*0d74*/ 	.word	0x00000760
        /*0d78*/ 	.word	0x000000ff
        /*0d7c*/ 	.word	0x000288a8
        /*0d80*/ 	.short	0x0100
        /*0d82*/ 	.byte	0x08
	.zero		1


	//   ....[18]....
        /*0d84*/ 	.word	0x00000890
        /*0d88*/ 	.word	0x000000ff
        /*0d8c*/ 	.word	0x000288b0
        /*0d90*/ 	.short	0x0100
        /*0d92*/ 	.byte	0x08
	.zero		1


	//   ....[19]....
        /*0d94*/ 	.word	0x000008a0
        /*0d98*/ 	.word	0x000000ff
        /*0d9c*/ 	.word	0x000288c0
        /*0da0*/ 	.short	0x0100
        /*0da2*/ 	.byte	0x08
	.zero		1


	//   ....[20]....
        /*0da4*/ 	.word	0x000008b0
        /*0da8*/ 	.word	0x000000ff
        /*0dac*/ 	.word	0x000288b8
        /*0db0*/ 	.short	0x0100
        /*0db2*/ 	.byte	0x08
	.zero		1


	//   ....[21]....
        /*0db4*/ 	.word	0x000008c0
        /*0db8*/ 	.word	0x000000ff
        /*0dbc*/ 	.word	0x000288c8
        /*0dc0*/ 	.short	0x0100
        /*0dc2*/ 	.byte	0x08
	.zero		1


	//   ....[22]....
        /*0dc4*/ 	.word	0x00002ff0
        /*0dc8*/ 	.word	0x0000005c
        /*0dcc*/ 	.word	0x00028890
        /*0dd0*/ 	.short	0x010a
        /*0dd2*/ 	.byte	0x3f
	.zero		1


	//   ....[23]....
        /*0dd4*/ 	.word	0x000057a0
        /*0dd8*/ 	.word	0x0000005c
        /*0ddc*/ 	.word	0x00028890
        /*0de0*/ 	.short	0x010a
        /*0de2*/ 	.byte	0x3f
	.zero		1


	//   ....[24]....
        /*0de4*/ 	.word	0x00007800
        /*0de8*/ 	.word	0x0000005c
        /*0dec*/ 	.word	0x00028890
        /*0df0*/ 	.short	0x010a
        /*0df2*/ 	.byte	0x3f
	.zero		1


	//   ....[25]....
        /*0df4*/ 	.word	0x00007f20
        /*0df8*/ 	.word	0x0000000b
        /*0dfc*/ 	.word	0x00000000
        /*0e00*/ 	.short	0x0101
        /*0e02*/ 	.byte	0x3f
	.zero		1


	//   ....[26]....
        /*0e04*/ 	.word	0x00007f60
        /*0e08*/ 	.word	0x0000005c
        /*0e0c*/ 	.word	0x000288b0
        /*0e10*/ 	.short	0x010a
        /*0e12*/ 	.byte	0x3f
	.zero		1


	//   ....[27]....
        /*0e14*/ 	.word	0x00008590
        /*0e18*/ 	.word	0x0000005c
        /*0e1c*/ 	.word	0x00000000
        /*0e20*/ 	.short	0x0101
        /*0e22*/ 	.byte	0x3f
	.zero		1


	//   ....[28]....
        /*0e24*/ 	.word	0x00008b10
        /*0e28*/ 	.word	0x0000009c
        /*0e2c*/ 	.word	0x00028800
        /*0e30*/ 	.short	0x010a
        /*0e32*/ 	.byte	0x3f
	.zero		1


	//   ....[29]....
        /*0e34*/ 	.word	0x00008b60
        /*0e38*/ 	.word	0x0000009c
        /*0e3c*/ 	.word	0x00028800
        /*0e40*/ 	.short	0x010a
        /*0e42*/ 	.byte	0x3f
	.zero		1


	//   ....[30]....
        /*0e44*/ 	.word	0x000090d0
        /*0e48*/ 	.word	0x0000009c
        /*0e4c*/ 	.word	0x00028800
        /*0e50*/ 	.short	0x010a
        /*0e52*/ 	.byte	0x3f
	.zero		1


	//   ....[31]....
        /*0e54*/ 	.word	0x0000aa70
        /*0e58*/ 	.word	0x0000009c
        /*0e5c*/ 	.word	0x00028800
        /*0e60*/ 	.short	0x010a
        /*0e62*/ 	.byte	0x3f
	.zero		1


	//   ....[32]....
        /*0e64*/ 	.word	0x0000c3d0
        /*0e68*/ 	.word	0x00000003
        /*0e6c*/ 	.word	0x00028830
        /*0e70*/ 	.short	0x010a
        /*0e72*/ 	.byte	0x3f
	.zero		1


	//   ....[33]....
        /*0e74*/ 	.word	0x0000c420
        /*0e78*/ 	.word	0x00000003
        /*0e7c*/ 	.word	0x00028830
        /*0e80*/ 	.short	0x010a
        /*0e82*/ 	.byte	0x3f
	.zero		1


	//   ....[34]....
        /*0e84*/ 	.word	0x0000d030
        /*0e88*/ 	.word	0x00000003
        /*0e8c*/ 	.word	0x00000000
        /*0e90*/ 	.short	0x0101
        /*0e92*/ 	.byte	0x3f
	.zero		1


	//   ....[35]....
        /*0e94*/ 	.word	0x0000f1a0
        /*0e98*/ 	.word	0x00000005
        /*0e9c*/ 	.word	0x00028830
        /*0ea0*/ 	.short	0x010a
        /*0ea2*/ 	.byte	0x3f
	.zero		1


	//   ....[36]....
        /*0ea4*/ 	.word	0x0000f1f0
        /*0ea8*/ 	.word	0x00000005
        /*0eac*/ 	.word	0x00028830
        /*0eb0*/ 	.short	0x010a
        /*0eb2*/ 	.byte	0x3f
	.zero		1


	//   ....[37]....
        /*0eb4*/ 	.word	0x0000f630
        /*0eb8*/ 	.word	0x00000005
        /*0ebc*/ 	.word	0x00028850
        /*0ec0*/ 	.short	0x010a
        /*0ec2*/ 	.byte	0x3f
	.zero		1


	//   ....[38]....
        /*0ec4*/ 	.word	0x0000f670
        /*0ec8*/ 	.word	0x00000005
        /*0ecc*/ 	.word	0x00028850
        /*0ed0*/ 	.short	0x010a
        /*0ed2*/ 	.byte	0x3f
	.zero		1


	//   ....[39]....
        /*0ed4*/ 	.word	0x00011240
        /*0ed8*/ 	.word	0x00000003
        /*0edc*/ 	.word	0x00000000
        /*0ee0*/ 	.short	0x0101
        /*0ee2*/ 	.byte	0x3f
	.zero		1


	//   ....[40]....
        /*0ee4*/ 	.word	0x00011500
        /*0ee8*/ 	.word	0x00000007
        /*0eec*/ 	.word	0x00000000
        /*0ef0*/ 	.short	0x0101
        /*0ef2*/ 	.byte	0x3f
	.zero		1


	//   ....[41]....
        /*0ef4*/ 	.word	0x00011b40
        /*0ef8*/ 	.word	0x0000000b
        /*0efc*/ 	.word	0x00028850
        /*0f00*/ 	.short	0x010a
        /*0f02*/ 	.byte	0x3f
	.zero		1


	//   ....[42]....
        /*0f04*/ 	.word	0x00011bc0
        /*0f08*/ 	.word	0x0000000b
        /*0f0c*/ 	.word	0x00028850
        /*0f10*/ 	.short	0x010a
        /*0f12*/ 	.byte	0x3f
	.zero		1


	//   ....[43]....
        /*0f14*/ 	.word	0x000121a0
        /*0f18*/ 	.word	0x00000005
        /*0f1c*/ 	.word	0x00000000
        /*0f20*/ 	.short	0x0101
        /*0f22*/ 	.byte	0x3f
	.zero		1


	//   ....[44]....
        /*0f24*/ 	.word	0x000136b0
        /*0f28*/ 	.word	0x00000000
        /*0f2c*/ 	.word	0x00000000
        /*0f30*/ 	.short	0x0101
        /*0f32*/ 	.byte	0x3f
	.zero		1


	//   ....[45]....
        /*0f34*/ 	.word	0x00015830
        /*0f38*/ 	.word	0x00000016
        /*0f3c*/ 	.word	0x00028820
        /*0f40*/ 	.short	0x010a
        /*0f42*/ 	.byte	0x3f
	.zero		1


	//   ....[46]....
        /*0f44*/ 	.word	0x000158c0
        /*0f48*/ 	.word	0x00000005
        /*0f4c*/ 	.word	0x000288a0
        /*0f50*/ 	.short	0x010a
        /*0f52*/ 	.byte	0x3f
	.zero		1


	//   ....[47]....
        /*0f54*/ 	.word	0x00015c20
        /*0f58*/ 	.word	0x00000005
        /*0f5c*/ 	.word	0x000288c0
        /*0f60*/ 	.short	0x010a
        /*0f62*/ 	.byte	0x3f
	.zero		1


	//   ....[48]....
        /*0f64*/ 	.word	0x00016050
        /*0f68*/ 	.word	0x00000008
        /*0f6c*/ 	.word	0x000288a0
        /*0f70*/ 	.short	0x010a
        /*0f72*/ 	.byte	0x3f
	.zero		1


	//   ....[49]....
        /*0f74*/ 	.word	0x00016390
        /*0f78*/ 	.word	0x00000008
        /*0f7c*/ 	.word	0x000288c0
        /*0f80*/ 	.short	0x010a
        /*0f82*/ 	.byte	0x3f
	.zero		1


	//   ....[50]....
        /*0f84*/ 	.word	0x00017130
        /*0f88*/ 	.word	0x00000007
        /*0f8c*/ 	.word	0x00028840
        /*0f90*/ 	.short	0x010a
        /*0f92*/ 	.byte	0x3f
	.zero		1


	//   ....[51]....
        /*0f94*/ 	.word	0x000178b0
        /*0f98*/ 	.word	0x00000007
        /*0f9c*/ 	.word	0x00028830
        /*0fa0*/ 	.short	0x0107
        /*0fa2*/ 	.byte	0x3f
	.zero		1


	//   ....[52]....
        /*0fa4*/ 	.word	0x00017980
        /*0fa8*/ 	.word	0x00000007
        /*0fac*/ 	.word	0x00028830
        /*0fb0*/ 	.short	0x0101
        /*0fb2*/ 	.byte	0x3f
	.zero		1


	//   ....[53]....
        /*0fb4*/ 	.word	0x00018480
        /*0fb8*/ 	.word	0x00000016
        /*0fbc*/ 	.word	0x00028800
        /*0fc0*/ 	.short	0x0107
        /*0fc2*/ 	.byte	0x3f
	.zero		1


	//   ....[54]....
        /*0fc4*/ 	.word	0x00018580
        /*0fc8*/ 	.word	0x00000016
        /*0fcc*/ 	.word	0x00028800
        /*0fd0*/ 	.short	0x0101
        /*0fd2*/ 	.byte	0x3f
	.zero		1


	//   ....[55]....
        /*0fd4*/ 	.word	0x000185b0
        /*0fd8*/ 	.word	0x00000016
        /*0fdc*/ 	.word	0x00028820
        /*0fe0*/ 	.short	0x010a
        /*0fe2*/ 	.byte	0x3f
	.zero		1


	//   ....[56]....
        /*0fe4*/ 	.word	0x00018940
        /*0fe8*/ 	.word	0x00000006
        /*0fec*/ 	.word	0x00028840
        /*0ff0*/ 	.short	0x010a
        /*0ff2*/ 	.byte	0x3f
	.zero		1


	//   ....[57]....
        /*0ff4*/ 	.word	0x00018e60
        /*0ff8*/ 	.word	0x00000006
        /*0ffc*/ 	.word	0x00028830
        /*1000*/ 	.short	0x0107
        /*1002*/ 	.byte	0x3f
	.zero		1


	//   ....[58]....
        /*1004*/ 	.word	0x00018f20
        /*1008*/ 	.word	0x00000006
        /*100c*/ 	.word	0x00028830
        /*1010*/ 	.short	0x0101
        /*1012*/ 	.byte	0x3f
	.zero		1


	//   ....[59]....
        /*1014*/ 	.word	0x00018f80
        /*1018*/ 	.word	0x00000006
        /*101c*/ 	.word	0x00028860
        /*1020*/ 	.short	0x010a
        /*1022*/ 	.byte	0x3f
	.zero		1


	//   ....[60]....
        /*1024*/ 	.word	0x000194c0
        /*1028*/ 	.word	0x00000006
        /*102c*/ 	.word	0x00028850
        /*1030*/ 	.short	0x0107
        /*1032*/ 	.byte	0x3f
	.zero		1


	//   ....[61]....
        /*1034*/ 	.word	0x00019670
        /*1038*/ 	.word	0x00000006
        /*103c*/ 	.word	0x00028850
        /*1040*/ 	.short	0x0101
        /*1042*/ 	.byte	0x3f
	.zero		1


	//   ....[62]....
        /*1044*/ 	.word	0x00019880
        /*1048*/ 	.word	0x00000000
        /*104c*/ 	.word	0x00028860
        /*1050*/ 	.short	0x010a
        /*1052*/ 	.byte	0x3f
	.zero		1


	//   ....[63]....
        /*1054*/ 	.word	0x00019db0
        /*1058*/ 	.word	0x00000000
        /*105c*/ 	.word	0x00028850
        /*1060*/ 	.short	0x0107
        /*1062*/ 	.byte	0x3f
	.zero		1


	//   ....[64]....
        /*1064*/ 	.word	0x00019e70
        /*1068*/ 	.word	0x00000000
        /*106c*/ 	.word	0x00028850
        /*1070*/ 	.short	0x0101
        /*1072*/ 	.byte	0x3f
	.zero		1


	//   ....[65]....
        /*1074*/ 	.word	0x0001a970
        /*1078*/ 	.word	0x00000004
        /*107c*/ 	.word	0x00028820
        /*1080*/ 	.short	0x010a
        /*1082*/ 	.byte	0x3f
	.zero		1


	//   ....[66]....
        /*1084*/ 	.word	0x0001aae0
        /*1088*/ 	.word	0x00000005
        /*108c*/ 	.word	0x00028840
        /*1090*/ 	.short	0x010a
        /*1092*/ 	.byte	0x3f
	.zero		1


	//   ....[67]....
        /*1094*/ 	.word	0x0001ab80
        /*1098*/ 	.word	0x00000019
        /*109c*/ 	.word	0x00028840
        /*10a0*/ 	.short	0x010a
        /*10a2*/ 	.byte	0x3f
	.zero		1


	//   ....[68]....
        /*10a4*/ 	.word	0x0001abc0
        /*10a8*/ 	.word	0x00000005
        /*10ac*/ 	.word	0x00028860
        /*10b0*/ 	.short	0x010a
        /*10b2*/ 	.byte	0x3f
	.zero		1


	//   ....[69]....
        /*10b4*/ 	.word	0x0001ac00
        /*10b8*/ 	.word	0x00000019
        /*10bc*/ 	.word	0x00028860
        /*10c0*/ 	.short	0x010a
        /*10c2*/ 	.byte	0x3f
	.zero		1


	//   ....[70]....
        /*10c4*/ 	.word	0x0001ac60
        /*10c8*/ 	.word	0x0000005c
        /*10cc*/ 	.word	0x00028890
        /*10d0*/ 	.short	0x010a
        /*10d2*/ 	.byte	0x3f
	.zero		1


	//   ....[71]....
        /*10d4*/ 	.word	0x0001b170
        /*10d8*/ 	.word	0x0000005c
        /*10dc*/ 	.word	0x00028890
        /*10e0*/ 	.short	0x010a
        /*10e2*/ 	.byte	0x3f
	.zero		1


	//   ....[72]....
        /*10e4*/ 	.word	0x0001b680
        /*10e8*/ 	.word	0x0000005c
        /*10ec*/ 	.word	0x00028890
        /*10f0*/ 	.short	0x010a
        /*10f2*/ 	.byte	0x3f
	.zero		1


	//   ....[73]....
        /*10f4*/ 	.word	0x0001bb50
        /*10f8*/ 	.word	0x0000005c
        /*10fc*/ 	.word	0x000288b0
        /*1100*/ 	.short	0x010a
        /*1102*/ 	.byte	0x3f
	.zero		1


	//   ....[74]....
        /*1104*/ 	.word	0x0001be10
        /*1108*/ 	.word	0x0000009c
        /*110c*/ 	.word	0x00028800
        /*1110*/ 	.short	0x010a
        /*1112*/ 	.byte	0x3f
	.zero		1


	//   ....[75]....
        /*1114*/ 	.word	0x0001c020
        /*1118*/ 	.word	0x0000009c
        /*111c*/ 	.word	0x00028800
        /*1120*/ 	.short	0x010a
        /*1122*/ 	.byte	0x3f
	.zero		1


	//   ....[76]....
        /*1124*/ 	.word	0x0001c070
        /*1128*/ 	.word	0x00000003
        /*112c*/ 	.word	0x00028830
        /*1130*/ 	.short	0x010a
        /*1132*/ 	.byte	0x3f
	.zero		1


	//   ....[77]....
        /*1134*/ 	.word	0x0001c0c0
        /*1138*/ 	.word	0x00000005
        /*113c*/ 	.word	0x00028830
        /*1140*/ 	.short	0x010a
        /*1142*/ 	.byte	0x3f
	.zero		1


	//   ....[78]....
        /*1144*/ 	.word	0x0001c110
        /*1148*/ 	.word	0x00000005
        /*114c*/ 	.word	0x00028850
        /*1150*/ 	.short	0x010a
        /*1152*/ 	.byte	0x3f
	.zero		1


	//   ....[79]....
        /*1154*/ 	.word	0x0001c160
        /*1158*/ 	.word	0x0000000b
        /*115c*/ 	.word	0x00028850
        /*1160*/ 	.short	0x010a
        /*1162*/ 	.byte	0x3f
	.zero		1


	//   ....[80]....
        /*1164*/ 	.word	0x0001c730
        /*1168*/ 	.word	0x00000016
        /*116c*/ 	.word	0x00028820
        /*1170*/ 	.short	0x010a
        /*1172*/ 	.byte	0x3f
	.zero		1


	//   ....[81]....
        /*1174*/ 	.word	0x0001c780
        /*1178*/ 	.word	0x00000005
        /*117c*/ 	.word	0x000288a0
        /*1180*/ 	.short	0x010a
        /*1182*/ 	.byte	0x3f
	.zero		1


	//   ....[82]....
        /*1184*/ 	.word	0x0001c7d0
        /*1188*/ 	.word	0x00000005
        /*118c*/ 	.word	0x000288c0
        /*1190*/ 	.short	0x010a
        /*1192*/ 	.byte	0x3f
	.zero		1


	//   ....[83]....
        /*1194*/ 	.word	0x0001c820
        /*1198*/ 	.word	0x00000008
        /*119c*/ 	.word	0x000288a0
        /*11a0*/ 	.short	0x010a
        /*11a2*/ 	.byte	0x3f
	.zero		1


	//   ....[84]....
        /*11a4*/ 	.word	0x0001c870
        /*11a8*/ 	.word	0x00000008
        /*11ac*/ 	.word	0x000288c0
        /*11b0*/ 	.short	0x010a
        /*11b2*/ 	.byte	0x3f
	.zero		1


	//   ....[85]....
        /*11b4*/ 	.word	0x0001c990
        /*11b8*/ 	.word	0x00000007
        /*11bc*/ 	.word	0x00028840
        /*11c0*/ 	.short	0x010a
        /*11c2*/ 	.byte	0x3f
	.zero		1


	//   ....[86]....
        /*11c4*/ 	.word	0x0001df10
        /*11c8*/ 	.word	0x00000016
        /*11cc*/ 	.word	0x00028820
        /*11d0*/ 	.short	0x010a
        /*11d2*/ 	.byte	0x3f
	.zero		1


	//   ....[87]....
        /*11d4*/ 	.word	0x0001df60
        /*11d8*/ 	.word	0x00000006
        /*11dc*/ 	.word	0x00028840
        /*11e0*/ 	.short	0x010a
        /*11e2*/ 	.byte	0x3f
	.zero		1


	//   ....[88]....
        /*11e4*/ 	.word	0x0001e8e0
        /*11e8*/ 	.word	0x00000006
        /*11ec*/ 	.word	0x00028860
        /*11f0*/ 	.short	0x010a
        /*11f2*/ 	.byte	0x3f
	.zero		1


	//   ....[89]....
        /*11f4*/ 	.word	0x0001f350
        /*11f8*/ 	.word	0x00000000
        /*11fc*/ 	.word	0x00028860
        /*1200*/ 	.short	0x010a
        /*1202*/ 	.byte	0x3f
	.zero		1


	//   ....[90]....
        /*1204*/ 	.word	0x000206c0
        /*1208*/ 	.word	0x00000004
        /*120c*/ 	.word	0x00028820
        /*1210*/ 	.short	0x010a
        /*1212*/ 	.byte	0x3f
	.zero		1


	//   ....[91]....
        /*1214*/ 	.word	0x00020860
        /*1218*/ 	.word	0x00000005
        /*121c*/ 	.word	0x00028840
        /*1220*/ 	.short	0x010a
        /*1222*/ 	.byte	0x3f
	.zero		1


	//   ....[92]....
        /*1224*/ 	.word	0x000208b0
        /*1228*/ 	.word	0x00000019
        /*122c*/ 	.word	0x00028840
        /*1230*/ 	.short	0x010a
        /*1232*/ 	.byte	0x3f
	.zero		1


	//   ....[93]....
        /*1234*/ 	.word	0x00020900
        /*1238*/ 	.word	0x00000005
        /*123c*/ 	.word	0x00028860
        /*1240*/ 	.short	0x010a
        /*1242*/ 	.byte	0x3f
	.zero		1


	//----- nvinfo : EIATTR_NUM_MBARRIERS
	.align		4
.L_146:
        /*1244*/ 	.byte	0x03, 0x38
        /*1246*/ 	.short	0x0016


	//----- nvinfo : EIATTR_EXIT_INSTR_OFFSETS
	.align		4
        /*1248*/ 	.byte	0x04, 0x1c
        /*124a*/ 	.short	(.L_148 - .L_147)


	//   ....[0]....
.L_147:
        /*124c*/ 	.word	0x0001ac50


	//----- nvinfo : EIATTR_MAX_THREADS
	.align		4
.L_148:
        /*1250*/ 	.byte	0x04, 0x05
        /*1252*/ 	.short	(.L_150 - .L_149)
.L_149:
        /*1254*/ 	.word	0x00000180
        /*1258*/ 	.word	0x00000001
        /*125c*/ 	.word	0x00000001


	//----- nvinfo : EIATTR_CRS_STACK_SIZE
	.align		4
.L_150:
        /*1260*/ 	.byte	0x04, 0x1e
        /*1262*/ 	.short	(.L_152 - .L_151)
.L_151:
        /*1264*/ 	.word	0x00000000


	//----- nvinfo : EIATTR_CBANK_PARAM_SIZE
	.align		4
.L_152:
        /*1268*/ 	.byte	0x03, 0x19
        /*126a*/ 	.short	0x0af0


	//----- nvinfo : EIATTR_PARAM_CBANK
	.align		4
        /*126c*/ 	.byte	0x04, 0x0a
        /*126e*/ 	.short	(.L_154 - .L_153)
	.align		4
.L_153:
        /*1270*/ 	.word	index@(.nv.constant0._ZN7cutlass13device_kernelIN5flash11enable_sm90INS1_16FlashAttnFwdSm90INS1_25CollectiveMainloopFwdSm90ILi2EN4cute5tupleIJNS5_1CILi1EEES8_S8_EEENS6_IJNS7_ILi128EEESA_SA_EEELi128ENS_10bfloat16_tEfNS_4arch4Sm90ELb0ELb0ELb1ELb1ELb1ELb1ELb0ELb1ELb1ELb1ELb0ELb0EEENS1_21CollectiveEpilogueFwdISB_S9_SC_SE_Li256ELb1ELb1ELb0ELb0EEENS1_36VarlenDynamicPersistentTileSchedulerILi128ELi128ELi256ELi128ELb0ELb1ELb1ELb0ELb1ELb1EEEEEEEEEvNT_6ParamsE)
        /*1274*/ 	.short	0x0210
        /*1276*/ 	.short	0x0af0


	//----- nvinfo : EIATTR_SW_WAR
	.align		4
.L_154:
        /*1278*/ 	.byte	0x04, 0x36
        /*127a*/ 	.short	(.L_156 - .L_155)
.L_155:
        /*127c*/ 	.word	0x00000008
.L_156:


//--------------------- .nv.info._ZN7cutlass13device_kernelIN5flash11enable_sm90INS1_16FlashAttnFwdSm90INS1_25CollectiveMainloopFwdSm90ILi2EN4cute5tupleIJNS5_1CILi1EEES8_S8_EEENS6_IJNS7_ILi128EEESA_SA_EEELi128ENS_10bfloat16_tEfNS_4arch4Sm90ELb0ELb1ELb1ELb0ELb1ELb0ELb0ELb1ELb1ELb1ELb0ELb0EEENS1_21CollectiveEpilogueFwdISB_S9_SC_SE_Li256ELb0ELb1ELb0ELb0EEENS1_30DynamicPersistentTileSchedulerILi256ELi128ELb0ELb1ELb1EEEEEEEEEvNT_6ParamsE --------------------------
	.section	.nv.info._ZN7cutlass13device_kernelIN5flash11enable_sm90INS1_16FlashAttnFwdSm90INS1_25CollectiveMainloopFwdSm90ILi2EN4cute5tupleIJNS5_1CILi1EEES8_S8_EEENS6_IJNS7_ILi128EEESA_SA_EEELi128ENS_10bfloat16_tEfNS_4arch4Sm90ELb0ELb1ELb1ELb0ELb1ELb0ELb0ELb1ELb1ELb1ELb0ELb0EEENS1_21CollectiveEpilogueFwdISB_S9_SC_SE_Li256ELb0ELb1ELb0ELb0EEENS1_30DynamicPersistentTileSchedulerILi256ELi128ELb0ELb1ELb1EEEEEEEEEvNT_6ParamsE,"",@"SHT_CUDA_INFO"
	.sectionflags	@""
	.align	4


	//----- nvinfo : EIATTR_CUDA_API_VERSION
	.align		4
        /*0000*/ 	.byte	0x04, 0x37
        /*0002*/ 	.short	(.L_158 - .L_157)
.L_157:
        /*0004*/ 	.word	0x00000082


	//----- nvinfo : EIATTR_KPARAM_INFO
	.align		4
.L_158:
        /*0008*/ 	.byte	0x04, 0x17
        /*000a*/ 	.short	(.L_160 - .L_159)
.L_159:
        /*000c*/ 	.word	0x00000000
        /*0010*/ 	.short	0x0000
        /*0012*/ 	.short	0x0070
        /*0014*/ 	.byte	0x00, 0xf0, 0x01, 0x2a


	//----- nvinfo : EIATTR_SPARSE_MMA_MASK
	.align		4
.L_160:
        /*0018*/ 	.byte	0x03, 0x50
        /*001a*/ 	.short	0x0000


	//----- nvinfo : EIATTR_MAXREG_COUNT
	.align		4
        /*001c*/ 	.byte	0x03, 0x1b
        /*001e*/ 	.short	0x00a8


	//----- nvinfo : EIATTR_NUM_BARRIERS
	.align		4
        /*0020*/ 	.byte	0x02, 0x4c
        /*0022*/ 	.byte	0x10
	.zero		1


	//----- nvinfo : EIATTR_EXTERNS
	.align		4
        /*0024*/ 	.byte	0x04, 0x0f
        /*0026*/ 	.short	(.L_162 - .L_161)


	//   ....[0]....
	.align		4
.L_161:
        /*0028*/ 	.word	index@(__assertfail)


	//----- nvinfo : EIATTR_MERCURY_ISA_VERSION
	.align		4
.L_162:
        /*002c*/ 	.byte	0x03, 0x5f
        /*002e*/ 	.short	0x0101


	//----- nvinfo : EIATTR_INT_WARP_WIDE_INSTR_OFFSETS
	.align		4
        /*0030*/ 	.byte	0x04, 0x31
        /*0032*/ 	.short	(.L_164 - .L_163)


	//   ....[0]....
.L_163:
        /*0034*/ 	.word	0x000000b0


	//   ....[1]....
        /*0038*/ 	.word	0x000000c0


	//   ....[2]....
        /*003c*/ 	.word	0x00000160


	//   ....[3]....
        /*0040*/ 	.word	0x000125d0


	//   ....[4]....
        /*0044*/ 	.word	0x00012660


	//   ....[5]....
        /*0048*/ 	.word	0x00015280


	//   ....[6]....
        /*004c*/ 	.word	0x00015310


	//----- nvinfo : EIATTR_COOP_GROUP_MASK_REGIDS
	.align		4
.L_164:
        /*0050*/ 	.byte	0x04, 0x29
        /*0052*/ 	.short	(.L_166 - .L_165)


	//   ....[0]....
.L_165:
        /*0054*/ 	.word	0xffffffff


	//   ....[1]....
        /*0058*/ 	.word	0xffffffff


	//   ....[2]....
        /*005c*/ 	.word	0xffffffff


	//   ....[3]....
        /*0060*/ 	.word	0xffffffff


	//   ....[4]....
        /*0064*/ 	.word	0xffffffff


	//   ....[5]....
        /*0068*/ 	.word	0xffffffff


	//   ....[6]....
        /*006c*/ 	.word	0xffffffff


	//   ....[7]....
        /*0070*/ 	.word	0xffffffff


	//   ....[8]....
        /*0074*/ 	.word	0xffffffff


	//   ....[9]....
        /*0078*/ 	.word	0xffffffff


	//   ....[10]....
        /*007c*/ 	.word	0xffffffff


	//   ....[11]....
        /*0080*/ 	.word	0xffffffff


	//   ....[12]....
        /*0084*/ 	.word	0xffffffff


	//   ....[13]....
        /*0088*/ 	.word	0xffffffff


	//   ....[14]....
        /*008c*/ 	.word	0xffffffff


	//   ....[15]....
        /*0090*/ 	.word	0xffffffff


	//   ....[16]....
        /*0094*/ 	.word	0xffffffff


	//   ....[17]....
        /*0098*/ 	.word	0xffffffff


	//   ....[18]....
        /*009c*/ 	.word	0xffffffff


	//   ....[19]....
        /*00a0*/ 	.word	0xffffffff


	//   ....[20]....
        /*00a4*/ 	.word	0xffffffff


	//   ....[21]....
        /*00a8*/ 	.word	0xffffffff


	//   ....[22]....
        /*00ac*/ 	.word	0xffffffff


	//   ....[23]....
        /*00b0*/ 	.word	0xffffffff


	//   ....[24]....
        /*00b4*/ 	.word	0xffffffff


	//   ....[25]....
        /*00b8*/ 	.word	0xffffffff


	//   ....[26]....
        /*00bc*/ 	.word	0xffffffff


	//   ....[27]....
        /*00c0*/ 	.word	0xffffffff


	//   ....[28]....
        /*00c4*/ 	.word	0xffffffff


	//   ....[29]....
        /*00c8*/ 	.word	0xffffffff


	//   ....[30]....
        /*00cc*/ 	.word	0xffffffff


	//   ....[31]....
        /*00d0*/ 	.word	0xffffffff


	//   ....[32]....
        /*00d4*/ 	.word	0xffffffff


	//   ....[33]....
        /*00d8*/ 	.word	0xffffffff


	//   ....[34]....
        /*00dc*/ 	.word	0xffffffff


	//   ....[35]....
        /*00e0*/ 	.word	0xffffffff


	//   ....[36]....
        /*00e4*/ 	.word	0xffffffff


	//   ....[37]....
        /*00e8*/ 	.word	0xffffffff


	//   ....[38]....
        /*00ec*/ 	.word	0xffffffff


	//   ....[39]....
        /*00f0*/ 	.word	0xffffffff


	//   ....[40]....
        /*00f4*/ 	.word	0xffffffff


	//   ....[41]....
        /*00f8*/ 	.word	0xffffffff


	//   ....[42]....
        /*00fc*/ 	.word	0xffffffff


	//   ....[43]....
        /*0100*/ 	.word	0xffffffff


	//   ....[44]....
        /*0104*/ 	.word	0xffffffff


	//   ....[45]....
        /*0108*/ 	.word	0xffffffff


	//   ....[46]....
        /*010c*/ 	.word	0xffffffff


	//   ....[47]....
        /*0110*/ 	.word	0xffffffff


	//   ....[48]....
        /*0114*/ 	.word	0xffffffff


	//   ....[49]....
        /*0118*/ 	.word	0xffffffff


	//   ....[50]....
        /*011c*/ 	.word	0xffffffff


	//   ....[51]....
        /*0120*/ 	.word	0xffffffff


	//   ....[52]....
        /*0124*/ 	.word	0xffffffff


	//   ....[53]....
        /*0128*/ 	.word	0xffffffff


	//   ....[54]....
        /*012c*/ 	.word	0xffffffff


	//   ....[55]....
        /*0130*/ 	.word	0xffffffff


	//   ....[56]....
        /*0134*/ 	.word	0xffffffff


	//   ....[57]....
        /*0138*/ 	.word	0xffffffff


	//   ....[58]....
        /*013c*/ 	.word	0xffffffff


	//   ....[59]....
        /*0140*/ 	.word	0xffffffff


	//   ....[60]....
        /*0144*/ 	.word	0xffffffff


	//   ....[61]....
        /*0148*/ 	.word	0xffffffff


	//   ....[62]....
        /*014c*/ 	.word	0xffffffff


	//   ....[63]....
        /*0150*/ 	.word	0xffffffff


	//   ....[64]....
        /*0154*/ 	.word	0xffffffff


	//   ....[65]....
        /*0158*/ 	.word	0xffffffff


	//   ....[66]....
        /*015c*/ 	.word	0xffffffff


	//   ....[67]....
        /*0160*/ 	.word	0xffffffff


	//   ....[68]....
        /*0164*/ 	.word	0xffffffff


	//   ....[69]....
        /*0168*/ 	.word	0xffffffff


	//   ....[70]....
        /*016c*/ 	.word	0xffffffff


	//   ....[71]....
        /*0170*/ 	.word	0xffffffff


	//   ....[72]....
        /*0174*/ 	.word	0xffffffff


	//   ....[73]....
        /*0178*/ 	.word	0xffffffff


	//   ....[74]....
        /*017c*/ 	.word	0xffffffff


	//   ....[75]....
        /*0180*/ 	.word	0xffffffff


	//   ....[76]....
        /*0184*/ 	.word	0xffffffff


	//   ....[77]....
        /*0188*/ 	.word	0xffffffff


	//   ....[78]....
        /*018c*/ 	.word	0xffffffff


	//   ....[79]....
        /*0190*/ 	.word	0xffffffff


	//   ....[80]....
        /*0194*/ 	.word	0xffffffff


	//   ....[81]....
        /*0198*/ 	.word	0xffffffff


	//   ....[82]....
        /*019c*/ 	.word	0xffffffff


	//   ....[83]....
        /*01a0*/ 	.word	0xffffffff


	//   ....[84]....
        /*01a4*/ 	.word	0xffffffff


	//   ....[85]....
        /*01a8*/ 	.word	0xffffffff


	//   ....[86]....
        /*01ac*/ 	.word	0xffffffff


	//   ....[87]....
        /*01b0*/ 	.word	0xffffffff


	//   ....[88]....
        /*01b4*/ 	.word	0xffffffff


	//   ....[89]....
        /*01b8*/ 	.word	0xffffffff


	//   ....[90]....
        /*01bc*/ 	.word	0xffffffff


	//   ....[91]....
        /*01c0*/ 	.word	0xffffffff


	//   ....[92]....
        /*01c4*/ 	.word	0xffffffff


	//   ....[93]....
        /*01c8*/ 	.word	0xffffffff


	//   ....[94]....
        /*01cc*/ 	.word	0xffffffff


	//   ....[95]....
        /*01d0*/ 	.word	0xffffffff


	//   ....[96]....
        /*01d4*/ 	.word	0xffffffff


	//   ....[97]....
        /*01d8*/ 	.word	0xffffffff


	//   ....[98]....
        /*01dc*/ 	.word	0xffffffff


	//   ....[99]....
        /*01e0*/ 	.word	0xffffffff


	//   ....[100]....
        /*01e4*/ 	.word	0xffffffff


	//   ....[101]....
        /*01e8*/ 	.word	0xffffffff


	//   ....[102]....
        /*01ec*/ 	.word	0xffffffff


	//   ....[103]....
        /*01f0*/ 	.word	0xffffffff


	//   ....[104]....
        /*01f4*/ 	.word	0xffffffff


	//   ....[105]....
        /*01f8*/ 	.word	0xffffffff


	//   ....[106]....
        /*01fc*/ 	.word	0xffffffff


	//   ....[107]....
        /*0200*/ 	.word	0xffffffff


	//   ....[108]....
        /*0204*/ 	.word	0xffffffff


	//   ....[109]....
        /*0208*/ 	.word	0xffffffff


	//   ....[110]....
        /*020c*/ 	.word	0xffffffff


	//   ....[111]....
        /*0210*/ 	.word	0xffffffff


	//   ....[112]....
        /*0214*/ 	.word	0xffffffff


	//   ....[113]....
        /*0218*/ 	.word	0xffffffff


	//   ....[114]....
        /*021c*/ 	.word	0xffffffff


	//   ....[115]....
        /*0220*/ 	.word	0xffffffff


	//   ....[116]....
        /*0224*/ 	.word	0xffffffff


	//   ....[117]....
        /*0228*/ 	.word	0xffffffff


	//   ....[118]....
        /*022c*/ 	.word	0xffffffff


	//   ....[119]....
        /*0230*/ 	.word	0xffffffff


	//   ....[120]....
        /*0234*/ 	.word	0xffffffff


	//   ....[121]....
        /*0238*/ 	.word	0xffffffff


	//   ....[122]....
        /*023c*/ 	.word	0xffffffff


	//   ....[123]....
        /*0240*/ 	.word	0xffffffff


	//   ....[124]....
        /*0244*/ 	.word	0xffffffff


	//   ....[125]....
        /*0248*/ 	.word	0xffffffff


	//   ....[126]....
        /*024c*/ 	.word	0xffffffff


	//   ....[127]....
        /*0250*/ 	.word	0xffffffff


	//   ....[128]....
        /*0254*/ 	.word	0xffffffff


	//   ....[129]....
        /*0258*/ 	.word	0xffffffff


	//   ....[130]....
        /*025c*/ 	.word	0xffffffff


	//   ....[131]....
        /*0260*/ 	.word	0xffffffff


	//   ....[132]....
        /*0264*/ 	.word	0xffffffff


	//   ....[133]....
        /*0268*/ 	.word	0xffffffff


	//   ....[134]....
        /*026c*/ 	.word	0xffffffff


	//   ....[135]....
        /*0270*/ 	.word	0xffffffff


	//   ....[136]....
        /*0274*/ 	.word	0x0500000f


	//   ....[137]....
        /*0278*/ 	.word	0x0500000f


	//   ....[138]....
        /*027c*/ 	.word	0x0500000f


	//   ....[139]....
        /*0280*/ 	.word	0x0500000f


	//   ....[140]....
        /*0284*/ 	.word	0x0500000f


	//   ....[141]....
        /*0288*/ 	.word	0x0500000f


	//   ....[142]....
        /*028c*/ 	.word	0x0500000f


	//   ....[143]....
        /*0290*/ 	.word	0x0500000f


	//   ....[144]....
        /*0294*/ 	.word	0x0500000f


	//   ....[145]....
        /*0298*/ 	.word	0x0500000f


	//   ....[146]....
        /*029c*/ 	.word	0x0500000f


	//   ....[147]....
        /*02a0*/ 	.word	0x0500000f


	//   ....[148]....
        /*02a4*/ 	.word	0x0500000f


	//   ....[149]....
        /*02a8*/ 	.word	0x0500000f


	//   ....[150]....
        /*02ac*/ 	.word	0x0500000f


	//   ....[151]....
        /*02b0*/ 	.word	0x0500000f


	//   ....[152]....
        /*02b4*/ 	.word	0x0500000f


	//   ....[153]....
        /*02b8*/ 	.word	0x0500000f


	//   ....[154]....
        /*02bc*/ 	.word	0x0500000f


	//   ....[155]....
        /*02c0*/ 	.word	0x0500000f


	//   ....[156]....
        /*02c4*/ 	.word	0x0500000f


	//   ....[157]....
        /*02c8*/ 	.word	0x0500000f


	//   ....[158]....
        /*02cc*/ 	.word	0x0500000f


	//   ....[159]....
        /*02d0*/ 	.word	0x0500000f


	//   ....[160]....
        /*02d4*/ 	.word	0x0500000f


	//   ....[161]....
        /*02d8*/ 	.word	0x0500000f


	//   ....[162]....
        /*02dc*/ 	.word	0x0500000f


	//   ....[163]....
        /*02e0*/ 	.word	0x0500000f


	//   ....[164]....
        /*02e4*/ 	.word	0x0500000f


	//   ....[165]....
        /*02e8*/ 	.word	0x0500000f


	//   ....[166]....
        /*02ec*/ 	.word	0x0500000f


	//   ....[167]....
        /*02f0*/ 	.word	0x0500000f


	//   ....[168]....
        /*02f4*/ 	.word	0x0500000f


	//   ....[169]....
        /*02f8*/ 	.word	0x0500000f


	//   ....[170]....
        /*02fc*/ 	.word	0x0500000f


	//   ....[171]....
        /*0300*/ 	.word	0x0500000f


	//   ....[172]....
        /*0304*/ 	.word	0x0500000f


	//   ....[173]....
        /*0308*/ 	.word	0x0500000f


	//   ....[174]....
        /*030c*/ 	.word	0x0500000f


	//   ....[175]....
        /*0310*/ 	.word	0x0500000f


	//   ....[176]....
        /*0314*/ 	.word	0x0500000f


	//   ....[177]....
        /*0318*/ 	.word	0x0500000f


	//   ....[178]....
        /*031c*/ 	.word	0x0500000f


	//   ....[179]....
        /*0320*/ 	.word	0x0500000f


	//   ....[180]....
        /*0324*/ 	.word	0x0500000f


	//   ....[181]....
        /*0328*/ 	.word	0x0500000f


	//   ....[182]....
        /*032c*/ 	.word	0x0500000f


	//   ....[183]....
        /*0330*/ 	.word	0x0500000f


	//   ....[184]....
        /*0334*/ 	.word	0x0500000f


	//   ....[185]....
        /*0338*/ 	.word	0x0500000f


	//   ....[186]....
        /*033c*/ 	.word	0x0500000f


	//   ....[187]....
        /*0340*/ 	.word	0x0500000f


	//   ....[188]....
        /*0344*/ 	.word	0x0500000f


	//   ....[189]....
        /*0348*/ 	.word	0x0500000f


	//   ....[190]....
        /*034c*/ 	.word	0x0500000f


	//   ....[191]....
        /*0350*/ 	.word	0x0500000f


	//   ....[192]....
        /*0354*/ 	.word	0x0500000f


	//   ....[193]....
        /*0358*/ 	.word	0x0500000f


	//   ....[194]....
        /*035c*/ 	.word	0x0500000f


	//   ....[195]....
        /*0360*/ 	.word	0x0500000f


	//   ....[196]....
        /*0364*/ 	.word	0x0500000f


	//   ....[197]....
        /*0368*/ 	.word	0x0500000f


	//   ....[198]....
        /*036c*/ 	.word	0x0500000f


	//   ....[199]....
        /*0370*/ 	.word	0x0500000f


	//   ....[200]....
        /*0374*/ 	.word	0x0500000f


	//   ....[201]....
        /*0378*/ 	.word	0x0500000f


	//   ....[202]....
        /*037c*/ 	.word	0x0500000f


	//   ....[203]....
        /*0380*/ 	.word	0x0500000f


	//   ....[204]....
        /*0384*/ 	.word	0x0500000f


	//   ....[205]....
        /*0388*/ 	.word	0x0500000f


	//   ....[206]....
        /*038c*/ 	.word	0x0500000f


	//   ....[207]....
        /*0390*/ 	.word	0x0500000f


	//   ....[208]....
        /*0394*/ 	.word	0x0500000f


	//   ....[209]....
        /*0398*/ 	.word	0x0500000f


	//   ....[210]....
        /*039c*/ 	.word	0x0500000f


	//   ....[211]....
        /*03a0*/ 	.word	0x0500000f


	//   ....[212]....
        /*03a4*/ 	.word	0x0500000f


	//   ....[213]....
        /*03a8*/ 	.word	0x0500000f


	//   ....[214]....
        /*03ac*/ 	.word	0x0500000f


	//   ....[215]....
        /*03b0*/ 	.word	0x0500000f


	//   ....[216]....
        /*03b4*/ 	.word	0x0500000f


	//   ....[217]....
        /*03b8*/ 	.word	0x0500000f


	//   ....[218]....
        /*03bc*/ 	.word	0x0500000f


	//----- nvinfo : EIATTR_COOP_GROUP_INSTR_OFFSETS
	.align		4
.L_166:
        /*03c0*/ 	.byte	0x04, 0x28
        /*03c2*/ 	.short	(.L_168 - .L_167)


	//   ....[0]....
.L_167:
        /*03c4*/ 	.word	0x00000070


	//   ....[1]....
        /*03c8*/ 	.word	0x00000080


	//   ....[2]....
        /*03cc*/ 	.word	0x000002c0


	//   ....[3]....
        /*03d0*/ 	.word	0x00000420


	//   ....[4]....
        /*03d4*/ 	.word	0x00000540


	//   ....[5]....
        /*03d8*/ 	.word	0x000006a0


	//   ....[6]....
        /*03dc*/ 	.word	0x00001730


	//   ....[7]....
        /*03e0*/ 	.word	0x00002100


	//   ....[8]....
        /*03e4*/ 	.word	0x00002a30


	//   ....[9]....
        /*03e8*/ 	.word	0x00003c00


	//   ....[10]....
        /*03ec*/ 	.word	0x00003d10


	//   ....[11]....
        /*03f0*/ 	.word	0x00004660


	//   ....[12]....
        /*03f4*/ 	.word	0x000046d0


	//   ....[13]....
        /*03f8*/ 	.word	0x00005ec0


	//   ....[14]....
        /*03fc*/ 	.word	0x00006830


	//   ....[15]....
        /*0400*/ 	.word	0x00007410


	//   ....[16]....
        /*0404*/ 	.word	0x00007480


	//   ....[17]....
        /*0408*/ 	.word	0x00007dd0


	//   ....[18]....
        /*040c*/ 	.word	0x00007e30


	//   ....[19]....
        /*0410*/ 	.word	0x0000a4c0


	//   ....[20]....
        /*0414*/ 	.word	0x0000a510


	//   ....[21]....
        /*0418*/ 	.word	0x0000a530


	//   ....[22]....
        /*041c*/ 	.word	0x0000a550


	//   ....[23]....
        /*0420*/ 	.word	0x0000c2e0


	//   ....[24]....
        /*0424*/ 	.word	0x0000cc40


	//   ....[25]....
        /*0428*/ 	.word	0x0000d7c0


	//   ....[26]....
        /*042c*/ 	.word	0x0000d7e0


	//   ....[27]....
        /*0430*/ 	.word	0x0000e200


	//   ....[28]....
        /*0434*/ 	.word	0x0000e260


	//   ....[29]....
        /*0438*/ 	.word	0x0000f340


	//   ....[30]....
        /*043c*/ 	.word	0x0000f370


	//   ....[31]....
        /*0440*/ 	.word	0x0000f430


	//   ....[32]....
        /*0444*/ 	.word	0x0000f450


	//   ....[33]....
        /*0448*/ 	.word	0x000105b0


	//   ....[34]....
        /*044c*/ 	.word	0x00010610


	//   ....[35]....
        /*0450*/ 	.word	0x00010660


	//   ....[36]....
        /*0454*/ 	.word	0x000106c0


	//   ....[37]....
        /*0458*/ 	.word	0x00010b90


	//   ....[38]....
        /*045c*/ 	.word	0x00010bd0


	//   ....[39]....
        /*0460*/ 	.word	0x00010c90


	//   ....[40]....
        /*0464*/ 	.word	0x00010cb0


	//   ....[41]....
        /*0468*/ 	.word	0x00010d70


	//   ....[42]....
        /*046c*/ 	.word	0x00010d90


	//   ....[43]....
        /*0470*/ 	.word	0x00010e60


	//   ....[44]....
        /*0474*/ 	.word	0x00010e80


	//   ....[45]....
        /*0478*/ 	.word	0x00011520


	//   ....[46]....
        /*047c*/ 	.word	0x00011540


	//   ....[47]....
        /*0480*/ 	.word	0x00011600


	//   ....[48]....
        /*0484*/ 	.word	0x00011620


	//   ....[49]....
        /*0488*/ 	.word	0x000116e0


	//   ....[50]....
        /*048c*/ 	.word	0x00011700


	//   ....[51]....
        /*0490*/ 	.word	0x000117d0


	//   ....[52]....
        /*0494*/ 	.word	0x000117f0


	//   ....[53]....
        /*0498*/ 	.word	0x00011960


	//   ....[54]....
        /*049c*/ 	.word	0x000130e0


	//   ....[55]....
        /*04a0*/ 	.word	0x00013100


	//   ....[56]....
        /*04a4*/ 	.word	0x00013110


	//   ....[57]....
        /*04a8*/ 	.word	0x00013150


	//   ....[58]....
        /*04ac*/ 	.word	0x000131d0


	//   ....[59]....
        /*04b0*/ 	.word	0x000131f0


	//   ....[60]....
        /*04b4*/ 	.word	0x00013270


	//   ....[61]....
        /*04b8*/ 	.word	0x00013290


	//   ....[62]....
        /*04bc*/ 	.word	0x00013310


	//   ....[63]....
        /*04c0*/ 	.word	0x00013330


	//   ....[64]....
        /*04c4*/ 	.word	0x000133b0


	//   ....[65]....
        /*04c8*/ 	.word	0x000133d0


	//   ....[66]....
        /*04cc*/ 	.word	0x00013450


	//   ....[67]....
        /*04d0*/ 	.word	0x00013470


	//   ....[68]....
        /*04d4*/ 	.word	0x000134f0


	//   ....[69]....
        /*04d8*/ 	.word	0x00013510


	//   ....[70]....
        /*04dc*/ 	.word	0x00013b40


	//   ....[71]....
        /*04e0*/ 	.word	0x00013b60


	//   ....[72]....
        /*04e4*/ 	.word	0x00013b90


	//   ....[73]....
        /*04e8*/ 	.word	0x00013bd0


	//   ....[74]....
        /*04ec*/ 	.word	0x00013c40


	//   ....[75]....
        /*04f0*/ 	.word	0x00013c60


	//   ....[76]....
        /*04f4*/ 	.word	0x00013ce0


	//   ....[77]....
        /*04f8*/ 	.word	0x00013d00


	//   ....[78]....
        /*04fc*/ 	.word	0x00013d80


	//   ....[79]....
        /*0500*/ 	.word	0x00013da0


	//   ....[80]....
        /*0504*/ 	.word	0x00013e20


	//   ....[81]....
        /*0508*/ 	.word	0x00013e40


	//   ....[82]....
        /*050c*/ 	.word	0x00013ec0


	//   ....[83]....
        /*0510*/ 	.word	0x00013ee0


	//   ....[84]....
        /*0514*/ 	.word	0x00013f60


	//   ....[85]....
        /*0518*/ 	.word	0x00013f80


	//   ....[86]....
        /*051c*/ 	.word	0x00014640


	//   ....[87]....
        /*0520*/ 	.word	0x00014670


	//   ....[88]....
        /*0524*/ 	.word	0x00014680


	//   ....[89]....
        /*0528*/ 	.word	0x000146d0


	//   ....[90]....
        /*052c*/ 	.word	0x000146e0


	//   ....[91]....
        /*0530*/ 	.word	0x00014730


	//   ....[92]....
        /*0534*/ 	.word	0x00014740


	//   ....[93]....
        /*0538*/ 	.word	0x00014790


	//   ....[94]....
        /*053c*/ 	.word	0x000147a0


	//   ....[95]....
        /*0540*/ 	.word	0x000147f0


	//   ....[96]....
        /*0544*/ 	.word	0x00014800


	//   ....[97]....
        /*0548*/ 	.word	0x00014850


	//   ....[98]....
        /*054c*/ 	.word	0x00014860


	//   ....[99]....
        /*0550*/ 	.word	0x000148b0


	//   ....[100]....
        /*0554*/ 	.word	0x000148c0


	//   ....[101]....
        /*0558*/ 	.word	0x000148d0


	//   ....[102]....
        /*055c*/ 	.word	0x00014b70


	//   ....[103]....
        /*0560*/ 	.word	0x00014b90


	//   ....[104]....
        /*0564*/ 	.word	0x00014bb0


	//   ....[105]....
        /*0568*/ 	.word	0x00014c10


	//   ....[106]....
        /*056c*/ 	.word	0x00014c30


	//   ....[107]....
        /*0570*/ 	.word	0x00014c90


	//   ....[108]....
        /*0574*/ 	.word	0x00014cb0


	//   ....[109]....
        /*0578*/ 	.word	0x00014d10


	//   ....[110]....
        /*057c*/ 	.word	0x00014d30


	//   ....[111]....
        /*0580*/ 	.word	0x00014d90


	//   ....[112]....
        /*0584*/ 	.word	0x00014db0


	//   ....[113]....
        /*0588*/ 	.word	0x00014e10


	//   ....[114]....
        /*058c*/ 	.word	0x00014e30


	//   ....[115]....
        /*0590*/ 	.word	0x00014e90


	//   ....[116]....
        /*0594*/ 	.word	0x00014eb0


	//   ....[117]....
        /*0598*/ 	.word	0x00014ec0


	//   ....[118]....
        /*059c*/ 	.word	0x00015460


	//   ....[119]....
        /*05a0*/ 	.word	0x00015480


	//   ....[120]....
        /*05a4*/ 	.word	0x000154a0


	//   ....[121]....
        /*05a8*/ 	.word	0x000154e0


	//   ....[122]....
        /*05ac*/ 	.word	0x00015530


	//   ....[123]....
        /*05b0*/ 	.word	0x00015560


	//   ....[124]....
        /*05b4*/ 	.word	0x000155b0


	//   ....[125]....
        /*05b8*/ 	.word	0x000155e0


	//   ....[126]....
        /*05bc*/ 	.word	0x00015630


	//   ....[127]....
        /*05c0*/ 	.word	0x00015660


	//   ....[128]....
        /*05c4*/ 	.word	0x000156b0


	//   ....[129]....
        /*05c8*/ 	.word	0x000156e0


	//   ....[130]....
        /*05cc*/ 	.word	0x00015730


	//   ....[131]....
        /*05d0*/ 	.word	0x00015760


	//   ....[132]....
        /*05d4*/ 	.word	0x000157b0


	//   ....[133]....
        /*05d8*/ 	.word	0x000157e0


	//   ....[134]....
        /*05dc*/ 	.word	0x00015ac0


	//   ....[135]....
        /*05e0*/ 	.word	0x00015c90


	//   ....[136]....
        /*05e4*/ 	.word	0x000162e0


	//   ....[137]....
        /*05e8*/ 	.word	0x000163c0


	//   ....[138]....
        /*05ec*/ 	.word	0x00016460


	//   ....[139]....
        /*05f0*/ 	.word	0x000164e0


	//   ....[140]....
        /*05f4*/ 	.word	0x000165a0


	//   ....[141]....
        /*05f8*/ 	.word	0x00016610


	//   ....[142]....
        /*05fc*/ 	.word	0x000166e0


	//   ....[143]....
        /*0600*/ 	.word	0x00016760


	//   ....[144]....
        /*0604*/ 	.word	0x00016830


	//   ....[145]....
        /*0608*/ 	.word	0x000168b0


	//   ....[146]....
        /*060c*/ 	.word	0x00016980


	//   ....[147]....
        /*0610*/ 	.word	0x00016a00


	//   ....[148]....
        /*0614*/ 	.word	0x00016ad0


	//   ....[149]....
        /*0618*/ 	.word	0x00016b50


	//   ....[150]....
        /*061c*/ 	.word	0x00016c20


	//   ....[151]....
        /*0620*/ 	.word	0x00016ca0


	//   ....[152]....
        /*0624*/ 	.word	0x00016d60


	//   ....[153]....
        /*0628*/ 	.word	0x00016df0


	//   ....[154]....
        /*062c*/ 	.word	0x00016e60


	//   ....[155]....
        /*0630*/ 	.word	0x00016ee0


	//   ....[156]....
        /*0634*/ 	.word	0x00016f90


	//   ....[157]....
        /*0638*/ 	.word	0x00017000


	//   ....[158]....
        /*063c*/ 	.word	0x000170e0


	//   ....[159]....
        /*0640*/ 	.word	0x00017150


	//   ....[160]....
        /*0644*/ 	.word	0x00017230


	//   ....[161]....
        /*0648*/ 	.word	0x000172a0


	//   ....[162]....
        /*064c*/ 	.word	0x00017380


	//   ....[163]....
        /*0650*/ 	.word	0x000173f0


	//   ....[164]....
        /*0654*/ 	.word	0x000174d0


	//   ....[165]....
        /*0658*/ 	.word	0x00017540


	//   ....[166]....
        /*065c*/ 	.word	0x00017620


	//   ....[167]....
        /*0660*/ 	.word	0x00017690


	//   ....[168]....
        /*0664*/ 	.word	0x00017750


	//   ....[169]....
        /*0668*/ 	.word	0x00017880


	//   ....[170]....
        /*066c*/ 	.word	0x00017920


	//   ....[171]....
        /*0670*/ 	.word	0x00017990


	//   ....[172]....
        /*0674*/ 	.word	0x00017a50


	//   ....[173]....
        /*0678*/ 	.word	0x00017ab0


	//   ....[174]....
        /*067c*/ 	.word	0x00017b70


	//   ....[175]....
        /*0680*/ 	.word	0x00017bd0


	//   ....[176]....
        /*0684*/ 	.word	0x00017c90


	//   ....[177]....
        /*0688*/ 	.word	0x00017cf0


	//   ....[178]....
        /*068c*/ 	.word	0x00017db0


	//   ....[179]....
        /*0690*/ 	.word	0x00017e10


	//   ....[180]....
        /*0694*/ 	.word	0x00017ed0


	//   ....[181]....
        /*0698*/ 	.word	0x00017f30


	//   ....[182]....
        /*069c*/ 	.word	0x00017ff0


	//   ....[183]....
        /*06a0*/ 	.word	0x00018050


	//   ....[184]....
        /*06a4*/ 	.word	0x00018110


	//   ....[185]....
        /*06a8*/ 	.word	0x000181f0


	//   ....[186]....
        /*06ac*/ 	.word	0x00018290


	//   ....[187]....
        /*06b0*/ 	.word	0x000182f0


	//   ....[188]....
        /*06b4*/ 	.word	0x000183c0


	//   ....[189]....
        /*06b8*/ 	.word	0x00018420


	//   ....[190]....
        /*06bc*/ 	.word	0x000184f0


	//   ....[191]....
        /*06c0*/ 	.word	0x00018550


	//   ....[192]....
        /*06c4*/ 	.word	0x00018620


	//   ....[193]....
        /*06c8*/ 	.word	0x00018680


	//   ....[194]....
        /*06cc*/ 	.word	0x00018750


	//   ....[195]....
        /*06d0*/ 	.word	0x000187b0


	//   ....[196]....
        /*06d4*/ 	.word	0x00018880


	//   ....[197]....
        /*06d8*/ 	.word	0x000188e0


	//   ....[198]....
        /*06dc*/ 	.word	0x000189b0


	//   ....[199]....
        /*06e0*/ 	.word	0x00018a10


	//   ....[200]....
        /*06e4*/ 	.word	0x00018ad0


	//   ....[201]....
        /*06e8*/ 	.word	0x00018bf0


	//   ....[202]....
        /*06ec*/ 	.word	0x00018c90


	//   ....[203]....
        /*06f0*/ 	.word	0x00018cf0


	//   ....[204]....
        /*06f4*/ 	.word	0x00018dc0


	//   ....[205]....
        /*06f8*/ 	.word	0x00018e60


	//   ....[206]....
        /*06fc*/ 	.word	0x00018f20


	//   ....[207]....
        /*0700*/ 	.word	0x00018fc0


	//   ....[208]....
        /*0704*/ 	.word	0x00019080


	//   ....[209]....
        /*0708*/ 	.word	0x00019120


	//   ....[210]....
        /*070c*/ 	.word	0x000191e0


	//   ....[211]....
        /*0710*/ 	.word	0x00019280


	//   ....[212]....
        /*0714*/ 	.word	0x00019340


	//   ....[213]....
        /*0718*/ 	.word	0x000193e0


	//   ....[214]....
        /*071c*/ 	.word	0x000194a0


	//   ....[215]....
        /*0720*/ 	.word	0x00019540


	//   ....[216]....
        /*0724*/ 	.word	0x00019600


	//   ....[217]....
        /*0728*/ 	.word	0x000196d0


	//   ....[218]....
        /*072c*/ 	.word	0x000197f0


	//----- nvinfo : EIATTR_REG_RECONFIG
	.align		4
.L_168:
        /*0730*/ 	.byte	0x01, 0x54
	.zero		2


	//----- nvinfo : EIATTR_SYSCALL_OFFSETS
	.align		4
        /*0734*/ 	.byte	0x04, 0x46
        /*0736*/ 	.short	(.L_170 - .L_169)


	//   ....[0]....
.L_169:
        /*0738*/ 	.word	0x00001910


	//   ....[1]....
        /*073c*/ 	.word	0x000127c0


	//   ....[2]....
        /*0740*/ 	.word	0x00012910


	//   ....[3]....
        /*0744*/ 	.word	0x00012a00


	//   ....[4]....
        /*0748*/ 	.word	0x00013800


	//----- nvinfo : EIATTR_MBARRIER_INSTR_OFFSETS
	.align		4
.L_170:
        /*074c*/ 	.byte	0x04, 0x39
        /*074e*/ 	.short	(.L_172 - .L_171)


	//   ....[0]....
.L_171:
        /*0750*/ 	.word	0x00000170
        /*0754*/ 	.word	0x000000ff
        /*0758*/ 	.word	0x00028800
        /*075c*/ 	.short	0x0100
        /*075e*/ 	.byte	0x08
	.zero		1


	//   ....[1]....
        /*0760*/ 	.word	0x00000180
        /*0764*/ 	.word	0x000000ff
        /*0768*/ 	.word	0x00028820
        /*076c*/ 	.short	0x0100
        /*076e*/ 	.byte	0x08
	.zero		1


	//   ....[2]....
        /*0770*/ 	.word	0x00000270
        /*0774*/ 	.word	0x000000ff
        /*0778*/ 	.word	0x00028830
        /*077c*/ 	.short	0x0100
        /*077e*/ 	.byte	0x08
	.zero		1


	//   ....[3]....
        /*0780*/ 	.word	0x00000280
        /*0784*/ 	.word	0x000000ff
        /*0788*/ 	.word	0x00028840
        /*078c*/ 	.short	0x0100
        /*078e*/ 	.byte	0x08
	.zero		1


	//   ....[4]....
        /*0790*/ 	.word	0x00000290
        /*0794*/ 	.word	0x000000ff
        /*0798*/ 	.word	0x00028838
        /*079c*/ 	.short	0x0100
        /*079e*/ 	.byte	0x08
	.zero		1


	//   ....[5]....
        /*07a0*/ 	.word	0x000002a0
        /*07a4*/ 	.word	0x000000ff
        /*07a8*/ 	.word	0x00028848
        /*07ac*/ 	.short	0x0100
        /*07ae*/ 	.byte	0x08
	.zero		1


	//   ....[6]....
        /*07b0*/ 	.word	0x000003d0
        /*07b4*/ 	.word	0x000000ff
        /*07b8*/ 	.word	0x00028850
        /*07bc*/ 	.short	0x0100
        /*07be*/ 	.byte	0x08
	.zero		1


	//   ....[7]....
        /*07c0*/ 	.word	0x000003e0
        /*07c4*/ 	.word	0x000000ff
        /*07c8*/ 	.word	0x00028860
        /*07cc*/ 	.short	0x0100
        /*07ce*/ 	.byte	0x08
	.zero		1


	//   ....[8]....
        /*07d0*/ 	.word	0x000003f0
        /*07d4*/ 	.word	0x000000ff
        /*07d8*/ 	.word	0x00028858
        /*07dc*/ 	.short	0x0100
        /*07de*/ 	.byte	0x08
	.zero		1


	//   ....[9]....
        /*07e0*/ 	.word	0x00000400
        /*07e4*/ 	.word	0x000000ff
        /*07e8*/ 	.word	0x00028868
        /*07ec*/ 	.short	0x0100
        /*07ee*/ 	.byte	0x08
	.zero		1


	//   ....[10]....
        /*07f0*/ 	.word	0x000004f0
        /*07f4*/ 	.word	0x000000ff
        /*07f8*/ 	.word	0x00028870
        /*07fc*/ 	.short	0x0100
        /*07fe*/ 	.byte	0x06
	.zero		1


	//   ....[11]....
        /*0800*/ 	.word	0x00000500
        /*0804*/ 	.word	0x000000ff
        /*0808*/ 	.word	0x00028880
        /*080c*/ 	.short	0x0100
        /*080e*/ 	.byte	0x06
	.zero		1


	//   ....[12]....
        /*0810*/ 	.word	0x00000510
        /*0814*/ 	.word	0x000000ff
        /*0818*/ 	.word	0x00028878
        /*081c*/ 	.short	0x0100
        /*081e*/ 	.byte	0x06
	.zero		1


	//   ....[13]....
        /*0820*/ 	.word	0x00000520
        /*0824*/ 	.word	0x000000ff
        /*0828*/ 	.word	0x00028888
        /*082c*/ 	.short	0x0100
        /*082e*/ 	.byte	0x06
	.zero		1


	//   ....[14]....
        /*0830*/ 	.word	0x00000650
        /*0834*/ 	.word	0x000000ff
        /*0838*/ 	.word	0x00028890
        /*083c*/ 	.short	0x0100
        /*083e*/ 	.byte	0x08
	.zero		1


	//   ....[15]....
        /*0840*/ 	.word	0x00000660
        /*0844*/ 	.word	0x000000ff
        /*0848*/ 	.word	0x000288a0
        /*084c*/ 	.short	0x0100
        /*084e*/ 	.byte	0x08
	.zero		1


	//   ....[16]....
        /*0850*/ 	.word	0x00000670
        /*0854*/ 	.word	0x000000ff
        /*0858*/ 	.word	0x00028898
        /*085c*/ 	.short	0x0100
        /*085e*/ 	.byte	0x08
	.zero		1


	//   ....[17]....
        /*0860*/ 	.word	0x00000680
        /*0864*/ 	.word	0x000000ff
        /*0868*/ 	.word	0x000288a8
        /*086c*/ 	.short	0x0100
        /*086e*/ 	.byte	0x08
	.zero		1


	//   ....[18]....
        /*0870*/ 	.word	0x000007c0
        /*0874*/ 	.word	0x000000ff
        /*0878*/ 	.word	0x000288b0
        /*087c*/ 	.short	0x0100
        /*087e*/ 	.byte	0x08
	.zero		1


	//   ....[19]....
        /*0880*/ 	.word	0x000007d0
        /*0884*/ 	.word	0x000000ff
        /*0888*/ 	.word	0x000288c0
        /*088c*/ 	.short	0x0100
        /*088e*/ 	.byte	0x08
	.zero		1


	//   ....[20]....
        /*0890*/ 	.word	0x000007e0
        /*0894*/ 	.word	0x000000ff
        /*0898*/ 	.word	0x000288b8
        /*089c*/ 	.short	0x0100
        /*089e*/ 	.byte	0x08
	.zero		1


	//   ....[21]....
        /*08a0*/ 	.word	0x000007f0
        /*08a4*/ 	.word	0x000000ff
        /*08a8*/ 	.word	0x000288c8
        /*08ac*/ 	.short	0x0100
        /*08ae*/ 	.byte	0x08
	.zero		1


	//   ....[22]....
        /*08b0*/ 	.word	0x00001990
        /*08b4*/ 	.word	0x000000ff
        /*08b8*/ 	.word	0x00028800
        /*08bc*/ 	.short	0x010a
        /*08be*/ 	.byte	0x29
	.zero		1


	//   ....[23]....
        /*08c0*/ 	.word	0x00001a10
        /*08c4*/ 	.word	0x00000009
        /*08c8*/ 	.word	0x00028830
        /*08cc*/ 	.short	0x010a
        /*08ce*/ 	.byte	0x3f
	.zero		1


	//   ....[24]....
        /*08d0*/ 	.word	0x00001a50
        /*08d4*/ 	.word	0x00000009
        /*08d8*/ 	.word	0x00028830
        /*08dc*/ 	.short	0x010a
        /*08de*/ 	.byte	0x3f
	.zero		1


	//   ....[25]....
        /*08e0*/ 	.word	0x00002440
        /*08e4*/ 	.word	0x000000ff
        /*08e8*/ 	.word	0x00000000
        /*08ec*/ 	.short	0x0101
        /*08ee*/ 	.byte	0x06
	.zero		1


	//   ....[26]....
        /*08f0*/ 	.word	0x000055f0
        /*08f4*/ 	.word	0x000000ff
        /*08f8*/ 	.word	0x00028830
        /*08fc*/ 	.short	0x010a
        /*08fe*/ 	.byte	0x06
	.zero		1


	//   ....[27]....
        /*0900*/ 	.word	0x00005630
        /*0904*/ 	.word	0x000000ff
        /*0908*/ 	.word	0x00028830
        /*090c*/ 	.short	0x010a
        /*090e*/ 	.byte	0x06
	.zero		1


	//   ....[28]....
        /*0910*/ 	.word	0x00005980
        /*0914*/ 	.word	0x000000ff
        /*0918*/ 	.word	0x00028850
        /*091c*/ 	.short	0x010a
        /*091e*/ 	.byte	0x06
	.zero		1


	//   ....[29]....
        /*0920*/ 	.word	0x000059c0
        /*0924*/ 	.word	0x000000ff
        /*0928*/ 	.word	0x00028850
        /*092c*/ 	.short	0x010a
        /*092e*/ 	.byte	0x06
	.zero		1


	//   ....[30]....
        /*0930*/ 	.word	0x00006240
        /*0934*/ 	.word	0x000000ff
        /*0938*/ 	.word	0x00000000
        /*093c*/ 	.short	0x0101
        /*093e*/ 	.byte	0x06
	.zero		1


	//   ....[31]....
        /*0940*/ 	.word	0x000088a0
        /*0944*/ 	.word	0x000000ff
        /*0948*/ 	.word	0x00000000
        /*094c*/ 	.short	0x0101
        /*094e*/ 	.byte	0x06
	.zero		1


	//   ....[32]....
        /*0950*/ 	.word	0x000091b0
        /*0954*/ 	.word	0x000000ff
        /*0958*/ 	.word	0x00028830
        /*095c*/ 	.short	0x010a
        /*095e*/ 	.byte	0x06
	.zero		1


	//   ....[33]....
        /*0960*/ 	.word	0x000091f0
        /*0964*/ 	.word	0x000000ff
        /*0968*/ 	.word	0x00028830
        /*096c*/ 	.short	0x010a
        /*096e*/ 	.byte	0x06
	.zero		1


	//   ....[34]....
        /*0970*/ 	.word	0x00009540
        /*0974*/ 	.word	0x000000ff
        /*0978*/ 	.word	0x00028850
        /*097c*/ 	.short	0x010a
        /*097e*/ 	.byte	0x06
	.zero		1


	//   ....[35]....
        /*0980*/ 	.word	0x00009580
        /*0984*/ 	.word	0x000000ff
        /*0988*/ 	.word	0x00028850
        /*098c*/ 	.short	0x010a
        /*098e*/ 	.byte	0x06
	.zero		1


	//   ....[36]....
        /*0990*/ 	.word	0x00009e40
        /*0994*/ 	.word	0x000000ff
        /*0998*/ 	.word	0x00000000
        /*099c*/ 	.short	0x0101
        /*099e*/ 	.byte	0x06
	.zero		1


	//   ....[37]....
        /*09a0*/ 	.word	0x0000b330
        /*09a4*/ 	.word	0x000000ff
        /*09a8*/ 	.word	0x00000000
        /*09ac*/ 	.short	0x0101
        /*09ae*/ 	.byte	0x06
	.zero		1


	//   ....[38]....
        /*09b0*/ 	.word	0x0000ba40
        /*09b4*/ 	.word	0x000000ff
        /*09b8*/ 	.word	0x00028830
        /*09bc*/ 	.short	0x010a
        /*09be*/ 	.byte	0x06
	.zero		1


	//   ....[39]....
        /*09c0*/ 	.word	0x0000ba80
        /*09c4*/ 	.word	0x000000ff
        /*09c8*/ 	.word	0x00028830
        /*09cc*/ 	.short	0x010a
        /*09ce*/ 	.byte	0x06
	.zero		1


	//   ....[40]....
        /*09d0*/ 	.word	0x0000bda0
        /*09d4*/ 	.word	0x000000ff
        /*09d8*/ 	.word	0x00028850
        /*09dc*/ 	.short	0x010a
        /*09de*/ 	.byte	0x06
	.zero		1


	//   ....[41]....
        /*09e0*/ 	.word	0x0000bde0
        /*09e4*/ 	.word	0x000000ff
        /*09e8*/ 	.word	0x00028850
        /*09ec*/ 	.short	0x010a
        /*09ee*/ 	.byte	0x06
	.zero		1


	//   ....[42]....
        /*09f0*/ 	.word	0x0000c640
        /*09f4*/ 	.word	0x000000ff
        /*09f8*/ 	.word	0x00000000
        /*09fc*/ 	.short	0x0101
        /*09fe*/ 	.byte	0x06
	.zero		1


	//   ....[43]....
        /*0a00*/ 	.word	0x0000ecb0
        /*0a04*/ 	.word	0x000000ff
        /*0a08*/ 	.word	0x00000000
        /*0a0c*/ 	.short	0x0101
        /*0a0e*/ 	.byte	0x06
	.zero		1


	//   ....[44]....
        /*0a10*/ 	.word	0x0000f2b0
        /*0a14*/ 	.word	0x000000ff
        /*0a18*/ 	.word	0x00028850
        /*0a1c*/ 	.short	0x010a
        /*0a1e*/ 	.byte	0x05
	.zero		1


	//   ....[45]....
        /*0a20*/ 	.word	0x0000f2f0
        /*0a24*/ 	.word	0x000000ff
        /*0a28*/ 	.word	0x00028850
        /*0a2c*/ 	.short	0x010a
        /*0a2e*/ 	.byte	0x05
	.zero		1


	//   ....[46]....
        /*0a30*/ 	.word	0x0000f860
        /*0a34*/ 	.word	0x000000ff
        /*0a38*/ 	.word	0x00000000
        /*0a3c*/ 	.short	0x0101
        /*0a3e*/ 	.byte	0x04
	.zero		1


	//   ....[47]....
        /*0a40*/ 	.word	0x00010bc0
        /*0a44*/ 	.word	0x00000025
        /*0a48*/ 	.word	0x00000000
        /*0a4c*/ 	.short	0x0101
        /*0a4e*/ 	.byte	0x3f
	.zero		1


	//   ....[48]....
        /*0a50*/ 	.word	0x00012f20
        /*0a54*/ 	.word	0x00000007
        /*0a58*/ 	.word	0x00028840
        /*0a5c*/ 	.short	0x010a
        /*0a5e*/ 	.byte	0x3f
	.zero		1


	//   ....[49]....
        /*0a60*/ 	.word	0x000135e0
        /*0a64*/ 	.word	0x00000007
        /*0a68*/ 	.word	0x00028830
        /*0a6c*/ 	.short	0x0107
        /*0a6e*/ 	.byte	0x3f
	.zero		1


	//   ....[50]....
        /*0a70*/ 	.word	0x000136b0
        /*0a74*/ 	.word	0x00000007
        /*0a78*/ 	.word	0x00028830
        /*0a7c*/ 	.short	0x0101
        /*0a7e*/ 	.byte	0x3f
	.zero		1


	//   ....[51]....
        /*0a80*/ 	.word	0x00014050
        /*0a84*/ 	.word	0x00000010
        /*0a88*/ 	.word	0x00028800
        /*0a8c*/ 	.short	0x0107
        /*0a8e*/ 	.byte	0x3f
	.zero		1


	//   ....[52]....
        /*0a90*/ 	.word	0x00014120
        /*0a94*/ 	.word	0x00000010
        /*0a98*/ 	.word	0x00028800
        /*0a9c*/ 	.short	0x0101
        /*0a9e*/ 	.byte	0x3f
	.zero		1


	//   ....[53]....
        /*0aa0*/ 	.word	0x00014140
        /*0aa4*/ 	.word	0x00000010
        /*0aa8*/ 	.word	0x00028820
        /*0aac*/ 	.short	0x010a
        /*0aae*/ 	.byte	0x3f
	.zero		1


	//   ....[54]....
        /*0ab0*/ 	.word	0x00014490
        /*0ab4*/ 	.word	0x00000006
        /*0ab8*/ 	.word	0x00028840
        /*0abc*/ 	.short	0x010a
        /*0abe*/ 	.byte	0x3f
	.zero		1


	//   ....[55]....
        /*0ac0*/ 	.word	0x000149a0
        /*0ac4*/ 	.word	0x00000006
        /*0ac8*/ 	.word	0x00028830
        /*0acc*/ 	.short	0x0107
        /*0ace*/ 	.byte	0x3f
	.zero		1


	//   ....[56]....
        /*0ad0*/ 	.word	0x00014a60
        /*0ad4*/ 	.word	0x00000006
        /*0ad8*/ 	.word	0x00028830
        /*0adc*/ 	.short	0x0101
        /*0ade*/ 	.byte	0x3f
	.zero		1


	//   ....[57]....
        /*0ae0*/ 	.word	0x00014ac0
        /*0ae4*/ 	.word	0x00000006
        /*0ae8*/ 	.word	0x00028860
        /*0aec*/ 	.short	0x010a
        /*0aee*/ 	.byte	0x3f
	.zero		1


	//   ....[58]....
        /*0af0*/ 	.word	0x00015050
        /*0af4*/ 	.word	0x00000006
        /*0af8*/ 	.word	0x00028850
        /*0afc*/ 	.short	0x0107
        /*0afe*/ 	.byte	0x3f
	.zero		1


	//   ....[59]....
        /*0b00*/ 	.word	0x000151b0
        /*0b04*/ 	.word	0x00000006
        /*0b08*/ 	.word	0x00028850
        /*0b0c*/ 	.short	0x0101
        /*0b0e*/ 	.byte	0x3f
	.zero		1


	//   ....[60]....
        /*0b10*/ 	.word	0x000153c0
        /*0b14*/ 	.word	0x00000004
        /*0b18*/ 	.word	0x00028860
        /*0b1c*/ 	.short	0x010a
        /*0b1e*/ 	.byte	0x3f
	.zero		1


	//   ....[61]....
        /*0b20*/ 	.word	0x000158c0
        /*0b24*/ 	.word	0x00000004
        /*0b28*/ 	.word	0x00028850
        /*0b2c*/ 	.short	0x0107
        /*0b2e*/ 	.byte	0x3f
	.zero		1


	//   ....[62]....
        /*0b30*/ 	.word	0x00015980
        /*0b34*/ 	.word	0x00000004
        /*0b38*/ 	.word	0x00028850
        /*0b3c*/ 	.short	0x0101
        /*0b3e*/ 	.byte	0x3f
	.zero		1


	//   ....[63]....
        /*0b40*/ 	.word	0x00015c10
        /*0b44*/ 	.word	0x00000004
        /*0b48*/ 	.word	0x00028820
        /*0b4c*/ 	.short	0x010a
        /*0b4e*/ 	.byte	0x3f
	.zero		1


	//   ....[64]....
        /*0b50*/ 	.word	0x00015d90
        /*0b54*/ 	.word	0x00000005
        /*0b58*/ 	.word	0x00028840
        /*0b5c*/ 	.short	0x010a
        /*0b5e*/ 	.byte	0x3f
	.zero		1


	//   ....[65]....
        /*0b60*/ 	.word	0x00015e30
        /*0b64*/ 	.word	0x00000017
        /*0b68*/ 	.word	0x00028840
        /*0b6c*/ 	.short	0x010a
        /*0b6e*/ 	.byte	0x3f
	.zero		1


	//   ....[66]....
        /*0b70*/ 	.word	0x00015e70
        /*0b74*/ 	.word	0x00000005
        /*0b78*/ 	.word	0x00028860
        /*0b7c*/ 	.short	0x010a
        /*0b7e*/ 	.byte	0x3f
	.zero		1


	//   ....[67]....
        /*0b80*/ 	.word	0x00015eb0
        /*0b84*/ 	.word	0x00000017
        /*0b88*/ 	.word	0x00028860
        /*0b8c*/ 	.short	0x010a
        /*0b8e*/ 	.byte	0x3f
	.zero		1


	//   ....[68]....
        /*0b90*/ 	.word	0x00015f20
        /*0b94*/ 	.word	0x00000003
        /*0b98*/ 	.word	0x00028800
        /*0b9c*/ 	.short	0x010a
        /*0b9e*/ 	.byte	0x3f
	.zero		1


	//   ....[69]....
        /*0ba0*/ 	.word	0x00015f70
        /*0ba4*/ 	.word	0x00000009
        /*0ba8*/ 	.word	0x00028830
        /*0bac*/ 	.short	0x010a
        /*0bae*/ 	.byte	0x3f
	.zero		1


	//   ....[70]....
        /*0bb0*/ 	.word	0x00015fd0
        /*0bb4*/ 	.word	0x00000007
        /*0bb8*/ 	.word	0x00028830
        /*0bbc*/ 	.short	0x010a
        /*0bbe*/ 	.byte	0x3f
	.zero		1


	//   ....[71]....
        /*0bc0*/ 	.word	0x00016030
        /*0bc4*/ 	.word	0x00000007
        /*0bc8*/ 	.word	0x00028850
        /*0bcc*/ 	.short	0x010a
        /*0bce*/ 	.byte	0x3f
	.zero		1


	//   ....[72]....
        /*0bd0*/ 	.word	0x00016090
        /*0bd4*/ 	.word	0x00000006
        /*0bd8*/ 	.word	0x00028830
        /*0bdc*/ 	.short	0x010a
        /*0bde*/ 	.byte	0x3f
	.zero		1


	//   ....[73]....
        /*0be0*/ 	.word	0x000160f0
        /*0be4*/ 	.word	0x00000006
        /*0be8*/ 	.word	0x00028850
        /*0bec*/ 	.short	0x010a
        /*0bee*/ 	.byte	0x3f
	.zero		1


	//   ....[74]....
        /*0bf0*/ 	.word	0x00016150
        /*0bf4*/ 	.word	0x00000007
        /*0bf8*/ 	.word	0x00028830
        /*0bfc*/ 	.short	0x010a
        /*0bfe*/ 	.byte	0x3f
	.zero		1


	//   ....[75]....
        /*0c00*/ 	.word	0x000161b0
        /*0c04*/ 	.word	0x00000007
        /*0c08*/ 	.word	0x00028850
        /*0c0c*/ 	.short	0x010a
        /*0c0e*/ 	.byte	0x3f
	.zero		1


	//   ....[76]....
        /*0c10*/ 	.word	0x00016210
        /*0c14*/ 	.word	0x00000004
        /*0c18*/ 	.word	0x00028850
        /*0c1c*/ 	.short	0x010a
        /*0c1e*/ 	.byte	0x3f
	.zero		1


	//   ....[77]....
        /*0c20*/ 	.word	0x00016310
        /*0c24*/ 	.word	0x00000007
        /*0c28*/ 	.word	0x00028840
        /*0c2c*/ 	.short	0x010a
        /*0c2e*/ 	.byte	0x3f
	.zero		1


	//   ....[78]....
        /*0c30*/ 	.word	0x00017780
        /*0c34*/ 	.word	0x00000010
        /*0c38*/ 	.word	0x00028820
        /*0c3c*/ 	.short	0x010a
        /*0c3e*/ 	.byte	0x3f
	.zero		1


	//   ....[79]....
        /*0c40*/ 	.word	0x000177d0
        /*0c44*/ 	.word	0x00000006
        /*0c48*/ 	.word	0x00028840
        /*0c4c*/ 	.short	0x010a
        /*0c4e*/ 	.byte	0x3f
	.zero		1


	//   ....[80]....
        /*0c50*/ 	.word	0x00018140
        /*0c54*/ 	.word	0x00000006
        /*0c58*/ 	.word	0x00028860
        /*0c5c*/ 	.short	0x010a
        /*0c5e*/ 	.byte	0x3f
	.zero		1


	//   ....[81]....
        /*0c60*/ 	.word	0x00018b40
        /*0c64*/ 	.word	0x00000004
        /*0c68*/ 	.word	0x00028860
        /*0c6c*/ 	.short	0x010a
        /*0c6e*/ 	.byte	0x3f
	.zero		1


	//   ....[82]....
        /*0c70*/ 	.word	0x00019710
        /*0c74*/ 	.word	0x00000004
        /*0c78*/ 	.word	0x00028820
        /*0c7c*/ 	.short	0x010a
        /*0c7e*/ 	.byte	0x3f
	.zero		1


	//   ....[83]....
        /*0c80*/ 	.word	0x000198b0
        /*0c84*/ 	.word	0x00000005
        /*0c88*/ 	.word	0x00028840
        /*0c8c*/ 	.short	0x010a
        /*0c8e*/ 	.byte	0x3f
	.zero		1


	//   ....[84]....
        /*0c90*/ 	.word	0x00019900
        /*0c94*/ 	.word	0x00000017
        /*0c98*/ 	.word	0x00028840
        /*0c9c*/ 	.short	0x010a
        /*0c9e*/ 	.byte	0x3f
	.zero		1


	//   ....[85]....
        /*0ca0*/ 	.word	0x00019950
        /*0ca4*/ 	.word	0x00000005
        /*0ca8*/ 	.word	0x00028860
        /*0cac*/ 	.short	0x010a
        /*0cae*/ 	.byte	0x3f
	.zero		1


	//----- nvinfo : EIATTR_NUM_MBARRIERS
	.align		4
.L_172:
        /*0cb0*/ 	.byte	0x03, 0x38
        /*0cb2*/ 	.short	0x0016


	//----- nvinfo : EIATTR_EXIT_INSTR_OFFSETS
	.align		4
        /*0cb4*/ 	.byte	0x04, 0x1c
        /*0cb6*/ 	.short	(.L_174 - .L_173)


	//   ....[0]....
.L_173:
        /*0cb8*/ 	.word	0x00000960


	//   ....[1]....
        /*0cbc*/ 	.word	0x000118f0


	//   ....[2]....
        /*0cc0*/ 	.word	0x00015f00


	//----- nvinfo : EIATTR_MAX_THREADS
	.align		4
.L_174:
        /*0cc4*/ 	.byte	0x04, 0x05
        /*0cc6*/ 	.short	(.L_176 - .L_175)
.L_175:
        /*0cc8*/ 	.word	0x00000180
        /*0ccc*/ 	.word	0x00000001
        /*0cd0*/ 	.word	0x00000001


	//----- nvinfo : EIATTR_CRS_STACK_SIZE
	.align		4
.L_176:
        /*0cd4*/ 	.byte	0x04, 0x1e
        /*0cd6*/ 	.short	(.L_178 - .L_177)
.L_177:
        /*0cd8*/ 	.word	0x00000000


	//----- nvinfo : EIATTR_CBANK_PARAM_SIZE
	.align		4
.L_178:
        /*0cdc*/ 	.byte	0x03, 0x19
        /*0cde*/ 	.short	0x0af0


	//----- nvinfo : EIATTR_PARAM_CBANK
	.align		4
        /*0ce0*/ 	.byte	0x04, 0x0a
        /*0ce2*/ 	.short	(.L_180 - .L_179)
	.align		4
.L_179:
        /*0ce4*/ 	.word	index@(.nv.constant0._ZN7cutlass13device_kernelIN5flash11enable_sm90INS1_16FlashAttnFwdSm90INS1_25CollectiveMainloopFwdSm90ILi2EN4cute5tupleIJNS5_1CILi1EEES8_S8_EEENS6_IJNS7_ILi128EEESA_SA_EEELi128ENS_10bfloat16_tEfNS_4arch4Sm90ELb0ELb1ELb1ELb0ELb1ELb0ELb0ELb1ELb1ELb1ELb0ELb0EEENS1_21CollectiveEpilogueFwdISB_S9_SC_SE_Li256ELb0ELb1ELb0ELb0EEENS1_30DynamicPersistentTileSchedulerILi256ELi128ELb0ELb1ELb1EEEEEEEEEvNT_6ParamsE)
        /*0ce8*/ 	.short	0x0210
        /*0cea*/ 	.short	0x0af0


	//----- nvinfo : EIATTR_SW_WAR
	.align		4
.L_180:
        /*0cec*/ 	.byte	0x04, 0x36
        /*0cee*/ 	.short	(.L_182 - .L_181)
.L_181:
        /*0cf0*/ 	.word	0x00000008
.L_182:


//--------------------- .nv.info._ZN7cutlass13device_kernelIN5flash11enable_sm90INS1_16FlashAttnFwdSm90INS1_25CollectiveMainloopFwdSm90ILi2EN4cute5tupleIJNS5_1CILi1EEES8_S8_EEENS6_IJNS7_ILi128EEESA_SA_EEELi128ENS_10bfloat16_tEfNS_4arch4Sm90ELb0ELb1ELb1ELb1ELb1ELb0ELb0ELb1ELb1ELb1ELb0ELb0EEENS1_21CollectiveEpilogueFwdISB_S9_SC_SE_Li256ELb1ELb1ELb0ELb0EEENS1_36VarlenDynamicPersistentTileSchedulerILi128ELi128ELi256ELi128ELb0ELb1ELb1ELb1ELb0ELb1EEEEEEEEEvNT_6ParamsE --------------------------
	.section	.nv.info._ZN7cutlass13device_kernelIN5flash11enable_sm90INS1_16FlashAttnFwdSm90INS1_25CollectiveMainloopFwdSm90ILi2EN4cute5tupleIJNS5_1CILi1EEES8_S8_EEENS6_IJNS7_ILi128EEESA_SA_EEELi128ENS_10bfloat16_tEfNS_4arch4Sm90ELb0ELb1ELb1ELb1ELb1ELb0ELb0ELb1ELb1ELb1ELb0ELb0EEENS1_21CollectiveEpilogueFwdISB_S9_SC_SE_Li256ELb1ELb1ELb0ELb0EEENS1_36VarlenDynamicPersistentTileSchedulerILi128ELi128ELi256ELi128ELb0ELb1ELb1ELb1ELb0ELb1EEEEEEEEEvNT_6ParamsE,"",@"SHT_CUDA_INFO"
	.sectionflags	@""
	.align	4


	//----- nvinfo : EIATTR_CUDA_API_VERSION
	.align		4
        /*0000*/ 	.byte	0x04, 0x37
        /*0002*/ 	.short	(.L_184 - .L_183)
.L_183:
        /*0004*/ 	.word	0x00000082


	//----- nvinfo : EIATTR_KPARAM_INFO
	.align		4
.L_184:
        /*0008*/ 	.byte	0x04, 0x17
        /*000a*/ 	.short	(.L_186 - .L_185)
.L_185:
        /*000c*/ 	.word	0x00000000
        /*0010*/ 	.short	0x0000
        /*0012*/ 	.short	0x0070
        /*0014*/ 	.byte	0x00, 0xf0, 0x01, 0x2a


	//----- nvinfo : EIATTR_SPARSE_MMA_MASK
	.align		4
.L_186:
        /*0018*/ 	.byte	0x03, 0x50
        /*001a*/ 	.short	0x0000


	//----- nvinfo : EIATTR_MAXREG_COUNT
	.align		4
        /*001c*/ 	.byte	0x03, 0x1b
        /*001e*/ 	.short	0x00a8


	//----- nvinfo : EIATTR_NUM_BARRIERS
	.align		4
        /*0020*/ 	.byte	0x02, 0x4c
        /*0022*/ 	.byte	0x10
	.zero		1


	//----- nvinfo : EIATTR_EXTERNS
	.align		4
        /*0024*/ 	.byte	0x04, 0x0f
        /*0026*/ 	.short	(.L_188 - .L_187)


	//   ....[0]....
	.align		4
.L_187:
        /*0028*/ 	.word	index@(__assertfail)


	//----- nvinfo : EIATTR_ANNOTATIONS
	.align		4
.L_188:
        /*002c*/ 	.byte	0x04, 0x55
        /*002e*/ 	.short	(.L_190 - .L_189)


	//   ....[0]....
.L_189:
        /* <DEDUP_REMOVED lines=10> */


	//----- nvinfo : EIATTR_MERCURY_ISA_VERSION
	.align		4
.L_190:
        /*00b8*/ 	.byte	0x03, 0x5f
        /*00ba*/ 	.short	0x0101


	//----- nvinfo : EIATTR_UNUSED_LOAD_BYTE_OFFSET
	.align		4
        /*00bc*/ 	.byte	0x04, 0x44
        /*00be*/ 	.short	(.L_192 - .L_191)


	//   ....[0]....
.L_191:
        /*00c0*/ 	.word	0x00000970
        /*00c4*/ 	.word	0x0000fff0


	//   ....[1]....
        /*00c8*/ 	.word	0x0000fe20
        /*00cc*/ 	.word	0x0000fff0


	//----- nvinfo : EIATTR_INT_WARP_WIDE_INSTR_OFFSETS
	.align		4
.L_192:
        /*00d0*/ 	.byte	0x04, 0x31
        /*00d2*/ 	.short	(.L_194 - .L_193)


	//   ....[0]....
.L_193:
        /*00d4*/ 	.word	0x000000c0


	//   ....[1]....
        /*00d8*/ 	.word	0x000000d0


	//   ....[2]....
        /*00dc*/ 	.word	0x00000170


	//   ....[3]....
        /*00e0*/ 	.word	0x000134e0


	//   ....[4]....
        /*00e4*/ 	.word	0x00013570


	//   ....[5]....
        /*00e8*/ 	.word	0x00016450


	//   ....[6]....
        /*00ec*/ 	.word	0x000164e0


	//----- nvinfo : EIATTR_COOP_GROUP_MASK_REGIDS
	.align		4
.L_194:
        /*00f0*/ 	.byte	0x04, 0x29
        /*00f2*/ 	.short	(.L_196 - .L_195)


	//   ....[0]....
.L_195:
        /*00f4*/ 	.word	0xffffffff


	//   ....[1]....
        /*00f8*/ 	.word	0xffffffff


	//   ....[2]....
        /*00fc*/ 	.word	0xffffffff


	//   ....[3]....
        /*0100*/ 	.word	0xffffffff


	//   ....[4]....
        /*0104*/ 	.word	0xffffffff


	//   ....[5]....
        /*0108*/ 	.word	0xffffffff


	//   ....[6]....
        /*010c*/ 	.word	0xffffffff


	//   ....[7]....
        /*0110*/ 	.word	0xffffffff


	//   ....[8]....
        /*0114*/ 	.word	0xffffffff


	//   ....[9]....
        /*0118*/ 	.word	0xffffffff


	//   ....[10]....
        /*011c*/ 	.word	0xffffffff


	//   ....[11]....
        /*0120*/ 	.word	0xffffffff


	//   ....[12]....
        /*0124*/ 	.word	0xffffffff


	//   ....[13]....
        /*0128*/ 	.word	0xffffffff


	//   ....[14]....
        /*012c*/ 	.word	0xffffffff


	//   ....[15]....
        /*0130*/ 	.word	0xffffffff


	//   ....[16]....
        /*0134*/ 	.word	0xffffffff


	//   ....[17]....
        /*0138*/ 	.word	0xffffffff


	//   ....[18]....
        /*013c*/ 	.word	0xffffffff


	//   ....[19]....
        /*0140*/ 	.word	0xffffffff


	//   ....[20]....
        /*0144*/ 	.word	0xffffffff


	//   ....[21]....
        /*0148*/ 	.word	0xffffffff


	//   ....[22]....
        /*014c*/ 	.word	0xffffffff


	//   ....[23]....
        /*0150*/ 	.word	0xffffffff


	//   ....[24]....
        /*0154*/ 	.word	0xffffffff


	//   ....[25]....
        /*0158*/ 	.word	0xffffffff


	//   ....[26]....
        /*015c*/ 	.word	0xffffffff


	//   ....[27]....
        /*0160*/ 	.word	0xffffffff


	//   ....[28]....
        /*0164*/ 	.word	0xffffffff


	//   ....[29]....
        /*0168*/ 	.word	0xffffffff


	//   ....[30]....
        /*016c*/ 	.word	0xffffffff


	//   ....[31]....
        /*0170*/ 	.word	0xffffffff


	//   ....[32]....
        /*0174*/ 	.word	0xffffffff


	//   ....[33]....
        /*0178*/ 	.word	0xffffffff


	//   ....[34]....
        /*017c*/ 	.word	0xffffffff


	//   ....[35]....
        /*0180*/ 	.word	0xffffffff


	//   ....[36]....
        /*0184*/ 	.word	0xffffffff


	//   ....[37]....
        /*0188*/ 	.word	0xffffffff


	//   ....[38]....
        /*018c*/ 	.word	0xffffffff


	//   ....[39]....
        /*0190*/ 	.word	0xffffffff


	//   ....[40]....
        /*0194*/ 	.word	0xffffffff


	//   ....[41]....
        /*0198*/ 	.word	0xffffffff


	//   ....[42]....
        /*019c*/ 	.word	0xffffffff


	//   ....[43]....
        /*01a0*/ 	.word	0xffffffff


	//   ....[44]....
        /*01a4*/ 	.word	0xffffffff


	//   ....[45]....
        /*01a8*/ 	.word	0xffffffff


	//   ....[46]....
        /*01ac*/ 	.word	0xffffffff


	//   ....[47]....
        /*01b0*/ 	.word	0xffffffff


	//   ....[48]....
        /*01b4*/ 	.word	0xffffffff


	//   ....[49]....
        /*01b8*/ 	.word	0xffffffff


	//   ....[50]....
        /*01bc*/ 	.word	0xffffffff


	//   ....[51]....
        /*01c0*/ 	.word	0xffffffff


	//   ....[52]....
        /*01c4*/ 	.word	0xffffffff


	//   ....[53]....
        /*01c8*/ 	.word	0xffffffff


	//   ....[54]....
        /*01cc*/ 	.word	0xffffffff


	//   ....[55]....
        /*01d0*/ 	.word	0xffffffff


	//   ....[56]....
        /*01d4*/ 	.word	0xffffffff


	//   ....[57]....
        /*01d8*/ 	.word	0xffffffff


	//   ....[58]....
        /*01dc*/ 	.word	0xffffffff


	//   ....[59]....
        /*01e0*/ 	.word	0xffffffff


	//   ....[60]....
        /*01e4*/ 	.word	0xffffffff


	//   ....[61]....
        /*01e8*/ 	.word	0xffffffff


	//   ....[62]....
        /*01ec*/ 	.word	0xffffffff


	//   ....[63]....
        /*01f0*/ 	.word	0xffffffff


	//   ....[64]....
        /*01f4*/ 	.word	0xffffffff


	//   ....[65]....
        /*01f8*/ 	.word	0xffffffff


	//   ....[66]....
        /*01fc*/ 	.word	0xffffffff


	//   ....[67]....
        /*0200*/ 	.word	0xffffffff


	//   ....[68]....
        /*0204*/ 	.word	0xffffffff


	//   ....[69]....
        /*0208*/ 	.word	0xffffffff


	//   ....[70]....
        /*020c*/ 	.word	0xffffffff


	//   ....[71]....
        /*0210*/ 	.word	0xffffffff


	//   ....[72]....
        /*0214*/ 	.word	0xffffffff


	//   ....[73]....
        /*0218*/ 	.word	0xffffffff


	//   ....[74]....
        /*021c*/ 	.word	0xffffffff


	//   ....[75]....
        /*0220*/ 	.word	0xffffffff


	//   ....[76]....
        /*0224*/ 	.word	0xffffffff


	//   ....[77]....
        /*0228*/ 	.word	0xffffffff


	//   ....[78]....
        /*022c*/ 	.word	0xffffffff


	//   ....[79]....
        /*0230*/ 	.word	0xffffffff


	//   ....[80]....
        /*0234*/ 	.word	0xffffffff


	//   ....[81]....
        /*0238*/ 	.word	0xffffffff


	//   ....[82]....
        /*023c*/ 	.word	0xffffffff


	//   ....[83]....
        /*0240*/ 	.word	0xffffffff


	//   ....[84]....
        /*0244*/ 	.word	0xffffffff


	//   ....[85]....
        /*0248*/ 	.word	0xffffffff


	//   ....[86]....
        /*024c*/ 	.word	0xffffffff


	//   ....[87]....
        /*0250*/ 	.word	0xffffffff


	//   ....[88]....
        /*0254*/ 	.word	0xffffffff


	//   ....[89]....
        /*0258*/ 	.word	0xffffffff


	//   ....[90]....
        /*025c*/ 	.word	0xffffffff


	//   ....[91]....
        /*0260*/ 	.word	0xffffffff


	//   ....[92]....
        /*0264*/ 	.word	0xffffffff


	//   ....[93]....
        /*0268*/ 	.word	0xffffffff


	//   ....[94]....
        /*026c*/ 	.word	0xffffffff


	//   ....[95]....
        /*0270*/ 	.word	0xffffffff


	//   ....[96]....
        /*0274*/ 	.word	0xffffffff


	//   ....[97]....
        /*0278*/ 	.word	0xffffffff


	//   ....[98]....
        /*027c*/ 	.word	0xffffffff


	//   ....[99]....
        /*0280*/ 	.word	0xffffffff


	//   ....[100]....
        /*0284*/ 	.word	0xffffffff


	//   ....[101]....
        /*0288*/ 	.word	0xffffffff


	//   ....[102]....
        /*028c*/ 	.word	0xffffffff


	//   ....[103]....
        /*0290*/ 	.word	0xffffffff


	//   ....[104]....
        /*0294*/ 	.word	0xffffffff


	//   ....[105]....
        /*0298*/ 	.word	0xffffffff


	//   ....[106]....
        /*029c*/ 	.word	0xffffffff


	//   ....[107]....
        /*02a0*/ 	.word	0xffffffff


	//   ....[108]....
        /*02a4*/ 	.word	0xffffffff


	//   ....[109]....
        /*02a8*/ 	.word	0xffffffff


	//   ....[110]....
        /*02ac*/ 	.word	0xffffffff


	//   ....[111]....
        /*02b0*/ 	.word	0xffffffff


	//   ....[112]....
        /*02b4*/ 	.word	0xffffffff


	//   ....[113]....
        /*02b8*/ 	.word	0xffffffff


	//   ....[114]....
        /*02bc*/ 	.word	0xffffffff


	//   ....[115]....
        /*02c0*/ 	.word	0xffffffff


	//   ....[116]....
        /*02c4*/ 	.word	0xffffffff


	//   ....[117]....
        /*02c8*/ 	.word	0xffffffff


	//   ....[118]....
        /*02cc*/ 	.word	0xffffffff


	//   ....[119]....
        /*02d0*/ 	.word	0xffffffff


	//   ....[120]....
        /*02d4*/ 	.word	0xffffffff


	//   ....[121]....
        /*02d8*/ 	.word	0xffffffff


	//   ....[122]....
        /*02dc*/ 	.word	0xffffffff


	//   ....[123]....
        /*02e0*/ 	.word	0xffffffff


	//   ....[124]....
        /*02e4*/ 	.word	0xffffffff


	//   ....[125]....
        /*02e8*/ 	.word	0xffffffff


	//   ....[126]....
        /*02ec*/ 	.word	0xffffffff


	//   ....[127]....
        /*02f0*/ 	.word	0xffffffff


	//   ....[128]....
        /*02f4*/ 	.word	0xffffffff


	//   ....[129]....
        /*02f8*/ 	.word	0xffffffff


	//   ....[130]....
        /*02fc*/ 	.word	0xffffffff


	//   ....[131]....
        /*0300*/ 	.word	0xffffffff


	//   ....[132]....
        /*0304*/ 	.word	0xffffffff


	//   ....[133]....
        /*0308*/ 	.word	0xffffffff


	//   ....[134]....
        /*030c*/ 	.word	0xffffffff


	//   ....[135]....
        /*0310*/ 	.word	0xffffffff


	//   ....[136]....
        /*0314*/ 	.word	0xffffffff


	//   ....[137]....
        /*0318*/ 	.word	0xffffffff


	//   ....[138]....
        /*031c*/ 	.word	0xffffffff


	//   ....[139]....
        /*0320*/ 	.word	0xffffffff


	//   ....[140]....
        /*0324*/ 	.word	0xffffffff


	//   ....[141]....
        /*0328*/ 	.word	0xffffffff


	//   ....[142]....
        /*032c*/ 	.word	0xffffffff


	//   ....[143]....
        /*0330*/ 	.word	0xffffffff


	//   ....[144]....
        /*0334*/ 	.word	0xffffffff


	//   ....[145]....
        /*0338*/ 	.word	0xffffffff


	//   ....[146]....
        /*033c*/ 	.word	0xffffffff


	//   ....[147]....
        /*0340*/ 	.word	0xffffffff


	//   ....[148]....
        /*0344*/ 	.word	0xffffffff


	//   ....[149]....
        /*0348*/ 	.word	0xffffffff


	//   ....[150]....
        /*034c*/ 	.word	0xffffffff


	//   ....[151]....
        /*0350*/ 	.word	0xffffffff


	//   ....[152]....
        /*0354*/ 	.word	0xffffffff


	//   ....[153]....
        /*0358*/ 	.word	0xffffffff


	//   ....[154]....
        /*035c*/ 	.word	0xffffffff


	//   ....[155]....
        /*0360*/ 	.word	0xffffffff


	//   ....[156]....
        /*0364*/ 	.word	0xffffffff


	//   ....[157]....
        /*0368*/ 	.word	0xffffffff


	//   ....[158]....
        /*036c*/ 	.word	0xffffffff


	//   ....[159]....
        /*0370*/ 	.word	0xffffffff


	//   ....[160]....
        /*0374*/ 	.word	0xffffffff


	//   ....[161]....
        /*0378*/ 	.word	0xffffffff


	//   ....[162]....
        /*037c*/ 	.word	0xffffffff


	//   ....[163]....
        /*0380*/ 	.word	0xffffffff


	//   ....[164]....
        /*0384*/ 	.word	0xffffffff


	//   ....[165]....
        /*0388*/ 	.word	0xffffffff


	//   ....[166]....
        /*038c*/ 	.word	0xffffffff


	//   ....[167]....
        /*0390*/ 	.word	0x0500000f


	//   ....[168]....
        /*0394*/ 	.word	0x0500000f


	//   ....[169]....
        /*0398*/ 	.word	0x0500000f


	//   ....[170]....
        /*039c*/ 	.word	0x0500000f


	//   ....[171]....
        /*03a0*/ 	.word	0x0500000f


	//   ....[172]....
        /*03a4*/ 	.word	0x0500000f


	//   ....[173]....
        /*03a8*/ 	.word	0x0500000f


	//   ....[174]....
        /*03ac*/ 	.word	0x0500000f


	//   ....[175]....
        /*03b0*/ 	.word	0x0500000f


	//   ....[176]....
        /*03b4*/ 	.word	0x0500000f


	//   ....[177]....
        /*03b8*/ 	.word	0x0500000f


	//   ....[178]....
        /*03bc*/ 	.word	0x0500000f


	//   ....[179]....
        /*03c0*/ 	.word	0x0500000f


	//   ....[180]....
        /*03c4*/ 	.word	0x0500000f


	//   ....[181]....
        /*03c8*/ 	.word	0x0500000f


	//   ....[182]....
        /*03cc*/ 	.word	0x0500000f


	//   ....[183]....
        /*03d0*/ 	.word	0x0500000f


	//   ....[184]....
        /*03d4*/ 	.word	0x0500000f


	//   ....[185]....
        /*03d8*/ 	.word	0x0500000f


	//   ....[186]....
        /*03dc*/ 	.word	0x0500000f


	//   ....[187]....
        /*03e0*/ 	.word	0x0500000f


	//   ....[188]....
        /*03e4*/ 	.word	0x0500000f


	//   ....[189]....
        /*03e8*/ 	.word	0x0500000f


	//   ....[190]....
        /*03ec*/ 	.word	0x0500000f


	//   ....[191]....
        /*03f0*/ 	.word	0x0500000f


	//   ....[192]....
        /*03f4*/ 	.word	0x0500000f


	//   ....[193]....
        /*03f8*/ 	.word	0x0500000f


	//   ....[194]....
        /*03fc*/ 	.word	0x0500000f


	//   ....[195]....
        /*0400*/ 	.word	0x0500000f


	//   ....[196]....
        /*0404*/ 	.word	0x0500000f


	//   ....[197]....
        /*0408*/ 	.word	0x0500000f


	//   ....[198]....
        /*040c*/ 	.word	0x0500000f


	//   ....[199]....
        /*0410*/ 	.word	0x0500000f


	//   ....[200]....
        /*0414*/ 	.word	0x0500000f


	//   ....[201]....
        /*0418*/ 	.word	0x0500000f


	//   ....[202]....
        /*041c*/ 	.word	0x0500000f


	//   ....[203]....
        /*0420*/ 	.word	0x0500000f


	//   ....[204]....
        /*0424*/ 	.word	0x0500000f


	//   ....[205]....
        /*0428*/ 	.word	0x0500000f


	//   ....[206]....
        /*042c*/ 	.word	0x0500000f


	//   ....[207]....
        /*0430*/ 	.word	0x0500000f


	//   ....[208]....
        /*0434*/ 	.word	0x0500000f


	//   ....[209]....
        /*0438*/ 	.word	0x0500000f


	//   ....[210]....
        /*043c*/ 	.word	0x0500000f


	//   ....[211]....
        /*0440*/ 	.word	0x0500000f


	//   ....[212]....
        /*0444*/ 	.word	0x0500000f


	//   ....[213]....
        /*0448*/ 	.word	0x0500000f


	//   ....[214]....
        /*044c*/ 	.word	0x0500000f


	//   ....[215]....
        /*0450*/ 	.word	0x0500000f


	//   ....[216]....
        /*0454*/ 	.word	0x0500000f


	//   ....[217]....
        /*0458*/ 	.word	0x0500000f


	//   ....[218]....
        /*045c*/ 	.word	0x0500000f


	//   ....[219]....
        /*0460*/ 	.word	0x0500000f


	//   ....[220]....
        /*0464*/ 	.word	0x0500000f


	//   ....[221]....
        /*0468*/ 	.word	0x0500000f


	//   ....[222]....
        /*046c*/ 	.word	0x0500000f


	//   ....[223]....
        /*0470*/ 	.word	0x0500000f


	//   ....[224]....
        /*0474*/ 	.word	0x0500000f


	//   ....[225]....
        /*0478*/ 	.word	0x0500000f


	//   ....[226]....
        /*047c*/ 	.word	0x0500000f


	//   ....[227]....
        /*0480*/ 	.word	0x0500000f


	//   ....[228]....
        /*0484*/ 	.word	0x0500000f


	//   ....[229]....
        /*0488*/ 	.word	0x0500000f


	//   ....[230]....
        /*048c*/ 	.word	0x0500000f


	//   ....[231]....
        /*0490*/ 	.word	0x0500000f


	//   ....[232]....
        /*0494*/ 	.word	0x0500000f


	//   ....[233]....
        /*0498*/ 	.word	0x0500000f


	//   ....[234]....
        /*049c*/ 	.word	0x0500000f


	//   ....[235]....
        /*04a0*/ 	.word	0x0500000f


	//   ....[236]....
        /*04a4*/ 	.word	0x0500000f


	//   ....[237]....
        /*04a8*/ 	.word	0x0500000f


	//   ....[238]....
        /*04ac*/ 	.word	0x0500000f


	//   ....[239]....
        /*04b0*/ 	.word	0x0500000f


	//   ....[240]....
        /*04b4*/ 	.word	0x0500000f


	//   ....[241]....
        /*04b8*/ 	.word	0x0500000f


	//   ....[242]....
        /*04bc*/ 	.word	0x0500000f


	//   ....[243]....
        /*04c0*/ 	.word	0x0500000f


	//   ....[244]....
        /*04c4*/ 	.word	0x0500000f


	//   ....[245]....
        /*04c8*/ 	.word	0x0500000f


	//   ....[246]....
        /*04cc*/ 	.word	0x0500000f


	//   ....[247]....
        /*04d0*/ 	.word	0x0500000f


	//   ....[248]....
        /*04d4*/ 	.word	0x0500000f


	//   ....[249]....
        /*04d8*/ 	.word	0x0500000f


	//   ....[250]....
        /*04dc*/ 	.word	0x0500000f


	//   ....[251]....
        /*04e0*/ 	.word	0x0500000f


	//   ....[252]....
        /*04e4*/ 	.word	0x0500000f


	//   ....[253]....
        /*04e8*/ 	.word	0x0500000f


	//   ....[254]....
        /*04ec*/ 	.word	0x0500000f


	//   ....[255]....
        /*04f0*/ 	.word	0x0500000f


	//   ....[0]....
        /*04f4*/ 	.word	0x0500000f


	//   ....[1]....
        /*04f8*/ 	.word	0x0500000f


	//   ....[2]....
        /*04fc*/ 	.word	0x0500000f


	//   ....[3]....
        /*0500*/ 	.word	0x0500000f


	//   ....[4]....
        /*0504*/ 	.word	0x0500000f


	//   ....[5]....
        /*0508*/ 	.word	0x0500000f


	//   ....[6]....
        /*050c*/ 	.word	0x0500000f


	//   ....[7]....
        /*0510*/ 	.word	0x0500000f


	//   ....[8]....
        /*0514*/ 	.word	0x0500000f


	//   ....[9]....
        /*0518*/ 	.word	0x0500000f


	//----- nvinfo : EIATTR_COOP_GROUP_INSTR_OFFSETS
	.align		4
.L_196:
        /*051c*/ 	.byte	0x04, 0x28
        /*051e*/ 	.short	(.L_198 - .L_197)


	//   ....[0]....
.L_197:
        /*0520*/ 	.word	0x00000080


	//   ....[1]....
        /*0524*/ 	.word	0x00000090


	//   ....[2]....
        /*0528*/ 	.word	0x000002d0


	//   ....[3]....
        /*052c*/ 	.word	0x00000430


	//   ....[4]....
        /*0530*/ 	.word	0x00000550


	//   ....[5]....
        /*0534*/ 	.word	0x000006b0


	//   ....[6]....
        /*0538*/ 	.word	0x000018e0


	//   ....[7]....
        /*053c*/ 	.word	0x00002210


	//   ....[8]....
        /*0540*/ 	.word	0x00003280


	//   ....[9]....
        /*0544*/ 	.word	0x00003d60


	//   ....[10]....
        /*0548*/ 	.word	0x00003eb0


	//   ....[11]....
        /*054c*/ 	.word	0x000047f0


	//   ....[12]....
        /*0550*/ 	.word	0x00004850


	//   ....[13]....
        /*0554*/ 	.word	0x00006050


	//   ....[14]....
        /*0558*/ 	.word	0x000069a0


	//   ....[15]....
        /*055c*/ 	.word	0x00007550


	//   ....[16]....
        /*0560*/ 	.word	0x00007570


	//   ....[17]....
        /*0564*/ 	.word	0x00007f40


	//   ....[18]....
        /*0568*/ 	.word	0x00007fa0


	//   ....[19]....
        /*056c*/ 	.word	0x0000a670


	//   ....[20]....
        /*0570*/ 	.word	0x0000a6c0


	//   ....[21]....
        /*0574*/ 	.word	0x0000a6e0


	//   ....[22]....
        /*0578*/ 	.word	0x0000a700


	//   ....[23]....
        /*057c*/ 	.word	0x0000c490


	//   ....[24]....
        /*0580*/ 	.word	0x0000cde0


	//   ....[25]....
        /*0584*/ 	.word	0x0000d990


	//   ....[26]....
        /*0588*/ 	.word	0x0000d9b0


	//   ....[27]....
        /*058c*/ 	.word	0x0000e370


	//   ....[28]....
        /*0590*/ 	.word	0x0000e3d0


	//   ....[29]....
        /*0594*/ 	.word	0x0000f4e0


	//   ....[30]....
        /*0598*/ 	.word	0x0000f510


	//   ....[31]....
        /*059c*/ 	.word	0x0000f5c0


	//   ....[32]....
        /*05a0*/ 	.word	0x0000f5e0


	//   ....[33]....
        /*05a4*/ 	.word	0x00010940


	//   ....[34]....
        /*05a8*/ 	.word	0x00010980


	//   ....[35]....
        /*05ac*/ 	.word	0x000109c0


	//   ....[36]....
        /*05b0*/ 	.word	0x00010a00


	//   ....[37]....
        /*05b4*/ 	.word	0x00010f80


	//   ....[38]....
        /*05b8*/ 	.word	0x00010fc0


	//   ....[39]....
        /*05bc*/ 	.word	0x00011080


	//   ....[40]....
        /*05c0*/ 	.word	0x000110a0


	//   ....[41]....
        /*05c4*/ 	.word	0x00011160


	//   ....[42]....
        /*05c8*/ 	.word	0x00011180


	//   ....[43]....
        /*05cc*/ 	.word	0x00011250


	//   ....[44]....
        /*05d0*/ 	.word	0x00011270


	//   ....[45]....
        /*05d4*/ 	.word	0x00011b40


	//   ....[46]....
        /*05d8*/ 	.word	0x00011b60


	//   ....[47]....
        /*05dc*/ 	.word	0x00011c20


	//   ....[48]....
        /*05e0*/ 	.word	0x00011c40


	//   ....[49]....
        /*05e4*/ 	.word	0x00011d00


	//   ....[50]....
        /*05e8*/ 	.word	0x00011d20


	//   ....[51]....
        /*05ec*/ 	.word	0x00011df0


	//   ....[52]....
        /*05f0*/ 	.word	0x00011e10


	//   ....[53]....
        /*05f4*/ 	.word	0x00011f60


	//   ....[54]....
        /*05f8*/ 	.word	0x00012130


	//   ....[55]....
        /*05fc*/ 	.word	0x00012160


	//   ....[56]....
        /*0600*/ 	.word	0x00012190


	//   ....[57]....
        /*0604*/ 	.word	0x000121c0


	//   ....[58]....
        /*0608*/ 	.word	0x000121f0


	//   ....[59]....
        /*060c*/ 	.word	0x00012220


	//   ....[60]....
        /*0610*/ 	.word	0x00012370


	//   ....[61]....
        /*0614*/ 	.word	0x000123a0


	//   ....[62]....
        /*0618*/ 	.word	0x000123d0


	//   ....[63]....
        /*061c*/ 	.word	0x00012400


	//   ....[64]....
        /*0620*/ 	.word	0x00012430


	//   ....[65]....
        /*0624*/ 	.word	0x00012460


	//   ....[66]....
        /*0628*/ 	.word	0x000124f0


	//   ....[67]....
        /*062c*/ 	.word	0x00012550


	//   ....[68]....
        /*0630*/ 	.word	0x000125e0


	//   ....[69]....
        /*0634*/ 	.word	0x00014030


	//   ....[70]....
        /*0638*/ 	.word	0x00014050


	//   ....[71]....
        /*063c*/ 	.word	0x000140f0


	//   ....[72]....
        /*0640*/ 	.word	0x00014110


	//   ....[73]....
        /*0644*/ 	.word	0x000141a0


	//   ....[74]....
        /*0648*/ 	.word	0x000141c0


	//   ....[75]....
        /*064c*/ 	.word	0x00014250


	//   ....[76]....
        /*0650*/ 	.word	0x00014270


	//   ....[77]....
        /*0654*/ 	.word	0x00014300


	//   ....[78]....
        /*0658*/ 	.word	0x00014320


	//   ....[79]....
        /*065c*/ 	.word	0x000143b0


	//   ....[80]....
        /*0660*/ 	.word	0x000143d0


	//   ....[81]....
        /*0664*/ 	.word	0x00014460


	//   ....[82]....
        /*0668*/ 	.word	0x00014480


	//   ....[83]....
        /*066c*/ 	.word	0x00014490


	//   ....[84]....
        /*0670*/ 	.word	0x00014510


	//   ....[85]....
        /*0674*/ 	.word	0x00014c50


	//   ....[86]....
        /*0678*/ 	.word	0x00014c80


	//   ....[87]....
        /*067c*/ 	.word	0x00014ce0


	//   ....[88]....
        /*0680*/ 	.word	0x00014d30


	//   ....[89]....
        /*0684*/ 	.word	0x00014d80


	//   ....[90]....
        /*0688*/ 	.word	0x00014dd0


	//   ....[91]....
        /*068c*/ 	.word	0x00014e20


	//   ....[92]....
        /*0690*/ 	.word	0x00014e70


	//   ....[93]....
        /*0694*/ 	.word	0x00014ec0


	//   ....[94]....
        /*0698*/ 	.word	0x00014f10


	//   ....[95]....
        /*069c*/ 	.word	0x00014f60


	//   ....[96]....
        /*06a0*/ 	.word	0x00014fb0


	//   ....[97]....
        /*06a4*/ 	.word	0x00015000


	//   ....[98]....
        /*06a8*/ 	.word	0x00015040


	//   ....[99]....
        /*06ac*/ 	.word	0x00015060


	//   ....[100]....
        /*06b0*/ 	.word	0x000150a0


	//   ....[101]....
        /*06b4*/ 	.word	0x00015800


	//   ....[102]....
        /*06b8*/ 	.word	0x00015830


	//   ....[103]....
        /*06bc*/ 	.word	0x00015890


	//   ....[104]....
        /*06c0*/ 	.word	0x000158a0


	//   ....[105]....
        /*06c4*/ 	.word	0x000158f0


	//   ....[106]....
        /*06c8*/ 	.word	0x00015900


	//   ....[107]....
        /*06cc*/ 	.word	0x00015950


	//   ....[108]....
        /*06d0*/ 	.word	0x00015960


	//   ....[109]....
        /*06d4*/ 	.word	0x000159b0


	//   ....[110]....
        /*06d8*/ 	.word	0x000159c0


	//   ....[111]....
        /*06dc*/ 	.word	0x00015a10


	//   ....[112]....
        /*06e0*/ 	.word	0x00015a20


	//   ....[113]....
        /*06e4*/ 	.word	0x00015a70


	//   ....[114]....
        /*06e8*/ 	.word	0x00015a80


	//   ....[115]....
        /*06ec*/ 	.word	0x00015a90


	//   ....[116]....
        /*06f0*/ 	.word	0x00015ae0


	//   ....[117]....
        /*06f4*/ 	.word	0x00015d40


	//   ....[118]....
        /*06f8*/ 	.word	0x00015d60


	//   ....[119]....
        /*06fc*/ 	.word	0x00015d70


	//   ....[120]....
        /*0700*/ 	.word	0x00015de0


	//   ....[121]....
        /*0704*/ 	.word	0x00015df0


	//   ....[122]....
        /*0708*/ 	.word	0x00015e60


	//   ....[123]....
        /*070c*/ 	.word	0x00015e70


	//   ....[124]....
        /*0710*/ 	.word	0x00015ee0


	//   ....[125]....
        /*0714*/ 	.word	0x00015ef0


	//   ....[126]....
        /*0718*/ 	.word	0x00015f60


	//   ....[127]....
        /*071c*/ 	.word	0x00015f70


	//   ....[128]....
        /*0720*/ 	.word	0x00015fe0


	//   ....[129]....
        /*0724*/ 	.word	0x00015ff0


	//   ....[130]....
        /*0728*/ 	.word	0x00016060


	//   ....[131]....
        /*072c*/ 	.word	0x00016070


	//   ....[132]....
        /*0730*/ 	.word	0x00016080


	//   ....[133]....
        /*0734*/ 	.word	0x00016630


	//   ....[134]....
        /*0738*/ 	.word	0x00016670


	//   ....[135]....
        /*073c*/ 	.word	0x000166b0


	//   ....[136]....
        /*0740*/ 	.word	0x000166d0


	//   ....[137]....
        /*0744*/ 	.word	0x000166e0


	//   ....[138]....
        /*0748*/ 	.word	0x00016700


	//   ....[139]....
        /*074c*/ 	.word	0x00016770


	//   ....[140]....
        /*0750*/ 	.word	0x00016790


	//   ....[141]....
        /*0754*/ 	.word	0x000167f0


	//   ....[142]....
        /*0758*/ 	.word	0x00016810


	//   ....[143]....
        /*075c*/ 	.word	0x00016870


	//   ....[144]....
        /*0760*/ 	.word	0x00016890


	//   ....[145]....
        /*0764*/ 	.word	0x000168f0


	//   ....[146]....
        /*0768*/ 	.word	0x00016910


	//   ....[147]....
        /*076c*/ 	.word	0x00016960


	//   ....[148]....
        /*0770*/ 	.word	0x00016980


	//   ....[149]....
        /*0774*/ 	.word	0x00016d80


	//   ....[150]....
        /*0778*/ 	.word	0x00016dd0


	//   ....[151]....
        /*077c*/ 	.word	0x00016e00


	//   ....[152]....
        /*0780*/ 	.word	0x00016e10


	//   ....[153]....
        /*0784*/ 	.word	0x00016e40


	//   ....[154]....
        /*0788*/ 	.word	0x00016e70


	//   ....[155]....
        /*078c*/ 	.word	0x00016ea0


	//   ....[156]....
        /*0790*/ 	.word	0x00016ed0


	//   ....[157]....
        /*0794*/ 	.word	0x00017050


	//   ....[158]....
        /*0798*/ 	.word	0x00017080


	//   ....[159]....
        /*079c*/ 	.word	0x000170b0


	//   ....[160]....
        /*07a0*/ 	.word	0x000170e0


	//   ....[161]....
        /*07a4*/ 	.word	0x00017110


	//   ....[162]....
        /*07a8*/ 	.word	0x00017140


	//   ....[163]....
        /*07ac*/ 	.word	0x00017200


	//   ....[164]....
        /*07b0*/ 	.word	0x00017220


	//   ....[165]....
        /*07b4*/ 	.word	0x00017290


	//   ....[166]....
        /*07b8*/ 	.word	0x00017930


	//   ....[167]....
        /*07bc*/ 	.word	0x00017f90


	//   ....[168]....
        /*07c0*/ 	.word	0x00018080


	//   ....[169]....
        /*07c4*/ 	.word	0x00018120


	//   ....[170]....
        /*07c8*/ 	.word	0x00018180


	//   ....[171]....
        /*07cc*/ 	.word	0x00018280


	//   ....[172]....
        /*07d0*/ 	.word	0x000182f0


	//   ....[173]....
        /*07d4*/ 	.word	0x000183f0


	//   ....[174]....
        /*07d8*/ 	.word	0x00018460


	//   ....[175]....
        /*07dc*/ 	.word	0x00018560


	//   ....[176]....
        /*07e0*/ 	.word	0x000185d0


	//   ....[177]....
        /*07e4*/ 	.word	0x000186d0


	//   ....[178]....
        /*07e8*/ 	.word	0x00018740


	//   ....[179]....
        /*07ec*/ 	.word	0x00018840


	//   ....[180]....
        /*07f0*/ 	.word	0x000188b0


	//   ....[181]....
        /*07f4*/ 	.word	0x000189b0


	//   ....[182]....
        /*07f8*/ 	.word	0x00018a20


	//   ....[183]....
        /*07fc*/ 	.word	0x00018ac0


	//   ....[184]....
        /*0800*/ 	.word	0x00018bc0


	//   ....[185]....
        /*0804*/ 	.word	0x00018c30


	//   ....[186]....
        /*0808*/ 	.word	0x00018cb0


	//   ....[187]....
        /*080c*/ 	.word	0x00018d70


	//   ....[188]....
        /*0810*/ 	.word	0x00018df0


	//   ....[189]....
        /*0814*/ 	.word	0x00018ec0


	//   ....[190]....
        /*0818*/ 	.word	0x00018f40


	//   ....[191]....
        /*081c*/ 	.word	0x00019010


	//   ....[192]....
        /*0820*/ 	.word	0x00019090


	//   ....[193]....
        /*0824*/ 	.word	0x00019160


	//   ....[194]....
        /*0828*/ 	.word	0x000191e0


	//   ....[195]....
        /*082c*/ 	.word	0x000192b0


	//   ....[196]....
        /*0830*/ 	.word	0x00019330


	//   ....[197]....
        /*0834*/ 	.word	0x000193f0


	//   ....[198]....
        /*0838*/ 	.word	0x00019470


	//   ....[199]....
        /*083c*/ 	.word	0x00019520


	//   ....[200]....
        /*0840*/ 	.word	0x00019650


	//   ....[201]....
        /*0844*/ 	.word	0x000196f0


	//   ....[202]....
        /*0848*/ 	.word	0x00019760


	//   ....[203]....
        /*084c*/ 	.word	0x00019820


	//   ....[204]....
        /*0850*/ 	.word	0x00019880


	//   ....[205]....
        /*0854*/ 	.word	0x00019940


	//   ....[206]....
        /*0858*/ 	.word	0x000199a0


	//   ....[207]....
        /*085c*/ 	.word	0x00019a60


	//   ....[208]....
        /*0860*/ 	.word	0x00019ac0


	//   ....[209]....
        /*0864*/ 	.word	0x00019b80


	//   ....[210]....
        /*0868*/ 	.word	0x00019be0


	//   ....[211]....
        /*086c*/ 	.word	0x00019ca0


	//   ....[212]....
        /*0870*/ 	.word	0x00019d00


	//   ....[213]....
        /*0874*/ 	.word	0x00019dc0


	//   ....[214]....
        /*0878*/ 	.word	0x00019e20


	//   ....[215]....
        /*087c*/ 	.word	0x00019ee0


	//   ....[216]....
        /*0880*/ 	.word	0x00019fd0


	//   ....[217]....
        /*0884*/ 	.word	0x0001a070


	//   ....[218]....
        /*0888*/ 	.word	0x0001a0d0


	//   ....[219]....
        /*088c*/ 	.word	0x0001a1b0


	//   ....[220]....
        /*0890*/ 	.word	0x0001a210


	//   ....[221]....
        /*0894*/ 	.word	0x0001a2f0


	//   ....[222]....
        /*0898*/ 	.word	0x0001a350


	//   ....[223]....
        /*089c*/ 	.word	0x0001a430


	//   ....[224]....
        /*08a0*/ 	.word	0x0001a490


	//   ....[225]....
        /*08a4*/ 	.word	0x0001a570


	//   ....[226]....
        /*08a8*/ 	.word	0x0001a5d0


	//   ....[227]....
        /*08ac*/ 	.word	0x0001a6b0


	//   ....[228]....
        /*08b0*/ 	.word	0x0001a710


	//   ....[229]....
        /*08b4*/ 	.word	0x0001a7f0


	//   ....[230]....
        /*08b8*/ 	.word	0x0001a850


	//   ....[231]....
        /*08bc*/ 	.word	0x0001a920


	//   ....[232]....
        /*08c0*/ 	.word	0x0001aa40


	//   ....[233]....
        /*08c4*/ 	.word	0x0001aae0


	//   ....[234]....
        /*08c8*/ 	.word	0x0001aba0


	//   ....[235]....
        /*08cc*/ 	.word	0x0001ac70


	//   ....[236]....
        /*08d0*/ 	.word	0x0001acd0


	//   ....[237]....
        /*08d4*/ 	.word	0x0001adb0


	//   ....[238]....
        /*08d8*/ 	.word	0x0001ae10


	//   ....[239]....
        /*08dc*/ 	.word	0x0001aee0


	//   ....[240]....
        /*08e0*/ 	.word	0x0001af40


	//   ....[241]....
        /*08e4*/ 	.word	0x0001b010


	//   ....[242]....
        /*08e8*/ 	.word	0x0001b070


	//   ....[243]....
        /*08ec*/ 	.word	0x0001b150


	//   ....[244]....
        /*08f0*/ 	.word	0x0001b1b0


	//   ....[245]....
        /*08f4*/ 	.word	0x0001b280


	//   ....[246]....
        /*08f8*/ 	.word	0x0001b2e0


	//   ....[247]....
        /*08fc*/ 	.word	0x0001b3a0


	//   ....[248]....
        /*0900*/ 	.word	0x0001b430


	//   ....[249]....
        /*0904*/ 	.word	0x0001b4d0


	//   ....[250]....
        /*0908*/ 	.word	0x0001b5f0


	//   ....[251]....
        /*090c*/ 	.word	0x0001b660


	//   ....[252]....
        /*0910*/ 	.word	0x0001b6d0


	//   ....[253]....
        /*0914*/ 	.word	0x0001b740


	//   ....[254]....
        /*0918*/ 	.word	0x0001b7b0


	//   ....[255]....
        /*091c*/ 	.word	0x0001b830


	//   ....[0]....
        /*0920*/ 	.word	0x0001b8c0


	//   ....[1]....
        /*0924*/ 	.word	0x0001b950


	//   ....[2]....
        /*0928*/ 	.word	0x0001b9c0


	//   ....[3]....
        /*092c*/ 	.word	0x0001ba30


	//   ....[4]....
        /*0930*/ 	.word	0x0001baa0


	//   ....[5]....
        /*0934*/ 	.word	0x0001bb20


	//   ....[6]....
        /*0938*/ 	.word	0x0001bb90


	//   ....[7]....
        /*093c*/ 	.word	0x0001bc30


	//   ....[8]....
        /*0940*/ 	.word	0x0001bcc0


	//   ....[9]....
        /*0944*/ 	.word	0x0001bde0


	//----- nvinfo : EIATTR_REG_RECONFIG
	.align		4
.L_198:
        /*0948*/ 	.byte	0x01, 0x54
	.zero		2


	//----- nvinfo : EIATTR_SYSCALL_OFFSETS
	.align		4
        /*094c*/ 	.byte	0x04, 0x46
        /*094e*/ 	.short	(.L_200 - .L_199)


	//   ....[0]....
.L_199:
        /*0950*/ 	.word	0x00001ac0


	//   ....[1]....
        /*0954*/ 	.word	0x000136d0


	//   ....[2]....
        /*0958*/ 	.word	0x00013820


	//   ....[3]....
        /*095c*/ 	.word	0x00013910


	//   ....[4]....
        /*0960*/ 	.word	0x00014870


	//----- nvinfo : EIATTR_MBARRIER_INSTR_OFFSETS
	.align		4
.L_200:
        /*0964*/ 	.byte	0x04, 0x39
        /*0966*/ 	.short	(.L_202 - .L_201)


	//   ....[0]....
.L_201:
        /*0968*/ 	.word	0x00000180
        /*096c*/ 	.word	0x000000ff
        /*0970*/ 	.word	0x00028800
        /*0974*/ 	.short	0x0100
        /*0976*/ 	.byte	0x08
	.zero		1


	//   ....[1]....
        /*0978*/ 	.word	0x00000190
        /*097c*/ 	.word	0x000000ff
        /*0980*/ 	.word	0x00028820
        /*0984*/ 	.short	0x0100
        /*0986*/ 	.byte	0x08
	.zero		1


	//   ....[2]....
        /*0988*/ 	.word	0x00000280
        /*098c*/ 	.word	0x000000ff
        /*0990*/ 	.word	0x00028830
        /*0994*/ 	.short	0x0100
        /*0996*/ 	.byte	0x08
	.zero		1


	//   ....[3]....
        /*0998*/ 	.word	0x00000290
        /*099c*/ 	.word	0x000000ff
        /*09a0*/ 	.word	0x00028840
        /*09a4*/ 	.short	0x0100
        /*09a6*/ 	.byte	0x08
	.zero		1


	//   ....[4]....
        /*09a8*/ 	.word	0x000002a0
        /*09ac*/ 	.word	0x000000ff
        /*09b0*/ 	.word	0x00028838
        /*09b4*/ 	.short	0x0100
        /*09b6*/ 	.byte	0x08
	.zero		1


	//   ....[5]....
        /*09b8*/ 	.word	0x000002b0
        /*09bc*/ 	.word	0x000000ff
        /*09c0*/ 	.word	0x00028848
        /*09c4*/ 	.short	0x0100
        /*09c6*/ 	.byte	0x08
	.zero		1


	//   ....[6]....
        /*09c8*/ 	.word	0x000003e0
        /*09cc*/ 	.word	0x000000ff
        /*09d0*/ 	.word	0x00028850
        /*09d4*/ 	.short	0x0100
        /*09d6*/ 	.byte	0x08
	.zero		1


	//   ....[7]....
        /*09d8*/ 	.word	0x000003f0
        /*09dc*/ 	.word	0x000000ff
        /*09e0*/ 	.word	0x00028860
        /*09e4*/ 	.short	0x0100
        /*09e6*/ 	.byte	0x08
	.zero		1


	//   ....[8]....
        /*09e8*/ 	.word	0x00000400
        /*09ec*/ 	.word	0x000000ff
        /*09f0*/ 	.word	0x00028858
        /*09f4*/ 	.short	0x0100
        /*09f6*/ 	.byte	0x08
	.zero		1


	//   ....[9]....
        /*09f8*/ 	.word	0x00000410
        /*09fc*/ 	.word	0x000000ff
        /*0a00*/ 	.word	0x00028868
        /*0a04*/ 	.short	0x0100
        /*0a06*/ 	.byte	0x08
	.zero		1


	//   ....[10]....
        /*0a08*/ 	.word	0x00000500
        /*0a0c*/ 	.word	0x000000ff
        /*0a10*/ 	.word	0x00028870
        /*0a14*/ 	.short	0x0100
        /*0a16*/ 	.byte	0x06
	.zero		1


	//   ....[11]....
        /*0a18*/ 	.word	0x00000510
        /*0a1c*/ 	.word	0x000000ff
        /*0a20*/ 	.word	0x00028880
        /*0a24*/ 	.short	0x0100
        /*0a26*/ 	.byte	0x06
	.zero		1


	//   ....[12]....
        /*0a28*/ 	.word	0x00000520
        /*0a2c*/ 	.word	0x000000ff
        /*0a30*/ 	.word	0x00028878
        /*0a34*/ 	.short	0x0100
        /*0a36*/ 	.byte	0x06
	.zero		1


	//   ....[13]....
        /*0a38*/ 	.word	0x00000530
        /*0a3c*/ 	.word	0x000000ff
        /*0a40*/ 	.word	0x00028888
        /*0a44*/ 	.short	0x0100
        /*0a46*/ 	.byte	0x06
	.zero		1


	//   ....[14]....
        /*0a48*/ 	.word	0x00000660
        /*0a4c*/ 	.word	0x000000ff
        /*0a50*/ 	.word	0x00028890
        /*0a54*/ 	.short	0x0100
        /*0a56*/ 	.byte	0x08
	.zero		1


	//   ....[15]....
        /*0a58*/ 	.word	0x00000670
        /*0a5c*/ 	.word	0x000000ff
        /*0a60*/ 	.word	0x000288a0
        /*0a64*/ 	.short	0x0100
        /*0a66*/ 	.byte	0x08
	.zero		1


	//   ....[16]....
        /*0a68*/ 	.word	0x00000680
        /*0a6c*/ 	.word	0x000000ff
        /*0a70*/ 	.word	0x00028898
        /*0a74*/ 	.short	0x0100
        /*0a76*/ 	.byte	0x08
	.zero		1


	//   ....[17]....
        /*0a78*/ 	.word	0x00000690
        /*0a7c*/ 	.word	0x000000ff
        /*0a80*/ 	.word	0x000288a8
        /*0a84*/ 	.short	0x0100
        /*0a86*/ 	.byte	0x08
	.zero		1


	//   ....[18]....
        /*0a88*/ 	.word	0x000007d0
        /*0a8c*/ 	.word	0x000000ff
        /*0a90*/ 	.word	0x000288b0
        /*0a94*/ 	.short	0x0100
        /*0a96*/ 	.byte	0x08
	.zero		1


	//   ....[19]....
        /*0a98*/ 	.word	0x000007e0
        /*0a9c*/ 	.word	0x000000ff
        /*0aa0*/ 	.word	0x000288c0
        /*0aa4*/ 	.short	0x0100
        /*0aa6*/ 	.byte	0x08
	.zero		1


	//   ....[20]....
        /*0aa8*/ 	.word	0x000007f0
        /*0aac*/ 	.word	0x000000ff
        /*0ab0*/ 	.word	0x000288b8
        /*0ab4*/ 	.short	0x0100
        /*0ab6*/ 	.byte	0x08
	.zero		1


	//   ....[21]....
        /*0ab8*/ 	.word	0x00000800
        /*0abc*/ 	.word	0x000000ff
        /*0ac0*/ 	.word	0x000288c8
        /*0ac4*/ 	.short	0x0100
        /*0ac6*/ 	.byte	0x08
	.zero		1


	//   ....[22]....
        /*0ac8*/ 	.word	0x00001b40
        /*0acc*/ 	.word	0x000000ff
        /*0ad0*/ 	.word	0x00028800
        /*0ad4*/ 	.short	0x010a
        /*0ad6*/ 	.byte	0x29
	.zero		1


	//   ....[23]....
        /*0ad8*/ 	.word	0x00001bc0
        /*0adc*/ 	.word	0x00000009
        /*0ae0*/ 	.word	0x00028830
        /*0ae4*/ 	.short	0x010a
        /*0ae6*/ 	.byte	0x3f
	.zero		1


	//   ....[24]....
        /*0ae8*/ 	.word	0x00001c00
        /*0aec*/ 	.word	0x00000009
        /*0af0*/ 	.word	0x00028830
        /*0af4*/ 	.short	0x010a
        /*0af6*/ 	.byte	0x3f
	.zero		1


	//   ....[25]....
        /*0af8*/ 	.word	0x000025f0
        /*0afc*/ 	.word	0x000000ff
        /*0b00*/ 	.word	0x00000000
        /*0b04*/ 	.short	0x0101
        /*0b06*/ 	.byte	0x06
	.zero		1


	//   ....[26]....
        /*0b08*/ 	.word	0x00005780
        /*0b0c*/ 	.word	0x000000ff
        /*0b10*/ 	.word	0x00028830
        /*0b14*/ 	.short	0x010a
        /*0b16*/ 	.byte	0x06
	.zero		1


	//   ....[27]....
        /*0b18*/ 	.word	0x000057c0
        /*0b1c*/ 	.word	0x000000ff
        /*0b20*/ 	.word	0x00028830
        /*0b24*/ 	.short	0x010a
        /*0b26*/ 	.byte	0x06
	.zero		1


	//   ....[28]....
        /*0b28*/ 	.word	0x00005b10
        /*0b2c*/ 	.word	0x000000ff
        /*0b30*/ 	.word	0x00028850
        /*0b34*/ 	.short	0x010a
        /*0b36*/ 	.byte	0x06
	.zero		1


	//   ....[29]....
        /*0b38*/ 	.word	0x00005b50
        /*0b3c*/ 	.word	0x000000ff
        /*0b40*/ 	.word	0x00028850
        /*0b44*/ 	.short	0x010a
        /*0b46*/ 	.byte	0x06
	.zero		1


	//   ....[30]....
        /*0b48*/ 	.word	0x000063b0
        /*0b4c*/ 	.word	0x000000ff
        /*0b50*/ 	.word	0x00000000
        /*0b54*/ 	.short	0x0101
        /*0b56*/ 	.byte	0x06
	.zero		1


	//   ....[31]....
        /*0b58*/ 	.word	0x00008a10
        /*0b5c*/ 	.word	0x000000ff
        /*0b60*/ 	.word	0x00000000
        /*0b64*/ 	.short	0x0101
        /*0b66*/ 	.byte	0x06
	.zero		1


	//   ....[32]....
        /*0b68*/ 	.word	0x00009360
        /*0b6c*/ 	.word	0x000000ff
        /*0b70*/ 	.word	0x00028830
        /*0b74*/ 	.short	0x010a
        /*0b76*/ 	.byte	0x06
	.zero		1


	//   ....[33]....
        /*0b78*/ 	.word	0x000093a0
        /*0b7c*/ 	.word	0x000000ff
        /*0b80*/ 	.word	0x00028830
        /*0b84*/ 	.short	0x010a
        /*0b86*/ 	.byte	0x06
	.zero		1


	//   ....[34]....
        /*0b88*/ 	.word	0x000096f0
        /*0b8c*/ 	.word	0x000000ff
        /*0b90*/ 	.word	0x00028850
        /*0b94*/ 	.short	0x010a
        /*0b96*/ 	.byte	0x06
	.zero		1


	//   ....[35]....
        /*0b98*/ 	.word	0x00009730
        /*0b9c*/ 	.word	0x000000ff
        /*0ba0*/ 	.word	0x00028850
        /*0ba4*/ 	.short	0x010a
        /*0ba6*/ 	.byte	0x06
	.zero		1


	//   ....[36]....
        /*0ba8*/ 	.word	0x00009ff0
        /*0bac*/ 	.word	0x000000ff
        /*0bb0*/ 	.word	0x00000000
        /*0bb4*/ 	.short	0x0101
        /*0bb6*/ 	.byte	0x06
	.zero		1


	//   ....[37]....
        /*0bb8*/ 	.word	0x0000b4e0
        /*0bbc*/ 	.word	0x000000ff
        /*0bc0*/ 	.word	0x00000000
        /*0bc4*/ 	.short	0x0101
        /*0bc6*/ 	.byte	0x06
	.zero		1


	//   ....[38]....
        /*0bc8*/ 	.word	0x0000bbf0
        /*0bcc*/ 	.word	0x000000ff
        /*0bd0*/ 	.word	0x00028830
        /*0bd4*/ 	.short	0x010a
        /*0bd6*/ 	.byte	0x06
	.zero		1


	//   ....[39]....
        /*0bd8*/ 	.word	0x0000bc30
        /*0bdc*/ 	.word	0x000000ff
        /*0be0*/ 	.word	0x00028830
        /*0be4*/ 	.short	0x010a
        /*0be6*/ 	.byte	0x06
	.zero		1


	//   ....[40]....
        /*0be8*/ 	.word	0x0000bf50
        /*0bec*/ 	.word	0x000000ff
        /*0bf0*/ 	.word	0x00028850
        /*0bf4*/ 	.short	0x010a
        /*0bf6*/ 	.byte	0x06
	.zero		1


	//   ....[41]....
        /*0bf8*/ 	.word	0x0000bf90
        /*0bfc*/ 	.word	0x000000ff
        /*0c00*/ 	.word	0x00028850
        /*0c04*/ 	.short	0x010a
        /*0c06*/ 	.byte	0x06
	.zero		1


	//   ....[42]....
        /*0c08*/ 	.word	0x0000c7f0
        /*0c0c*/ 	.word	0x000000ff
        /*0c10*/ 	.word	0x00000000
        /*0c14*/ 	.short	0x0101
        /*0c16*/ 	.byte	0x06
	.zero		1


	//   ....[43]....
        /*0c18*/ 	.word	0x0000ee50
        /*0c1c*/ 	.word	0x000000ff
        /*0c20*/ 	.word	0x00000000
        /*0c24*/ 	.short	0x0101
        /*0c26*/ 	.byte	0x06
	.zero		1


	//   ....[44]....
        /*0c28*/ 	.word	0x0000f450
        /*0c2c*/ 	.word	0x000000ff
        /*0c30*/ 	.word	0x00028850
        /*0c34*/ 	.short	0x010a
        /*0c36*/ 	.byte	0x05
	.zero		1


	//   ....[45]....
        /*0c38*/ 	.word	0x0000f490
        /*0c3c*/ 	.word	0x000000ff
        /*0c40*/ 	.word	0x00028850
        /*0c44*/ 	.short	0x010a
        /*0c46*/ 	.byte	0x05
	.zero		1


	//   ....[46]....
        /*0c48*/ 	.word	0x0000fa00
        /*0c4c*/ 	.word	0x000000ff
        /*0c50*/ 	.word	0x00000000
        /*0c54*/ 	.short	0x0101
        /*0c56*/ 	.byte	0x04
	.zero		1


	//   ....[47]....
        /*0c58*/ 	.word	0x00010fb0
        /*0c5c*/ 	.word	0x00000003
        /*0c60*/ 	.word	0x00000000
        /*0c64*/ 	.short	0x0101
        /*0c66*/ 	.byte	0x3f
	.zero		1


	//   ....[48]....
        /*0c68*/ 	.word	0x00013e40
        /*0c6c*/ 	.word	0x00000007
        /*0c70*/ 	.word	0x00028840
        /*0c74*/ 	.short	0x010a
        /*0c76*/ 	.byte	0x3f
	.zero		1


	//   ....[49]....
        /*0c78*/ 	.word	0x000145c0
        /*0c7c*/ 	.word	0x00000007
        /*0c80*/ 	.word	0x00028830
        /*0c84*/ 	.short	0x0107
        /*0c86*/ 	.byte	0x3f
	.zero		1


	//   ....[50]....
        /*0c88*/ 	.word	0x00014690
        /*0c8c*/ 	.word	0x00000007
        /*0c90*/ 	.word	0x00028830
        /*0c94*/ 	.short	0x0101
        /*0c96*/ 	.byte	0x3f
	.zero		1


	//   ....[51]....
        /*0c98*/ 	.word	0x00015190
        /*0c9c*/ 	.word	0x00000016
        /*0ca0*/ 	.word	0x00028800
        /*0ca4*/ 	.short	0x0107
        /*0ca6*/ 	.byte	0x3f
	.zero		1


	//   ....[52]....
        /*0ca8*/ 	.word	0x000152a0
        /*0cac*/ 	.word	0x00000016
        /*0cb0*/ 	.word	0x00028800
        /*0cb4*/ 	.short	0x0101
        /*0cb6*/ 	.byte	0x3f
	.zero		1


	//   ....[53]....
        /*0cb8*/ 	.word	0x000152c0
        /*0cbc*/ 	.word	0x00000016
        /*0cc0*/ 	.word	0x00028820
        /*0cc4*/ 	.short	0x010a
        /*0cc6*/ 	.byte	0x3f
	.zero		1


	//   ....[54]....
        /*0cc8*/ 	.word	0x00015650
        /*0ccc*/ 	.word	0x00000006
        /*0cd0*/ 	.word	0x00028840
        /*0cd4*/ 	.short	0x010a
        /*0cd6*/ 	.byte	0x3f
	.zero		1


	//   ....[55]....
        /*0cd8*/ 	.word	0x00015b70
        /*0cdc*/ 	.word	0x00000006
        /*0ce0*/ 	.word	0x00028830
        /*0ce4*/ 	.short	0x0107
        /*0ce6*/ 	.byte	0x3f
	.zero		1


	//   ....[56]....
        /*0ce8*/ 	.word	0x00015c30
        /*0cec*/ 	.word	0x00000006
        /*0cf0*/ 	.word	0x00028830
        /*0cf4*/ 	.short	0x0101
        /*0cf6*/ 	.byte	0x3f
	.zero		1


	//   ....[57]....
        /*0cf8*/ 	.word	0x00015c90
        /*0cfc*/ 	.word	0x00000006
        /*0d00*/ 	.word	0x00028860
        /*0d04*/ 	.short	0x010a
        /*0d06*/ 	.byte	0x3f
	.zero		1


	//   ....[58]....
        /*0d08*/ 	.word	0x00016220
        /*0d0c*/ 	.word	0x00000006
        /*0d10*/ 	.word	0x00028850
        /*0d14*/ 	.short	0x0107
        /*0d16*/ 	.byte	0x3f
	.zero		1


	//   ....[59]....
        /*0d18*/ 	.word	0x00016380
        /*0d1c*/ 	.word	0x00000006
        /*0d20*/ 	.word	0x00028850
        /*0d24*/ 	.short	0x0101
        /*0d26*/ 	.byte	0x3f
	.zero		1


	//   ....[60]....
        /*0d28*/ 	.word	0x00016590
        /*0d2c*/ 	.word	0x00000000
        /*0d30*/ 	.word	0x00028860
        /*0d34*/ 	.short	0x010a
        /*0d36*/ 	.byte	0x3f
	.zero		1


	//   ....[61]....
        /*0d38*/ 	.word	0x00016ac0
        /*0d3c*/ 	.word	0x00000000
        /*0d40*/ 	.word	0x00028850
        /*0d44*/ 	.short	0x0107
        /*0d46*/ 	.byte	0x3f
	.zero		1


	//   ....[62]....
        /*0d48*/ 	.word	0x00016b80
        /*0d4c*/ 	.word	0x00000000
        /*0d50*/ 	.word	0x00028850
        /*0d54*/ 	.short	0x0101
        /*0d56*/ 	.byte	0x3f
	.zero		1


	//   ....[63]....
        /*0d58*/ 	.word	0x000178b0
        /*0d5c*/ 	.word	0x00000007
        /*0d60*/ 	.word	0x00028820
        /*0d64*/ 	.short	0x010a
        /*0d66*/ 	.byte	0x3f
	.zero		1


	//   ....[64]....
        /*0d68*/ 	.word	0x00017a30
        /*0d6c*/ 	.word	0x00000005
        /*0d70*/ 	.word	0x00028840
        /*0d74*/ 	.short	0x010a
        /*0d76*/ 	.byte	0x3f
	.zero		1


	//   ....[65]....
        /*0d78*/ 	.word	0x00017ad0
        /*0d7c*/ 	.word	0x00000003
        /*0d80*/ 	.word	0x00028840
        /*0d84*/ 	.short	0x010a
        /*0d86*/ 	.byte	0x3f
	.zero		1


	//   ....[66]....
        /*0d88*/ 	.word	0x00017b10
        /*0d8c*/ 	.word	0x00000005
        /*0d90*/ 	.word	0x00028860
        /*0d94*/ 	.short	0x010a
        /*0d96*/ 	.byte	0x3f
	.zero		1


	//   ....[67]....
        /*0d98*/ 	.word	0x00017b50
        /*0d9c*/ 	.word	0x00000003
        /*0da0*/ 	.word	0x00028860
        /*0da4*/ 	.short	0x010a
        /*0da6*/ 	.byte	0x3f
	.zero		1


	//   ....[68]....
        /*0da8*/ 	.word	0x00017bc0
        /*0dac*/ 	.word	0x00000003
        /*0db0*/ 	.word	0x00028800
        /*0db4*/ 	.short	0x010a
        /*0db6*/ 	.byte	0x3f
	.zero		1


	//   ....[69]....
        /*0db8*/ 	.word	0x00017c10
        /*0dbc*/ 	.word	0x00000009
        /*0dc0*/ 	.word	0x00028830
        /*0dc4*/ 	.short	0x010a
        /*0dc6*/ 	.byte	0x3f
	.zero		1


	//   ....[70]....
        /*0dc8*/ 	.word	0x00017c70
        /*0dcc*/ 	.word	0x00000004
        /*0dd0*/ 	.word	0x00028830
        /*0dd4*/ 	.short	0x010a
        /*0dd6*/ 	.byte	0x3f
	.zero		1


	//   ....[71]....
        /*0dd8*/ 	.word	0x00017cd0
        /*0ddc*/ 	.word	0x00000004
        /*0de0*/ 	.word	0x00028850
        /*0de4*/ 	.short	0x010a
        /*0de6*/ 	.byte	0x3f
	.zero		1


	//   ....[72]....
        /*0de8*/ 	.word	0x00017d30
        /*0dec*/ 	.word	0x00000004
        /*0df0*/ 	.word	0x00028830
        /*0df4*/ 	.short	0x010a
        /*0df6*/ 	.byte	0x3f
	.zero		1


	//   ....[73]....
        /*0df8*/ 	.word	0x00017d90
        /*0dfc*/ 	.word	0x00000004
        /*0e00*/ 	.word	0x00028850
        /*0e04*/ 	.short	0x010a
        /*0e06*/ 	.byte	0x3f
	.zero		1


	//   ....[74]....
        /*0e08*/ 	.word	0x00017df0
        /*0e0c*/ 	.word	0x00000004
        /*0e10*/ 	.word	0x00028830
        /*0e14*/ 	.short	0x010a
        /*0e16*/ 	.byte	0x3f
	.zero		1


	//   ....[75]....
        /*0e18*/ 	.word	0x00017e50
        /*0e1c*/ 	.word	0x00000004
        /*0e20*/ 	.word	0x00028850
        /*0e24*/ 	.short	0x010a
        /*0e26*/ 	.byte	0x3f
	.zero		1


	//   ....[76]....
        /*0e28*/ 	.word	0x00017eb0
        /*0e2c*/ 	.word	0x00000006
        /*0e30*/ 	.word	0x00028850
        /*0e34*/ 	.short	0x010a
        /*0e36*/ 	.byte	0x3f
	.zero		1


	//   ....[77]....
        /*0e38*/ 	.word	0x00017fd0
        /*0e3c*/ 	.word	0x00000007
        /*0e40*/ 	.word	0x00028840
        /*0e44*/ 	.short	0x010a
        /*0e46*/ 	.byte	0x3f
	.zero		1


	//   ....[78]....
        /*0e48*/ 	.word	0x00019550
        /*0e4c*/ 	.word	0x00000016
        /*0e50*/ 	.word	0x00028820
        /*0e54*/ 	.short	0x010a
        /*0e56*/ 	.byte	0x3f
	.zero		1


	//   ....[79]....
        /*0e58*/ 	.word	0x000195a0
        /*0e5c*/ 	.word	0x00000006
        /*0e60*/ 	.word	0x00028840
        /*0e64*/ 	.short	0x010a
        /*0e66*/ 	.byte	0x3f
	.zero		1


	//   ....[80]....
        /*0e68*/ 	.word	0x00019f20
        /*0e6c*/ 	.word	0x00000006
        /*0e70*/ 	.word	0x00028860
        /*0e74*/ 	.short	0x010a
        /*0e76*/ 	.byte	0x3f
	.zero		1


	//   ....[81]....
        /*0e78*/ 	.word	0x0001a990
        /*0e7c*/ 	.word	0x00000000
        /*0e80*/ 	.word	0x00028860
        /*0e84*/ 	.short	0x010a
        /*0e86*/ 	.byte	0x3f
	.zero		1


	//   ....[82]....
        /*0e88*/ 	.word	0x0001bd00
        /*0e8c*/ 	.word	0x00000007
        /*0e90*/ 	.word	0x00028820
        /*0e94*/ 	.short	0x010a
        /*0e96*/ 	.byte	0x3f
	.zero		1


	//   ....[83]....
        /*0e98*/ 	.word	0x0001bea0
        /*0e9c*/ 	.word	0x00000005
        /*0ea0*/ 	.word	0x00028840
        /*0ea4*/ 	.short	0x010a
        /*0ea6*/ 	.byte	0x3f
	.zero		1


	//   ....[84]....
        /*0ea8*/ 	.word	0x0001bef0
        /*0eac*/ 	.word	0x00000003
        /*0eb0*/ 	.word	0x00028840
        /*0eb4*/ 	.short	0x010a
        /*0eb6*/ 	.byte	0x3f
	.zero		1


	//   ....[85]....
        /*0eb8*/ 	.word	0x0001bf40
        /*0ebc*/ 	.word	0x00000005
        /*0ec0*/ 	.word	0x00028860
        /*0ec4*/ 	.short	0x010a
        /*0ec6*/ 	.byte	0x3f
	.zero		1


	//----- nvinfo : EIATTR_NUM_MBARRIERS
	.align		4
.L_202:
        /*0ec8*/ 	.byte	0x03, 0x38
        /*0eca*/ 	.short	0x0016


	//----- nvinfo : EIATTR_EXIT_INSTR_OFFSETS
	.align		4
        /*0ecc*/ 	.byte	0x04, 0x1c
        /*0ece*/ 	.short	(.L_204 - .L_203)


	//   ....[0]....
.L_203:
        /*0ed0*/ 	.word	0x000009b0


	//   ....[1]....
        /*0ed4*/ 	.word	0x00011f10


	//   ....[2]....
        /*0ed8*/ 	.word	0x00017ba0


	//----- nvinfo : EIATTR_MAX_THREADS
	.align		4
.L_204:
        /*0edc*/ 	.byte	0x04, 0x05
        /*0ede*/ 	.short	(.L_206 - .L_205)
.L_205:
        /*0ee0*/ 	.word	0x00000180
        /*0ee4*/ 	.word	0x00000001
        /*0ee8*/ 	.word	0x00000001


	//----- nvinfo : EIATTR_CRS_STACK_SIZE
	.align		4
.L_206:
        /*0eec*/ 	.byte	0x04, 0x1e
        /*0eee*/ 	.short	(.L_208 - .L_207)
.L_207:
        /*0ef0*/ 	.word	0x00000000


	//----- nvinfo : EIATTR_CBANK_PARAM_SIZE
	.align		4
.L_208:
        /*0ef4*/ 	.byte	0x03, 0x19
        /*0ef6*/ 	.short	0x0af0


	//----- nvinfo : EIATTR_PARAM_CBANK
	.align		4
        /*0ef8*/ 	.byte	0x04, 0x0a
        /*0efa*/ 	.short	(.L_210 - .L_209)
	.align		4
.L_209:
        /*0efc*/ 	.word	index@(.nv.constant0._ZN7cutlass13device_kernelIN5flash11enable_sm90INS1_16FlashAttnFwdSm90INS1_25CollectiveMainloopFwdSm90ILi2EN4cute5tupleIJNS5_1CILi1EEES8_S8_EEENS6_IJNS7_ILi128EEESA_SA_EEELi128ENS_10bfloat16_tEfNS_4arch4Sm90ELb0ELb1ELb1ELb1ELb1ELb0ELb0ELb1ELb1ELb1ELb0ELb0EEENS1_21CollectiveEpilogueFwdISB_S9_SC_SE_Li256ELb1ELb1ELb0ELb0EEENS1_36VarlenDynamicPersistentTileSchedulerILi128ELi128ELi256ELi128ELb0ELb1ELb1ELb1ELb0ELb1EEEEEEEEEvNT_6ParamsE)
        /*0f00*/ 	.short	0x0210
        /*0f02*/ 	.short	0x0af0


	//----- nvinfo : EIATTR_SW_WAR
	.align		4
.L_210:
        /*0f04*/ 	.byte	0x04, 0x36
        /*0f06*/ 	.short	(.L_212 - .L_211)
.L_211:
        /*0f08*/ 	.word	0x00000008
.L_212:


//--------------------- .nv.info._ZN7cutlass13device_kernelIN5flash11enable_sm90INS1_16FlashAttnFwdSm90INS1_25CollectiveMainloopFwdSm90ILi2EN4cute5tupleIJNS5_1CILi1EEES8_S8_EEENS6_IJNS7_ILi128EEESA_SA_EEELi128ENS_10bfloat16_tEfNS_4arch4Sm90ELb0ELb1ELb1ELb1ELb1ELb1ELb0ELb1ELb1ELb1ELb0ELb0EEENS1_21CollectiveEpilogueFwdISB_S9_SC_SE_Li256ELb1ELb1ELb0ELb0EEENS1_36VarlenDynamicPersistentTileSchedulerILi128ELi128ELi256ELi128ELb0ELb1ELb1ELb1ELb0ELb1EEEEEEEEEvNT_6ParamsE --------------------------
	.section	.nv.info._ZN7cutlass13device_kernelIN5flash11enable_sm90INS1_16FlashAttnFwdSm90INS1_25CollectiveMainloopFwdSm90ILi2EN4cute5tupleIJNS5_1CILi1EEES8_S8_EEENS6_IJNS7_ILi128EEESA_SA_EEELi128ENS_10bfloat16_tEfNS_4arch4Sm90ELb0ELb1ELb1ELb1ELb1ELb1ELb0ELb1ELb1ELb1ELb0ELb0EEENS1_21CollectiveEpilogueFwdISB_S9_SC_SE_Li256ELb1ELb1ELb0ELb0EEENS1_36VarlenDynamicPersistentTileSchedulerILi128ELi128ELi256ELi128ELb0ELb1ELb1ELb1ELb0ELb1EEEEEEEEEvNT_6ParamsE,"",@"SHT_CUDA_INFO"
	.sectionflags	@""
	.align	4


	//----- nvinfo : EIATTR_CUDA_API_VERSION
	.align		4
        /*0000*/ 	.byte	0x04, 0x37
        /*0002*/ 	.short	(.L_214 - .L_213)
.L_213:
        /*0004*/ 	.word	0x00000082


	//----- nvinfo : EIATTR_KPARAM_INFO
	.align		4
.L_214:
        /*0008*/ 	.byte	0x04, 0x17
        /*000a*/ 	.short	(.L_216 - .L_215)
.L_215:
        /*000c*/ 	.word	0x00000000
        /*0010*/ 	.short	0x0000
        /*0012*/ 	.short	0x0070
        /*0014*/ 	.byte	0x00, 0xf0, 0x01, 0x2a


	//----- nvinfo : EIATTR_SPARSE_MMA_MASK
	.align		4
.L_216:
        /*0018*/ 	.byte	0x03, 0x50
        /*001a*/ 	.short	0x0000


	//----- nvinfo : EIATTR_MAXREG_COUNT
	.align		4
        /*001c*/ 	.byte	0x03, 0x1b
        /*001e*/ 	.short	0x00a8


	//----- nvinfo : EIATTR_NUM_BARRIERS
	.align		4
        /*0020*/ 	.byte	0x02, 0x4c
        /*0022*/ 	.byte	0x10
	.zero		1


	//----- nvinfo : EIATTR_EXTERNS
	.align		4
        /*0024*/ 	.byte	0x04, 0x0f
        /*0026*/ 	.short	(.L_218 - .L_217)


	//   ....[0]....
	.align		4
.L_217:
        /*0028*/ 	.word	index@(__assertfail)


	//----- nvinfo : EIATTR_ANNOTATIONS
	.align		4
.L_218:
        /*002c*/ 	.byte	0x04, 0x55
        /*002e*/ 	.short	(.L_220 - .L_219)


	//   ....[0]....
.L_219:
        /* <DEDUP_REMOVED lines=14> */
        /*0104*/ 	.byte	0x00, 0x4d, 0x02, 0x00, 0x01, 0x00, 0x00, 0x00, 0xb0, 0x61, 0x02, 0x00


	//----- nvinfo : EIATTR_MERCURY_ISA_VERSION
	.align		4
.L_220:
        /*0110*/ 	.byte	0x03, 0x5f
        /*0112*/ 	.short	0x0101


	//----- nvinfo : EIATTR_UNUSED_LOAD_BYTE_OFFSET
	.align		4
        /*0114*/ 	.byte	0x04, 0x44
        /*0116*/ 	.short	(.L_222 - .L_221)


	//   ....[0]....
.L_221:
        /*0118*/ 	.word	0x00000a60
        /*011c*/ 	.word	0x0000fff0


	//   ....[1]....
        /*0120*/ 	.word	0x0001d240
        /*0124*/ 	.word	0x0000fff0


	//----- nvinfo : EIATTR_INT_WARP_WIDE_INSTR_OFFSETS
	.align		4
.L_222:
        /*0128*/ 	.byte	0x04, 0x31
        /*012a*/ 	.short	(.L_224 - .L_223)


	//   ....[0]....
.L_223:
        /*012c*/ 	.word	0x00000130


	//   ....[1]....
        /*0130*/ 	.word	0x00000170


	//   ....[2]....
        /*0134*/ 	.word	0x000001e0


	//   ....[3]....
        /*0138*/ 	.word	0x00021e20


	//   ....[4]....
        /*013c*/ 	.word	0x00021eb0


	//   ....[5]....
        /*0140*/ 	.word	0x00024df0


	//   ....[6]....
        /*0144*/ 	.word	0x00024e80


	//----- nvinfo : EIATTR_COOP_GROUP_MASK_REGIDS
	.align		4
.L_224:
        /*0148*/ 	.byte	0x04, 0x29
        /*014a*/ 	.short	(.L_226 - .L_225)


	//   ....[0]....
.L_225:
        /*014c*/ 	.word	0xffffffff


	//   ....[1]....
        /*0150*/ 	.word	0xffffffff


	//   ....[2]....
        /*0154*/ 	.word	0xffffffff


	//   ....[3]....
        /*0158*/ 	.word	0xffffffff


	//   ....[4]....
        /*015c*/ 	.word	0xffffffff


	//   ....[5]....
        /*0160*/ 	.word	0xffffffff


	//   ....[6]....
        /*0164*/ 	.word	0xffffffff


	//   ....[7]....
        /*0168*/ 	.word	0xffffffff


	//   ....[8]....
        /*016c*/ 	.word	0xffffffff


	//   ....[9]....
        /*0170*/ 	.word	0xffffffff


	//   ....[10]....
        /*0174*/ 	.word	0xffffffff


	//   ....[11]....
        /*0178*/ 	.word	0xffffffff


	//   ....[12]....
        /*017c*/ 	.word	0xffffffff


	//   ....[13]....
        /*0180*/ 	.word	0xffffffff


	//   ....[14]....
        /*0184*/ 	.word	0xffffffff


	//   ....[15]....
        /*0188*/ 	.word	0xffffffff


	//   ....[16]....
        /*018c*/ 	.word	0xffffffff


	//   ....[17]....
        /*0190*/ 	.word	0xffffffff


	//   ....[18]....
        /*0194*/ 	.word	0xffffffff


	//   ....[19]....
        /*0198*/ 	.word	0xffffffff


	//   ....[20]....
        /*019c*/ 	.word	0xffffffff


	//   ....[21]....
        /*01a0*/ 	.word	0xffffffff


	//   ....[22]....
        /*01a4*/ 	.word	0xffffffff


	//   ....[23]....
        /*01a8*/ 	.word	0xffffffff


	//   ....[24]....
        /*01ac*/ 	.word	0xffffffff


	//   ....[25]....
        /*01b0*/ 	.word	0xffffffff


	//   ....[26]....
        /*01b4*/ 	.word	0xffffffff


	//   ....[27]....
        /*01b8*/ 	.word	0xffffffff


	//   ....[28]....
        /*01bc*/ 	.word	0xffffffff


	//   ....[29]....
        /*01c0*/ 	.word	0xffffffff


	//   ....[30]....
        /*01c4*/ 	.word	0xffffffff


	//   ....[31]....
        /*01c8*/ 	.word	0xffffffff


	//   ....[32]....
        /*01cc*/ 	.word	0xffffffff


	//   ....[33]....
        /*01d0*/ 	.word	0xffffffff


	//   ....[34]....
        /*01d4*/ 	.word	0xffffffff


	//   ....[35]....
        /*01d8*/ 	.word	0xffffffff


	//   ....[36]....
        /*01dc*/ 	.word	0xffffffff


	//   ....[37]....
        /*01e0*/ 	.word	0xffffffff


	//   ....[38]....
        /*01e4*/ 	.word	0xffffffff


	//   ....[39]....
        /*01e8*/ 	.word	0xffffffff


	//   ....[40]....
        /*01ec*/ 	.word	0xffffffff


	//   ....[41]....
        /*01f0*/ 	.word	0xffffffff


	//   ....[42]....
        /*01f4*/ 	.word	0xffffffff


	//   ....[43]....
        /*01f8*/ 	.word	0xffffffff


	//   ....[44]....
        /*01fc*/ 	.word	0xffffffff


	//   ....[45]....
        /*0200*/ 	.word	0xffffffff


	//   ....[46]....
        /*0204*/ 	.word	0xffffffff


	//   ....[47]....
        /*0208*/ 	.word	0xffffffff


	//   ....[48]....
        /*020c*/ 	.word	0xffffffff


	//   ....[49]....
        /*0210*/ 	.word	0xffffffff


	//   ....[50]....
        /*0214*/ 	.word	0xffffffff


	//   ....[51]....
        /*0218*/ 	.word	0xffffffff


	//   ....[52]....
        /*021c*/ 	.word	0xffffffff


	//   ....[53]....
        /*0220*/ 	.word	0xffffffff


	//   ....[54]....
        /*0224*/ 	.word	0xffffffff


	//   ....[55]....
        /*0228*/ 	.word	0xffffffff


	//   ....[56]....
        /*022c*/ 	.word	0xffffffff


	//   ....[57]....
        /*0230*/ 	.word	0xffffffff


	//   ....[58]....
        /*0234*/ 	.word	0xffffffff


	//   ....[59]....
        /*0238*/ 	.word	0xffffffff


	//   ....[60]....
        /*023c*/ 	.word	0xffffffff


	//   ....[61]....
        /*0240*/ 	.word	0xffffffff


	//   ....[62]....
        /*0244*/ 	.word	0xffffffff


	//   ....[63]....
        /*0248*/ 	.word	0xffffffff


	//   ....[64]....
        /*024c*/ 	.word	0xffffffff


	//   ....[65]....
        /*0250*/ 	.word	0xffffffff


	//   ....[66]....
        /*0254*/ 	.word	0xffffffff


	//   ....[67]....
        /*0258*/ 	.word	0xffffffff


	//   ....[68]....
        /*025c*/ 	.word	0xffffffff


	//   ....[69]....
        /*0260*/ 	.word	0xffffffff


	//   ....[70]....
        /*0264*/ 	.word	0xffffffff


	//   ....[71]....
        /*0268*/ 	.word	0xffffffff


	//   ....[72]....
        /*026c*/ 	.word	0xffffffff


	//   ....[73]....
        /*0270*/ 	.word	0xffffffff


	//   ....[74]....
        /*0274*/ 	.word	0xffffffff


	//   ....[75]....
        /*0278*/ 	.word	0xffffffff


	//   ....[76]....
        /*027c*/ 	.word	0xffffffff


	//   ....[77]....
        /*0280*/ 	.word	0xffffffff


	//   ....[78]....
        /*0284*/ 	.word	0xffffffff


	//   ....[79]....
        /*0288*/ 	.word	0xffffffff


	//   ....[80]....
        /*028c*/ 	.word	0xffffffff


	//   ....[81]....
        /*0290*/ 	.word	0xffffffff


	//   ....[82]....
        /*0294*/ 	.word	0xffffffff


	//   ....[83]....
        /*0298*/ 	.word	0xffffffff


	//   ....[84]....
        /*029c*/ 	.word	0xffffffff


	//   ....[85]....
        /*02a0*/ 	.word	0xffffffff


	//   ....[86]....
        /*02a4*/ 	.word	0xffffffff


	//   ....[87]....
        /*02a8*/ 	.word	0xffffffff


	//   ....[88]....
        /*02ac*/ 	.word	0xffffffff


	//   ....[89]....
        /*02b0*/ 	.word	0xffffffff


	//   ....[90]....
        /*02b4*/ 	.word	0xffffffff


	//   ....[91]....
        /*02b8*/ 	.word	0xffffffff


	//   ....[92]....
        /*02bc*/ 	.word	0xffffffff


	//   ....[93]....
        /*02c0*/ 	.word	0xffffffff


	//   ....[94]....
        /*02c4*/ 	.word	0xffffffff


	//   ....[95]....
        /*02c8*/ 	.word	0xffffffff


	//   ....[96]....
        /*02cc*/ 	.word	0xffffffff


	//   ....[97]....
        /*02d0*/ 	.word	0xffffffff


	//   ....[98]....
        /*02d4*/ 	.word	0xffffffff


	//   ....[99]....
        /*02d8*/ 	.word	0xffffffff


	//   ....[100]....
        /*02dc*/ 	.word	0xffffffff


	//   ....[101]....
        /*02e0*/ 	.word	0xffffffff


	//   ....[102]....
        /*02e4*/ 	.word	0xffffffff


	//   ....[103]....
        /*02e8*/ 	.word	0xffffffff


	//   ....[104]....
        /*02ec*/ 	.word	0xffffffff


	//   ....[105]....
        /*02f0*/ 	.word	0xffffffff


	//   ....[106]....
        /*02f4*/ 	.word	0xffffffff


	//   ....[107]....
        /*02f8*/ 	.word	0xffffffff


	//   ....[108]....
        /*02fc*/ 	.word	0xffffffff


	//   ....[109]....
        /*0300*/ 	.word	0xffffffff


	//   ....[110]....
        /*0304*/ 	.word	0xffffffff


	//   ....[111]....
        /*0308*/ 	.word	0xffffffff


	//   ....[112]....
        /*030c*/ 	.word	0xffffffff


	//   ....[113]....
        /*0310*/ 	.word	0xffffffff


	//   ....[114]....
        /*0314*/ 	.word	0xffffffff


	//   ....[115]....
        /*0318*/ 	.word	0xffffffff


	//   ....[116]....
        /*031c*/ 	.word	0xffffffff


	//   ....[117]....
        /*0320*/ 	.word	0xffffffff


	//   ....[118]....
        /*0324*/ 	.word	0xffffffff


	//   ....[119]....
        /*0328*/ 	.word	0xffffffff


	//   ....[120]....
        /*032c*/ 	.word	0xffffffff


	//   ....[121]....
        /*0330*/ 	.word	0xffffffff


	//   ....[122]....
        /*0334*/ 	.word	0xffffffff


	//   ....[123]....
        /*0338*/ 	.word	0xffffffff


	//   ....[124]....
        /*033c*/ 	.word	0xffffffff


	//   ....[125]....
        /*0340*/ 	.word	0xffffffff


	//   ....[126]....
        /*0344*/ 	.word	0xffffffff


	//   ....[127]....
        /*0348*/ 	.word	0xffffffff


	//   ....[128]....
        /*034c*/ 	.word	0xffffffff


	//   ....[129]....
        /*0350*/ 	.word	0xffffffff


	//   ....[130]....
        /*0354*/ 	.word	0xffffffff


	//   ....[131]....
        /*0358*/ 	.word	0xffffffff


	//   ....[132]....
        /*035c*/ 	.word	0xffffffff


	//   ....[133]....
        /*0360*/ 	.word	0xffffffff


	//   ....[134]....
        /*0364*/ 	.word	0xffffffff


	//   ....[135]....
        /*0368*/ 	.word	0xffffffff


	//   ....[136]....
        /*036c*/ 	.word	0xffffffff


	//   ....[137]....
        /*0370*/ 	.word	0xffffffff


	//   ....[138]....
        /*0374*/ 	.word	0xffffffff


	//   ....[139]....
        /*0378*/ 	.word	0xffffffff


	//   ....[140]....
        /*037c*/ 	.word	0xffffffff


	//   ....[141]....
        /*0380*/ 	.word	0xffffffff


	//   ....[142]....
        /*0384*/ 	.word	0xffffffff


	//   ....[143]....
        /*0388*/ 	.word	0xffffffff


	//   ....[144]....
        /*038c*/ 	.word	0xffffffff


	//   ....[145]....
        /*0390*/ 	.word	0xffffffff


	//   ....[146]....
        /*0394*/ 	.word	0xffffffff


	//   ....[147]....
        /*0398*/ 	.word	0xffffffff


	//   ....[148]....
        /*039c*/ 	.word	0xffffffff


	//   ....[149]....
        /*03a0*/ 	.word	0xffffffff


	//   ....[150]....
        /*03a4*/ 	.word	0xffffffff


	//   ....[151]....
        /*03a8*/ 	.word	0xffffffff


	//   ....[152]....
        /*03ac*/ 	.word	0xffffffff


	//   ....[153]....
        /*03b0*/ 	.word	0xffffffff


	//   ....[154]....
        /*03b4*/ 	.word	0xffffffff


	//   ....[155]....
        /*03b8*/ 	.word	0xffffffff


	//   ....[156]....
        /*03bc*/ 	.word	0xffffffff


	//   ....[157]....
        /*03c0*/ 	.word	0xffffffff


	//   ....[158]....
        /*03c4*/ 	.word	0xffffffff


	//   ....[159]....
        /*03c8*/ 	.word	0xffffffff


	//   ....[160]....
        /*03cc*/ 	.word	0xffffffff


	//   ....[161]....
        /*03d0*/ 	.word	0xffffffff


	//   ....[162]....
        /*03d4*/ 	.word	0xffffffff


	//   ....[163]....
        /*03d8*/ 	.word	0xffffffff


	//   ....[164]....
        /*03dc*/ 	.word	0xffffffff


	//   ....[165]....
        /*03e0*/ 	.word	0xffffffff


	//   ....[166]....
        /*03e4*/ 	.word	0xffffffff


	//   ....[167]....
        /*03e8*/ 	.word	0xffffffff


	//   ....[168]....
        /*03ec*/ 	.word	0xffffffff


	//   ....[169]....
        /*03f0*/ 	.word	0xffffffff


	//   ....[170]....
        /*03f4*/ 	.word	0xffffffff


	//   ....[171]....
        /*03f8*/ 	.word	0xffffffff


	//   ....[172]....
        /*03fc*/ 	.word	0xffffffff


	//   ....[173]....
        /*0400*/ 	.word	0xffffffff


	//   ....[174]....
        /*0404*/ 	.word	0xffffffff


	//   ....[175]....
        /*0408*/ 	.word	0xffffffff


	//   ....[176]....
        /*040c*/ 	.word	0xffffffff


	//   ....[177]....
        /*0410*/ 	.word	0xffffffff


	//   ....[178]....
        /*0414*/ 	.word	0xffffffff


	//   ....[179]....
        /*0418*/ 	.word	0xffffffff


	//   ....[180]....
        /*041c*/ 	.word	0xffffffff


	//   ....[181]....
        /*0420*/ 	.word	0xffffffff


	//   ....[182]....
        /*0424*/ 	.word	0xffffffff


	//   ....[183]....
        /*0428*/ 	.word	0xffffffff


	//   ....[184]....
        /*042c*/ 	.word	0xffffffff


	//   ....[185]....
        /*0430*/ 	.word	0xffffffff


	//   ....[186]....
        /*0434*/ 	.word	0xffffffff


	//   ....[187]....
        /*0438*/ 	.word	0xffffffff


	//   ....[188]....
        /*043c*/ 	.word	0xffffffff


	//   ....[189]....
        /*0440*/ 	.word	0xffffffff


	//   ....[190]....
        /*0444*/ 	.word	0xffffffff


	//   ....[191]....
        /*0448*/ 	.word	0xffffffff


	//   ....[192]....
        /*044c*/ 	.word	0xffffffff


	//   ....[193]....
        /*0450*/ 	.word	0xffffffff


	//   ....[194]....
        /*0454*/ 	.word	0xffffffff


	//   ....[195]....
        /*0458*/ 	.word	0xffffffff


	//   ....[196]....
        /*045c*/ 	.word	0xffffffff


	//   ....[197]....
        /*0460*/ 	.word	0xffffffff


	//   ....[198]....
        /*0464*/ 	.word	0xffffffff


	//   ....[199]....
        /*0468*/ 	.word	0xffffffff


	//   ....[200]....
        /*046c*/ 	.word	0xffffffff


	//   ....[201]....
        /*0470*/ 	.word	0xffffffff


	//   ....[202]....
        /*0474*/ 	.word	0xffffffff


	//   ....[203]....
        /*0478*/ 	.word	0xffffffff


	//   ....[204]....
        /*047c*/ 	.word	0xffffffff


	//   ....[205]....
        /*0480*/ 	.word	0xffffffff


	//   ....[206]....
        /*0484*/ 	.word	0xffffffff


	//   ....[207]....
        /*0488*/ 	.word	0xffffffff


	//   ....[208]....
        /*048c*/ 	.word	0xffffffff


	//   ....[209]....
        /*0490*/ 	.word	0xffffffff


	//   ....[210]....
        /*0494*/ 	.word	0xffffffff


	//   ....[211]....
        /*0498*/ 	.word	0xffffffff


	//   ....[212]....
        /*049c*/ 	.word	0xffffffff


	//   ....[213]....
        /*04a0*/ 	.word	0xffffffff


	//   ....[214]....
        /*04a4*/ 	.word	0xffffffff


	//   ....[215]....
        /*04a8*/ 	.word	0xffffffff


	//   ....[216]....
        /*04ac*/ 	.word	0xffffffff


	//   ....[217]....
        /*04b0*/ 	.word	0xffffffff


	//   ....[218]....
        /*04b4*/ 	.word	0xffffffff


	//   ....[219]....
        /*04b8*/ 	.word	0xffffffff


	//   ....[220]....
        /*04bc*/ 	.word	0xffffffff


	//   ....[221]....
        /*04c0*/ 	.word	0xffffffff


	//   ....[222]....
        /*04c4*/ 	.word	0xffffffff


	//   ....[223]....
        /*04c8*/ 	.word	0xffffffff


	//   ....[224]....
        /*04cc*/ 	.word	0xffffffff


	//   ....[225]....
        /*04d0*/ 	.word	0xffffffff


	//   ....[226]....
        /*04d4*/ 	.word	0xffffffff


	//   ....[227]....
        /*04d8*/ 	.word	0xffffffff


	//   ....[228]....
        /*04dc*/ 	.word	0xffffffff


	//   ....[229]....
        /*04e0*/ 	.word	0xffffffff


	//   ....[230]....
        /*04e4*/ 	.word	0xffffffff


	//   ....[231]....
        /*04e8*/ 	.word	0xffffffff


	//   ....[232]....
        /*04ec*/ 	.word	0xffffffff


	//   ....[233]....
        /*04f0*/ 	.word	0x0500000f


	//   ....[234]....
        /*04f4*/ 	.word	0x0500000f


	//   ....[235]....
        /*04f8*/ 	.word	0x0500000f


	//   ....[236]....
        /*04fc*/ 	.word	0x0500000f


	//   ....[237]....
        /*0500*/ 	.word	0x0500000f


	//   ....[238]....
        /*0504*/ 	.word	0x0500000f


	//   ....[239]....
        /*0508*/ 	.word	0x0500000f


	//   ....[240]....
        /*050c*/ 	.word	0x0500000f


	//   ....[241]....
        /*0510*/ 	.word	0x0500000f


	//   ....[242]....
        /*0514*/ 	.word	0x0500000f


	//   ....[243]....
        /*0518*/ 	.word	0x0500000f


	//   ....[244]....
        /*051c*/ 	.word	0x0500000f


	//   ....[245]....
        /*0520*/ 	.word	0x0500000f


	//   ....[246]....
        /*0524*/ 	.word	0x0500000f


	//   ....[247]....
        /*0528*/ 	.word	0x0500000f


	//   ....[248]....
        /*052c*/ 	.word	0x0500000f


	//   ....[249]....
        /*0530*/ 	.word	0x0500000f


	//   ....[250]....
        /*0534*/ 	.word	0x0500000f


	//   ....[251]....
        /*0538*/ 	.word	0x0500000f


	//   ....[252]....
        /*053c*/ 	.word	0x0500000f


	//   ....[253]....
        /*0540*/ 	.word	0x0500000f


	//   ....[254]....
        /*0544*/ 	.word	0x0500000f


	//   ....[255]....
        /*0548*/ 	.word	0x0500000f


	//   ....[0]....
        /*054c*/ 	.word	0x0500000f


	//   ....[1]....
        /*0550*/ 	.word	0x0500000f


	//   ....[2]....
        /*0554*/ 	.word	0x0500000f


	//   ....[3]....
        /*0558*/ 	.word	0x0500000f


	//   ....[4]....
        /*055c*/ 	.word	0x0500000f


	//   ....[5]....
        /*0560*/ 	.word	0x0500000f


	//   ....[6]....
        /*0564*/ 	.word	0x0500000f


	//   ....[7]....
        /*0568*/ 	.word	0x0500000f


	//   ....[8]....
        /*056c*/ 	.word	0x0500000f


	//   ....[9]....
        /*0570*/ 	.word	0x0500000f


	//   ....[10]....
        /*0574*/ 	.word	0x0500000f


	//   ....[11]....
        /*0578*/ 	.word	0x0500000f


	//   ....[12]....
        /*057c*/ 	.word	0x0500000f


	//   ....[13]....
        /*0580*/ 	.word	0x0500000f


	//   ....[14]....
        /*0584*/ 	.word	0x0500000f


	//   ....[15]....
        /*0588*/ 	.word	0x0500000f


	//   ....[16]....
        /*058c*/ 	.word	0x0500000f


	//   ....[17]....
        /*0590*/ 	.word	0x0500000f


	//   ....[18]....
        /*0594*/ 	.word	0x0500000f


	//   ....[19]....
        /*0598*/ 	.word	0x0500000f


	//   ....[20]....
        /*059c*/ 	.word	0x0500000f


	//   ....[21]....
        /*05a0*/ 	.word	0x0500000f


	//   ....[22]....
        /*05a4*/ 	.word	0x0500000f


	//   ....[23]....
        /*05a8*/ 	.word	0x0500000f


	//   ....[24]....
        /*05ac*/ 	.word	0x0500000f


	//   ....[25]....
        /*05b0*/ 	.word	0x0500000f


	//   ....[26]....
        /*05b4*/ 	.word	0x0500000f


	//   ....[27]....
        /*05b8*/ 	.word	0x0500000f


	//   ....[28]....
        /*05bc*/ 	.word	0x0500000f


	//   ....[29]....
        /*05c0*/ 	.word	0x0500000f


	//   ....[30]....
        /*05c4*/ 	.word	0x0500000f


	//   ....[31]....
        /*05c8*/ 	.word	0x0500000f


	//   ....[32]....
        /*05cc*/ 	.word	0x0500000f


	//   ....[33]....
        /*05d0*/ 	.word	0x0500000f


	//   ....[34]....
        /*05d4*/ 	.word	0x0500000f


	//   ....[35]....
        /*05d8*/ 	.word	0x0500000f


	//   ....[36]....
        /*05dc*/ 	.word	0x0500000f


	//   ....[37]....
        /*05e0*/ 	.word	0x0500000f


	//   ....[38]....
        /*05e4*/ 	.word	0x0500000f


	//   ....[39]....
        /*05e8*/ 	.word	0x0500000f


	//   ....[40]....
        /*05ec*/ 	.word	0x0500000f


	//   ....[41]....
        /*05f0*/ 	.word	0x0500000f


	//   ....[42]....
        /*05f4*/ 	.word	0x0500000f


	//   ....[43]....
        /*05f8*/ 	.word	0x0500000f


	//   ....[44]....
        /*05fc*/ 	.word	0x0500000f


	//   ....[45]....
        /*0600*/ 	.word	0x0500000f


	//   ....[46]....
        /*0604*/ 	.word	0x0500000f


	//   ....[47]....
        /*0608*/ 	.word	0x0500000f


	//   ....[48]....
        /*060c*/ 	.word	0x0500000f


	//   ....[49]....
        /*0610*/ 	.word	0x0500000f


	//   ....[50]....
        /*0614*/ 	.word	0x0500000f


	//   ....[51]....
        /*0618*/ 	.word	0x0500000f


	//   ....[52]....
        /*061c*/ 	.word	0x0500000f


	//   ....[53]....
        /*0620*/ 	.word	0x0500000f


	//   ....[54]....
        /*0624*/ 	.word	0x0500000f


	//   ....[55]....
        /*0628*/ 	.word	0x0500000f


	//   ....[56]....
        /*062c*/ 	.word	0x0500000f


	//   ....[57]....
        /*0630*/ 	.word	0x0500000f


	//   ....[58]....
        /*0634*/ 	.word	0x0500000f


	//   ....[59]....
        /*0638*/ 	.word	0x0500000f


	//   ....[60]....
        /*063c*/ 	.word	0x0500000f


	//   ....[61]....
        /*0640*/ 	.word	0x0500000f


	//   ....[62]....
        /*0644*/ 	.word	0x0500000f


	//   ....[63]....
        /*0648*/ 	.word	0x0500000f


	//   ....[64]....
        /*064c*/ 	.word	0x0500000f


	//   ....[65]....
        /*0650*/ 	.word	0x0500000f


	//   ....[66]....
        /*0654*/ 	.word	0x0500000f


	//   ....[67]....
        /*0658*/ 	.word	0x0500000f


	//   ....[68]....
        /*065c*/ 	.word	0x0500000f


	//   ....[69]....
        /*0660*/ 	.word	0x0500000f


	//   ....[70]....
        /*0664*/ 	.word	0x0500000f


	//   ....[71]....
        /*0668*/ 	.word	0x0500000f


	//   ....[72]....
        /*066c*/ 	.word	0x0500000f


	//   ....[73]....
        /*0670*/ 	.word	0x0500000f


	//   ....[74]....
        /*0674*/ 	.word	0x0500000f


	//   ....[75]....
        /*0678*/ 	.word	0x0500000f


	//   ....[76]....
        /*067c*/ 	.word	0x0500000f


	//   ....[77]....
        /*0680*/ 	.word	0x0500000f


	//   ....[78]....
        /*0684*/ 	.word	0x0500000f


	//   ....[79]....
        /*0688*/ 	.word	0x0500000f


	//   ....[80]....
        /*068c*/ 	.word	0x0500000f


	//   ....[81]....
        /*0690*/ 	.word	0x0500000f


	//   ....[82]....
        /*0694*/ 	.word	0x0500000f


	//   ....[83]....
        /*0698*/ 	.word	0x0500000f


	//   ....[84]....
        /*069c*/ 	.word	0x0500000f


	//   ....[85]....
        /*06a0*/ 	.word	0x0500000f


	//   ....[86]....
        /*06a4*/ 	.word	0x0500000f


	//   ....[87]....
        /*06a8*/ 	.word	0x0500000f


	//   ....[88]....
        /*06ac*/ 	.word	0x0500000f


	//   ....[89]....
        /*06b0*/ 	.word	0x0500000f


	//   ....[90]....
        /*06b4*/ 	.word	0x0500000f


	//   ....[91]....
        /*06b8*/ 	.word	0x0500000f


	//   ....[92]....
        /*06bc*/ 	.word	0x0500000f


	//   ....[93]....
        /*06c0*/ 	.word	0x0500000f


	//   ....[94]....
        /*06c4*/ 	.word	0x0500000f


	//   ....[95]....
        /*06c8*/ 	.word	0x0500000f


	//   ....[96]....
        /*06cc*/ 	.word	0x0500000f


	//   ....[97]....
        /*06d0*/ 	.word	0x0500000f


	//   ....[98]....
        /*06d4*/ 	.word	0x0500000f


	//   ....[99]....
        /*06d8*/ 	.word	0x0500000f


	//   ....[100]....
        /*06dc*/ 	.word	0x0500000f


	//   ....[101]....
        /*06e0*/ 	.word	0x0500000f


	//   ....[102]....
        /*06e4*/ 	.word	0x0500000f


	//   ....[103]....
        /*06e8*/ 	.word	0x0500000f


	//   ....[104]....
        /*06ec*/ 	.word	0x0500000f


	//   ....[105]....
        /*06f0*/ 	.word	0x0500000f


	//   ....[106]....
        /*06f4*/ 	.word	0x0500000f


	//   ....[107]....
        /*06f8*/ 	.word	0x0500000f


	//   ....[108]....
        /*06fc*/ 	.word	0x0500000f


	//   ....[109]....
        /*0700*/ 	.word	0x0500000f


	//   ....[110]....
        /*0704*/ 	.word	0x0500000f


	//   ....[111]....
        /*0708*/ 	.word	0x0500000f


	//   ....[112]....
        /*070c*/ 	.word	0x0500000f


	//   ....[113]....
        /*0710*/ 	.word	0x0500000f


	//   ....[114]....
        /*0714*/ 	.word	0x0500000f


	//   ....[115]....
        /*0718*/ 	.word	0x0500000f


	//   ....[116]....
        /*071c*/ 	.word	0x0500000f


	//   ....[117]....
        /*0720*/ 	.word	0x0500000f


	//   ....[118]....
        /*0724*/ 	.word	0x0500000f


	//   ....[119]....
        /*0728*/ 	.word	0x0500000f


	//   ....[120]....
        /*072c*/ 	.word	0x0500000f


	//   ....[121]....
        /*0730*/ 	.word	0x0500000f


	//   ....[122]....
        /*0734*/ 	.word	0x0500000f


	//   ....[123]....
        /*0738*/ 	.word	0x0500000f


	//   ....[124]....
        /*073c*/ 	.word	0x0500000f


	//   ....[125]....
        /*0740*/ 	.word	0x0500000f


	//   ....[126]....
        /*0744*/ 	.word	0x0500000f


	//   ....[127]....
        /*0748*/ 	.word	0x0500000f


	//   ....[128]....
        /*074c*/ 	.word	0x0500000f


	//   ....[129]....
        /*0750*/ 	.word	0x0500000f


	//   ....[130]....
        /*0754*/ 	.word	0x0500000f


	//   ....[131]....
        /*0758*/ 	.word	0x0500000f


	//   ....[132]....
        /*075c*/ 	.word	0x0500000f


	//   ....[133]....
        /*0760*/ 	.word	0x0500000f


	//   ....[134]....
        /*0764*/ 	.word	0x0500000f


	//   ....[135]....
        /*0768*/ 	.word	0x0500000f


	//   ....[136]....
        /*076c*/ 	.word	0x0500000f


	//   ....[137]....
        /*0770*/ 	.word	0x0500000f


	//   ....[138]....
        /*0774*/ 	.word	0x0500000f


	//   ....[139]....
        /*0778*/ 	.word	0x0500000f


	//   ....[140]....
        /*077c*/ 	.word	0x0500000f


	//   ....[141]....
        /*0780*/ 	.word	0x0500000f


	//----- nvinfo : EIATTR_COOP_GROUP_INSTR_OFFSETS
	.align		4
.L_226:
        /*0784*/ 	.byte	0x04, 0x28
        /*0786*/ 	.short	(.L_228 - .L_227)


	//   ....[0]....
.L_227:
        /*0788*/ 	.word	0x00000070


	//   ....[1]....
        /*078c*/ 	.word	0x00000140


	//   ....[2]....
        /*0790*/ 	.word	0x00000190


	//   ....[3]....
        /*0794*/ 	.word	0x000003c0


	//   ....[4]....
        /*0798*/ 	.word	0x00000520


	//   ....[5]....
        /*079c*/ 	.word	0x00000640


	//   ....[6]....
        /*07a0*/ 	.word	0x000007a0


	//   ....[7]....
        /*07a4*/ 	.word	0x00003410


	//   ....[8]....
        /*07a8*/ 	.word	0x00003420


	//   ....[9]....
        /*07ac*/ 	.word	0x00003b90


	//   ....[10]....
        /*07b0*/ 	.word	0x00003ba0


	//   ....[11]....
        /*07b4*/ 	.word	0x00004310


	//   ....[12]....
        /*07b8*/ 	.word	0x00004320


	//   ....[13]....
        /*07bc*/ 	.word	0x00004a80


	//   ....[14]....
        /*07c0*/ 	.word	0x00004a90


	//   ....[15]....
        /*07c4*/ 	.word	0x00005be0


	//   ....[16]....
        /*07c8*/ 	.word	0x00005bf0


	//   ....[17]....
        /*07cc*/ 	.word	0x000063d0


	//   ....[18]....
        /*07d0*/ 	.word	0x000063e0


	//   ....[19]....
        /*07d4*/ 	.word	0x00006bc0


	//   ....[20]....
        /*07d8*/ 	.word	0x00006bd0


	//   ....[21]....
        /*07dc*/ 	.word	0x000073d0


	//   ....[22]....
        /*07e0*/ 	.word	0x000073e0


	//   ....[23]....
        /*07e4*/ 	.word	0x00007df0


	//   ....[24]....
        /*07e8*/ 	.word	0x00007e00


	//   ....[25]....
        /*07ec*/ 	.word	0x00007f10


	//   ....[26]....
        /*07f0*/ 	.word	0x00007f20


	//   ....[27]....
        /*07f4*/ 	.word	0x00008040


	//   ....[28]....
        /*07f8*/ 	.word	0x00008050


	//   ....[29]....
        /*07fc*/ 	.word	0x00008170


	//   ....[30]....
        /*0800*/ 	.word	0x00008180


	//   ....[31]....
        /*0804*/ 	.word	0x00008520


	//   ....[32]....
        /*0808*/ 	.word	0x00008540


	//   ....[33]....
        /*080c*/ 	.word	0x00008620


	//   ....[34]....
        /*0810*/ 	.word	0x00008640


	//   ....[35]....
        /*0814*/ 	.word	0x00008720


	//   ....[36]....
        /*0818*/ 	.word	0x00008740


	//   ....[37]....
        /*081c*/ 	.word	0x00008820


	//   ....[38]....
        /*0820*/ 	.word	0x00008840


	//   ....[39]....
        /*0824*/ 	.word	0x00009180


	//   ....[40]....
        /*0828*/ 	.word	0x00009860


	//   ....[41]....
        /*082c*/ 	.word	0x00009870


	//   ....[42]....
        /*0830*/ 	.word	0x00009880


	//   ....[43]....
        /*0834*/ 	.word	0x00009890


	//   ....[44]....
        /*0838*/ 	.word	0x00009bd0


	//   ....[45]....
        /*083c*/ 	.word	0x00009be0


	//   ....[46]....
        /*0840*/ 	.word	0x00009bf0


	//   ....[47]....
        /*0844*/ 	.word	0x00009c00


	//   ....[48]....
        /*0848*/ 	.word	0x00009f20


	//   ....[49]....
        /*084c*/ 	.word	0x00009f30


	//   ....[50]....
        /*0850*/ 	.word	0x00009f40


	//   ....[51]....
        /*0854*/ 	.word	0x00009f50


	//   ....[52]....
        /*0858*/ 	.word	0x0000a290


	//   ....[53]....
        /*085c*/ 	.word	0x0000a2a0


	//   ....[54]....
        /*0860*/ 	.word	0x0000a2b0


	//   ....[55]....
        /*0864*/ 	.word	0x0000a2c0


	//   ....[56]....
        /*0868*/ 	.word	0x0000c1c0


	//   ....[57]....
        /*086c*/ 	.word	0x0000c1e0


	//   ....[58]....
        /*0870*/ 	.word	0x0000c1f0


	//   ....[59]....
        /*0874*/ 	.word	0x0000c200


	//   ....[60]....
        /*0878*/ 	.word	0x0000c310


	//   ....[61]....
        /*087c*/ 	.word	0x0000c330


	//   ....[62]....
        /*0880*/ 	.word	0x0000c3e0


	//   ....[63]....
        /*0884*/ 	.word	0x0000c410


	//   ....[64]....
        /*0888*/ 	.word	0x0000c750


	//   ....[65]....
        /*088c*/ 	.word	0x0000c770


	//   ....[66]....
        /*0890*/ 	.word	0x0000c790


	//   ....[67]....
        /*0894*/ 	.word	0x0000c7a0


	//   ....[68]....
        /*0898*/ 	.word	0x0000c8c0


	//   ....[69]....
        /*089c*/ 	.word	0x0000c8f0


	//   ....[70]....
        /*08a0*/ 	.word	0x0000c930


	//   ....[71]....
        /*08a4*/ 	.word	0x0000c960


	//   ....[72]....
        /*08a8*/ 	.word	0x0000f2a0


	//   ....[73]....
        /*08ac*/ 	.word	0x000102f0


	//   ....[74]....
        /*08b0*/ 	.word	0x00010a40


	//   ....[75]....
        /*08b4*/ 	.word	0x00010ae0


	//   ....[76]....
        /*08b8*/ 	.word	0x000113b0


	//   ....[77]....
        /*08bc*/ 	.word	0x00011410


	//   ....[78]....
        /*08c0*/ 	.word	0x00013000


	//   ....[79]....
        /*08c4*/ 	.word	0x00013860


	//   ....[80]....
        /*08c8*/ 	.word	0x00014420


	//   ....[81]....
        /*08cc*/ 	.word	0x00014520


	//   ....[82]....
        /*08d0*/ 	.word	0x00014d70


	//   ....[83]....
        /*08d4*/ 	.word	0x00014de0


	//   ....[84]....
        /*08d8*/ 	.word	0x00017760


	//   ....[85]....
        /*08dc*/ 	.word	0x00017780


	//   ....[86]....
        /*08e0*/ 	.word	0x000177a0


	//   ....[87]....
        /*08e4*/ 	.word	0x000177c0


	//   ....[88]....
        /*08e8*/ 	.word	0x00019890


	//   ....[89]....
        /*08ec*/ 	.word	0x0001a0e0


	//   ....[90]....
        /*08f0*/ 	.word	0x0001aca0


	//   ....[91]....
        /*08f4*/ 	.word	0x0001ada0


	//   ....[92]....
        /*08f8*/ 	.word	0x0001b5d0


	//   ....[93]....
        /*08fc*/ 	.word	0x0001b630


	//   ....[94]....
        /*0900*/ 	.word	0x0001c830


	//   ....[95]....
        /*0904*/ 	.word	0x0001c870


	//   ....[96]....
        /*0908*/ 	.word	0x0001cb90


	//   ....[97]....
        /*090c*/ 	.word	0x0001cbb0


	//   ....[98]....
        /*0910*/ 	.word	0x0001dc60


	//   ....[99]....
        /*0914*/ 	.word	0x0001dca0


	//   ....[100]....
        /*0918*/ 	.word	0x0001dce0


	//   ....[101]....
        /*091c*/ 	.word	0x0001dd10


	//   ....[102]....
        /*0920*/ 	.word	0x0001e2d0


	//   ....[103]....
        /*0924*/ 	.word	0x0001e300


	//   ....[104]....
        /*0928*/ 	.word	0x0001e3c0


	//   ....[105]....
        /*092c*/ 	.word	0x0001e3e0


	//   ....[106]....
        /*0930*/ 	.word	0x0001e4a0


	//   ....[107]....
        /*0934*/ 	.word	0x0001e4c0


	//   ....[108]....
        /*0938*/ 	.word	0x0001e590


	//   ....[109]....
        /*093c*/ 	.word	0x0001e5b0


	//   ....[110]....
        /*0940*/ 	.word	0x0001ed80


	//   ....[111]....
        /*0944*/ 	.word	0x0001ed90


	//   ....[112]....
        /*0948*/ 	.word	0x0001eea0


	//   ....[113]....
        /*094c*/ 	.word	0x0001eeb0


	//   ....[114]....
        /*0950*/ 	.word	0x0001efc0


	//   ....[115]....
        /*0954*/ 	.word	0x0001efd0


	//   ....[116]....
        /*0958*/ 	.word	0x0001f0e0


	//   ....[117]....
        /*095c*/ 	.word	0x0001f0f0


	//   ....[118]....
        /*0960*/ 	.word	0x0001f260


	//   ....[119]....
        /*0964*/ 	.word	0x0001f410


	//   ....[120]....
        /*0968*/ 	.word	0x0001f440


	//   ....[121]....
        /*096c*/ 	.word	0x0001f470


	//   ....[122]....
        /*0970*/ 	.word	0x0001f4a0


	//   ....[123]....
        /*0974*/ 	.word	0x0001f4d0


	//   ....[124]....
        /*0978*/ 	.word	0x0001f500


	//   ....[125]....
        /*097c*/ 	.word	0x0001f670


	//   ....[126]....
        /*0980*/ 	.word	0x0001f6a0


	//   ....[127]....
        /*0984*/ 	.word	0x0001f6d0


	//   ....[128]....
        /*0988*/ 	.word	0x0001f700


	//   ....[129]....
        /*098c*/ 	.word	0x0001f730


	//   ....[130]....
        /*0990*/ 	.word	0x0001f760


	//   ....[131]....
        /*0994*/ 	.word	0x0001f7f0


	//   ....[132]....
        /*0998*/ 	.word	0x0001f850


	//   ....[133]....
        /*099c*/ 	.word	0x0001f8e0


	//   ....[134]....
        /*09a0*/ 	.word	0x00020960


	//   ....[135]....
        /*09a4*/ 	.word	0x00022960


	//   ....[136]....
        /*09a8*/ 	.word	0x00022980


	//   ....[137]....
        /*09ac*/ 	.word	0x00022a20


	//   ....[138]....
        /*09b0*/ 	.word	0x00022a40


	//   ....[139]....
        /*09b4*/ 	.word	0x00022ad0


	//   ....[140]....
        /*09b8*/ 	.word	0x00022af0


	//   ....[141]....
        /*09bc*/ 	.word	0x00022b80


	//   ....[142]....
        /*09c0*/ 	.word	0x00022ba0


	//   ....[143]....
        /*09c4*/ 	.word	0x00022c30


	//   ....[144]....
        /*09c8*/ 	.word	0x00022c50


	//   ....[145]....
        /*09cc*/ 	.word	0x00022ce0


	//   ....[146]....
        /*09d0*/ 	.word	0x00022d00


	//   ....[147]....
        /*09d4*/ 	.word	0x00022d90


	//   ....[148]....
        /*09d8*/ 	.word	0x00022db0


	//   ....[149]....
        /*09dc*/ 	.word	0x00022dc0


	//   ....[150]....
        /*09e0*/ 	.word	0x00022e40


	//   ....[151]....
        /*09e4*/ 	.word	0x000235c0


	//   ....[152]....
        /*09e8*/ 	.word	0x000235f0


	//   ....[153]....
        /*09ec*/ 	.word	0x00023620


	//   ....[154]....
        /*09f0*/ 	.word	0x00023690


	//   ....[155]....
        /*09f4*/ 	.word	0x000236b0


	//   ....[156]....
        /*09f8*/ 	.word	0x00023730


	//   ....[157]....
        /*09fc*/ 	.word	0x00023750


	//   ....[158]....
        /*0a00*/ 	.word	0x000237d0


	//   ....[159]....
        /*0a04*/ 	.word	0x000237f0


	//   ....[160]....
        /*0a08*/ 	.word	0x00023870


	//   ....[161]....
        /*0a0c*/ 	.word	0x00023890


	//   ....[162]....
        /*0a10*/ 	.word	0x00023910


	//   ....[163]....
        /*0a14*/ 	.word	0x00023930


	//   ....[164]....
        /*0a18*/ 	.word	0x000239b0


	//   ....[165]....
        /*0a1c*/ 	.word	0x000239c0


	//   ....[166]....
        /*0a20*/ 	.word	0x000239d0


	//   ....[167]....
        /*0a24*/ 	.word	0x00024180


	//   ....[168]....
        /*0a28*/ 	.word	0x000241b0


	//   ....[169]....
        /*0a2c*/ 	.word	0x00024210


	//   ....[170]....
        /*0a30*/ 	.word	0x00024220


	//   ....[171]....
        /*0a34*/ 	.word	0x00024270


	//   ....[172]....
        /*0a38*/ 	.word	0x00024280


	//   ....[173]....
        /*0a3c*/ 	.word	0x000242d0


	//   ....[174]....
        /*0a40*/ 	.word	0x000242e0


	//   ....[175]....
        /*0a44*/ 	.word	0x00024330


	//   ....[176]....
        /*0a48*/ 	.word	0x00024340


	//   ....[177]....
        /*0a4c*/ 	.word	0x00024390


	//   ....[178]....
        /*0a50*/ 	.word	0x000243a0


	//   ....[179]....
        /*0a54*/ 	.word	0x000243f0


	//   ....[180]....
        /*0a58*/ 	.word	0x00024400


	//   ....[181]....
        /*0a5c*/ 	.word	0x00024410


	//   ....[182]....
        /*0a60*/ 	.word	0x00024460


	//   ....[183]....
        /*0a64*/ 	.word	0x000246c0


	//   ....[184]....
        /*0a68*/ 	.word	0x000246e0


	//   ....[185]....
        /*0a6c*/ 	.word	0x00024760


	//   ....[186]....
        /*0a70*/ 	.word	0x00024770


	//   ....[187]....
        /*0a74*/ 	.word	0x000247e0


	//   ....[188]....
        /*0a78*/ 	.word	0x000247f0


	//   ....[189]....
        /*0a7c*/ 	.word	0x00024860


	//   ....[190]....
        /*0a80*/ 	.word	0x00024870


	//   ....[191]....
        /*0a84*/ 	.word	0x000248e0


	//   ....[192]....
        /*0a88*/ 	.word	0x000248f0


	//   ....[193]....
        /*0a8c*/ 	.word	0x00024960


	//   ....[194]....
        /*0a90*/ 	.word	0x00024970


	//   ....[195]....
        /*0a94*/ 	.word	0x000249e0


	//   ....[196]....
        /*0a98*/ 	.word	0x000249f0


	//   ....[197]....
        /*0a9c*/ 	.word	0x00024a00


	//   ....[198]....
        /*0aa0*/ 	.word	0x00024a70


	//   ....[199]....
        /*0aa4*/ 	.word	0x00024fd0


	//   ....[200]....
        /*0aa8*/ 	.word	0x00025010


	//   ....[201]....
        /*0aac*/ 	.word	0x00025050


	//   ....[202]....
        /*0ab0*/ 	.word	0x00025070


	//   ....[203]....
        /*0ab4*/ 	.word	0x00025080


	//   ....[204]....
        /*0ab8*/ 	.word	0x000250a0


	//   ....[205]....
        /*0abc*/ 	.word	0x00025110


	//   ....[206]....
        /*0ac0*/ 	.word	0x00025130


	//   ....[207]....
        /*0ac4*/ 	.word	0x00025190


	//   ....[208]....
        /*0ac8*/ 	.word	0x000251b0


	//   ....[209]....
        /*0acc*/ 	.word	0x00025210


	//   ....[210]....
        /*0ad0*/ 	.word	0x00025230


	//   ....[211]....
        /*0ad4*/ 	.word	0x00025290


	//   ....[212]....
        /*0ad8*/ 	.word	0x000252b0


	//   ....[213]....
        /*0adc*/ 	.word	0x00025300


	//   ....[214]....
        /*0ae0*/ 	.word	0x00025320


	//   ....[215]....
        /*0ae4*/ 	.word	0x00025720


	//   ....[216]....
        /*0ae8*/ 	.word	0x00025750


	//   ....[217]....
        /*0aec*/ 	.word	0x00025780


	//   ....[218]....
        /*0af0*/ 	.word	0x000257b0


	//   ....[219]....
        /*0af4*/ 	.word	0x000257e0


	//   ....[220]....
        /*0af8*/ 	.word	0x00025810


	//   ....[221]....
        /*0afc*/ 	.word	0x00025840


	//   ....[222]....
        /*0b00*/ 	.word	0x00025870


	//   ....[223]....
        /*0b04*/ 	.word	0x000259f0


	//   ....[224]....
        /*0b08*/ 	.word	0x00025a20


	//   ....[225]....
        /*0b0c*/ 	.word	0x00025a50


	//   ....[226]....
        /*0b10*/ 	.word	0x00025a80


	//   ....[227]....
        /*0b14*/ 	.word	0x00025ab0


	//   ....[228]....
        /*0b18*/ 	.word	0x00025ae0


	//   ....[229]....
        /*0b1c*/ 	.word	0x00025ba0


	//   ....[230]....
        /*0b20*/ 	.word	0x00025bc0


	//   ....[231]....
        /*0b24*/ 	.word	0x00025c30


	//   ....[232]....
        /*0b28*/ 	.word	0x000262d0


	//   ....[233]....
        /*0b2c*/ 	.word	0x000265f0


	//   ....[234]....
        /*0b30*/ 	.word	0x00026680


	//   ....[235]....
        /*0b34*/ 	.word	0x00026720


	//   ....[236]....
        /*0b38*/ 	.word	0x000267b0


	//   ....[237]....
        /*0b3c*/ 	.word	0x00026850


	//   ....[238]....
        /*0b40*/ 	.word	0x000268e0


	//   ....[239]....
        /*0b44*/ 	.word	0x00026980


	//   ....[240]....
        /*0b48*/ 	.word	0x00026a10


	//   ....[241]....
        /*0b4c*/ 	.word	0x00026b00


	//   ....[242]....
        /*0b50*/ 	.word	0x00026b90


	//   ....[243]....
        /*0b54*/ 	.word	0x00026c30


	//   ....[244]....
        /*0b58*/ 	.word	0x00026cc0


	//   ....[245]....
        /*0b5c*/ 	.word	0x00026d60


	//   ....[246]....
        /*0b60*/ 	.word	0x00026df0


	//   ....[247]....
        /*0b64*/ 	.word	0x00026e80


	//   ....[248]....
        /*0b68*/ 	.word	0x00026f10


	//   ....[249]....
        /*0b6c*/ 	.word	0x00027000


	//   ....[250]....
        /*0b70*/ 	.word	0x00027090


	//   ....[251]....
        /*0b74*/ 	.word	0x00027120


	//   ....[252]....
        /*0b78*/ 	.word	0x000271b0


	//   ....[253]....
        /*0b7c*/ 	.word	0x00027240


	//   ....[254]....
        /*0b80*/ 	.word	0x000272d0


	//   ....[255]....
        /*0b84*/ 	.word	0x00027360


	//   ....[0]....
        /*0b88*/ 	.word	0x000273f0


	//   ....[1]....
        /*0b8c*/ 	.word	0x000274d0


	//   ....[2]....
        /*0b90*/ 	.word	0x00027580


	//   ....[3]....
        /*0b94*/ 	.word	0x00027610


	//   ....[4]....
        /*0b98*/ 	.word	0x00027660


	//   ....[5]....
        /*0b9c*/ 	.word	0x000276b0


	//   ....[6]....
        /*0ba0*/ 	.word	0x00027740


	//   ....[7]....
        /*0ba4*/ 	.word	0x000277d0


	//   ....[8]....
        /*0ba8*/ 	.word	0x00027820


	//   ....[9]....
        /*0bac*/ 	.word	0x00027870


	//   ....[10]....
        /*0bb0*/ 	.word	0x00027900


	//   ....[11]....
        /*0bb4*/ 	.word	0x00027990


	//   ....[12]....
        /*0bb8*/ 	.word	0x000279e0


	//   ....[13]....
        /*0bbc*/ 	.word	0x00027a30


	//   ....[14]....
        /*0bc0*/ 	.word	0x00027ac0


	//   ....[15]....
        /*0bc4*/ 	.word	0x00027b50


	//   ....[16]....
        /*0bc8*/ 	.word	0x00027ba0


	//   ....[17]....
        /*0bcc*/ 	.word	0x00027bf0


	//   ....[18]....
        /*0bd0*/ 	.word	0x00027ce0


	//   ....[19]....
        /*0bd4*/ 	.word	0x00027d90


	//   ....[20]....
        /*0bd8*/ 	.word	0x00027e10


	//   ....[21]....
        /*0bdc*/ 	.word	0x00027eb0


	//   ....[22]....
        /*0be0*/ 	.word	0x00027f40


	//   ....[23]....
        /*0be4*/ 	.word	0x00028000


	//   ....[24]....
        /*0be8*/ 	.word	0x00028080


	//   ....[25]....
        /*0bec*/ 	.word	0x000280d0


	//   ....[26]....
        /*0bf0*/ 	.word	0x00028290


	//   ....[27]....
        /*0bf4*/ 	.word	0x00028330


	//   ....[28]....
        /*0bf8*/ 	.word	0x000283b0


	//   ....[29]....
        /*0bfc*/ 	.word	0x00028450


	//   ....[30]....
        /*0c00*/ 	.word	0x000284f0


	//   ....[31]....
        /*0c04*/ 	.word	0x000285b0


	//   ....[32]....
        /*0c08*/ 	.word	0x00028600


	//   ....[33]....
        /*0c0c*/ 	.word	0x00028670


	//   ....[34]....
        /*0c10*/ 	.word	0x00028b10


	//   ....[35]....
        /*0c14*/ 	.word	0x00028b60


	//   ....[36]....
        /*0c18*/ 	.word	0x00028bf0


	//   ....[37]....
        /*0c1c*/ 	.word	0x00028c80


	//   ....[38]....
        /*0c20*/ 	.word	0x00028d10


	//   ....[39]....
        /*0c24*/ 	.word	0x00028da0


	//   ....[40]....
        /*0c28*/ 	.word	0x00028e30


	//   ....[41]....
        /*0c2c*/ 	.word	0x00028ec0


	//   ....[42]....
        /*0c30*/ 	.word	0x00028f80


	//   ....[43]....
        /*0c34*/ 	.word	0x00029260


	//   ....[44]....
        /*0c38*/ 	.word	0x00029350


	//   ....[45]....
        /*0c3c*/ 	.word	0x000293f0


	//   ....[46]....
        /*0c40*/ 	.word	0x00029450


	//   ....[47]....
        /*0c44*/ 	.word	0x00029550


	//   ....[48]....
        /*0c48*/ 	.word	0x000295c0


	//   ....[49]....
        /*0c4c*/ 	.word	0x000296c0


	//   ....[50]....
        /*0c50*/ 	.word	0x00029730


	//   ....[51]....
        /*0c54*/ 	.word	0x00029830


	//   ....[52]....
        /*0c58*/ 	.word	0x000298a0


	//   ....[53]....
        /*0c5c*/ 	.word	0x000299a0


	//   ....[54]....
        /*0c60*/ 	.word	0x00029a10


	//   ....[55]....
        /*0c64*/ 	.word	0x00029b10


	//   ....[56]....
        /*0c68*/ 	.word	0x00029b80


	//   ....[57]....
        /*0c6c*/ 	.word	0x00029c80


	//   ....[58]....
        /*0c70*/ 	.word	0x00029cf0


	//   ....[59]....
        /*0c74*/ 	.word	0x00029d90


	//   ....[60]....
        /*0c78*/ 	.word	0x00029e90


	//   ....[61]....
        /*0c7c*/ 	.word	0x00029f00


	//   ....[62]....
        /*0c80*/ 	.word	0x00029f60


	//   ....[63]....
        /*0c84*/ 	.word	0x0002a040


	//   ....[64]....
        /*0c88*/ 	.word	0x0002a0a0


	//   ....[65]....
        /*0c8c*/ 	.word	0x0002a190


	//   ....[66]....
        /*0c90*/ 	.word	0x0002a1f0


	//   ....[67]....
        /*0c94*/ 	.word	0x0002a2e0


	//   ....[68]....
        /*0c98*/ 	.word	0x0002a340


	//   ....[69]....
        /*0c9c*/ 	.word	0x0002a430


	//   ....[70]....
        /*0ca0*/ 	.word	0x0002a490


	//   ....[71]....
        /*0ca4*/ 	.word	0x0002a580


	//   ....[72]....
        /*0ca8*/ 	.word	0x0002a5e0


	//   ....[73]....
        /*0cac*/ 	.word	0x0002a6d0


	//   ....[74]....
        /*0cb0*/ 	.word	0x0002a730


	//   ....[75]....
        /*0cb4*/ 	.word	0x0002a810


	//   ....[76]....
        /*0cb8*/ 	.word	0x0002a940


	//   ....[77]....
        /*0cbc*/ 	.word	0x0002a9e0


	//   ....[78]....
        /*0cc0*/ 	.word	0x0002aa50


	//   ....[79]....
        /*0cc4*/ 	.word	0x0002ab10


	//   ....[80]....
        /*0cc8*/ 	.word	0x0002ab70


	//   ....[81]....
        /*0ccc*/ 	.word	0x0002ac30


	//   ....[82]....
        /*0cd0*/ 	.word	0x0002ac90


	//   ....[83]....
        /*0cd4*/ 	.word	0x0002ad50


	//   ....[84]....
        /*0cd8*/ 	.word	0x0002adb0


	//   ....[85]....
        /*0cdc*/ 	.word	0x0002ae70


	//   ....[86]....
        /*0ce0*/ 	.word	0x0002aed0


	//   ....[87]....
        /*0ce4*/ 	.word	0x0002af90


	//   ....[88]....
        /*0ce8*/ 	.word	0x0002aff0


	//   ....[89]....
        /*0cec*/ 	.word	0x0002b0b0


	//   ....[90]....
        /*0cf0*/ 	.word	0x0002b110


	//   ....[91]....
        /*0cf4*/ 	.word	0x0002b1d0


	//   ....[92]....
        /*0cf8*/ 	.word	0x0002b2c0


	//   ....[93]....
        /*0cfc*/ 	.word	0x0002b360


	//   ....[94]....
        /*0d00*/ 	.word	0x0002b3c0


	//   ....[95]....
        /*0d04*/ 	.word	0x0002b4a0


	//   ....[96]....
        /*0d08*/ 	.word	0x0002b500


	//   ....[97]....
        /*0d0c*/ 	.word	0x0002b5e0


	//   ....[98]....
        /*0d10*/ 	.word	0x0002b640


	//   ....[99]....
        /*0d14*/ 	.word	0x0002b720


	//   ....[100]....
        /*0d18*/ 	.word	0x0002b780


	//   ....[101]....
        /*0d1c*/ 	.word	0x0002b860


	//   ....[102]....
        /*0d20*/ 	.word	0x0002b8c0


	//   ....[103]....
        /*0d24*/ 	.word	0x0002b9a0


	//   ....[104]....
        /*0d28*/ 	.word	0x0002ba00


	//   ....[105]....
        /*0d2c*/ 	.word	0x0002bae0


	//   ....[106]....
        /*0d30*/ 	.word	0x0002bb40


	//   ....[107]....
        /*0d34*/ 	.word	0x0002bc10


	//   ....[108]....
        /*0d38*/ 	.word	0x0002bd40


	//   ....[109]....
        /*0d3c*/ 	.word	0x0002bde0


	//   ....[110]....
        /*0d40*/ 	.word	0x0002bea0


	//   ....[111]....
        /*0d44*/ 	.word	0x0002bf70


	//   ....[112]....
        /*0d48*/ 	.word	0x0002bfd0


	//   ....[113]....
        /*0d4c*/ 	.word	0x0002c0b0


	//   ....[114]....
        /*0d50*/ 	.word	0x0002c110


	//   ....[115]....
        /*0d54*/ 	.word	0x0002c1e0


	//   ....[116]....
        /*0d58*/ 	.word	0x0002c240


	//   ....[117]....
        /*0d5c*/ 	.word	0x0002c310


	//   ....[118]....
        /*0d60*/ 	.word	0x0002c370


	//   ....[119]....
        /*0d64*/ 	.word	0x0002c450


	//   ....[120]....
        /*0d68*/ 	.word	0x0002c4b0


	//   ....[121]....
        /*0d6c*/ 	.word	0x0002c580


	//   ....[122]....
        /*0d70*/ 	.word	0x0002c5e0


	//   ....[123]....
        /*0d74*/ 	.word	0x0002c6a0


	//   ....[124]....
        /*0d78*/ 	.word	0x0002c730


	//   ....[125]....
        /*0d7c*/ 	.word	0x0002c7d0


	//   ....[126]....
        /*0d80*/ 	.word	0x0002c8f0


	//   ....[127]....
        /*0d84*/ 	.word	0x0002c960


	//   ....[128]....
        /*0d88*/ 	.word	0x0002c9d0


	//   ....[129]....
        /*0d8c*/ 	.word	0x0002ca40


	//   ....[130]....
        /*0d90*/ 	.word	0x0002cab0


	//   ....[131]....
        /*0d94*/ 	.word	0x0002cb30


	//   ....[132]....
        /*0d98*/ 	.word	0x0002cbc0


	//   ....[133]....
        /*0d9c*/ 	.word	0x0002cc50


	//   ....[134]....
        /*0da0*/ 	.word	0x0002ccc0


	//   ....[135]....
        /*0da4*/ 	.word	0x0002cd30


	//   ....[136]....
        /*0da8*/ 	.word	0x0002cda0


	//   ....[137]....
        /*0dac*/ 	.word	0x0002ce20


	//   ....[138]....
        /*0db0*/ 	.word	0x0002ce90


	//   ....[139]....
        /*0db4*/ 	.word	0x0002cf30


	//   ....[140]....
        /*0db8*/ 	.word	0x0002cfc0


	//   ....[141]....
        /*0dbc*/ 	.word	0x0002d0e0


	//----- nvinfo : EIATTR_REG_RECONFIG
	.align		4
.L_228:
        /*0dc0*/ 	.byte	0x01, 0x54
	.zero		2


	//----- nvinfo : EIATTR_SYSCALL_OFFSETS
	.align		4
        /*0dc4*/ 	.byte	0x04, 0x46
        /*0dc6*/ 	.short	(.L_230 - .L_229)


	//   ....[0]....
.L_229:
        /*0dc8*/ 	.word	0x00001c60


	//   ....[1]....
        /*0dcc*/ 	.word	0x00001db0


	//   ....[2]....
        /*0dd0*/ 	.word	0x00009320


	//   ....[3]....
        /*0dd4*/ 	.word	0x00009620


	//   ....[4]....
        /*0dd8*/ 	.word	0x00022010


	//   ....[5]....
        /*0ddc*/ 	.word	0x00022160


	//   ....[6]....
        /*0de0*/ 	.word	0x00022250


	//   ....[7]....
        /*0de4*/ 	.word	0x00023220


	//----- nvinfo : EIATTR_MBARRIER_INSTR_OFFSETS
	.align		4
.L_230:
        /*0de8*/ 	.byte	0x04, 0x39
        /*0dea*/ 	.short	(.L_232 - .L_231)


	//   ....[0]....
.L_231:
        /*0dec*/ 	.word	0x00000270
        /*0df0*/ 	.word	0x000000ff
        /*0df4*/ 	.word	0x00028800
        /*0df8*/ 	.short	0x0100
        /*0dfa*/ 	.byte	0x08
	.zero		1


	//   ....[1]....
        /*0dfc*/ 	.word	0x00000280
        /*0e00*/ 	.word	0x000000ff
        /*0e04*/ 	.word	0x00028820
        /*0e08*/ 	.short	0x0100
        /*0e0a*/ 	.byte	0x08
	.zero		1


	//   ....[2]....
        /*0e0c*/ 	.word	0x00000370
        /*0e10*/ 	.word	0x000000ff
        /*0e14*/ 	.word	0x00028830
        /*0e18*/ 	.short	0x0100
        /*0e1a*/ 	.byte	0x08
	.zero		1


	//   ....[3]....
        /*0e1c*/ 	.word	0x00000380
        /*0e20*/ 	.word	0x000000ff
        /*0e24*/ 	.word	0x00028840
        /*0e28*/ 	.short	0x0100
        /*0e2a*/ 	.byte	0x08
	.zero		1


	//   ....[4]....
        /*0e2c*/ 	.word	0x00000390
        /*0e30*/ 	.word	0x000000ff
        /*0e34*/ 	.word	0x00028838
        /*0e38*/ 	.short	0x0100
        /*0e3a*/ 	.byte	0x08
	.zero		1


	//   ....[5]....
        /*0e3c*/ 	.word	0x000003a0
        /*0e40*/ 	.word	0x000000ff
        /*0e44*/ 	.word	0x00028848
        /*0e48*/ 	.short	0x0100
        /*0e4a*/ 	.byte	0x08
	.zero		1


	//   ....[6]....
        /*0e4c*/ 	.word	0x000004d0
        /*0e50*/ 	.word	0x000000ff
        /*0e54*/ 	.word	0x00028850
        /*0e58*/ 	.short	0x0100
        /*0e5a*/ 	.byte	0x08
	.zero		1


	//   ....[7]....
        /*0e5c*/ 	.word	0x000004e0
        /*0e60*/ 	.word	0x000000ff
        /*0e64*/ 	.word	0x00028860
        /*0e68*/ 	.short	0x0100
        /*0e6a*/ 	.byte	0x08
	.zero		1


	//   ....[8]....
        /*0e6c*/ 	.word	0x000004f0
        /*0e70*/ 	.word	0x000000ff
        /*0e74*/ 	.word	0x00028858
        /*0e78*/ 	.short	0x0100
        /*0e7a*/ 	.byte	0x08
	.zero		1


	//   ....[9]....
        /*0e7c*/ 	.word	0x00000500
        /*0e80*/ 	.word	0x000000ff
        /*0e84*/ 	.word	0x00028868
        /*0e88*/ 	.short	0x0100
        /*0e8a*/ 	.byte	0x08
	.zero		1


	//   ....[10]....
        /*0e8c*/ 	.word	0x000005f0
        /*0e90*/ 	.word	0x000000ff
        /*0e94*/ 	.word	0x00028870
        /*0e98*/ 	.short	0x0100
        /*0e9a*/ 	.byte	0x06
	.zero		1


	//   ....[11]....
        /*0e9c*/ 	.word	0x00000600
        /*0ea0*/ 	.word	0x000000ff
        /*0ea4*/ 	.word	0x00028880
        /*0ea8*/ 	.short	0x0100
        /*0eaa*/ 	.byte	0x06
	.zero		1


	//   ....[12]....
        /*0eac*/ 	.word	0x00000610
        /*0eb0*/ 	.word	0x000000ff
        /*0eb4*/ 	.word	0x00028878
        /*0eb8*/ 	.short	0x0100
        /*0eba*/ 	.byte	0x06
	.zero		1


	//   ....[13]....
        /*0ebc*/ 	.word	0x00000620
        /*0ec0*/ 	.word	0x000000ff
        /*0ec4*/ 	.word	0x00028888
        /*0ec8*/ 	.short	0x0100
        /*0eca*/ 	.byte	0x06
	.zero		1


	//   ....[14]....
        /*0ecc*/ 	.word	0x00000750
        /*0ed0*/ 	.word	0x000000ff
        /*0ed4*/ 	.word	0x00028890
        /*0ed8*/ 	.short	0x0100
        /*0eda*/ 	.byte	0x08
	.zero		1


	//   ....[15]....
        /*0edc*/ 	.word	0x00000760
        /*0ee0*/ 	.word	0x000000ff
        /*0ee4*/ 	.word	0x000288a0
        /*0ee8*/ 	.short	0x0100
        /*0eea*/ 	.byte	0x08
	.zero		1


	//   ....[16]....
        /*0eec*/ 	.word	0x00000770
        /*0ef0*/ 	.word	0x000000ff
        /*0ef4*/ 	.word	0x00028898
        /*0ef8*/ 	.short	0x0100
        /*0efa*/ 	.byte	0x08
	.zero		1


	//   ....[17]....
        /*0efc*/ 	.word	0x00000780
        /*0f00*/ 	.word	0x000000ff
        /*0f04*/ 	.word	0x000288a8
        /*0f08*/ 	.short	0x0100
        /*0f0a*/ 	.byte	0x08
	.zero		1


	//   ....[18]....
        /*0f0c*/ 	.word	0x000008b0
        /*0f10*/ 	.word	0x000000ff
        /*0f14*/ 	.word	0x000288b0
        /*0f18*/ 	.short	0x0100
        /*0f1a*/ 	.byte	0x08
	.zero		1


	//   ....[19]....
        /*0f1c*/ 	.word	0x000008c0
        /*0f20*/ 	.word	0x000000ff
        /*0f24*/ 	.word	0x000288c0
        /*0f28*/ 	.short	0x0100
        /*0f2a*/ 	.byte	0x08
	.zero		1


	//   ....[20]....
        /*0f2c*/ 	.word	0x000008d0
        /*0f30*/ 	.word	0x000000ff
        /*0f34*/ 	.word	0x000288b8
        /*0f38*/ 	.short	0x0100
        /*0f3a*/ 	.byte	0x08
	.zero		1


	//   ....[21]....
        /*0f3c*/ 	.word	0x000008e0
        /*0f40*/ 	.word	0x000000ff
        /*0f44*/ 	.word	0x000288c8
        /*0f48*/ 	.short	0x0100
        /*0f4a*/ 	.byte	0x08
	.zero		1


	//   ....[22]....
        /*0f4c*/ 	.word	0x000033c0
        /*0f50*/ 	.word	0x0000005b
        /*0f54*/ 	.word	0x00028890
        /*0f58*/ 	.short	0x010a
        /*0f5a*/ 	.byte	0x3f
	.zero		1


	//   ....[23]....
        /*0f5c*/ 	.word	0x00005b80
        /*0f60*/ 	.word	0x0000005b
        /*0f64*/ 	.word	0x00028890
        /*0f68*/ 	.short	0x010a
        /*0f6a*/ 	.byte	0x3f
	.zero		1


	//   ....[24]....
        /*0f6c*/ 	.word	0x00007c30
        /*0f70*/ 	.word	0x0000005b
        /*0f74*/ 	.word	0x00028890
        /*0f78*/ 	.short	0x010a
        /*0f7a*/ 	.byte	0x3f
	.zero		1


	//   ....[25]....
        /*0f7c*/ 	.word	0x00008350
        /*0f80*/ 	.word	0x0000000b
        /*0f84*/ 	.word	0x00000000
        /*0f88*/ 	.short	0x0101
        /*0f8a*/ 	.byte	0x3f
	.zero		1


	//   ....[26]....
        /*0f8c*/ 	.word	0x00008390
        /*0f90*/ 	.word	0x0000005b
        /*0f94*/ 	.word	0x000288b0
        /*0f98*/ 	.short	0x010a
        /*0f9a*/ 	.byte	0x3f
	.zero		1


	//   ....[27]....
        /*0f9c*/ 	.word	0x000089c0
        /*0fa0*/ 	.word	0x0000005b
        /*0fa4*/ 	.word	0x00000000
        /*0fa8*/ 	.short	0x0101
        /*0faa*/ 	.byte	0x3f
	.zero		1


	//   ....[28]....
        /*0fac*/ 	.word	0x000093b0
        /*0fb0*/ 	.word	0x00000012
        /*0fb4*/ 	.word	0x00028800
        /*0fb8*/ 	.short	0x010a
        /*0fba*/ 	.byte	0x3f
	.zero		1


	//   ....[29]....
        /*0fbc*/ 	.word	0x00009400
        /*0fc0*/ 	.word	0x00000012
        /*0fc4*/ 	.word	0x00028800
        /*0fc8*/ 	.short	0x010a
        /*0fca*/ 	.byte	0x3f
	.zero		1


	//   ....[30]....
        /*0fcc*/ 	.word	0x0000a600
        /*0fd0*/ 	.word	0x00000012
        /*0fd4*/ 	.word	0x00028800
        /*0fd8*/ 	.short	0x010a
        /*0fda*/ 	.byte	0x3f
	.zero		1


	//   ....[31]....
        /*0fdc*/ 	.word	0x0000cd00
        /*0fe0*/ 	.word	0x00000012
        /*0fe4*/ 	.word	0x00028800
        /*0fe8*/ 	.short	0x010a
        /*0fea*/ 	.byte	0x3f
	.zero		1


	//   ....[32]....
        /*0fec*/ 	.word	0x0000e8a0
        /*0ff0*/ 	.word	0x00000008
        /*0ff4*/ 	.word	0x00028830
        /*0ff8*/ 	.short	0x010a
        /*0ffa*/ 	.byte	0x3f
	.zero		1


	//   ....[33]....
        /*0ffc*/ 	.word	0x0000e8e0
        /*1000*/ 	.word	0x00000008
        /*1004*/ 	.word	0x00028830
        /*1008*/ 	.short	0x010a
        /*100a*/ 	.byte	0x3f
	.zero		1


	//   ....[34]....
        /*100c*/ 	.word	0x0000f350
        /*1010*/ 	.word	0x00000008
        /*1014*/ 	.word	0x00000000
        /*1018*/ 	.short	0x0101
        /*101a*/ 	.byte	0x3f
	.zero		1


	//   ....[35]....
        /*101c*/ 	.word	0x00012480
        /*1020*/ 	.word	0x00000007
        /*1024*/ 	.word	0x00028830
        /*1028*/ 	.short	0x010a
        /*102a*/ 	.byte	0x3f
	.zero		1


	//   ....[36]....
        /*102c*/ 	.word	0x000124d0
        /*1030*/ 	.word	0x00000007
        /*1034*/ 	.word	0x00028830
        /*1038*/ 	.short	0x010a
        /*103a*/ 	.byte	0x3f
	.zero		1


	//   ....[37]....
        /*103c*/ 	.word	0x00012920
        /*1040*/ 	.word	0x00000007
        /*1044*/ 	.word	0x00028850
        /*1048*/ 	.short	0x010a
        /*104a*/ 	.byte	0x3f
	.zero		1


	//   ....[38]....
        /*104c*/ 	.word	0x00012960
        /*1050*/ 	.word	0x00000007
        /*1054*/ 	.word	0x00028850
        /*1058*/ 	.short	0x010a
        /*105a*/ 	.byte	0x3f
	.zero		1


	//   ....[39]....
        /*105c*/ 	.word	0x000132d0
        /*1060*/ 	.word	0x00000006
        /*1064*/ 	.word	0x00000000
        /*1068*/ 	.short	0x0101
        /*106a*/ 	.byte	0x3f
	.zero		1


	//   ....[40]....
        /*106c*/ 	.word	0x00015860
        /*1070*/ 	.word	0x00000009
        /*1074*/ 	.word	0x00000000
        /*1078*/ 	.short	0x0101
        /*107a*/ 	.byte	0x3f
	.zero		1


	//   ....[41]....
        /*107c*/ 	.word	0x00016200
        /*1080*/ 	.word	0x00000007
        /*1084*/ 	.word	0x00028830
        /*1088*/ 	.short	0x010a
        /*108a*/ 	.byte	0x3f
	.zero		1


	//   ....[42]....
        /*108c*/ 	.word	0x00016250
        /*1090*/ 	.word	0x00000007
        /*1094*/ 	.word	0x00028830
        /*1098*/ 	.short	0x010a
        /*109a*/ 	.byte	0x3f
	.zero		1


	//   ....[43]....
        /*109c*/ 	.word	0x000166d0
        /*10a0*/ 	.word	0x00000007
        /*10a4*/ 	.word	0x00028850
        /*10a8*/ 	.short	0x010a
        /*10aa*/ 	.byte	0x3f
	.zero		1


	//   ....[44]....
        /*10ac*/ 	.word	0x00016710
        /*10b0*/ 	.word	0x00000007
        /*10b4*/ 	.word	0x00028850
        /*10b8*/ 	.short	0x010a
        /*10ba*/ 	.byte	0x3f
	.zero		1


	//   ....[45]....
        /*10bc*/ 	.word	0x000182e0
        /*10c0*/ 	.word	0x00000003
        /*10c4*/ 	.word	0x00000000
        /*10c8*/ 	.short	0x0101
        /*10ca*/ 	.byte	0x3f
	.zero		1


	//   ....[46]....
        /*10cc*/ 	.word	0x000185b0
        /*10d0*/ 	.word	0x0000000f
        /*10d4*/ 	.word	0x00000000
        /*10d8*/ 	.short	0x0101
        /*10da*/ 	.byte	0x3f
	.zero		1


	//   ....[47]....
        /*10dc*/ 	.word	0x00018cd0
        /*10e0*/ 	.word	0x00000007
        /*10e4*/ 	.word	0x00028830
        /*10e8*/ 	.short	0x010a
        /*10ea*/ 	.byte	0x3f
	.zero		1


	//   ....[48]....
        /*10ec*/ 	.word	0x00018d20
        /*10f0*/ 	.word	0x00000007
        /*10f4*/ 	.word	0x00028830
        /*10f8*/ 	.short	0x010a
        /*10fa*/ 	.byte	0x3f
	.zero		1


	//   ....[49]....
        /*10fc*/ 	.word	0x000191a0
        /*1100*/ 	.word	0x00000007
        /*1104*/ 	.word	0x00028850
        /*1108*/ 	.short	0x010a
        /*110a*/ 	.byte	0x3f
	.zero		1


	//   ....[50]....
        /*110c*/ 	.word	0x000191e0
        /*1110*/ 	.word	0x00000007
        /*1114*/ 	.word	0x00028850
        /*1118*/ 	.short	0x010a
        /*111a*/ 	.byte	0x3f
	.zero		1


	//   ....[51]....
        /*111c*/ 	.word	0x00019b10
        /*1120*/ 	.word	0x00000007
        /*1124*/ 	.word	0x00000000
        /*1128*/ 	.short	0x0101
        /*112a*/ 	.byte	0x3f
	.zero		1


	//   ....[52]....
        /*112c*/ 	.word	0x0001c0e0
        /*1130*/ 	.word	0x00000009
        /*1134*/ 	.word	0x00000000
        /*1138*/ 	.short	0x0101
        /*113a*/ 	.byte	0x3f
	.zero		1


	//   ....[53]....
        /*113c*/ 	.word	0x0001c730
        /*1140*/ 	.word	0x0000000d
        /*1144*/ 	.word	0x00028850
        /*1148*/ 	.short	0x010a
        /*114a*/ 	.byte	0x3f
	.zero		1


	//   ....[54]....
        /*114c*/ 	.word	0x0001c7b0
        /*1150*/ 	.word	0x0000000d
        /*1154*/ 	.word	0x00028850
        /*1158*/ 	.short	0x010a
        /*115a*/ 	.byte	0x3f
	.zero		1


	//   ....[55]....
        /*115c*/ 	.word	0x0001cdd0
        /*1160*/ 	.word	0x00000005
        /*1164*/ 	.word	0x00000000
        /*1168*/ 	.short	0x0101
        /*116a*/ 	.byte	0x3f
	.zero		1


	//   ....[56]....
        /*116c*/ 	.word	0x0001e2f0
        /*1170*/ 	.word	0x00000000
        /*1174*/ 	.word	0x00000000
        /*1178*/ 	.short	0x0101
        /*117a*/ 	.byte	0x3f
	.zero		1


	//   ....[57]....
        /*117c*/ 	.word	0x00020a40
        /*1180*/ 	.word	0x00000016
        /*1184*/ 	.word	0x00028820
        /*1188*/ 	.short	0x010a
        /*118a*/ 	.byte	0x3f
	.zero		1


	//   ....[58]....
        /*118c*/ 	.word	0x00020ad0
        /*1190*/ 	.word	0x0000000b
        /*1194*/ 	.word	0x000288a0
        /*1198*/ 	.short	0x010a
        /*119a*/ 	.byte	0x3f
	.zero		1


	//   ....[59]....
        /*119c*/ 	.word	0x00020e30
        /*11a0*/ 	.word	0x0000000b
        /*11a4*/ 	.word	0x000288c0
        /*11a8*/ 	.short	0x010a
        /*11aa*/ 	.byte	0x3f
	.zero		1


	//   ....[60]....
        /*11ac*/ 	.word	0x00021260
        /*11b0*/ 	.word	0x0000000c
        /*11b4*/ 	.word	0x000288a0
        /*11b8*/ 	.short	0x010a
        /*11ba*/ 	.byte	0x3f
	.zero		1


	//   ....[61]....
        /*11bc*/ 	.word	0x000215a0
        /*11c0*/ 	.word	0x0000000c
        /*11c4*/ 	.word	0x000288c0
        /*11c8*/ 	.short	0x010a
        /*11ca*/ 	.byte	0x3f
	.zero		1


	//   ....[62]....
        /*11cc*/ 	.word	0x00022770
        /*11d0*/ 	.word	0x00000007
        /*11d4*/ 	.word	0x00028840
        /*11d8*/ 	.short	0x010a
        /*11da*/ 	.byte	0x3f
	.zero		1


	//   ....[63]....
        /*11dc*/ 	.word	0x00022ef0
        /*11e0*/ 	.word	0x00000007
        /*11e4*/ 	.word	0x00028830
        /*11e8*/ 	.short	0x0107
        /*11ea*/ 	.byte	0x3f
	.zero		1


	//   ....[64]....
        /*11ec*/ 	.word	0x00022fc0
        /*11f0*/ 	.word	0x00000007
        /*11f4*/ 	.word	0x00028830
        /*11f8*/ 	.short	0x0101
        /*11fa*/ 	.byte	0x3f
	.zero		1


	//   ....[65]....
        /*11fc*/ 	.word	0x00023b00
        /*1200*/ 	.word	0x00000016
        /*1204*/ 	.word	0x00028800
        /*1208*/ 	.short	0x0107
        /*120a*/ 	.byte	0x3f
	.zero		1


	//   ....[66]....
        /*120c*/ 	.word	0x00023c10
        /*1210*/ 	.word	0x00000016
        /*1214*/ 	.word	0x00028800
        /*1218*/ 	.short	0x0101
        /*121a*/ 	.byte	0x3f
	.zero		1


	//   ....[67]....
        /*121c*/ 	.word	0x00023c40
        /*1220*/ 	.word	0x00000016
        /*1224*/ 	.word	0x00028820
        /*1228*/ 	.short	0x010a
        /*122a*/ 	.byte	0x3f
	.zero		1


	//   ....[68]....
        /*122c*/ 	.word	0x00023fd0
        /*1230*/ 	.word	0x00000006
        /*1234*/ 	.word	0x00028840
        /*1238*/ 	.short	0x010a
        /*123a*/ 	.byte	0x3f
	.zero		1


	//   ....[69]....
        /*123c*/ 	.word	0x000244f0
        /*1240*/ 	.word	0x00000006
        /*1244*/ 	.word	0x00028830
        /*1248*/ 	.short	0x0107
        /*124a*/ 	.byte	0x3f
	.zero		1


	//   ....[70]....
        /*124c*/ 	.word	0x000245b0
        /*1250*/ 	.word	0x00000006
        /*1254*/ 	.word	0x00028830
        /*1258*/ 	.short	0x0101
        /*125a*/ 	.byte	0x3f
	.zero		1


	//   ....[71]....
        /*125c*/ 	.word	0x00024610
        /*1260*/ 	.word	0x00000006
        /*1264*/ 	.word	0x00028860
        /*1268*/ 	.short	0x010a
        /*126a*/ 	.byte	0x3f
	.zero		1


	//   ....[72]....
        /*126c*/ 	.word	0x00024b60
        /*1270*/ 	.word	0x00000006
        /*1274*/ 	.word	0x00028850
        /*1278*/ 	.short	0x0107
        /*127a*/ 	.byte	0x3f
	.zero		1


	//   ....[73]....
        /*127c*/ 	.word	0x00024d10
        /*1280*/ 	.word	0x00000006
        /*1284*/ 	.word	0x00028850
        /*1288*/ 	.short	0x0101
        /*128a*/ 	.byte	0x3f
	.zero		1


	//   ....[74]....
        /*128c*/ 	.word	0x00024f30
        /*1290*/ 	.word	0x00000000
        /*1294*/ 	.word	0x00028860
        /*1298*/ 	.short	0x010a
        /*129a*/ 	.byte	0x3f
	.zero		1


	//   ....[75]....
        /*129c*/ 	.word	0x00025460
        /*12a0*/ 	.word	0x00000000
        /*12a4*/ 	.word	0x00028850
        /*12a8*/ 	.short	0x0107
        /*12aa*/ 	.byte	0x3f
	.zero		1


	//   ....[76]....
        /*12ac*/ 	.word	0x00025520
        /*12b0*/ 	.word	0x00000000
        /*12b4*/ 	.word	0x00028850
        /*12b8*/ 	.short	0x0101
        /*12ba*/ 	.byte	0x3f
	.zero		1


	//   ....[77]....
        /*12bc*/ 	.word	0x00026250
        /*12c0*/ 	.word	0x00000007
        /*12c4*/ 	.word	0x00028820
        /*12c8*/ 	.short	0x010a
        /*12ca*/ 	.byte	0x3f
	.zero		1


	//   ....[78]....
        /*12cc*/ 	.word	0x000263c0
        /*12d0*/ 	.word	0x00000005
        /*12d4*/ 	.word	0x00028840
        /*12d8*/ 	.short	0x010a
        /*12da*/ 	.byte	0x3f
	.zero		1


	//   ....[79]....
        /*12dc*/ 	.word	0x00026460
        /*12e0*/ 	.word	0x00000003
        /*12e4*/ 	.word	0x00028840
        /*12e8*/ 	.short	0x010a
        /*12ea*/ 	.byte	0x3f
	.zero		1


	//   ....[80]....
        /*12ec*/ 	.word	0x000264a0
        /*12f0*/ 	.word	0x00000005
        /*12f4*/ 	.word	0x00028860
        /*12f8*/ 	.short	0x010a
        /*12fa*/ 	.byte	0x3f
	.zero		1


	//   ....[81]....
        /*12fc*/ 	.word	0x000264e0
        /*1300*/ 	.word	0x00000003
        /*1304*/ 	.word	0x00028860
        /*1308*/ 	.short	0x010a
        /*130a*/ 	.byte	0x3f
	.zero		1


	//   ....[82]....
        /*130c*/ 	.word	0x00026540
        /*1310*/ 	.word	0x0000005b
        /*1314*/ 	.word	0x00028890
        /*1318*/ 	.short	0x010a
        /*131a*/ 	.byte	0x3f
	.zero		1


	//   ....[83]....
        /*131c*/ 	.word	0x00026a50
        /*1320*/ 	.word	0x0000005b
        /*1324*/ 	.word	0x00028890
        /*1328*/ 	.short	0x010a
        /*132a*/ 	.byte	0x3f
	.zero		1


	//   ....[84]....
        /*132c*/ 	.word	0x00026f50
        /*1330*/ 	.word	0x0000005b
        /*1334*/ 	.word	0x00028890
        /*1338*/ 	.short	0x010a
        /*133a*/ 	.byte	0x3f
	.zero		1


	//   ....[85]....
        /*133c*/ 	.word	0x00027420
        /*1340*/ 	.word	0x0000005b
        /*1344*/ 	.word	0x000288b0
        /*1348*/ 	.short	0x010a
        /*134a*/ 	.byte	0x3f
	.zero		1


	//   ....[86]....
        /*134c*/ 	.word	0x00027c20
        /*1350*/ 	.word	0x00000012
        /*1354*/ 	.word	0x00028800
        /*1358*/ 	.short	0x010a
        /*135a*/ 	.byte	0x3f
	.zero		1


	//   ....[87]....
        /*135c*/ 	.word	0x000287f0
        /*1360*/ 	.word	0x00000012
        /*1364*/ 	.word	0x00028800
        /*1368*/ 	.short	0x010a
        /*136a*/ 	.byte	0x3f
	.zero		1


	//   ....[88]....
        /*136c*/ 	.word	0x00028840
        /*1370*/ 	.word	0x00000008
        /*1374*/ 	.word	0x00028830
        /*1378*/ 	.short	0x010a
        /*137a*/ 	.byte	0x3f
	.zero		1


	//   ....[89]....
        /*137c*/ 	.word	0x00028890
        /*1380*/ 	.word	0x00000007
        /*1384*/ 	.word	0x00028830
        /*1388*/ 	.short	0x010a
        /*138a*/ 	.byte	0x3f
	.zero		1


	//   ....[90]....
        /*138c*/ 	.word	0x000288e0
        /*1390*/ 	.word	0x00000007
        /*1394*/ 	.word	0x00028850
        /*1398*/ 	.short	0x010a
        /*139a*/ 	.byte	0x3f
	.zero		1


	//   ....[91]....
        /*139c*/ 	.word	0x00028930
        /*13a0*/ 	.word	0x00000007
        /*13a4*/ 	.word	0x00028830
        /*13a8*/ 	.short	0x010a
        /*13aa*/ 	.byte	0x3f
	.zero		1


	//   ....[92]....
        /*13ac*/ 	.word	0x00028980
        /*13b0*/ 	.word	0x00000007
        /*13b4*/ 	.word	0x00028850
        /*13b8*/ 	.short	0x010a
        /*13ba*/ 	.byte	0x3f
	.zero		1


	//   ....[93]....
        /*13bc*/ 	.word	0x000289d0
        /*13c0*/ 	.word	0x00000007
        /*13c4*/ 	.word	0x00028830
        /*13c8*/ 	.short	0x010a
        /*13ca*/ 	.byte	0x3f
	.zero		1


	//   ....[94]....
        /*13cc*/ 	.word	0x00028a20
        /*13d0*/ 	.word	0x00000007
        /*13d4*/ 	.word	0x00028850
        /*13d8*/ 	.short	0x010a
        /*13da*/ 	.byte	0x3f
	.zero		1


	//   ....[95]....
        /*13dc*/ 	.word	0x00028a70
        /*13e0*/ 	.word	0x0000000d
        /*13e4*/ 	.word	0x00028850
        /*13e8*/ 	.short	0x010a
        /*13ea*/ 	.byte	0x3f
	.zero		1


	//   ....[96]....
        /*13ec*/ 	.word	0x00029040
        /*13f0*/ 	.word	0x00000016
        /*13f4*/ 	.word	0x00028820
        /*13f8*/ 	.short	0x010a
        /*13fa*/ 	.byte	0x3f
	.zero		1


	//   ....[97]....
        /*13fc*/ 	.word	0x00029090
        /*1400*/ 	.word	0x0000000b
        /*1404*/ 	.word	0x000288a0
        /*1408*/ 	.short	0x010a
        /*140a*/ 	.byte	0x3f
	.zero		1


	//   ....[98]....
        /*140c*/ 	.word	0x000290e0
        /*1410*/ 	.word	0x0000000b
        /*1414*/ 	.word	0x000288c0
        /*1418*/ 	.short	0x010a
        /*141a*/ 	.byte	0x3f
	.zero		1


	//   ....[99]....
        /*141c*/ 	.word	0x00029130
        /*1420*/ 	.word	0x0000000c
        /*1424*/ 	.word	0x000288a0
        /*1428*/ 	.short	0x010a
        /*142a*/ 	.byte	0x3f
	.zero		1


	//   ....[100]....
        /*142c*/ 	.word	0x00029180
        /*1430*/ 	.word	0x0000000c
        /*1434*/ 	.word	0x000288c0
        /*1438*/ 	.short	0x010a
        /*143a*/ 	.byte	0x3f
	.zero		1


	//   ....[101]....
        /*143c*/ 	.word	0x000292a0
        /*1440*/ 	.word	0x00000007
        /*1444*/ 	.word	0x00028840
        /*1448*/ 	.short	0x010a
        /*144a*/ 	.byte	0x3f
	.zero		1


	//   ....[102]....
        /*144c*/ 	.word	0x0002a840
        /*1450*/ 	.word	0x00000016
        /*1454*/ 	.word	0x00028820
        /*1458*/ 	.short	0x010a
        /*145a*/ 	.byte	0x3f
	.zero		1


	//   ....[103]....
        /*145c*/ 	.word	0x0002a890
        /*1460*/ 	.word	0x00000006
        /*1464*/ 	.word	0x00028840
        /*1468*/ 	.short	0x010a
        /*146a*/ 	.byte	0x3f
	.zero		1


	//   ....[104]....
        /*146c*/ 	.word	0x0002b210
        /*1470*/ 	.word	0x00000006
        /*1474*/ 	.word	0x00028860
        /*1478*/ 	.short	0x010a
        /*147a*/ 	.byte	0x3f
	.zero		1


	//   ....[105]....
        /*147c*/ 	.word	0x0002bc90
        /*1480*/ 	.word	0x00000000
        /*1484*/ 	.word	0x00028860
        /*1488*/ 	.short	0x010a
        /*148a*/ 	.byte	0x3f
	.zero		1


	//   ....[106]....
        /*148c*/ 	.word	0x0002d000
        /*1490*/ 	.word	0x00000007
        /*1494*/ 	.word	0x00028820
        /*1498*/ 	.short	0x010a
        /*149a*/ 	.byte	0x3f
	.zero		1


	//   ....[107]....
        /*149c*/ 	.word	0x0002d1a0
        /*14a0*/ 	.word	0x00000005
        /*14a4*/ 	.word	0x00028840
        /*14a8*/ 	.short	0x010a
        /*14aa*/ 	.byte	0x3f
	.zero		1


	//   ....[108]....
        /*14ac*/ 	.word	0x0002d1f0
        /*14b0*/ 	.word	0x00000003
        /*14b4*/ 	.word	0x00028840
        /*14b8*/ 	.short	0x010a
        /*14ba*/ 	.byte	0x3f
	.zero		1


	//   ....[109]....
        /*14bc*/ 	.word	0x0002d240
        /*14c0*/ 	.word	0x00000005
        /*14c4*/ 	.word	0x00028860
        /*14c8*/ 	.short	0x010a
        /*14ca*/ 	.byte	0x3f
	.zero		1


	//----- nvinfo : EIATTR_NUM_MBARRIERS
	.align		4
.L_232:
        /*14cc*/ 	.byte	0x03, 0x38
        /*14ce*/ 	.short	0x0016


	//----- nvinfo : EIATTR_EXIT_INSTR_OFFSETS
	.align		4
        /*14d0*/ 	.byte	0x04, 0x1c
        /*14d2*/ 	.short	(.L_234 - .L_233)


	//   ....[0]....
.L_233:
        /*14d4*/ 	.word	0x00026530


	//----- nvinfo : EIATTR_MAX_THREADS
	.align		4
.L_234:
        /*14d8*/ 	.byte	0x04, 0x05
        /*14da*/ 	.short	(.L_236 - .L_235)
.L_235:
        /*14dc*/ 	.word	0x00000180
        /*14e0*/ 	.word	0x00000001
        /*14e4*/ 	.word	0x00000001


	//----- nvinfo : EIATTR_CRS_STACK_SIZE
	.align		4
.L_236:
        /*14e8*/ 	.byte	0x04, 0x1e
        /*14ea*/ 	.short	(.L_238 - .L_237)
.L_237:
        /*14ec*/ 	.word	0x00000000


	//----- nvinfo : EIATTR_CBANK_PARAM_SIZE
	.align		4
.L_238:
        /*14f0*/ 	.byte	0x03, 0x19
        /*14f2*/ 	.short	0x0af0


	//----- nvinfo : EIATTR_PARAM_CBANK
	.align		4
        /*14f4*/ 	.byte	0x04, 0x0a
        /*14f6*/ 	.short	(.L_240 - .L_239)
	.align		4
.L_239:
        /*14f8*/ 	.word	index@(.nv.constant0._ZN7cutlass13device_kernelIN5flash11enable_sm90INS1_16FlashAttnFwdSm90INS1_25CollectiveMainloopFwdSm90ILi2EN4cute5tupleIJNS5_1CILi1EEES8_S8_EEENS6_IJNS7_ILi128EEESA_SA_EEELi128ENS_10bfloat16_tEfNS_4arch4Sm90ELb0ELb1ELb1ELb1ELb1ELb1ELb0ELb1ELb1ELb1ELb0ELb0EEENS1_21CollectiveEpilogueFwdISB_S9_SC_SE_Li256ELb1ELb1ELb0ELb0EEENS1_36VarlenDynamicPersistentTileSchedulerILi128ELi128ELi256ELi128ELb0ELb1ELb1ELb1ELb0ELb1EEEEEEEEEvNT_6ParamsE)
        /*14fc*/ 	.short	0x0210
        /*14fe*/ 	.short	0x0af0


	//----- nvinfo : EIATTR_SW_WAR
	.align		4
.L_240:
        /*1500*/ 	.byte	0x04, 0x36
        /*1502*/ 	.short	(.L_242 - .L_241)
.L_241:
        /*1504*/ 	.word	0x00000008
.L_242:


//--------------------- .nv.info._ZN7cutlass13device_kernelIN5flash11enable_sm90INS1_16FlashAttnFwdSm90INS1_25CollectiveMainloopFwdSm90ILi2EN4cute5tupleIJNS5_1CILi1EEES8_S8_EEENS6_IJNS7_ILi128EEESA_SA_EEELi128ENS_10bfloat16_tEfNS_4arch4Sm90ELb1ELb0ELb1ELb0ELb1ELb0ELb0ELb1ELb1ELb1ELb0ELb0EEENS1_21CollectiveEpilogueFwdISB_S9_SC_SE_Li256ELb0ELb1ELb0ELb0EEENS1_30DynamicPersistentTileSchedulerILi256ELi128ELb0ELb1ELb1EEEEEEEEEvNT_6ParamsE --------------------------
	.section	.nv.info._ZN7cutlass13device_kernelIN5flash11enable_sm90INS1_16FlashAttnFwdSm90INS1_25CollectiveMainloopFwdSm90ILi2EN4cute5tupleIJNS5_1CILi1EEES8_S8_EEENS6_IJNS7_ILi128EEESA_SA_EEELi128ENS_10bfloat16_tEfNS_4arch4Sm90ELb1ELb0ELb1ELb0ELb1ELb0ELb0ELb1ELb1ELb1ELb0ELb0EEENS1_21CollectiveEpilogueFwdISB_S9_SC_SE_Li256ELb0ELb1ELb0ELb0EEENS1_30DynamicPersistentTileSchedulerILi256ELi128ELb0ELb1ELb1EEEEEEEEEvNT_6ParamsE,"",@"SHT_CUDA_INFO"
	.sectionflags	@""
	.align	4


	//----- nvinfo : EIATTR_CUDA_API_VERSION
	.align		4
        /*0000*/ 	.byte	0x04, 0x37
        /*0002*/ 	.short	(.L_244 - .L_243)
.L_243:
        /*0004*/ 	.word	0x00000082


	//----- nvinfo : EIATTR_KPARAM_INFO
	.align		4
.L_244:
        /*0008*/ 	.byte	0x04, 0x17
        /*000a*/ 	.short	(.L_246 - .L_245)
.L_245:
        /*000c*/ 	.word	0x00000000
        /*0010*/ 	.short	0x0000
        /*0012*/ 	.short	0x0070
        /*0014*/ 	.byte	0x00, 0xf0, 0x01, 0x2a


	//----- nvinfo : EIATTR_SPARSE_MMA_MASK
	.align		4
.L_246:
        /*0018*/ 	.byte	0x03, 0x50
        /*001a*/ 	.short	0x0000


	//----- nvinfo : EIATTR_MAXREG_COUNT
	.align		4
        /*001c*/ 	.byte	0x03, 0x1b
        /*001e*/ 	.short	0x00a8


	//----- nvinfo : EIATTR_NUM_BARRIERS
	.align		4
        /*0020*/ 	.byte	0x02, 0x4c
        /*0022*/ 	.byte	0x10
	.zero		1


	//----- nvinfo : EIATTR_EXTERNS
	.align		4
        /*0024*/ 	.byte	0x04, 0x0f
        /*0026*/ 	.short	(.L_248 - .L_247)


	//   ....[0]....
	.align		4
.L_247:
        /*0028*/ 	.word	index@(__assertfail)


	//----- nvinfo : EIATTR_MERCURY_ISA_VERSION
	.align		4
.L_248:
        /*002c*/ 	.byte	0x03, 0x5f
        /*002e*/ 	.short	0x0101


	//----- nvinfo : EIATTR_INT_WARP_WIDE_INSTR_OFFSETS
	.align		4
        /*0030*/ 	.byte	0x04, 0x31
        /*0032*/ 	.short	(.L_250 - .L_249)


	//   ....[0]....
.L_249:
        /*0034*/ 	.word	0x000000b0


	//   ....[1]....
        /*0038*/ 	.word	0x000000c0


	//   ....[2]....
        /*003c*/ 	.word	0x00000160


	//   ....[3]....
        /*0040*/ 	.word	0x0000cce0


	//   ....[4]....
        /*0044*/ 	.word	0x0000cd70


	//   ....[5]....
        /*0048*/ 	.word	0x0000f9b0


	//   ....[6]....
        /*004c*/ 	.word	0x0000fa40


	//----- nvinfo : EIATTR_COOP_GROUP_MASK_REGIDS
	.align		4
.L_250:
        /*0050*/ 	.byte	0x04, 0x29
        /*0052*/ 	.short	(.L_252 - .L_251)


	//   ....[0]....
.L_251:
        /*0054*/ 	.word	0xffffffff


	//   ....[1]....
        /*0058*/ 	.word	0xffffffff


	//   ....[2]....
        /*005c*/ 	.word	0xffffffff


	//   ....[3]....
        /*0060*/ 	.word	0xffffffff


	//   ....[4]....
        /*0064*/ 	.word	0xffffffff


	//   ....[5]....
        /*0068*/ 	.word	0xffffffff


	//   ....[6]....
        /*006c*/ 	.word	0xffffffff


	//   ....[7]....
        /*0070*/ 	.word	0xffffffff


	//   ....[8]....
        /*0074*/ 	.word	0xffffffff


	//   ....[9]....
        /*0078*/ 	.word	0xffffffff


	//   ....[10]....
        /*007c*/ 	.word	0xffffffff


	//   ....[11]....
        /*0080*/ 	.word	0xffffffff


	//   ....[12]....
        /*0084*/ 	.word	0xffffffff


	//   ....[13]....
        /*0088*/ 	.word	0xffffffff


	//   ....[14]....
        /*008c*/ 	.word	0xffffffff


	//   ....[15]....
        /*0090*/ 	.word	0xffffffff


	//   ....[16]....
        /*0094*/ 	.word	0xffffffff


	//   ....[17]....
        /*0098*/ 	.word	0xffffffff


	//   ....[18]....
        /*009c*/ 	.word	0xffffffff


	//   ....[19]....
        /*00a0*/ 	.word	0xffffffff


	//   ....[20]....
        /*00a4*/ 	.word	0xffffffff


	//   ....[21]....
        /*00a8*/ 	.word	0xffffffff


	//   ....[22]....
        /*00ac*/ 	.word	0xffffffff


	//   ....[23]....
        /*00b0*/ 	.word	0xffffffff


	//   ....[24]....
        /*00b4*/ 	.word	0xffffffff


	//   ....[25]....
        /*00b8*/ 	.word	0xffffffff


	//   ....[26]....
        /*00bc*/ 	.word	0xffffffff


	//   ....[27]....
        /*00c0*/ 	.word	0xffffffff


	//   ....[28]....
        /*00c4*/ 	.word	0xffffffff


	//   ....[29]....
        /*00c8*/ 	.word	0xffffffff


	//   ....[30]....
        /*00cc*/ 	.word	0xffffffff


	//   ....[31]....
        /*00d0*/ 	.word	0xffffffff


	//   ....[32]....
        /*00d4*/ 	.word	0xffffffff


	//   ....[33]....
        /*00d8*/ 	.word	0xffffffff


	//   ....[34]....
        /*00dc*/ 	.word	0xffffffff


	//   ....[35]....
        /*00e0*/ 	.word	0xffffffff


	//   ....[36]....
        /*00e4*/ 	.word	0xffffffff


	//   ....[37]....
        /*00e8*/ 	.word	0xffffffff


	//   ....[38]....
        /*00ec*/ 	.word	0xffffffff


	//   ....[39]....
        /*00f0*/ 	.word	0xffffffff


	//   ....[40]....
        /*00f4*/ 	.word	0xffffffff


	//   ....[41]....
        /*00f8*/ 	.word	0xffffffff


	//   ....[42]....
        /*00fc*/ 	.word	0xffffffff


	//   ....[43]....
        /*0100*/ 	.word	0xffffffff


	//   ....[44]....
        /*0104*/ 	.word	0xffffffff


	//   ....[45]....
        /*0108*/ 	.word	0xffffffff


	//   ....[46]....
        /*010c*/ 	.word	0xffffffff


	//   ....[47]....
        /*0110*/ 	.word	0xffffffff


	//   ....[48]....
        /*0114*/ 	.word	0xffffffff


	//   ....[49]....
        /*0118*/ 	.word	0xffffffff


	//   ....[50]....
        /*011c*/ 	.word	0xffffffff


	//   ....[51]....
        /*0120*/ 	.word	0xffffffff


	//   ....[52]....
        /*0124*/ 	.word	0xffffffff


	//   ....[53]....
        /*0128*/ 	.word	0xffffffff


	//   ....[54]....
        /*012c*/ 	.word	0xffffffff


	//   ....[55]....
        /*0130*/ 	.word	0xffffffff


	//   ....[56]....
        /*0134*/ 	.word	0xffffffff


	//   ....[57]....
        /*0138*/ 	.word	0xffffffff


	//   ....[58]....
        /*013c*/ 	.word	0xffffffff


	//   ....[59]....
        /*0140*/ 	.word	0xffffffff


	//   ....[60]....
        /*0144*/ 	.word	0xffffffff


	//   ....[61]....
        /*0148*/ 	.word	0xffffffff


	//   ....[62]....
        /*014c*/ 	.word	0xffffffff


	//   ....[63]....
        /*0150*/ 	.word	0xffffffff


	//   ....[64]....
        /*0154*/ 	.word	0xffffffff


	//   ....[65]....
        /*0158*/ 	.word	0xffffffff


	//   ....[66]....
        /*015c*/ 	.word	0xffffffff


	//   ....[67]....
        /*0160*/ 	.word	0xffffffff


	//   ....[68]....
        /*0164*/ 	.word	0xffffffff


	//   ....[69]....
        /*0168*/ 	.word	0xffffffff


	//   ....[70]....
        /*016c*/ 	.word	0xffffffff


	//   ....[71]....
        /*0170*/ 	.word	0xffffffff


	//   ....[72]....
        /*0174*/ 	.word	0xffffffff


	//   ....[73]....
        /*0178*/ 	.word	0xffffffff


	//   ....[74]....
        /*017c*/ 	.word	0xffffffff


	//   ....[75]....
        /*0180*/ 	.word	0xffffffff


	//   ....[76]....
        /*0184*/ 	.word	0xffffffff


	//   ....[77]....
        /*0188*/ 	.word	0xffffffff


	//   ....[78]....
        /*018c*/ 	.word	0xffffffff


	//   ....[79]....
        /*0190*/ 	.word	0xffffffff


	//   ....[80]....
        /*0194*/ 	.word	0xffffffff


	//   ....[81]....
        /*0198*/ 	.word	0xffffffff


	//   ....[82]....
        /*019c*/ 	.word	0xffffffff


	//   ....[83]....
        /*01a0*/ 	.word	0xffffffff


	//   ....[84]....
        /*01a4*/ 	.word	0xffffffff


	//   ....[85]....
        /*01a8*/ 	.word	0xffffffff


	//   ....[86]....
        /*01ac*/ 	.word	0xffffffff


	//   ....[87]....
        /*01b0*/ 	.word	0xffffffff


	//   ....[88]....
        /*01b4*/ 	.word	0xffffffff


	//   ....[89]....
        /*01b8*/ 	.word	0xffffffff


	//   ....[90]....
        /*01bc*/ 	.word	0xffffffff


	//   ....[91]....
        /*01c0*/ 	.word	0xffffffff


	//   ....[92]....
        /*01c4*/ 	.word	0xffffffff


	//   ....[93]....
        /*01c8*/ 	.word	0xffffffff


	//   ....[94]....
        /*01cc*/ 	.word	0xffffffff


	//   ....[95]....
        /*01d0*/ 	.word	0xffffffff


	//   ....[96]....
        /*01d4*/ 	.word	0xffffffff


	//   ....[97]....
        /*01d8*/ 	.word	0xffffffff


	//   ....[98]....
        /*01dc*/ 	.word	0xffffffff


	//   ....[99]....
        /*01e0*/ 	.word	0xffffffff


	//   ....[100]....
        /*01e4*/ 	.word	0xffffffff


	//   ....[101]....
        /*01e8*/ 	.word	0xffffffff


	//   ....[102]....
        /*01ec*/ 	.word	0xffffffff


	//   ....[103]....
        /*01f0*/ 	.word	0xffffffff


	//   ....[104]....
        /*01f4*/ 	.word	0xffffffff


	//   ....[105]....
        /*01f8*/ 	.word	0xffffffff


	//   ....[106]....
        /*01fc*/ 	.word	0xffffffff


	//   ....[107]....
        /*0200*/ 	.word	0xffffffff


	//   ....[108]....
        /*0204*/ 	.word	0xffffffff


	//   ....[109]....
        /*0208*/ 	.word	0xffffffff


	//   ....[110]....
        /*020c*/ 	.word	0xffffffff


	//   ....[111]....
        /*0210*/ 	.word	0xffffffff


	//   ....[112]....
        /*0214*/ 	.word	0xffffffff


	//   ....[113]....
        /*0218*/ 	.word	0xffffffff


	//   ....[114]....
        /*021c*/ 	.word	0xffffffff


	//   ....[115]....
        /*0220*/ 	.word	0xffffffff


	//   ....[116]....
        /*0224*/ 	.word	0xffffffff


	//   ....[117]....
        /*0228*/ 	.word	0xffffffff


	//   ....[118]....
        /*022c*/ 	.word	0xffffffff


	//   ....[119]....
        /*0230*/ 	.word	0xffffffff


	//   ....[120]....
        /*0234*/ 	.word	0xffffffff


	//   ....[121]....
        /*0238*/ 	.word	0xffffffff


	//   ....[122]....
        /*023c*/ 	.word	0xffffffff


	//   ....[123]....
        /*0240*/ 	.word	0xffffffff


	//   ....[124]....
        /*0244*/ 	.word	0xffffffff


	//   ....[125]....
        /*0248*/ 	.word	0xffffffff


	//   ....[126]....
        /*024c*/ 	.word	0xffffffff


	//   ....[127]....
        /*0250*/ 	.word	0xffffffff


	//   ....[128]....
        /*0254*/ 	.word	0xffffffff


	//   ....[129]....
        /*0258*/ 	.word	0xffffffff


	//   ....[130]....
        /*025c*/ 	.word	0x0500000f


	//   ....[131]....
        /*0260*/ 	.word	0x0500000f


	//   ....[132]....
        /*0264*/ 	.word	0x0500000f


	//   ....[133]....
        /*0268*/ 	.word	0x0500000f


	//   ....[134]....
        /*026c*/ 	.word	0x0500000f


	//   ....[135]....
        /*0270*/ 	.word	0x0500000f


	//   ....[136]....
        /*0274*/ 	.word	0x0500000f


	//   ....[137]....
        /*0278*/ 	.word	0x0500000f


	//   ....[138]....
        /*027c*/ 	.word	0x0500000f


	//   ....[139]....
        /*0280*/ 	.word	0x0500000f


	//   ....[140]....
        /*0284*/ 	.word	0x0500000f


	//   ....[141]....
        /*0288*/ 	.word	0x0500000f


	//   ....[142]....
        /*028c*/ 	.word	0x0500000f


	//   ....[143]....
        /*0290*/ 	.word	0x0500000f


	//   ....[144]....
        /*0294*/ 	.word	0x0500000f


	//   ....[145]....
        /*0298*/ 	.word	0x0500000f


	//   ....[146]....
        /*029c*/ 	.word	0x0500000f


	//   ....[147]....
        /*02a0*/ 	.word	0x0500000f


	//   ....[148]....
        /*02a4*/ 	.word	0x0500000f


	//   ....[149]....
        /*02a8*/ 	.word	0x0500000f


	//   ....[150]....
        /*02ac*/ 	.word	0x0500000f


	//   ....[151]....
        /*02b0*/ 	.word	0x0500000f


	//   ....[152]....
        /*02b4*/ 	.word	0x0500000f


	//   ....[153]....
        /*02b8*/ 	.word	0x0500000f


	//   ....[154]....
        /*02bc*/ 	.word	0x0500000f


	//   ....[155]....
        /*02c0*/ 	.word	0x0500000f


	//   ....[156]....
        /*02c4*/ 	.word	0x0500000f


	//   ....[157]....
        /*02c8*/ 	.word	0x0500000f


	//   ....[158]....
        /*02cc*/ 	.word	0x0500000f


	//   ....[159]....
        /*02d0*/ 	.word	0x0500000f


	//   ....[160]....
        /*02d4*/ 	.word	0x0500000f


	//   ....[161]....
        /*02d8*/ 	.word	0x0500000f


	//   ....[162]....
        /*02dc*/ 	.word	0x0500000f


	//   ....[163]....
        /*02e0*/ 	.word	0x0500000f


	//   ....[164]....
        /*02e4*/ 	.word	0x0500000f


	//   ....[165]....
        /*02e8*/ 	.word	0x0500000f


	//   ....[166]....
        /*02ec*/ 	.word	0x0500000f


	//   ....[167]....
        /*02f0*/ 	.word	0x0500000f


	//   ....[168]....
        /*02f4*/ 	.word	0x0500000f


	//   ....[169]....
        /*02f8*/ 	.word	0x0500000f


	//   ....[170]....
        /*02fc*/ 	.word	0x0500000f


	//   ....[171]....
        /*0300*/ 	.word	0x0500000f


	//   ....[172]....
        /*0304*/ 	.word	0x0500000f


	//   ....[173]....
        /*0308*/ 	.word	0x0500000f


	//   ....[174]....
        /*030c*/ 	.word	0x0500000f


	//   ....[175]....
        /*0310*/ 	.word	0x0500000f


	//   ....[176]....
        /*0314*/ 	.word	0x0500000f


	//   ....[177]....
        /*0318*/ 	.word	0x0500000f


	//   ....[178]....
        /*031c*/ 	.word	0x0500000f


	//   ....[179]....
        /*0320*/ 	.word	0x0500000f


	//   ....[180]....
        /*0324*/ 	.word	0x0500000f


	//   ....[181]....
        /*0328*/ 	.word	0x0500000f


	//   ....[182]....
        /*032c*/ 	.word	0x0500000f


	//   ....[183]....
        /*0330*/ 	.word	0x0500000f


	//   ....[184]....
        /*0334*/ 	.word	0x0500000f


	//   ....[185]....
        /*0338*/ 	.word	0x0500000f


	//   ....[186]....
        /*033c*/ 	.word	0x0500000f


	//   ....[187]....
        /*0340*/ 	.word	0x0500000f


	//   ....[188]....
        /*0344*/ 	.word	0x0500000f


	//   ....[189]....
        /*0348*/ 	.word	0x0500000f


	//   ....[190]....
        /*034c*/ 	.word	0x0500000f


	//   ....[191]....
        /*0350*/ 	.word	0x0500000f


	//   ....[192]....
        /*0354*/ 	.word	0x0500000f


	//   ....[193]....
        /*0358*/ 	.word	0x0500000f


	//   ....[194]....
        /*035c*/ 	.word	0x0500000f


	//   ....[195]....
        /*0360*/ 	.word	0x0500000f


	//   ....[196]....
        /*0364*/ 	.word	0x0500000f


	//   ....[197]....
        /*0368*/ 	.word	0x0500000f


	//   ....[198]....
        /*036c*/ 	.word	0x0500000f


	//   ....[199]....
        /*0370*/ 	.word	0x0500000f


	//   ....[200]....
        /*0374*/ 	.word	0x0500000f


	//   ....[201]....
        /*0378*/ 	.word	0x0500000f


	//   ....[202]....
        /*037c*/ 	.word	0x0500000f


	//   ....[203]....
        /*0380*/ 	.word	0x0500000f


	//   ....[204]....
        /*0384*/ 	.word	0x0500000f


	//   ....[205]....
        /*0388*/ 	.word	0x0500000f


	//   ....[206]....
        /*038c*/ 	.word	0x0500000f


	//   ....[207]....
        /*0390*/ 	.word	0x0500000f


	//   ....[208]....
        /*0394*/ 	.word	0x0500000f


	//   ....[209]....
        /*0398*/ 	.word	0x0500000f


	//   ....[210]....
        /*039c*/ 	.word	0x0500000f


	//   ....[211]....
        /*03a0*/ 	.word	0x0500000f


	//   ....[212]....
        /*03a4*/ 	.word	0x0500000f


	//----- nvinfo : EIATTR_COOP_GROUP_INSTR_OFFSETS
	.align		4
.L_252:
        /*03a8*/ 	.byte	0x04, 0x28
        /*03aa*/ 	.short	(.L_254 - .L_253)


	//   ....[0]....
.L_253:
        /*03ac*/ 	.word	0x00000070


	//   ....[1]....
        /*03b0*/ 	.word	0x00000080


	//   ....[2]....
        /*03b4*/ 	.word	0x000002c0


	//   ....[3]....
        /*03b8*/ 	.word	0x00000420


	//   ....[4]....
        /*03bc*/ 	.word	0x00000540


	//   ....[5]....
        /*03c0*/ 	.word	0x000006a0


	//   ....[6]....
        /*03c4*/ 	.word	0x000013a0


	//   ....[7]....
        /*03c8*/ 	.word	0x00001ca0


	//   ....[8]....
        /*03cc*/ 	.word	0x00002170


	//   ....[9]....
        /*03d0*/ 	.word	0x00002a70


	//   ....[10]....
        /*03d4*/ 	.word	0x00002af0


	//   ....[11]....
        /*03d8*/ 	.word	0x00003630


	//   ....[12]....
        /*03dc*/ 	.word	0x000036a0


	//   ....[13]....
        /*03e0*/ 	.word	0x00004c90


	//   ....[14]....
        /*03e4*/ 	.word	0x00005020


	//   ....[15]....
        /*03e8*/ 	.word	0x00005890


	//   ....[16]....
        /*03ec*/ 	.word	0x00005990


	//   ....[17]....
        /*03f0*/ 	.word	0x00006300


	//   ....[18]....
        /*03f4*/ 	.word	0x00006350


	//   ....[19]....
        /*03f8*/ 	.word	0x00008900


	//   ....[20]....
        /*03fc*/ 	.word	0x00008930


	//   ....[21]....
        /*0400*/ 	.word	0x00008950


	//   ....[22]....
        /*0404*/ 	.word	0x00008970


	//   ....[23]....
        /*0408*/ 	.word	0x00009df0


	//   ....[24]....
        /*040c*/ 	.word	0x00009e30


	//   ....[25]....
        /*0410*/ 	.word	0x00009ef0


	//   ....[26]....
        /*0414*/ 	.word	0x00009f00


	//   ....[27]....
        /*0418*/ 	.word	0x0000b030


	//   ....[28]....
        /*041c*/ 	.word	0x0000b060


	//   ....[29]....
        /*0420*/ 	.word	0x0000b090


	//   ....[30]....
        /*0424*/ 	.word	0x0000b0c0


	//   ....[31]....
        /*0428*/ 	.word	0x0000b640


	//   ....[32]....
        /*042c*/ 	.word	0x0000b680


	//   ....[33]....
        /*0430*/ 	.word	0x0000b740


	//   ....[34]....
        /*0434*/ 	.word	0x0000b760


	//   ....[35]....
        /*0438*/ 	.word	0x0000b820


	//   ....[36]....
        /*043c*/ 	.word	0x0000b840


	//   ....[37]....
        /*0440*/ 	.word	0x0000b910


	//   ....[38]....
        /*0444*/ 	.word	0x0000b930


	//   ....[39]....
        /*0448*/ 	.word	0x0000bfd0


	//   ....[40]....
        /*044c*/ 	.word	0x0000bff0


	//   ....[41]....
        /*0450*/ 	.word	0x0000c0b0


	//   ....[42]....
        /*0454*/ 	.word	0x0000c0d0


	//   ....[43]....
        /*0458*/ 	.word	0x0000c190


	//   ....[44]....
        /*045c*/ 	.word	0x0000c1b0


	//   ....[45]....
        /*0460*/ 	.word	0x0000c280


	//   ....[46]....
        /*0464*/ 	.word	0x0000c2a0


	//   ....[47]....
        /*0468*/ 	.word	0x0000c420


	//   ....[48]....
        /*046c*/ 	.word	0x0000d7f0


	//   ....[49]....
        /*0470*/ 	.word	0x0000d810


	//   ....[50]....
        /*0474*/ 	.word	0x0000d820


	//   ....[51]....
        /*0478*/ 	.word	0x0000d860


	//   ....[52]....
        /*047c*/ 	.word	0x0000d8e0


	//   ....[53]....
        /*0480*/ 	.word	0x0000d900


	//   ....[54]....
        /*0484*/ 	.word	0x0000d980


	//   ....[55]....
        /*0488*/ 	.word	0x0000d9a0


	//   ....[56]....
        /*048c*/ 	.word	0x0000da20


	//   ....[57]....
        /*0490*/ 	.word	0x0000da40


	//   ....[58]....
        /*0494*/ 	.word	0x0000dac0


	//   ....[59]....
        /*0498*/ 	.word	0x0000dae0


	//   ....[60]....
        /*049c*/ 	.word	0x0000db60


	//   ....[61]....
        /*04a0*/ 	.word	0x0000db80


	//   ....[62]....
        /*04a4*/ 	.word	0x0000dc00


	//   ....[63]....
        /*04a8*/ 	.word	0x0000dc20


	//   ....[64]....
        /*04ac*/ 	.word	0x0000e260


	//   ....[65]....
        /*04b0*/ 	.word	0x0000e280


	//   ....[66]....
        /*04b4*/ 	.word	0x0000e2a0


	//   ....[67]....
        /*04b8*/ 	.word	0x0000e300


	//   ....[68]....
        /*04bc*/ 	.word	0x0000e370


	//   ....[69]....
        /*04c0*/ 	.word	0x0000e390


	//   ....[70]....
        /*04c4*/ 	.word	0x0000e410


	//   ....[71]....
        /*04c8*/ 	.word	0x0000e440


	//   ....[72]....
        /*04cc*/ 	.word	0x0000e4b0


	//   ....[73]....
        /*04d0*/ 	.word	0x0000e4d0


	//   ....[74]....
        /*04d4*/ 	.word	0x0000e550


	//   ....[75]....
        /*04d8*/ 	.word	0x0000e570


	//   ....[76]....
        /*04dc*/ 	.word	0x0000e5f0


	//   ....[77]....
        /*04e0*/ 	.word	0x0000e610


	//   ....[78]....
        /*04e4*/ 	.word	0x0000e690


	//   ....[79]....
        /*04e8*/ 	.word	0x0000e6b0


	//   ....[80]....
        /*04ec*/ 	.word	0x0000ed70


	//   ....[81]....
        /*04f0*/ 	.word	0x0000eda0


	//   ....[82]....
        /*04f4*/ 	.word	0x0000edb0


	//   ....[83]....
        /*04f8*/ 	.word	0x0000ee00


	//   ....[84]....
        /*04fc*/ 	.word	0x0000ee10


	//   ....[85]....
        /*0500*/ 	.word	0x0000ee60


	//   ....[86]....
        /*0504*/ 	.word	0x0000ee70


	//   ....[87]....
        /*0508*/ 	.word	0x0000eec0


	//   ....[88]....
        /*050c*/ 	.word	0x0000eed0


	//   ....[89]....
        /*0510*/ 	.word	0x0000ef20


	//   ....[90]....
        /*0514*/ 	.word	0x0000ef30


	//   ....[91]....
        /*0518*/ 	.word	0x0000ef80


	//   ....[92]....
        /*051c*/ 	.word	0x0000ef90


	//   ....[93]....
        /*0520*/ 	.word	0x0000efe0


	//   ....[94]....
        /*0524*/ 	.word	0x0000eff0


	//   ....[95]....
        /*0528*/ 	.word	0x0000f000


	//   ....[96]....
        /*052c*/ 	.word	0x0000f2a0


	//   ....[97]....
        /*0530*/ 	.word	0x0000f2c0


	//   ....[98]....
        /*0534*/ 	.word	0x0000f2e0


	//   ....[99]....
        /*0538*/ 	.word	0x0000f340


	//   ....[100]....
        /*053c*/ 	.word	0x0000f360


	//   ....[101]....
        /*0540*/ 	.word	0x0000f3c0


	//   ....[102]....
        /*0544*/ 	.word	0x0000f3e0


	//   ....[103]....
        /*0548*/ 	.word	0x0000f440


	//   ....[104]....
        /*054c*/ 	.word	0x0000f460


	//   ....[105]....
        /*0550*/ 	.word	0x0000f4c0


	//   ....[106]....
        /*0554*/ 	.word	0x0000f4e0


	//   ....[107]....
        /*0558*/ 	.word	0x0000f540


	//   ....[108]....
        /*055c*/ 	.word	0x0000f560


	//   ....[109]....
        /*0560*/ 	.word	0x0000f5c0


	//   ....[110]....
        /*0564*/ 	.word	0x0000f5e0


	//   ....[111]....
        /*0568*/ 	.word	0x0000f5f0


	//   ....[112]....
        /*056c*/ 	.word	0x0000fb90


	//   ....[113]....
        /*0570*/ 	.word	0x0000fbb0


	//   ....[114]....
        /*0574*/ 	.word	0x0000fbd0


	//   ....[115]....
        /*0578*/ 	.word	0x0000fc10


	//   ....[116]....
        /*057c*/ 	.word	0x0000fc60


	//   ....[117]....
        /*0580*/ 	.word	0x0000fc90


	//   ....[118]....
        /*0584*/ 	.word	0x0000fce0


	//   ....[119]....
        /*0588*/ 	.word	0x0000fd10


	//   ....[120]....
        /*058c*/ 	.word	0x0000fd60


	//   ....[121]....
        /*0590*/ 	.word	0x0000fd90


	//   ....[122]....
        /*0594*/ 	.word	0x0000fde0


	//   ....[123]....
        /*0598*/ 	.word	0x0000fe10


	//   ....[124]....
        /*059c*/ 	.word	0x0000fe60


	//   ....[125]....
        /*05a0*/ 	.word	0x0000fe90


	//   ....[126]....
        /*05a4*/ 	.word	0x0000fee0


	//   ....[127]....
        /*05a8*/ 	.word	0x0000ff10


	//   ....[128]....
        /*05ac*/ 	.word	0x000101f0


	//   ....[129]....
        /*05b0*/ 	.word	0x000103c0


	//   ....[130]....
        /*05b4*/ 	.word	0x00010950


	//   ....[131]....
        /*05b8*/ 	.word	0x00010a30


	//   ....[132]....
        /*05bc*/ 	.word	0x00010ad0


	//   ....[133]....
        /*05c0*/ 	.word	0x00010b50


	//   ....[134]....
        /*05c4*/ 	.word	0x00010c10


	//   ....[135]....
        /*05c8*/ 	.word	0x00010c80


	//   ....[136]....
        /*05cc*/ 	.word	0x00010d50


	//   ....[137]....
        /*05d0*/ 	.word	0x00010de0


	//   ....[138]....
        /*05d4*/ 	.word	0x00010ea0


	//   ....[139]....
        /*05d8*/ 	.word	0x00010f30


	//   ....[140]....
        /*05dc*/ 	.word	0x00010ff0


	//   ....[141]....
        /*05e0*/ 	.word	0x00011070


	//   ....[142]....
        /*05e4*/ 	.word	0x00011140


	//   ....[143]....
        /*05e8*/ 	.word	0x000111c0


	//   ....[144]....
        /*05ec*/ 	.word	0x00011290


	//   ....[145]....
        /*05f0*/ 	.word	0x00011310


	//   ....[146]....
        /*05f4*/ 	.word	0x000113d0


	//   ....[147]....
        /*05f8*/ 	.word	0x00011460


	//   ....[148]....
        /*05fc*/ 	.word	0x000114e0


	//   ....[149]....
        /*0600*/ 	.word	0x00011560


	//   ....[150]....
        /*0604*/ 	.word	0x00011610


	//   ....[151]....
        /*0608*/ 	.word	0x00011690


	//   ....[152]....
        /*060c*/ 	.word	0x00011760


	//   ....[153]....
        /*0610*/ 	.word	0x000117d0


	//   ....[154]....
        /*0614*/ 	.word	0x000118b0


	//   ....[155]....
        /*0618*/ 	.word	0x00011920


	//   ....[156]....
        /*061c*/ 	.word	0x00011a00


	//   ....[157]....
        /*0620*/ 	.word	0x00011a80


	//   ....[158]....
        /*0624*/ 	.word	0x00011b50


	//   ....[159]....
        /*0628*/ 	.word	0x00011bc0


	//   ....[160]....
        /*062c*/ 	.word	0x00011ca0


	//   ....[161]....
        /*0630*/ 	.word	0x00011d20


	//   ....[162]....
        /*0634*/ 	.word	0x00011dd0


	//   ....[163]....
        /*0638*/ 	.word	0x00011f00


	//   ....[164]....
        /*063c*/ 	.word	0x00011fa0


	//   ....[165]....
        /*0640*/ 	.word	0x00012010


	//   ....[166]....
        /*0644*/ 	.word	0x000120d0


	//   ....[167]....
        /*0648*/ 	.word	0x00012130


	//   ....[168]....
        /*064c*/ 	.word	0x000121f0


	//   ....[169]....
        /*0650*/ 	.word	0x00012250


	//   ....[170]....
        /*0654*/ 	.word	0x00012310


	//   ....[171]....
        /*0658*/ 	.word	0x00012370


	//   ....[172]....
        /*065c*/ 	.word	0x00012430


	//   ....[173]....
        /*0660*/ 	.word	0x00012490


	//   ....[174]....
        /*0664*/ 	.word	0x00012550


	//   ....[175]....
        /*0668*/ 	.word	0x000125b0


	//   ....[176]....
        /*066c*/ 	.word	0x00012670


	//   ....[177]....
        /*0670*/ 	.word	0x000126d0


	//   ....[178]....
        /*0674*/ 	.word	0x00012790


	//   ....[179]....
        /*0678*/ 	.word	0x00012870


	//   ....[180]....
        /*067c*/ 	.word	0x00012910


	//   ....[181]....
        /*0680*/ 	.word	0x00012970


	//   ....[182]....
        /*0684*/ 	.word	0x00012a40


	//   ....[183]....
        /*0688*/ 	.word	0x00012aa0


	//   ....[184]....
        /*068c*/ 	.word	0x00012b70


	//   ....[185]....
        /*0690*/ 	.word	0x00012bd0


	//   ....[186]....
        /*0694*/ 	.word	0x00012ca0


	//   ....[187]....
        /*0698*/ 	.word	0x00012d00


	//   ....[188]....
        /*069c*/ 	.word	0x00012dd0


	//   ....[189]....
        /*06a0*/ 	.word	0x00012e30


	//   ....[190]....
        /*06a4*/ 	.word	0x00012f00


	//   ....[191]....
        /*06a8*/ 	.word	0x00012f60


	//   ....[192]....
        /*06ac*/ 	.word	0x00013030


	//   ....[193]....
        /*06b0*/ 	.word	0x00013090


	//   ....[194]....
        /*06b4*/ 	.word	0x00013150


	//   ....[195]....
        /*06b8*/ 	.word	0x00013270


	//   ....[196]....
        /*06bc*/ 	.word	0x00013310


	//   ....[197]....
        /*06c0*/ 	.word	0x00013370


	//   ....[198]....
        /*06c4*/ 	.word	0x00013440


	//   ....[199]....
        /*06c8*/ 	.word	0x000134e0


	//   ....[200]....
        /*06cc*/ 	.word	0x000135a0


	//   ....[201]....
        /*06d0*/ 	.word	0x00013640


	//   ....[202]....
        /*06d4*/ 	.word	0x00013700


	//   ....[203]....
        /*06d8*/ 	.word	0x000137a0


	//   ....[204]....
        /*06dc*/ 	.word	0x00013860


	//   ....[205]....
        /*06e0*/ 	.word	0x00013900


	//   ....[206]....
        /*06e4*/ 	.word	0x000139c0


	//   ....[207]....
        /*06e8*/ 	.word	0x00013a60


	//   ....[208]....
        /*06ec*/ 	.word	0x00013b20


	//   ....[209]....
        /*06f0*/ 	.word	0x00013bc0


	//   ....[210]....
        /*06f4*/ 	.word	0x00013c80


	//   ....[211]....
        /*06f8*/ 	.word	0x00013d50


	//   ....[212]....
        /*06fc*/ 	.word	0x00013e70


	//----- nvinfo : EIATTR_REG_RECONFIG
	.align		4
.L_254:
        /*0700*/ 	.byte	0x01, 0x54
	.zero		2


	//----- nvinfo : EIATTR_SYSCALL_OFFSETS
	.align		4
        /*0704*/ 	.byte	0x04, 0x46
        /*0706*/ 	.short	(.L_256 - .L_255)


	//   ....[0]....
.L_255:
        /*0708*/ 	.word	0x00001580


	//   ....[1]....
        /*070c*/ 	.word	0x0000ced0


	//   ....[2]....
        /*0710*/ 	.word	0x0000d020


	//   ....[3]....
        /*0714*/ 	.word	0x0000d110


	//   ....[4]....
        /*0718*/ 	.word	0x0000df10


	//----- nvinfo : EIATTR_MBARRIER_INSTR_OFFSETS
	.align		4
.L_256:
        /*071c*/ 	.byte	0x04, 0x39
        /*071e*/ 	.short	(.L_258 - .L_257)


	//   ....[0]....
.L_257:
        /*0720*/ 	.word	0x00000170
        /*0724*/ 	.word	0x000000ff
        /*0728*/ 	.word	0x00028800
        /*072c*/ 	.short	0x0100
        /*072e*/ 	.byte	0x08
	.zero		1


	//   ....[1]....
        /*0730*/ 	.word	0x00000180
        /*0734*/ 	.word	0x000000ff
        /*0738*/ 	.word	0x00028820
        /*073c*/ 	.short	0x0100
        /*073e*/ 	.byte	0x08
	.zero		1


	//   ....[2]....
        /*0740*/ 	.word	0x00000270
        /*0744*/ 	.word	0x000000ff
        /*0748*/ 	.word	0x00028830
        /*074c*/ 	.short	0x0100
        /*074e*/ 	.byte	0x08
	.zero		1


	//   ....[3]....
        /*0750*/ 	.word	0x00000280
        /*0754*/ 	.word	0x000000ff
        /*0758*/ 	.word	0x00028840
        /*075c*/ 	.short	0x0100
        /*075e*/ 	.byte	0x08
	.zero		1


	//   ....[4]....
        /*0760*/ 	.word	0x00000290
        /*0764*/ 	.word	0x000000ff
        /*0768*/ 	.word	0x00028838
        /*076c*/ 	.short	0x0100
        /*076e*/ 	.byte	0x08
	.zero		1


	//   ....[5]....
        /*0770*/ 	.word	0x000002a0
        /*0774*/ 	.word	0x000000ff
        /*0778*/ 	.word	0x00028848
        /*077c*/ 	.short	0x0100
        /*077e*/ 	.byte	0x08
	.zero		1


	//   ....[6]....
        /*0780*/ 	.word	0x000003d0
        /*0784*/ 	.word	0x000000ff
        /*0788*/ 	.word	0x00028850
        /*078c*/ 	.short	0x0100
        /*078e*/ 	.byte	0x08
	.zero		1


	//   ....[7]....
        /*0790*/ 	.word	0x000003e0
        /*0794*/ 	.word	0x000000ff
        /*0798*/ 	.word	0x00028860
        /*079c*/ 	.short	0x0100
        /*079e*/ 	.byte	0x08
	.zero		1


	//   ....[8]....
        /*07a0*/ 	.word	0x000003f0
        /*07a4*/ 	.word	0x000000ff
        /*07a8*/ 	.word	0x00028858
        /*07ac*/ 	.short	0x0100
        /*07ae*/ 	.byte	0x08
	.zero		1


	//   ....[9]....
        /*07b0*/ 	.word	0x00000400
        /*07b4*/ 	.word	0x000000ff
        /*07b8*/ 	.word	0x00028868
        /*07bc*/ 	.short	0x0100
        /*07be*/ 	.byte	0x08
	.zero		1


	//   ....[10]....
        /*07c0*/ 	.word	0x000004f0
        /*07c4*/ 	.word	0x000000ff
        /*07c8*/ 	.word	0x00028870
        /*07cc*/ 	.short	0x0100
        /*07ce*/ 	.byte	0x06
	.zero		1


	//   ....[11]....
        /*07d0*/ 	.word	0x00000500
        /*07d4*/ 	.word	0x000000ff
        /*07d8*/ 	.word	0x00028880
        /*07dc*/ 	.short	0x0100
        /*07de*/ 	.byte	0x06
	.zero		1


	//   ....[12]....
        /*07e0*/ 	.word	0x00000510
        /*07e4*/ 	.word	0x000000ff
        /*07e8*/ 	.word	0x00028878
        /*07ec*/ 	.short	0x0100
        /*07ee*/ 	.byte	0x06
	.zero		1


	//   ....[13]....
        /*07f0*/ 	.word	0x00000520
        /*07f4*/ 	.word	0x000000ff
        /*07f8*/ 	.word	0x00028888
        /*07fc*/ 	.short	0x0100
        /*07fe*/ 	.byte	0x06
	.zero		1


	//   ....[14]....
        /*0800*/ 	.word	0x00000650
        /*0804*/ 	.word	0x000000ff
        /*0808*/ 	.word	0x00028890
        /*080c*/ 	.short	0x0100
        /*080e*/ 	.byte	0x08
	.zero		1


	//   ....[15]....
        /*0810*/ 	.word	0x00000660
        /*0814*/ 	.word	0x000000ff
        /*0818*/ 	.word	0x000288a0
        /*081c*/ 	.short	0x0100
        /*081e*/ 	.byte	0x08
	.zero		1


	//   ....[16]....
        /*0820*/ 	.word	0x00000670
        /*0824*/ 	.word	0x000000ff
        /*0828*/ 	.word	0x00028898
        /*082c*/ 	.short	0x0100
        /*082e*/ 	.byte	0x08
	.zero		1


	//   ....[17]....
        /*0830*/ 	.word	0x00000680
        /*0834*/ 	.word	0x000000ff
        /*0838*/ 	.word	0x000288a8
        /*083c*/ 	.short	0x0100
        /*083e*/ 	.byte	0x08
	.zero		1


	//   ....[18]....
        /*0840*/ 	.word	0x000007c0
        /*0844*/ 	.word	0x000000ff
        /*0848*/ 	.word	0x000288b0
        /*084c*/ 	.short	0x0100
        /*084e*/ 	.byte	0x08
	.zero		1


	//   ....[19]....
        /*0850*/ 	.word	0x000007d0
        /*0854*/ 	.word	0x000000ff
        /*0858*/ 	.word	0x000288c0
        /*085c*/ 	.short	0x0100
        /*085e*/ 	.byte	0x08
	.zero		1


	//   ....[20]....
        /*0860*/ 	.word	0x000007e0
        /*0864*/ 	.word	0x000000ff
        /*0868*/ 	.word	0x000288b8
        /*086c*/ 	.short	0x0100
        /*086e*/ 	.byte	0x08
	.zero		1


	//   ....[21]....
        /*0870*/ 	.word	0x000007f0
        /*0874*/ 	.word	0x000000ff
        /*0878*/ 	.word	0x000288c8
        /*087c*/ 	.short	0x0100
        /*087e*/ 	.byte	0x08
	.zero		1


	//   ....[22]....
        /*0880*/ 	.word	0x00001600
        /*0884*/ 	.word	0x000000ff
        /*0888*/ 	.word	0x00028800
        /*088c*/ 	.short	0x010a
        /*088e*/ 	.byte	0x29
	.zero		1


	//   ....[23]....
        /*0890*/ 	.word	0x00001680
        /*0894*/ 	.word	0x00000000
        /*0898*/ 	.word	0x00028830
        /*089c*/ 	.short	0x010a
        /*089e*/ 	.byte	0x3f
	.zero		1


	//   ....[24]....
        /*08a0*/ 	.word	0x000016c0
        /*08a4*/ 	.word	0x00000000
        /*08a8*/ 	.word	0x00028830
        /*08ac*/ 	.short	0x010a
        /*08ae*/ 	.byte	0x3f
	.zero		1


	//   ....[25]....
        /*08b0*/ 	.word	0x00003290
        /*08b4*/ 	.word	0x000000ff
        /*08b8*/ 	.word	0x00000000
        /*08bc*/ 	.short	0x0101
        /*08be*/ 	.byte	0x06
	.zero		1


	//   ....[26]....
        /*08c0*/ 	.word	0x000043c0
        /*08c4*/ 	.word	0x000000ff
        /*08c8*/ 	.word	0x00028830
        /*08cc*/ 	.short	0x010a
        /*08ce*/ 	.byte	0x06
	.zero		1


	//   ....[27]....
        /*08d0*/ 	.word	0x00004400
        /*08d4*/ 	.word	0x000000ff
        /*08d8*/ 	.word	0x00028830
        /*08dc*/ 	.short	0x010a
        /*08de*/ 	.byte	0x06
	.zero		1


	//   ....[28]....
        /*08e0*/ 	.word	0x00004750
        /*08e4*/ 	.word	0x000000ff
        /*08e8*/ 	.word	0x00028850
        /*08ec*/ 	.short	0x010a
        /*08ee*/ 	.byte	0x06
	.zero		1


	//   ....[29]....
        /*08f0*/ 	.word	0x00004790
        /*08f4*/ 	.word	0x000000ff
        /*08f8*/ 	.word	0x00028850
        /*08fc*/ 	.short	0x010a
        /*08fe*/ 	.byte	0x06
	.zero		1


	//   ....[30]....
        /*0900*/ 	.word	0x000052f0
        /*0904*/ 	.word	0x000000ff
        /*0908*/ 	.word	0x00000000
        /*090c*/ 	.short	0x0101
        /*090e*/ 	.byte	0x06
	.zero		1


	//   ....[31]....
        /*0910*/ 	.word	0x00006ee0
        /*0914*/ 	.word	0x000000ff
        /*0918*/ 	.word	0x00000000
        /*091c*/ 	.short	0x0101
        /*091e*/ 	.byte	0x06
	.zero		1


	//   ....[32]....
        /*0920*/ 	.word	0x000075d0
        /*0924*/ 	.word	0x000000ff
        /*0928*/ 	.word	0x00028830
        /*092c*/ 	.short	0x010a
        /*092e*/ 	.byte	0x06
	.zero		1


	//   ....[33]....
        /*0930*/ 	.word	0x00007610
        /*0934*/ 	.word	0x000000ff
        /*0938*/ 	.word	0x00028830
        /*093c*/ 	.short	0x010a
        /*093e*/ 	.byte	0x06
	.zero		1


	//   ....[34]....
        /*0940*/ 	.word	0x00007960
        /*0944*/ 	.word	0x000000ff
        /*0948*/ 	.word	0x00028850
        /*094c*/ 	.short	0x010a
        /*094e*/ 	.byte	0x06
	.zero		1


	//   ....[35]....
        /*0950*/ 	.word	0x000079a0
        /*0954*/ 	.word	0x000000ff
        /*0958*/ 	.word	0x00028850
        /*095c*/ 	.short	0x010a
        /*095e*/ 	.byte	0x06
	.zero		1


	//   ....[36]....
        /*0960*/ 	.word	0x00008260
        /*0964*/ 	.word	0x000000ff
        /*0968*/ 	.word	0x00000000
        /*096c*/ 	.short	0x0101
        /*096e*/ 	.byte	0x06
	.zero		1


	//   ....[37]....
        /*0970*/ 	.word	0x00009750
        /*0974*/ 	.word	0x000000ff
        /*0978*/ 	.word	0x00000000
        /*097c*/ 	.short	0x0101
        /*097e*/ 	.byte	0x06
	.zero		1


	//   ....[38]....
        /*0980*/ 	.word	0x00009d60
        /*0984*/ 	.word	0x000000ff
        /*0988*/ 	.word	0x00028850
        /*098c*/ 	.short	0x010a
        /*098e*/ 	.byte	0x05
	.zero		1


	//   ....[39]....
        /*0990*/ 	.word	0x00009da0
        /*0994*/ 	.word	0x000000ff
        /*0998*/ 	.word	0x00028850
        /*099c*/ 	.short	0x010a
        /*099e*/ 	.byte	0x05
	.zero		1


	//   ....[40]....
        /*09a0*/ 	.word	0x0000a310
        /*09a4*/ 	.word	0x000000ff
        /*09a8*/ 	.word	0x00000000
        /*09ac*/ 	.short	0x0101
        /*09ae*/ 	.byte	0x04
	.zero		1


	//   ....[41]....
        /*09b0*/ 	.word	0x0000b670
        /*09b4*/ 	.word	0x00000026
        /*09b8*/ 	.word	0x00000000
        /*09bc*/ 	.short	0x0101
        /*09be*/ 	.byte	0x3f
	.zero		1


	//   ....[42]....
        /*09c0*/ 	.word	0x0000d630
        /*09c4*/ 	.word	0x00000007
        /*09c8*/ 	.word	0x00028840
        /*09cc*/ 	.short	0x010a
        /*09ce*/ 	.byte	0x3f
	.zero		1


	//   ....[43]....
        /*09d0*/ 	.word	0x0000dcf0
        /*09d4*/ 	.word	0x00000007
        /*09d8*/ 	.word	0x00028830
        /*09dc*/ 	.short	0x0107
        /*09de*/ 	.byte	0x3f
	.zero		1


	//   ....[44]....
        /*09e0*/ 	.word	0x0000ddc0
        /*09e4*/ 	.word	0x00000007
        /*09e8*/ 	.word	0x00028830
        /*09ec*/ 	.short	0x0101
        /*09ee*/ 	.byte	0x3f
	.zero		1


	//   ....[45]....
        /*09f0*/ 	.word	0x0000e780
        /*09f4*/ 	.word	0x00000010
        /*09f8*/ 	.word	0x00028800
        /*09fc*/ 	.short	0x0107
        /*09fe*/ 	.byte	0x3f
	.zero		1


	//   ....[46]....
        /*0a00*/ 	.word	0x0000e850
        /*0a04*/ 	.word	0x00000010
        /*0a08*/ 	.word	0x00028800
        /*0a0c*/ 	.short	0x0101
        /*0a0e*/ 	.byte	0x3f
	.zero		1


	//   ....[47]....
        /*0a10*/ 	.word	0x0000e870
        /*0a14*/ 	.word	0x00000010
        /*0a18*/ 	.word	0x00028820
        /*0a1c*/ 	.short	0x010a
        /*0a1e*/ 	.byte	0x3f
	.zero		1


	//   ....[48]....
        /*0a20*/ 	.word	0x0000ebc0
        /*0a24*/ 	.word	0x00000006
        /*0a28*/ 	.word	0x00028840
        /*0a2c*/ 	.short	0x010a
        /*0a2e*/ 	.byte	0x3f
	.zero		1


	//   ....[49]....
        /*0a30*/ 	.word	0x0000f0d0
        /*0a34*/ 	.word	0x00000006
        /*0a38*/ 	.word	0x00028830
        /*0a3c*/ 	.short	0x0107
        /*0a3e*/ 	.byte	0x3f
	.zero		1


	//   ....[50]....
        /*0a40*/ 	.word	0x0000f190
        /*0a44*/ 	.word	0x00000006
        /*0a48*/ 	.word	0x00028830
        /*0a4c*/ 	.short	0x0101
        /*0a4e*/ 	.byte	0x3f
	.zero		1


	//   ....[51]....
        /*0a50*/ 	.word	0x0000f1f0
        /*0a54*/ 	.word	0x00000006
        /*0a58*/ 	.word	0x00028860
        /*0a5c*/ 	.short	0x010a
        /*0a5e*/ 	.byte	0x3f
	.zero		1


	//   ....[52]....
        /*0a60*/ 	.word	0x0000f780
        /*0a64*/ 	.word	0x00000006
        /*0a68*/ 	.word	0x00028850
        /*0a6c*/ 	.short	0x0107
        /*0a6e*/ 	.byte	0x3f
	.zero		1


	//   ....[53]....
        /*0a70*/ 	.word	0x0000f8e0
        /*0a74*/ 	.word	0x00000006
        /*0a78*/ 	.word	0x00028850
        /*0a7c*/ 	.short	0x0101
        /*0a7e*/ 	.byte	0x3f
	.zero		1


	//   ....[54]....
        /*0a80*/ 	.word	0x0000faf0
        /*0a84*/ 	.word	0x00000004
        /*0a88*/ 	.word	0x00028860
        /*0a8c*/ 	.short	0x010a
        /*0a8e*/ 	.byte	0x3f
	.zero		1


	//   ....[55]....
        /*0a90*/ 	.word	0x0000fff0
        /*0a94*/ 	.word	0x00000004
        /*0a98*/ 	.word	0x00028850
        /*0a9c*/ 	.short	0x0107
        /*0a9e*/ 	.byte	0x3f
	.zero		1


	//   ....[56]....
        /*0aa0*/ 	.word	0x000100b0
        /*0aa4*/ 	.word	0x00000004
        /*0aa8*/ 	.word	0x00028850
        /*0aac*/ 	.short	0x0101
        /*0aae*/ 	.byte	0x3f
	.zero		1


	//   ....[57]....
        /*0ab0*/ 	.word	0x00010340
        /*0ab4*/ 	.word	0x00000004
        /*0ab8*/ 	.word	0x00028820
        /*0abc*/ 	.short	0x010a
        /*0abe*/ 	.byte	0x3f
	.zero		1


	//   ....[58]....
        /*0ac0*/ 	.word	0x000104c0
        /*0ac4*/ 	.word	0x00000005
        /*0ac8*/ 	.word	0x00028840
        /*0acc*/ 	.short	0x010a
        /*0ace*/ 	.byte	0x3f
	.zero		1


	//   ....[59]....
        /*0ad0*/ 	.word	0x00010560
        /*0ad4*/ 	.word	0x00000017
        /*0ad8*/ 	.word	0x00028840
        /*0adc*/ 	.short	0x010a
        /*0ade*/ 	.byte	0x3f
	.zero		1


	//   ....[60]....
        /*0ae0*/ 	.word	0x000105a0
        /*0ae4*/ 	.word	0x00000005
        /*0ae8*/ 	.word	0x00028860
        /*0aec*/ 	.short	0x010a
        /*0aee*/ 	.byte	0x3f
	.zero		1


	//   ....[61]....
        /*0af0*/ 	.word	0x000105e0
        /*0af4*/ 	.word	0x00000017
        /*0af8*/ 	.word	0x00028860
        /*0afc*/ 	.short	0x010a
        /*0afe*/ 	.byte	0x3f
	.zero		1


	//   ....[62]....
        /*0b00*/ 	.word	0x00010650
        /*0b04*/ 	.word	0x00000003
        /*0b08*/ 	.word	0x00028800
        /*0b0c*/ 	.short	0x010a
        /*0b0e*/ 	.byte	0x3f
	.zero		1


	//   ....[63]....
        /*0b10*/ 	.word	0x000106a0
        /*0b14*/ 	.word	0x00000000
        /*0b18*/ 	.word	0x00028830
        /*0b1c*/ 	.short	0x010a
        /*0b1e*/ 	.byte	0x3f
	.zero		1


	//   ....[64]....
        /*0b20*/ 	.word	0x00010700
        /*0b24*/ 	.word	0x00000007
        /*0b28*/ 	.word	0x00028830
        /*0b2c*/ 	.short	0x010a
        /*0b2e*/ 	.byte	0x3f
	.zero		1


	//   ....[65]....
        /*0b30*/ 	.word	0x00010760
        /*0b34*/ 	.word	0x00000007
        /*0b38*/ 	.word	0x00028850
        /*0b3c*/ 	.short	0x010a
        /*0b3e*/ 	.byte	0x3f
	.zero		1


	//   ....[66]....
        /*0b40*/ 	.word	0x000107c0
        /*0b44*/ 	.word	0x00000005
        /*0b48*/ 	.word	0x00028830
        /*0b4c*/ 	.short	0x010a
        /*0b4e*/ 	.byte	0x3f
	.zero		1


	//   ....[67]....
        /*0b50*/ 	.word	0x00010820
        /*0b54*/ 	.word	0x00000005
        /*0b58*/ 	.word	0x00028850
        /*0b5c*/ 	.short	0x010a
        /*0b5e*/ 	.byte	0x3f
	.zero		1


	//   ....[68]....
        /*0b60*/ 	.word	0x00010880
        /*0b64*/ 	.word	0x00000006
        /*0b68*/ 	.word	0x00028850
        /*0b6c*/ 	.short	0x010a
        /*0b6e*/ 	.byte	0x3f
	.zero		1


	//   ....[69]....
        /*0b70*/ 	.word	0x00010980
        /*0b74*/ 	.word	0x00000007
        /*0b78*/ 	.word	0x00028840
        /*0b7c*/ 	.short	0x010a
        /*0b7e*/ 	.byte	0x3f
	.zero		1


	//   ....[70]....
        /*0b80*/ 	.word	0x00011e00
        /*0b84*/ 	.word	0x00000010
        /*0b88*/ 	.word	0x00028820
        /*0b8c*/ 	.short	0x010a
        /*0b8e*/ 	.byte	0x3f
	.zero		1


	//   ....[71]....
        /*0b90*/ 	.word	0x00011e50
        /*0b94*/ 	.word	0x00000006
        /*0b98*/ 	.word	0x00028840
        /*0b9c*/ 	.short	0x010a
        /*0b9e*/ 	.byte	0x3f
	.zero		1


	//   ....[72]....
        /*0ba0*/ 	.word	0x000127c0
        /*0ba4*/ 	.word	0x00000006
        /*0ba8*/ 	.word	0x00028860
        /*0bac*/ 	.short	0x010a
        /*0bae*/ 	.byte	0x3f
	.zero		1


	//   ....[73]....
        /*0bb0*/ 	.word	0x000131c0
        /*0bb4*/ 	.word	0x00000004
        /*0bb8*/ 	.word	0x00028860
        /*0bbc*/ 	.short	0x010a
        /*0bbe*/ 	.byte	0x3f
	.zero		1


	//   ....[74]....
        /*0bc0*/ 	.word	0x00013d90
        /*0bc4*/ 	.word	0x00000004
        /*0bc8*/ 	.word	0x00028820
        /*0bcc*/ 	.short	0x010a
        /*0bce*/ 	.byte	0x3f
	.zero		1


	//   ....[75]....
        /*0bd0*/ 	.word	0x00013f30
        /*0bd4*/ 	.word	0x00000005
        /*0bd8*/ 	.word	0x00028840
        /*0bdc*/ 	.short	0x010a
        /*0bde*/ 	.byte	0x3f
	.zero		1


	//   ....[76]....
        /*0be0*/ 	.word	0x00013f80
        /*0be4*/ 	.word	0x00000017
        /*0be8*/ 	.word	0x00028840
        /*0bec*/ 	.short	0x010a
        /*0bee*/ 	.byte	0x3f
	.zero		1


	//   ....[77]....
        /*0bf0*/ 	.word	0x00013fd0
        /*0bf4*/ 	.word	0x00000005
        /*0bf8*/ 	.word	0x00028860
        /*0bfc*/ 	.short	0x010a
        /*0bfe*/ 	.byte	0x3f
	.zero		1


	//----- nvinfo : EIATTR_NUM_MBARRIERS
	.align		4
.L_258:
        /*0c00*/ 	.byte	0x03, 0x38
        /*0c02*/ 	.short	0x0016


	//----- nvinfo : EIATTR_EXIT_INSTR_OFFSETS
	.align		4
        /*0c04*/ 	.byte	0x04, 0x1c
        /*0c06*/ 	.short	(.L_260 - .L_259)


	//   ....[0]....
.L_259:
        /*0c08*/ 	.word	0x00000960


	//   ....[1]....
        /*0c0c*/ 	.word	0x0000c3a0


	//   ....[2]....
        /*0c10*/ 	.word	0x00010630


	//----- nvinfo : EIATTR_MAX_THREADS
	.align		4
.L_260:
        /*0c14*/ 	.byte	0x04, 0x05
        /*0c16*/ 	.short	(.L_262 - .L_261)
.L_261:
        /*0c18*/ 	.word	0x00000180
        /*0c1c*/ 	.word	0x00000001
        /*0c20*/ 	.word	0x00000001


	//----- nvinfo : EIATTR_CRS_STACK_SIZE
	.align		4
.L_262:
        /*0c24*/ 	.byte	0x04, 0x1e
        /*0c26*/ 	.short	(.L_264 - .L_263)
.L_263:
        /*0c28*/ 	.word	0x00000000


	//----- nvinfo : EIATTR_CBANK_PARAM_SIZE
	.align		4
.L_264:
        /*0c2c*/ 	.byte	0x03, 0x19
        /*0c2e*/ 	.short	0x0af0


	//----- nvinfo : EIATTR_PARAM_CBANK
	.align		4
        /*0c30*/ 	.byte	0x04, 0x0a
        /*0c32*/ 	.short	(.L_266 - .L_265)
	.align		4
.L_265:
        /*0c34*/ 	.word	index@(.nv.constant0._ZN7cutlass13device_kernelIN5flash11enable_sm90INS1_16FlashAttnFwdSm90INS1_25CollectiveMainloopFwdSm90ILi2EN4cute5tupleIJNS5_1CILi1EEES8_S8_EEENS6_IJNS7_ILi128EEESA_SA_EEELi128ENS_10bfloat16_tEfNS_4arch4Sm90ELb1ELb0ELb1ELb0ELb1ELb0ELb0ELb1ELb1ELb1ELb0ELb0EEENS1_21CollectiveEpilogueFwdISB_S9_SC_SE_Li256ELb0ELb1ELb0ELb0EEENS1_30DynamicPersistentTileSchedulerILi256ELi128ELb0ELb1ELb1EEEEEEEEEvNT_6ParamsE)
        /*0c38*/ 	.short	0x0210
        /*0c3a*/ 	.short	0x0af0


	//----- nvinfo : EIATTR_SW_WAR
	.align		4
.L_266:
        /*0c3c*/ 	.byte	0x04, 0x36
        /*0c3e*/ 	.short	(.L_268 - .L_267)
.L_267:
        /*0c40*/ 	.word	0x00000008
.L_268:


//--------------------- .nv.info._ZN7cutlass13device_kernelIN5flash11enable_sm90INS1_16FlashAttnFwdSm90INS1_25CollectiveMainloopFwdSm90ILi2EN4cute5tupleIJNS5_1CILi1EEES8_S8_EEENS6_IJNS7_ILi128EEESA_SA_EEELi128ENS_10bfloat16_tEfNS_4arch4Sm90ELb1ELb0ELb1ELb1ELb1ELb0ELb0ELb1ELb1ELb1ELb0ELb0EEENS1_21CollectiveEpilogueFwdISB_S9_SC_SE_Li256ELb1ELb1ELb0ELb0EEENS1_36VarlenDynamicPersistentTileSchedulerILi128ELi128ELi256ELi128ELb0ELb1ELb1ELb1ELb1ELb1EEEEEEEEEvNT_6ParamsE --------------------------
	.section	.nv.info._ZN7cutlass13device_kernelIN5flash11enable_sm90INS1_16FlashAttnFwdSm90INS1_25CollectiveMainloopFwdSm90ILi2EN4cute5tupleIJNS5_1CILi1EEES8_S8_EEENS6_IJNS7_ILi128EEESA_SA_EEELi128ENS_10bfloat16_tEfNS_4arch4Sm90ELb1ELb0ELb1ELb1ELb1ELb0ELb0ELb1ELb1ELb1ELb0ELb0EEENS1_21CollectiveEpilogueFwdISB_S9_SC_SE_Li256ELb1ELb1ELb0ELb0EEENS1_36VarlenDynamicPersistentTileSchedulerILi128ELi128ELi256ELi128ELb0ELb1ELb1ELb1ELb1ELb1EEEEEEEEEvNT_6ParamsE,"",@"SHT_CUDA_INFO"
	.sectionflags	@""
	.align	4


	//----- nvinfo : EIATTR_CUDA_API_VERSION
	.align		4
        /*0000*/ 	.byte	0x04, 0x37
        /*0002*/ 	.short	(.L_270 - .L_269)
.L_269:
        /*0004*/ 	.word	0x00000082


	//----- nvinfo : EIATTR_KPARAM_INFO
	.align		4
.L_270:
        /*0008*/ 	.byte	0x04, 0x17
        /*000a*/ 	.short	(.L_272 - .L_271)
.L_271:
        /*000c*/ 	.word	0x00000000
        /*0010*/ 	.short	0x0000
        /*0012*/ 	.short	0x0070
        /*0014*/ 	.byte	0x00, 0xf0, 0x01, 0x2a


	//----- nvinfo : EIATTR_SPARSE_MMA_MASK
	.align		4
.L_272:
        /*0018*/ 	.byte	0x03, 0x50
        /*001a*/ 	.short	0x0000


	//----- nvinfo : EIATTR_MAXREG_COUNT
	.align		4
        /*001c*/ 	.byte	0x03, 0x1b
        /*001e*/ 	.short	0x00a8


	//----- nvinfo : EIATTR_NUM_BARRIERS
	.align		4
        /*0020*/ 	.byte	0x02, 0x4c
        /*0022*/ 	.byte	0x10
	.zero		1


	//----- nvinfo : EIATTR_EXTERNS
	.align		4
        /*0024*/ 	.byte	0x04, 0x0f
        /*0026*/ 	.short	(.L_274 - .L_273)


	//   ....[0]....
	.align		4
.L_273:
        /*0028*/ 	.word	index@(__assertfail)


	//----- nvinfo : EIATTR_ANNOTATIONS
	.align		4
.L_274:
        /*002c*/ 	.byte	0x04, 0x55
        /*002e*/ 	.short	(.L_276 - .L_275)


	//   ....[0]....
.L_275:
        /* <DEDUP_REMOVED lines=14> */


	//----- nvinfo : EIATTR_MERCURY_ISA_VERSION
	.align		4
.L_276:
        /*00f8*/ 	.byte	0x03, 0x5f
        /*00fa*/ 	.short	0x0101


	//----- nvinfo : EIATTR_UNUSED_LOAD_BYTE_OFFSET
	.align		4
        /*00fc*/ 	.byte	0x04, 0x44
        /*00fe*/ 	.short	(.L_278 - .L_277)


	//   ....[0]....
.L_277:
        /*0100*/ 	.word	0x00000970
        /*0104*/ 	.word	0x0000fff0


	//   ....[1]....
        /*0108*/ 	.word	0x0000a870
        /*010c*/ 	.word	0x0000fff0


	//----- nvinfo : EIATTR_INT_WARP_WIDE_INSTR_OFFSETS
	.align		4
.L_278:
        /*0110*/ 	.byte	0x04, 0x31
        /*0112*/ 	.short	(.L_280 - .L_279)


	//   ....[0]....
.L_279:
        /*0114*/ 	.word	0x000000c0


	//   ....[1]....
        /*0118*/ 	.word	0x000000d0


	//   ....[2]....
        /*011c*/ 	.word	0x00000170


	//   ....[3]....
        /*0120*/ 	.word	0x0000dc80


	//   ....[4]....
        /*0124*/ 	.word	0x0000dd10


	//   ....[5]....
        /*0128*/ 	.word	0x00010bf0


	//   ....[6]....
        /*012c*/ 	.word	0x00010c80


	//----- nvinfo : EIATTR_COOP_GROUP_MASK_REGIDS
	.align		4
.L_280:
        /*0130*/ 	.byte	0x04, 0x29
        /*0132*/ 	.short	(.L_282 - .L_281)


	//   ....[0]....
.L_281:
        /*0134*/ 	.word	0xffffffff


	//   ....[1]....
        /*0138*/ 	.word	0xffffffff


	//   ....[2]....
        /*013c*/ 	.word	0xffffffff


	//   ....[3]....
        /*0140*/ 	.word	0xffffffff


	//   ....[4]....
        /*0144*/ 	.word	0xffffffff


	//   ....[5]....
        /*0148*/ 	.word	0xffffffff


	//   ....[6]....
        /*014c*/ 	.word	0xffffffff


	//   ....[7]....
        /*0150*/ 	.word	0xffffffff


	//   ....[8]....
        /*0154*/ 	.word	0xffffffff


	//   ....[9]....
        /*0158*/ 	.word	0xffffffff


	//   ....[10]....
        /*015c*/ 	.word	0xffffffff


	//   ....[11]....
        /*0160*/ 	.word	0xffffffff


	//   ....[12]....
        /*0164*/ 	.word	0xffffffff


	//   ....[13]....
        /*0168*/ 	.word	0xffffffff


	//   ....[14]....
        /*016c*/ 	.word	0xffffffff


	//   ....[15]....
        /*0170*/ 	.word	0xffffffff


	//   ....[16]....
        /*0174*/ 	.word	0xffffffff


	//   ....[17]....
        /*0178*/ 	.word	0xffffffff


	//   ....[18]....
        /*017c*/ 	.word	0xffffffff


	//   ....[19]....
        /*0180*/ 	.word	0xffffffff


	//   ....[20]....
        /*0184*/ 	.word	0xffffffff


	//   ....[21]....
        /*0188*/ 	.word	0xffffffff


	//   ....[22]....
        /*018c*/ 	.word	0xffffffff


	//   ....[23]....
        /*0190*/ 	.word	0xffffffff


	//   ....[24]....
        /*0194*/ 	.word	0xffffffff


	//   ....[25]....
        /*0198*/ 	.word	0xffffffff


	//   ....[26]....
        /*019c*/ 	.word	0xffffffff


	//   ....[27]....
        /*01a0*/ 	.word	0xffffffff


	//   ....[28]....
        /*01a4*/ 	.word	0xffffffff


	//   ....[29]....
        /*01a8*/ 	.word	0xffffffff


	//   ....[30]....
        /*01ac*/ 	.word	0xffffffff


	//   ....[31]....
        /*01b0*/ 	.word	0xffffffff


	//   ....[32]....
        /*01b4*/ 	.word	0xffffffff


	//   ....[33]....
        /*01b8*/ 	.word	0xffffffff


	//   ....[34]....
        /*01bc*/ 	.word	0xffffffff


	//   ....[35]....
        /*01c0*/ 	.word	0xffffffff


	//   ....[36]....
        /*01c4*/ 	.word	0xffffffff


	//   ....[37]....
        /*01c8*/ 	.word	0xffffffff


	//   ....[38]....
        /*01cc*/ 	.word	0xffffffff


	//   ....[39]....
        /*01d0*/ 	.word	0xffffffff


	//   ....[40]....
        /*01d4*/ 	.word	0xffffffff


	//   ....[41]....
        /*01d8*/ 	.word	0xffffffff


	//   ....[42]....
        /*01dc*/ 	.word	0xffffffff


	//   ....[43]....
        /*01e0*/ 	.word	0xffffffff


	//   ....[44]....
        /*01e4*/ 	.word	0xffffffff


	//   ....[45]....
        /*01e8*/ 	.word	0xffffffff


	//   ....[46]....
        /*01ec*/ 	.word	0xffffffff


	//   ....[47]....
        /*01f0*/ 	.word	0xffffffff


	//   ....[48]....
        /*01f4*/ 	.word	0xffffffff


	//   ....[49]....
        /*01f8*/ 	.word	0xffffffff


	//   ....[50]....
        /*01fc*/ 	.word	0xffffffff


	//   ....[51]....
        /*0200*/ 	.word	0xffffffff


	//   ....[52]....
        /*0204*/ 	.word	0xffffffff


	//   ....[53]....
        /*0208*/ 	.word	0xffffffff


	//   ....[54]....
        /*020c*/ 	.word	0xffffffff


	//   ....[55]....
        /*0210*/ 	.word	0xffffffff


	//   ....[56]....
        /*0214*/ 	.word	0xffffffff


	//   ....[57]....
        /*0218*/ 	.word	0xffffffff


	//   ....[58]....
        /*021c*/ 	.word	0xffffffff


	//   ....[59]....
        /*0220*/ 	.word	0xffffffff


	//   ....[60]....
        /*0224*/ 	.word	0xffffffff


	//   ....[61]....
        /*0228*/ 	.word	0xffffffff


	//   ....[62]....
        /*022c*/ 	.word	0xffffffff


	//   ....[63]....
        /*0230*/ 	.word	0xffffffff


	//   ....[64]....
        /*0234*/ 	.word	0xffffffff


	//   ....[65]....
        /*0238*/ 	.word	0xffffffff


	//   ....[66]....
        /*023c*/ 	.word	0xffffffff


	//   ....[67]....
        /*0240*/ 	.word	0xffffffff


	//   ....[68]....
        /*0244*/ 	.word	0xffffffff


	//   ....[69]....
        /*0248*/ 	.word	0xffffffff


	//   ....[70]....
        /*024c*/ 	.word	0xffffffff


	//   ....[71]....
        /*0250*/ 	.word	0xffffffff


	//   ....[72]....
        /*0254*/ 	.word	0xffffffff


	//   ....[73]....
        /*0258*/ 	.word	0xffffffff


	//   ....[74]....
        /*025c*/ 	.word	0xffffffff


	//   ....[75]....
        /*0260*/ 	.word	0xffffffff


	//   ....[76]....
        /*0264*/ 	.word	0xffffffff


	//   ....[77]....
        /*0268*/ 	.word	0xffffffff


	//   ....[78]....
        /*026c*/ 	.word	0xffffffff


	//   ....[79]....
        /*0270*/ 	.word	0xffffffff


	//   ....[80]....
        /*0274*/ 	.word	0xffffffff


	//   ....[81]....
        /*0278*/ 	.word	0xffffffff


	//   ....[82]....
        /*027c*/ 	.word	0xffffffff


	//   ....[83]....
        /*0280*/ 	.word	0xffffffff


	//   ....[84]....
        /*0284*/ 	.word	0xffffffff


	//   ....[85]....
        /*0288*/ 	.word	0xffffffff


	//   ....[86]....
        /*028c*/ 	.word	0xffffffff


	//   ....[87]....
        /*0290*/ 	.word	0xffffffff


	//   ....[88]....
        /*0294*/ 	.word	0xffffffff


	//   ....[89]....
        /*0298*/ 	.word	0xffffffff


	//   ....[90]....
        /*029c*/ 	.word	0xffffffff


	//   ....[91]....
        /*02a0*/ 	.word	0xffffffff


	//   ....[92]....
        /*02a4*/ 	.word	0xffffffff


	//   ....[93]....
        /*02a8*/ 	.word	0xffffffff


	//   ....[94]....
        /*02ac*/ 	.word	0xffffffff


	//   ....[95]....
        /*02b0*/ 	.word	0xffffffff


	//   ....[96]....
        /*02b4*/ 	.word	0xffffffff


	//   ....[97]....
        /*02b8*/ 	.word	0xffffffff


	//   ....[98]....
        /*02bc*/ 	.word	0xffffffff


	//   ....[99]....
        /*02c0*/ 	.word	0xffffffff


	//   ....[100]....
        /*02c4*/ 	.word	0xffffffff


	//   ....[101]....
        /*02c8*/ 	.word	0xffffffff


	//   ....[102]....
        /*02cc*/ 	.word	0xffffffff


	//   ....[103]....
        /*02d0*/ 	.word	0xffffffff


	//   ....[104]....
        /*02d4*/ 	.word	0xffffffff


	//   ....[105]....
        /*02d8*/ 	.word	0xffffffff


	//   ....[106]....
        /*02dc*/ 	.word	0xffffffff


	//   ....[107]....
        /*02e0*/ 	.word	0xffffffff


	//   ....[108]....
        /*02e4*/ 	.word	0xffffffff


	//   ....[109]....
        /*02e8*/ 	.word	0xffffffff


	//   ....[110]....
        /*02ec*/ 	.word	0xffffffff


	//   ....[111]....
        /*02f0*/ 	.word	0xffffffff


	//   ....[112]....
        /*02f4*/ 	.word	0xffffffff


	//   ....[113]....
        /*02f8*/ 	.word	0xffffffff


	//   ....[114]....
        /*02fc*/ 	.word	0xffffffff


	//   ....[115]....
        /*0300*/ 	.word	0xffffffff


	//   ....[116]....
        /*0304*/ 	.word	0xffffffff


	//   ....[117]....
        /*0308*/ 	.word	0xffffffff


	//   ....[118]....
        /*030c*/ 	.word	0xffffffff


	//   ....[119]....
        /*0310*/ 	.word	0xffffffff


	//   ....[120]....
        /*0314*/ 	.word	0xffffffff


	//   ....[121]....
        /*0318*/ 	.word	0xffffffff


	//   ....[122]....
        /*031c*/ 	.word	0xffffffff


	//   ....[123]....
        /*0320*/ 	.word	0xffffffff


	//   ....[124]....
        /*0324*/ 	.word	0xffffffff


	//   ....[125]....
        /*0328*/ 	.word	0xffffffff


	//   ....[126]....
        /*032c*/ 	.word	0xffffffff


	//   ....[127]....
        /*0330*/ 	.word	0xffffffff


	//   ....[128]....
        /*0334*/ 	.word	0xffffffff


	//   ....[129]....
        /*0338*/ 	.word	0xffffffff


	//   ....[130]....
        /*033c*/ 	.word	0xffffffff


	//   ....[131]....
        /*0340*/ 	.word	0xffffffff


	//   ....[132]....
        /*0344*/ 	.word	0xffffffff


	//   ....[133]....
        /*0348*/ 	.word	0xffffffff


	//   ....[134]....
        /*034c*/ 	.word	0xffffffff


	//   ....[135]....
        /*0350*/ 	.word	0xffffffff


	//   ....[136]....
        /*0354*/ 	.word	0xffffffff


	//   ....[137]....
        /*0358*/ 	.word	0xffffffff


	//   ....[138]....
        /*035c*/ 	.word	0xffffffff


	//   ....[139]....
        /*0360*/ 	.word	0xffffffff


	//   ....[140]....
        /*0364*/ 	.word	0xffffffff


	//   ....[141]....
        /*0368*/ 	.word	0xffffffff


	//   ....[142]....
        /*036c*/ 	.word	0xffffffff


	//   ....[143]....
        /*0370*/ 	.word	0xffffffff


	//   ....[144]....
        /*0374*/ 	.word	0xffffffff


	//   ....[145]....
        /*0378*/ 	.word	0xffffffff


	//   ....[146]....
        /*037c*/ 	.word	0xffffffff


	//   ....[147]....
        /*0380*/ 	.word	0xffffffff


	//   ....[148]....
        /*0384*/ 	.word	0xffffffff


	//   ....[149]....
        /*0388*/ 	.word	0xffffffff


	//   ....[150]....
        /*038c*/ 	.word	0xffffffff


	//   ....[151]....
        /*0390*/ 	.word	0xffffffff


	//   ....[152]....
        /*0394*/ 	.word	0xffffffff


	//   ....[153]....
        /*0398*/ 	.word	0xffffffff


	//   ....[154]....
        /*039c*/ 	.word	0xffffffff


	//   ....[155]....
        /*03a0*/ 	.word	0xffffffff


	//   ....[156]....
        /*03a4*/ 	.word	0xffffffff


	//   ....[157]....
        /*03a8*/ 	.word	0xffffffff


	//   ....[158]....
        /*03ac*/ 	.word	0xffffffff


	//   ....[159]....
        /*03b0*/ 	.word	0xffffffff


	//   ....[160]....
        /*03b4*/ 	.word	0xffffffff


	//   ....[161]....
        /*03b8*/ 	.word	0x0500000f


	//   ....[162]....
        /*03bc*/ 	.word	0x0500000f


	//   ....[163]....
        /*03c0*/ 	.word	0x0500000f


	//   ....[164]....
        /*03c4*/ 	.word	0x0500000f


	//   ....[165]....
        /*03c8*/ 	.word	0x0500000f


	//   ....[166]....
        /*03cc*/ 	.word	0x0500000f


	//   ....[167]....
        /*03d0*/ 	.word	0x0500000f


	//   ....[168]....
        /*03d4*/ 	.word	0x0500000f


	//   ....[169]....
        /*03d8*/ 	.word	0x0500000f


	//   ....[170]....
        /*03dc*/ 	.word	0x0500000f


	//   ....[171]....
        /*03e0*/ 	.word	0x0500000f


	//   ....[172]....
        /*03e4*/ 	.word	0x0500000f


	//   ....[173]....
        /*03e8*/ 	.word	0x0500000f


	//   ....[174]....
        /*03ec*/ 	.word	0x0500000f


	//   ....[175]....
        /*03f0*/ 	.word	0x0500000f


	//   ....[176]....
        /*03f4*/ 	.word	0x0500000f


	//   ....[177]....
        /*03f8*/ 	.word	0x0500000f


	//   ....[178]....
        /*03fc*/ 	.word	0x0500000f


	//   ....[179]....
        /*0400*/ 	.word	0x0500000f


	//   ....[180]....
        /*0404*/ 	.word	0x0500000f


	//   ....[181]....
        /*0408*/ 	.word	0x0500000f


	//   ....[182]....
        /*040c*/ 	.word	0x0500000f


	//   ....[183]....
        /*0410*/ 	.word	0x0500000f


	//   ....[184]....
        /*0414*/ 	.word	0x0500000f


	//   ....[185]....
        /*0418*/ 	.word	0x0500000f


	//   ....[186]....
        /*041c*/ 	.word	0x0500000f


	//   ....[187]....
        /*0420*/ 	.word	0x0500000f


	//   ....[188]....
        /*0424*/ 	.word	0x0500000f


	//   ....[189]....
        /*0428*/ 	.word	0x0500000f


	//   ....[190]....
        /*042c*/ 	.word	0x0500000f


	//   ....[191]....
        /*0430*/ 	.word	0x0500000f


	//   ....[192]....
        /*0434*/ 	.word	0x0500000f


	//   ....[193]....
        /*0438*/ 	.word	0x0500000f


	//   ....[194]....
        /*043c*/ 	.word	0x0500000f


	//   ....[195]....
        /*0440*/ 	.word	0x0500000f


	//   ....[196]....
        /*0444*/ 	.word	0x0500000f


	//   ....[197]....
        /*0448*/ 	.word	0x0500000f


	//   ....[198]....
        /*044c*/ 	.word	0x0500000f


	//   ....[199]....
        /*0450*/ 	.word	0x0500000f


	//   ....[200]....
        /*0454*/ 	.word	0x0500000f


	//   ....[201]....
        /*0458*/ 	.word	0x0500000f


	//   ....[202]....
        /*045c*/ 	.word	0x0500000f


	//   ....[203]....
        /*0460*/ 	.word	0x0500000f


	//   ....[204]....
        /*0464*/ 	.word	0x0500000f


	//   ....[205]....
        /*0468*/ 	.word	0x0500000f


	//   ....[206]....
        /*046c*/ 	.word	0x0500000f


	//   ....[207]....
        /*0470*/ 	.word	0x0500000f


	//   ....[208]....
        /*0474*/ 	.word	0x0500000f


	//   ....[209]....
        /*0478*/ 	.word	0x0500000f


	//   ....[210]....
        /*047c*/ 	.word	0x0500000f


	//   ....[211]....
        /*0480*/ 	.word	0x0500000f


	//   ....[212]....
        /*0484*/ 	.word	0x0500000f


	//   ....[213]....
        /*0488*/ 	.word	0x0500000f


	//   ....[214]....
        /*048c*/ 	.word	0x0500000f


	//   ....[215]....
        /*0490*/ 	.word	0x0500000f


	//   ....[216]....
        /*0494*/ 	.word	0x0500000f


	//   ....[217]....
        /*0498*/ 	.word	0x0500000f


	//   ....[218]....
        /*049c*/ 	.word	0x0500000f


	//   ....[219]....
        /*04a0*/ 	.word	0x0500000f


	//   ....[220]....
        /*04a4*/ 	.word	0x0500000f


	//   ....[221]....
        /*04a8*/ 	.word	0x0500000f


	//   ....[222]....
        /*04ac*/ 	.word	0x0500000f


	//   ....[223]....
        /*04b0*/ 	.word	0x0500000f


	//   ....[224]....
        /*04b4*/ 	.word	0x0500000f


	//   ....[225]....
        /*04b8*/ 	.word	0x0500000f


	//   ....[226]....
        /*04bc*/ 	.word	0x0500000f


	//   ....[227]....
        /*04c0*/ 	.word	0x0500000f


	//   ....[228]....
        /*04c4*/ 	.word	0x0500000f


	//   ....[229]....
        /*04c8*/ 	.word	0x0500000f


	//   ....[230]....
        /*04cc*/ 	.word	0x0500000f


	//   ....[231]....
        /*04d0*/ 	.word	0x0500000f


	//   ....[232]....
        /*04d4*/ 	.word	0x0500000f


	//   ....[233]....
        /*04d8*/ 	.word	0x0500000f


	//   ....[234]....
        /*04dc*/ 	.word	0x0500000f


	//   ....[235]....
        /*04e0*/ 	.word	0x0500000f


	//   ....[236]....
        /*04e4*/ 	.word	0x0500000f


	//   ....[237]....
        /*04e8*/ 	.word	0x0500000f


	//   ....[238]....
        /*04ec*/ 	.word	0x0500000f


	//   ....[239]....
        /*04f0*/ 	.word	0x0500000f


	//   ....[240]....
        /*04f4*/ 	.word	0x0500000f


	//   ....[241]....
        /*04f8*/ 	.word	0x0500000f


	//   ....[242]....
        /*04fc*/ 	.word	0x0500000f


	//   ....[243]....
        /*0500*/ 	.word	0x0500000f


	//   ....[244]....
        /*0504*/ 	.word	0x0500000f


	//   ....[245]....
        /*0508*/ 	.word	0x0500000f


	//   ....[246]....
        /*050c*/ 	.word	0x0500000f


	//   ....[247]....
        /*0510*/ 	.word	0x0500000f


	//   ....[248]....
        /*0514*/ 	.word	0x0500000f


	//   ....[249]....
        /*0518*/ 	.word	0x0500000f


	//   ....[250]....
        /*051c*/ 	.word	0x0500000f


	//   ....[251]....
        /*0520*/ 	.word	0x0500000f


	//   ....[252]....
        /*0524*/ 	.word	0x0500000f


	//   ....[253]....
        /*0528*/ 	.word	0x0500000f


	//   ....[254]....
        /*052c*/ 	.word	0x0500000f


	//   ....[255]....
        /*0530*/ 	.word	0x0500000f


	//   ....[0]....
        /*0534*/ 	.word	0x0500000f


	//   ....[1]....
        /*0538*/ 	.word	0x0500000f


	//   ....[2]....
        /*053c*/ 	.word	0x0500000f


	//   ....[3]....
        /*0540*/ 	.word	0x0500000f


	//----- nvinfo : EIATTR_COOP_GROUP_INSTR_OFFSETS
	.align		4
.L_282:
        /*0544*/ 	.byte	0x04, 0x28
        /*0546*/ 	.short	(.L_284 - .L_283)


	//   ....[0]....
.L_283:
        /*0548*/ 	.word	0x00000080


	//   ....[1]....
        /*054c*/ 	.word	0x00000090


	//   ....[2]....
        /*0550*/ 	.word	0x000002d0


	//   ....[3]....
        /*0554*/ 	.word	0x00000430


	//   ....[4]....
        /*0558*/ 	.word	0x00000550


	//   ....[5]....
        /*055c*/ 	.word	0x000006b0


	//   ....[6]....
        /*0560*/ 	.word	0x00001580


	//   ....[7]....
        /*0564*/ 	.word	0x00001e80


	//   ....[8]....
        /*0568*/ 	.word	0x00002290


	//   ....[9]....
        /*056c*/ 	.word	0x00002c10


	//   ....[10]....
        /*0570*/ 	.word	0x00002c90


	//   ....[11]....
        /*0574*/ 	.word	0x000037d0


	//   ....[12]....
        /*0578*/ 	.word	0x00003840


	//   ....[13]....
        /*057c*/ 	.word	0x00004e10


	//   ....[14]....
        /*0580*/ 	.word	0x000051a0


	//   ....[15]....
        /*0584*/ 	.word	0x00005a10


	//   ....[16]....
        /*0588*/ 	.word	0x00005b10


	//   ....[17]....
        /*058c*/ 	.word	0x00006480


	//   ....[18]....
        /*0590*/ 	.word	0x000064d0


	//   ....[19]....
        /*0594*/ 	.word	0x00008a40


	//   ....[20]....
        /*0598*/ 	.word	0x00008a70


	//   ....[21]....
        /*059c*/ 	.word	0x00008a90


	//   ....[22]....
        /*05a0*/ 	.word	0x00008ab0


	//   ....[23]....
        /*05a4*/ 	.word	0x00009f30


	//   ....[24]....
        /*05a8*/ 	.word	0x00009f70


	//   ....[25]....
        /*05ac*/ 	.word	0x0000a030


	//   ....[26]....
        /*05b0*/ 	.word	0x0000a040


	//   ....[27]....
        /*05b4*/ 	.word	0x0000b370


	//   ....[28]....
        /*05b8*/ 	.word	0x0000b3b0


	//   ....[29]....
        /*05bc*/ 	.word	0x0000b3f0


	//   ....[30]....
        /*05c0*/ 	.word	0x0000b420


	//   ....[31]....
        /*05c4*/ 	.word	0x0000b9e0


	//   ....[32]....
        /*05c8*/ 	.word	0x0000ba00


	//   ....[33]....
        /*05cc*/ 	.word	0x0000bad0


	//   ....[34]....
        /*05d0*/ 	.word	0x0000baf0


	//   ....[35]....
        /*05d4*/ 	.word	0x0000bbb0


	//   ....[36]....
        /*05d8*/ 	.word	0x0000bbd0


	//   ....[37]....
        /*05dc*/ 	.word	0x0000bca0


	//   ....[38]....
        /*05e0*/ 	.word	0x0000bcc0


	//   ....[39]....
        /*05e4*/ 	.word	0x0000c560


	//   ....[40]....
        /*05e8*/ 	.word	0x0000c590


	//   ....[41]....
        /*05ec*/ 	.word	0x0000c660


	//   ....[42]....
        /*05f0*/ 	.word	0x0000c680


	//   ....[43]....
        /*05f4*/ 	.word	0x0000c740


	//   ....[44]....
        /*05f8*/ 	.word	0x0000c760


	//   ....[45]....
        /*05fc*/ 	.word	0x0000c830


	//   ....[46]....
        /*0600*/ 	.word	0x0000c850


	//   ....[47]....
        /*0604*/ 	.word	0x0000c990


	//   ....[48]....
        /*0608*/ 	.word	0x0000cb60


	//   ....[49]....
        /*060c*/ 	.word	0x0000cb90


	//   ....[50]....
        /*0610*/ 	.word	0x0000cbc0


	//   ....[51]....
        /*0614*/ 	.word	0x0000cbf0


	//   ....[52]....
        /*0618*/ 	.word	0x0000cc20


	//   ....[53]....
        /*061c*/ 	.word	0x0000cc50


	//   ....[54]....
        /*0620*/ 	.word	0x0000cda0


	//   ....[55]....
        /*0624*/ 	.word	0x0000cdd0


	//   ....[56]....
        /*0628*/ 	.word	0x0000ce00


	//   ....[57]....
        /*062c*/ 	.word	0x0000ce30


	//   ....[58]....
        /*0630*/ 	.word	0x0000ce60


	//   ....[59]....
        /*0634*/ 	.word	0x0000ce90


	//   ....[60]....
        /*0638*/ 	.word	0x0000cf20


	//   ....[61]....
        /*063c*/ 	.word	0x0000cf80


	//   ....[62]....
        /*0640*/ 	.word	0x0000d010


	//   ....[63]....
        /*0644*/ 	.word	0x0000e7b0


	//   ....[64]....
        /*0648*/ 	.word	0x0000e7d0


	//   ....[65]....
        /*064c*/ 	.word	0x0000e870


	//   ....[66]....
        /*0650*/ 	.word	0x0000e890


	//   ....[67]....
        /*0654*/ 	.word	0x0000e920


	//   ....[68]....
        /*0658*/ 	.word	0x0000e940


	//   ....[69]....
        /*065c*/ 	.word	0x0000e9d0


	//   ....[70]....
        /*0660*/ 	.word	0x0000e9f0


	//   ....[71]....
        /*0664*/ 	.word	0x0000ea80


	//   ....[72]....
        /*0668*/ 	.word	0x0000eaa0


	//   ....[73]....
        /*066c*/ 	.word	0x0000eb30


	//   ....[74]....
        /*0670*/ 	.word	0x0000eb50


	//   ....[75]....
        /*0674*/ 	.word	0x0000ebe0


	//   ....[76]....
        /*0678*/ 	.word	0x0000ec00


	//   ....[77]....
        /*067c*/ 	.word	0x0000ec10


	//   ....[78]....
        /*0680*/ 	.word	0x0000ec90


	//   ....[79]....
        /*0684*/ 	.word	0x0000f3f0


	//   ....[80]....
        /*0688*/ 	.word	0x0000f420


	//   ....[81]....
        /*068c*/ 	.word	0x0000f480


	//   ....[82]....
        /*0690*/ 	.word	0x0000f4d0


	//   ....[83]....
        /*0694*/ 	.word	0x0000f510


	//   ....[84]....
        /*0698*/ 	.word	0x0000f570


	//   ....[85]....
        /*069c*/ 	.word	0x0000f5c0


	//   ....[86]....
        /*06a0*/ 	.word	0x0000f610


	//   ....[87]....
        /*06a4*/ 	.word	0x0000f660


	//   ....[88]....
        /*06a8*/ 	.word	0x0000f6b0


	//   ....[89]....
        /*06ac*/ 	.word	0x0000f6f0


	//   ....[90]....
        /*06b0*/ 	.word	0x0000f750


	//   ....[91]....
        /*06b4*/ 	.word	0x0000f7a0


	//   ....[92]....
        /*06b8*/ 	.word	0x0000f7e0


	//   ....[93]....
        /*06bc*/ 	.word	0x0000f800


	//   ....[94]....
        /*06c0*/ 	.word	0x0000f840


	//   ....[95]....
        /*06c4*/ 	.word	0x0000ffa0


	//   ....[96]....
        /*06c8*/ 	.word	0x0000ffd0


	//   ....[97]....
        /*06cc*/ 	.word	0x00010030


	//   ....[98]....
        /*06d0*/ 	.word	0x00010040


	//   ....[99]....
        /*06d4*/ 	.word	0x00010090


	//   ....[100]....
        /*06d8*/ 	.word	0x000100a0


	//   ....[101]....
        /*06dc*/ 	.word	0x000100f0


	//   ....[102]....
        /*06e0*/ 	.word	0x00010100


	//   ....[103]....
        /*06e4*/ 	.word	0x00010150


	//   ....[104]....
        /*06e8*/ 	.word	0x00010160


	//   ....[105]....
        /*06ec*/ 	.word	0x000101b0


	//   ....[106]....
        /*06f0*/ 	.word	0x000101c0


	//   ....[107]....
        /*06f4*/ 	.word	0x00010210


	//   ....[108]....
        /*06f8*/ 	.word	0x00010220


	//   ....[109]....
        /*06fc*/ 	.word	0x00010230


	//   ....[110]....
        /*0700*/ 	.word	0x00010280


	//   ....[111]....
        /*0704*/ 	.word	0x000104e0


	//   ....[112]....
        /*0708*/ 	.word	0x00010500


	//   ....[113]....
        /*070c*/ 	.word	0x00010510


	//   ....[114]....
        /*0710*/ 	.word	0x00010580


	//   ....[115]....
        /*0714*/ 	.word	0x00010590


	//   ....[116]....
        /*0718*/ 	.word	0x00010600


	//   ....[117]....
        /*071c*/ 	.word	0x00010610


	//   ....[118]....
        /*0720*/ 	.word	0x00010680


	//   ....[119]....
        /*0724*/ 	.word	0x00010690


	//   ....[120]....
        /*0728*/ 	.word	0x00010700


	//   ....[121]....
        /*072c*/ 	.word	0x00010710


	//   ....[122]....
        /*0730*/ 	.word	0x00010780


	//   ....[123]....
        /*0734*/ 	.word	0x00010790


	//   ....[124]....
        /*0738*/ 	.word	0x00010800


	//   ....[125]....
        /*073c*/ 	.word	0x00010810


	//   ....[126]....
        /*0740*/ 	.word	0x00010820


	//   ....[127]....
        /*0744*/ 	.word	0x00010dd0


	//   ....[128]....
        /*0748*/ 	.word	0x00010e10


	//   ....[129]....
        /*074c*/ 	.word	0x00010e50


	//   ....[130]....
        /*0750*/ 	.word	0x00010e70


	//   ....[131]....
        /*0754*/ 	.word	0x00010e80


	//   ....[132]....
        /*0758*/ 	.word	0x00010ea0


	//   ....[133]....
        /*075c*/ 	.word	0x00010f10


	//   ....[134]....
        /*0760*/ 	.word	0x00010f30


	//   ....[135]....
        /*0764*/ 	.word	0x00010f90


	//   ....[136]....
        /*0768*/ 	.word	0x00010fb0


	//   ....[137]....
        /*076c*/ 	.word	0x00011010


	//   ....[138]....
        /*0770*/ 	.word	0x00011030


	//   ....[139]....
        /*0774*/ 	.word	0x00011090


	//   ....[140]....
        /*0778*/ 	.word	0x000110b0


	//   ....[141]....
        /*077c*/ 	.word	0x00011100


	//   ....[142]....
        /*0780*/ 	.word	0x00011120


	//   ....[143]....
        /*0784*/ 	.word	0x00011520


	//   ....[144]....
        /*0788*/ 	.word	0x00011570


	//   ....[145]....
        /*078c*/ 	.word	0x000115a0


	//   ....[146]....
        /*0790*/ 	.word	0x000115b0


	//   ....[147]....
        /*0794*/ 	.word	0x000115e0


	//   ....[148]....
        /*0798*/ 	.word	0x00011610


	//   ....[149]....
        /*079c*/ 	.word	0x00011640


	//   ....[150]....
        /*07a0*/ 	.word	0x00011670


	//   ....[151]....
        /*07a4*/ 	.word	0x000117f0


	//   ....[152]....
        /*07a8*/ 	.word	0x00011820


	//   ....[153]....
        /*07ac*/ 	.word	0x00011850


	//   ....[154]....
        /*07b0*/ 	.word	0x00011880


	//   ....[155]....
        /*07b4*/ 	.word	0x000118b0


	//   ....[156]....
        /*07b8*/ 	.word	0x000118e0


	//   ....[157]....
        /*07bc*/ 	.word	0x000119a0


	//   ....[158]....
        /*07c0*/ 	.word	0x000119c0


	//   ....[159]....
        /*07c4*/ 	.word	0x00011a30


	//   ....[160]....
        /*07c8*/ 	.word	0x000120d0


	//   ....[161]....
        /*07cc*/ 	.word	0x00012670


	//   ....[162]....
        /*07d0*/ 	.word	0x00012760


	//   ....[163]....
        /*07d4*/ 	.word	0x00012800


	//   ....[164]....
        /*07d8*/ 	.word	0x00012860


	//   ....[165]....
        /*07dc*/ 	.word	0x00012960


	//   ....[166]....
        /*07e0*/ 	.word	0x000129d0


	//   ....[167]....
        /*07e4*/ 	.word	0x00012ad0


	//   ....[168]....
        /*07e8*/ 	.word	0x00012b40


	//   ....[169]....
        /*07ec*/ 	.word	0x00012c40


	//   ....[170]....
        /*07f0*/ 	.word	0x00012cb0


	//   ....[171]....
        /*07f4*/ 	.word	0x00012db0


	//   ....[172]....
        /*07f8*/ 	.word	0x00012e20


	//   ....[173]....
        /*07fc*/ 	.word	0x00012f20


	//   ....[174]....
        /*0800*/ 	.word	0x00012f90


	//   ....[175]....
        /*0804*/ 	.word	0x00013090


	//   ....[176]....
        /*0808*/ 	.word	0x00013100


	//   ....[177]....
        /*080c*/ 	.word	0x000131e0


	//   ....[178]....
        /*0810*/ 	.word	0x000132d0


	//   ....[179]....
        /*0814*/ 	.word	0x00013340


	//   ....[180]....
        /*0818*/ 	.word	0x000133c0


	//   ....[181]....
        /*081c*/ 	.word	0x00013480


	//   ....[182]....
        /*0820*/ 	.word	0x00013500


	//   ....[183]....
        /*0824*/ 	.word	0x000135d0


	//   ....[184]....
        /*0828*/ 	.word	0x00013650


	//   ....[185]....
        /*082c*/ 	.word	0x00013720


	//   ....[186]....
        /*0830*/ 	.word	0x000137a0


	//   ....[187]....
        /*0834*/ 	.word	0x00013870


	//   ....[188]....
        /*0838*/ 	.word	0x000138f0


	//   ....[189]....
        /*083c*/ 	.word	0x000139c0


	//   ....[190]....
        /*0840*/ 	.word	0x00013a40


	//   ....[191]....
        /*0844*/ 	.word	0x00013b00


	//   ....[192]....
        /*0848*/ 	.word	0x00013b80


	//   ....[193]....
        /*084c*/ 	.word	0x00013c30


	//   ....[194]....
        /*0850*/ 	.word	0x00013d60


	//   ....[195]....
        /*0854*/ 	.word	0x00013e10


	//   ....[196]....
        /*0858*/ 	.word	0x00013e70


	//   ....[197]....
        /*085c*/ 	.word	0x00013f30


	//   ....[198]....
        /*0860*/ 	.word	0x00013f90


	//   ....[199]....
        /*0864*/ 	.word	0x00014050


	//   ....[200]....
        /*0868*/ 	.word	0x000140b0


	//   ....[201]....
        /*086c*/ 	.word	0x00014170


	//   ....[202]....
        /*0870*/ 	.word	0x000141d0


	//   ....[203]....
        /*0874*/ 	.word	0x00014290


	//   ....[204]....
        /*0878*/ 	.word	0x000142f0


	//   ....[205]....
        /*087c*/ 	.word	0x000143b0


	//   ....[206]....
        /*0880*/ 	.word	0x00014410


	//   ....[207]....
        /*0884*/ 	.word	0x000144d0


	//   ....[208]....
        /*0888*/ 	.word	0x00014530


	//   ....[209]....
        /*088c*/ 	.word	0x000145f0


	//   ....[210]....
        /*0890*/ 	.word	0x000146e0


	//   ....[211]....
        /*0894*/ 	.word	0x00014780


	//   ....[212]....
        /*0898*/ 	.word	0x000147e0


	//   ....[213]....
        /*089c*/ 	.word	0x000148c0


	//   ....[214]....
        /*08a0*/ 	.word	0x00014920


	//   ....[215]....
        /*08a4*/ 	.word	0x00014a00


	//   ....[216]....
        /*08a8*/ 	.word	0x00014a60


	//   ....[217]....
        /*08ac*/ 	.word	0x00014b40


	//   ....[218]....
        /*08b0*/ 	.word	0x00014ba0


	//   ....[219]....
        /*08b4*/ 	.word	0x00014c80


	//   ....[220]....
        /*08b8*/ 	.word	0x00014ce0


	//   ....[221]....
        /*08bc*/ 	.word	0x00014dc0


	//   ....[222]....
        /*08c0*/ 	.word	0x00014e20


	//   ....[223]....
        /*08c4*/ 	.word	0x00014f00


	//   ....[224]....
        /*08c8*/ 	.word	0x00014f60


	//   ....[225]....
        /*08cc*/ 	.word	0x00015030


	//   ....[226]....
        /*08d0*/ 	.word	0x00015150


	//   ....[227]....
        /*08d4*/ 	.word	0x000151f0


	//   ....[228]....
        /*08d8*/ 	.word	0x000152b0


	//   ....[229]....
        /*08dc*/ 	.word	0x00015380


	//   ....[230]....
        /*08e0*/ 	.word	0x000153e0


	//   ....[231]....
        /*08e4*/ 	.word	0x000154c0


	//   ....[232]....
        /*08e8*/ 	.word	0x00015520


	//   ....[233]....
        /*08ec*/ 	.word	0x000155f0


	//   ....[234]....
        /*08f0*/ 	.word	0x00015650


	//   ....[235]....
        /*08f4*/ 	.word	0x00015720


	//   ....[236]....
        /*08f8*/ 	.word	0x00015780


	//   ....[237]....
        /*08fc*/ 	.word	0x00015860


	//   ....[238]....
        /*0900*/ 	.word	0x000158c0


	//   ....[239]....
        /*0904*/ 	.word	0x00015990


	//   ....[240]....
        /*0908*/ 	.word	0x000159f0


	//   ....[241]....
        /*090c*/ 	.word	0x00015ab0


	//   ....[242]....
        /*0910*/ 	.word	0x00015b40


	//   ....[243]....
        /*0914*/ 	.word	0x00015be0


	//   ....[244]....
        /*0918*/ 	.word	0x00015d00


	//   ....[245]....
        /*091c*/ 	.word	0x00015d70


	//   ....[246]....
        /*0920*/ 	.word	0x00015de0


	//   ....[247]....
        /*0924*/ 	.word	0x00015e50


	//   ....[248]....
        /*0928*/ 	.word	0x00015ec0


	//   ....[249]....
        /*092c*/ 	.word	0x00015f40


	//   ....[250]....
        /*0930*/ 	.word	0x00015fd0


	//   ....[251]....
        /*0934*/ 	.word	0x00016060


	//   ....[252]....
        /*0938*/ 	.word	0x000160d0


	//   ....[253]....
        /*093c*/ 	.word	0x00016140


	//   ....[254]....
        /*0940*/ 	.word	0x000161b0


	//   ....[255]....
        /*0944*/ 	.word	0x00016230


	//   ....[0]....
        /*0948*/ 	.word	0x000162a0


	//   ....[1]....
        /*094c*/ 	.word	0x00016340


	//   ....[2]....
        /*0950*/ 	.word	0x000163d0


	//   ....[3]....
        /*0954*/ 	.word	0x000164f0


	//----- nvinfo : EIATTR_REG_RECONFIG
	.align		4
.L_284:
        /*0958*/ 	.byte	0x01, 0x54
	.zero		2


	//----- nvinfo : EIATTR_SYSCALL_OFFSETS
	.align		4
        /*095c*/ 	.byte	0x04, 0x46
        /*095e*/ 	.short	(.L_286 - .L_285)


	//   ....[0]....
.L_285:
        /*0960*/ 	.word	0x00001760


	//   ....[1]....
        /*0964*/ 	.word	0x0000de70


	//   ....[2]....
        /*0968*/ 	.word	0x0000dfc0


	//   ....[3]....
        /*096c*/ 	.word	0x0000e0b0


	//   ....[4]....
        /*0970*/ 	.word	0x0000f040


	//----- nvinfo : EIATTR_MBARRIER_INSTR_OFFSETS
	.align		4
.L_286:
        /*0974*/ 	.byte	0x04, 0x39
        /*0976*/ 	.short	(.L_288 - .L_287)


	//   ....[0]....
.L_287:
        /*0978*/ 	.word	0x00000180
        /*097c*/ 	.word	0x000000ff
        /*0980*/ 	.word	0x00028800
        /*0984*/ 	.short	0x0100
        /*0986*/ 	.byte	0x08
	.zero		1


	//   ....[1]....
        /*0988*/ 	.word	0x00000190
        /*098c*/ 	.word	0x000000ff
        /*0990*/ 	.word	0x00028820
        /*0994*/ 	.short	0x0100
        /*0996*/ 	.byte	0x08
	.zero		1


	//   ....[2]....
        /*0998*/ 	.word	0x00000280
        /*099c*/ 	.word	0x000000ff
        /*09a0*/ 	.word	0x00028830
        /*09a4*/ 	.short	0x0100
        /*09a6*/ 	.byte	0x08
	.zero		1


	//   ....[3]....
        /*09a8*/ 	.word	0x00000290
        /*09ac*/ 	.word	0x000000ff
        /*09b0*/ 	.word	0x00028840
        /*09b4*/ 	.short	0x0100
        /*09b6*/ 	.byte	0x08
	.zero		1


	//   ....[4]....
        /*09b8*/ 	.word	0x000002a0
        /*09bc*/ 	.word	0x000000ff
        /*09c0*/ 	.word	0x00028838
        /*09c4*/ 	.short	0x0100
        /*09c6*/ 	.byte	0x08
	.zero		1


	//   ....[5]....
        /*09c8*/ 	.word	0x000002b0
        /*09cc*/ 	.word	0x000000ff
        /*09d0*/ 	.word	0x00028848
        /*09d4*/ 	.short	0x0100
        /*09d6*/ 	.byte	0x08
	.zero		1


	//   ....[6]....
        /*09d8*/ 	.word	0x000003e0
        /*09dc*/ 	.word	0x000000ff
        /*09e0*/ 	.word	0x00028850
        /*09e4*/ 	.short	0x0100
        /*09e6*/ 	.byte	0x08
	.zero		1


	//   ....[7]....
        /*09e8*/ 	.word	0x000003f0
        /*09ec*/ 	.word	0x000000ff
        /*09f0*/ 	.word	0x00028860
        /*09f4*/ 	.short	0x0100
        /*09f6*/ 	.byte	0x08
	.zero		1


	//   ....[8]....
        /*09f8*/ 	.word	0x00000400
        /*09fc*/ 	.word	0x000000ff
        /*0a00*/ 	.word	0x00028858
        /*0a04*/ 	.short	0x0100
        /*0a06*/ 	.byte	0x08
	.zero		1


	//   ....[9]....
        /*0a08*/ 	.word	0x00000410
        /*0a0c*/ 	.word	0x000000ff
        /*0a10*/ 	.word	0x00028868
        /*0a14*/ 	.short	0x0100
        /*0a16*/ 	.byte	0x08
	.zero		1


	//   ....[10]....
        /*0a18*/ 	.word	0x00000500
        /*0a1c*/ 	.word	0x000000ff
        /*0a20*/ 	.word	0x00028870
        /*0a24*/ 	.short	0x0100
        /*0a26*/ 	.byte	0x06
	.zero		1


	//   ....[11]....
        /*0a28*/ 	.word	0x00000510
        /*0a2c*/ 	.word	0x000000ff
        /*0a30*/ 	.word	0x00028880
        /*0a34*/ 	.short	0x0100
        /*0a36*/ 	.byte	0x06
	.zero		1


	//   ....[12]....
        /*0a38*/ 	.word	0x00000520
        /*0a3c*/ 	.word	0x000000ff
        /*0a40*/ 	.word	0x00028878
        /*0a44*/ 	.short	0x0100
        /*0a46*/ 	.byte	0x06
	.zero		1


	//   ....[13]....
        /*0a48*/ 	.word	0x00000530
        /*0a4c*/ 	.word	0x000000ff
        /*0a50*/ 	.word	0x00028888
        /*0a54*/ 	.short	0x0100
        /*0a56*/ 	.byte	0x06
	.zero		1


	//   ....[14]....
        /*0a58*/ 	.word	0x00000660
        /*0a5c*/ 	.word	0x000000ff
        /*0a60*/ 	.word	0x00028890
        /*0a64*/ 	.short	0x0100
        /*0a66*/ 	.byte	0x08
	.zero		1


	//   ....[15]....
        /*0a68*/ 	.word	0x00000670
        /*0a6c*/ 	.word	0x000000ff
        /*0a70*/ 	.word	0x000288a0
        /*0a74*/ 	.short	0x0100
        /*0a76*/ 	.byte	0x08
	.zero		1


	//   ....[16]....
        /*0a78*/ 	.word	0x00000680
        /*0a7c*/ 	.word	0x000000ff
        /*0a80*/ 	.word	0x00028898
        /*0a84*/ 	.short	0x0100
        /*0a86*/ 	.byte	0x08
	.zero		1


	//   ....[17]....
        /*0a88*/ 	.word	0x00000690
        /*0a8c*/ 	.word	0x000000ff
        /*0a90*/ 	.word	0x000288a8
        /*0a94*/ 	.short	0x0100
        /*0a96*/ 	.byte	0x08
	.zero		1


	//   ....[18]....
        /*0a98*/ 	.word	0x000007d0
        /*0a9c*/ 	.word	0x000000ff
        /*0aa0*/ 	.word	0x000288b0
        /*0aa4*/ 	.short	0x0100
        /*0aa6*/ 	.byte	0x08
	.zero		1


	//   ....[19]....
        /*0aa8*/ 	.word	0x000007e0
        /*0aac*/ 	.word	0x000000ff
        /*0ab0*/ 	.word	0x000288c0
        /*0ab4*/ 	.short	0x0100
        /*0ab6*/ 	.byte	0x08
	.zero		1


	//   ....[20]....
        /*0ab8*/ 	.word	0x000007f0
        /*0abc*/ 	.word	0x000000ff
        /*0ac0*/ 	.word	0x000288b8
        /*0ac4*/ 	.short	0x0100
        /*0ac6*/ 	.byte	0x08
	.zero		1


	//   ....[21]....
        /*0ac8*/ 	.word	0x00000800
        /*0acc*/ 	.word	0x000000ff
        /*0ad0*/ 	.word	0x000288c8
        /*0ad4*/ 	.short	0x0100
        /*0ad6*/ 	.byte	0x08
	.zero		1


	//   ....[22]....
        /*0ad8*/ 	.word	0x000017e0
        /*0adc*/ 	.word	0x000000ff
        /*0ae0*/ 	.word	0x00028800
        /*0ae4*/ 	.short	0x010a
        /*0ae6*/ 	.byte	0x29
	.zero		1


	//   ....[23]....
        /*0ae8*/ 	.word	0x00001860
        /*0aec*/ 	.word	0x00000000
        /*0af0*/ 	.word	0x00028830
        /*0af4*/ 	.short	0x010a
        /*0af6*/ 	.byte	0x3f
	.zero		1


	//   ....[24]....
        /*0af8*/ 	.word	0x000018a0
        /*0afc*/ 	.word	0x00000000
        /*0b00*/ 	.word	0x00028830
        /*0b04*/ 	.short	0x010a
        /*0b06*/ 	.byte	0x3f
	.zero		1


	//   ....[25]....
        /*0b08*/ 	.word	0x00003450
        /*0b0c*/ 	.word	0x000000ff
        /*0b10*/ 	.word	0x00000000
        /*0b14*/ 	.short	0x0101
        /*0b16*/ 	.byte	0x06
	.zero		1


	//   ....[26]....
        /*0b18*/ 	.word	0x00004540
        /*0b1c*/ 	.word	0x000000ff
        /*0b20*/ 	.word	0x00028830
        /*0b24*/ 	.short	0x010a
        /*0b26*/ 	.byte	0x06
	.zero		1


	//   ....[27]....
        /*0b28*/ 	.word	0x00004580
        /*0b2c*/ 	.word	0x000000ff
        /*0b30*/ 	.word	0x00028830
        /*0b34*/ 	.short	0x010a
        /*0b36*/ 	.byte	0x06
	.zero		1


	//   ....[28]....
        /*0b38*/ 	.word	0x000048d0
        /*0b3c*/ 	.word	0x000000ff
        /*0b40*/ 	.word	0x00028850
        /*0b44*/ 	.short	0x010a
        /*0b46*/ 	.byte	0x06
	.zero		1


	//   ....[29]....
        /*0b48*/ 	.word	0x00004910
        /*0b4c*/ 	.word	0x000000ff
        /*0b50*/ 	.word	0x00028850
        /*0b54*/ 	.short	0x010a
        /*0b56*/ 	.byte	0x06
	.zero		1


	//   ....[30]....
        /*0b58*/ 	.word	0x000054c0
        /*0b5c*/ 	.word	0x000000ff
        /*0b60*/ 	.word	0x00000000
        /*0b64*/ 	.short	0x0101
        /*0b66*/ 	.byte	0x06
	.zero		1


	//   ....[31]....
        /*0b68*/ 	.word	0x00007060
        /*0b6c*/ 	.word	0x000000ff
        /*0b70*/ 	.word	0x00000000
        /*0b74*/ 	.short	0x0101
        /*0b76*/ 	.byte	0x06
	.zero		1


	//   ....[32]....
        /*0b78*/ 	.word	0x00007740
        /*0b7c*/ 	.word	0x000000ff
        /*0b80*/ 	.word	0x00028830
        /*0b84*/ 	.short	0x010a
        /*0b86*/ 	.byte	0x06
	.zero		1


	//   ....[33]....
        /*0b88*/ 	.word	0x00007780
        /*0b8c*/ 	.word	0x000000ff
        /*0b90*/ 	.word	0x00028830
        /*0b94*/ 	.short	0x010a
        /*0b96*/ 	.byte	0x06
	.zero		1


	//   ....[34]....
        /*0b98*/ 	.word	0x00007aa0
        /*0b9c*/ 	.word	0x000000ff
        /*0ba0*/ 	.word	0x00028850
        /*0ba4*/ 	.short	0x010a
        /*0ba6*/ 	.byte	0x06
	.zero		1


	//   ....[35]....
        /*0ba8*/ 	.word	0x00007ae0
        /*0bac*/ 	.word	0x000000ff
        /*0bb0*/ 	.word	0x00028850
        /*0bb4*/ 	.short	0x010a
        /*0bb6*/ 	.byte	0x06
	.zero		1


	//   ....[36]....
        /*0bb8*/ 	.word	0x000083a0
        /*0bbc*/ 	.word	0x000000ff
        /*0bc0*/ 	.word	0x00000000
        /*0bc4*/ 	.short	0x0101
        /*0bc6*/ 	.byte	0x06
	.zero		1


	//   ....[37]....
        /*0bc8*/ 	.word	0x00009890
        /*0bcc*/ 	.word	0x000000ff
        /*0bd0*/ 	.word	0x00000000
        /*0bd4*/ 	.short	0x0101
        /*0bd6*/ 	.byte	0x06
	.zero		1


	//   ....[38]....
        /*0bd8*/ 	.word	0x00009ea0
        /*0bdc*/ 	.word	0x000000ff
        /*0be0*/ 	.word	0x00028850
        /*0be4*/ 	.short	0x010a
        /*0be6*/ 	.byte	0x05
	.zero		1


	//   ....[39]....
        /*0be8*/ 	.word	0x00009ee0
        /*0bec*/ 	.word	0x000000ff
        /*0bf0*/ 	.word	0x00028850
        /*0bf4*/ 	.short	0x010a
        /*0bf6*/ 	.byte	0x05
	.zero		1


	//   ....[40]....
        /*0bf8*/ 	.word	0x0000a450
        /*0bfc*/ 	.word	0x000000ff
        /*0c00*/ 	.word	0x00000000
        /*0c04*/ 	.short	0x0101
        /*0c06*/ 	.byte	0x04
	.zero		1


	//   ....[41]....
        /*0c08*/ 	.word	0x0000b9d0
        /*0c0c*/ 	.word	0x0000001c
        /*0c10*/ 	.word	0x00000000
        /*0c14*/ 	.short	0x0101
        /*0c16*/ 	.byte	0x3f
	.zero		1


	//   ....[42]....
        /*0c18*/ 	.word	0x0000e5c0
        /*0c1c*/ 	.word	0x00000007
        /*0c20*/ 	.word	0x00028840
        /*0c24*/ 	.short	0x010a
        /*0c26*/ 	.byte	0x3f
	.zero		1


	//   ....[43]....
        /*0c28*/ 	.word	0x0000ed40
        /*0c2c*/ 	.word	0x00000007
        /*0c30*/ 	.word	0x00028830
        /*0c34*/ 	.short	0x0107
        /*0c36*/ 	.byte	0x3f
	.zero		1


	//   ....[44]....
        /*0c38*/ 	.word	0x0000ee10
        /*0c3c*/ 	.word	0x00000007
        /*0c40*/ 	.word	0x00028830
        /*0c44*/ 	.short	0x0101
        /*0c46*/ 	.byte	0x3f
	.zero		1


	//   ....[45]....
        /*0c48*/ 	.word	0x0000f930
        /*0c4c*/ 	.word	0x00000016
        /*0c50*/ 	.word	0x00028800
        /*0c54*/ 	.short	0x0107
        /*0c56*/ 	.byte	0x3f
	.zero		1


	//   ....[46]....
        /*0c58*/ 	.word	0x0000fa40
        /*0c5c*/ 	.word	0x00000016
        /*0c60*/ 	.word	0x00028800
        /*0c64*/ 	.short	0x0101
        /*0c66*/ 	.byte	0x3f
	.zero		1


	//   ....[47]....
        /*0c68*/ 	.word	0x0000fa60
        /*0c6c*/ 	.word	0x00000016
        /*0c70*/ 	.word	0x00028820
        /*0c74*/ 	.short	0x010a
        /*0c76*/ 	.byte	0x3f
	.zero		1


	//   ....[48]....
        /*0c78*/ 	.word	0x0000fdf0
        /*0c7c*/ 	.word	0x00000006
        /*0c80*/ 	.word	0x00028840
        /*0c84*/ 	.short	0x010a
        /*0c86*/ 	.byte	0x3f
	.zero		1


	//   ....[49]....
        /*0c88*/ 	.word	0x00010310
        /*0c8c*/ 	.word	0x00000006
        /*0c90*/ 	.word	0x00028830
        /*0c94*/ 	.short	0x0107
        /*0c96*/ 	.byte	0x3f
	.zero		1


	//   ....[50]....
        /*0c98*/ 	.word	0x000103d0
        /*0c9c*/ 	.word	0x00000006
        /*0ca0*/ 	.word	0x00028830
        /*0ca4*/ 	.short	0x0101
        /*0ca6*/ 	.byte	0x3f
	.zero		1


	//   ....[51]....
        /*0ca8*/ 	.word	0x00010440
        /*0cac*/ 	.word	0x00000006
        /*0cb0*/ 	.word	0x00028860
        /*0cb4*/ 	.short	0x010a
        /*0cb6*/ 	.byte	0x3f
	.zero		1


	//   ....[52]....
        /*0cb8*/ 	.word	0x000109c0
        /*0cbc*/ 	.word	0x00000006
        /*0cc0*/ 	.word	0x00028850
        /*0cc4*/ 	.short	0x0107
        /*0cc6*/ 	.byte	0x3f
	.zero		1


	//   ....[53]....
        /*0cc8*/ 	.word	0x00010b20
        /*0ccc*/ 	.word	0x00000006
        /*0cd0*/ 	.word	0x00028850
        /*0cd4*/ 	.short	0x0101
        /*0cd6*/ 	.byte	0x3f
	.zero		1


	//   ....[54]....
        /*0cd8*/ 	.word	0x00010d30
        /*0cdc*/ 	.word	0x00000000
        /*0ce0*/ 	.word	0x00028860
        /*0ce4*/ 	.short	0x010a
        /*0ce6*/ 	.byte	0x3f
	.zero		1


	//   ....[55]....
        /*0ce8*/ 	.word	0x00011260
        /*0cec*/ 	.word	0x00000000
        /*0cf0*/ 	.word	0x00028850
        /*0cf4*/ 	.short	0x0107
        /*0cf6*/ 	.byte	0x3f
	.zero		1


	//   ....[56]....
        /*0cf8*/ 	.word	0x00011320
        /*0cfc*/ 	.word	0x00000000
        /*0d00*/ 	.word	0x00028850
        /*0d04*/ 	.short	0x0101
        /*0d06*/ 	.byte	0x3f
	.zero		1


	//   ....[57]....
        /*0d08*/ 	.word	0x00012050
        /*0d0c*/ 	.word	0x00000004
        /*0d10*/ 	.word	0x00028820
        /*0d14*/ 	.short	0x010a
        /*0d16*/ 	.byte	0x3f
	.zero		1


	//   ....[58]....
        /*0d18*/ 	.word	0x000121d0
        /*0d1c*/ 	.word	0x00000005
        /*0d20*/ 	.word	0x00028840
        /*0d24*/ 	.short	0x010a
        /*0d26*/ 	.byte	0x3f
	.zero		1


	//   ....[59]....
        /*0d28*/ 	.word	0x00012270
        /*0d2c*/ 	.word	0x00000019
        /*0d30*/ 	.word	0x00028840
        /*0d34*/ 	.short	0x010a
        /*0d36*/ 	.byte	0x3f
	.zero		1


	//   ....[60]....
        /*0d38*/ 	.word	0x000122b0
        /*0d3c*/ 	.word	0x00000005
        /*0d40*/ 	.word	0x00028860
        /*0d44*/ 	.short	0x010a
        /*0d46*/ 	.byte	0x3f
	.zero		1


	//   ....[61]....
        /*0d48*/ 	.word	0x000122f0
        /*0d4c*/ 	.word	0x00000019
        /*0d50*/ 	.word	0x00028860
        /*0d54*/ 	.short	0x010a
        /*0d56*/ 	.byte	0x3f
	.zero		1


	//   ....[62]....
        /*0d58*/ 	.word	0x00012360
        /*0d5c*/ 	.word	0x00000003
        /*0d60*/ 	.word	0x00028800
        /*0d64*/ 	.short	0x010a
        /*0d66*/ 	.byte	0x3f
	.zero		1


	//   ....[63]....
        /*0d68*/ 	.word	0x000123b0
        /*0d6c*/ 	.word	0x00000000
        /*0d70*/ 	.word	0x00028830
        /*0d74*/ 	.short	0x010a
        /*0d76*/ 	.byte	0x3f
	.zero		1


	//   ....[64]....
        /*0d78*/ 	.word	0x00012410
        /*0d7c*/ 	.word	0x00000007
        /*0d80*/ 	.word	0x00028830
        /*0d84*/ 	.short	0x010a
        /*0d86*/ 	.byte	0x3f
	.zero		1


	//   ....[65]....
        /*0d88*/ 	.word	0x00012470
        /*0d8c*/ 	.word	0x00000007
        /*0d90*/ 	.word	0x00028850
        /*0d94*/ 	.short	0x010a
        /*0d96*/ 	.byte	0x3f
	.zero		1


	//   ....[66]....
        /*0d98*/ 	.word	0x000124d0
        /*0d9c*/ 	.word	0x00000005
        /*0da0*/ 	.word	0x00028830
        /*0da4*/ 	.short	0x010a
        /*0da6*/ 	.byte	0x3f
	.zero		1


	//   ....[67]....
        /*0da8*/ 	.word	0x00012530
        /*0dac*/ 	.word	0x00000005
        /*0db0*/ 	.word	0x00028850
        /*0db4*/ 	.short	0x010a
        /*0db6*/ 	.byte	0x3f
	.zero		1


	//   ....[68]....
        /*0db8*/ 	.word	0x00012590
        /*0dbc*/ 	.word	0x00000006
        /*0dc0*/ 	.word	0x00028850
        /*0dc4*/ 	.short	0x010a
        /*0dc6*/ 	.byte	0x3f
	.zero		1


	//   ....[69]....
        /*0dc8*/ 	.word	0x000126b0
        /*0dcc*/ 	.word	0x00000007
        /*0dd0*/ 	.word	0x00028840
        /*0dd4*/ 	.short	0x010a
        /*0dd6*/ 	.byte	0x3f
	.zero		1


	//   ....[70]....
        /*0dd8*/ 	.word	0x00013c60
        /*0ddc*/ 	.word	0x00000016
        /*0de0*/ 	.word	0x00028820
        /*0de4*/ 	.short	0x010a
        /*0de6*/ 	.byte	0x3f
	.zero		1


	//   ....[71]....
        /*0de8*/ 	.word	0x00013cb0
        /*0dec*/ 	.word	0x00000006
        /*0df0*/ 	.word	0x00028840
        /*0df4*/ 	.short	0x010a
        /*0df6*/ 	.byte	0x3f
	.zero		1


	//   ....[72]....
        /*0df8*/ 	.word	0x00014630
        /*0dfc*/ 	.word	0x00000006
        /*0e00*/ 	.word	0x00028860
        /*0e04*/ 	.short	0x010a
        /*0e06*/ 	.byte	0x3f
	.zero		1


	//   ....[73]....
        /*0e08*/ 	.word	0x000150a0
        /*0e0c*/ 	.word	0x00000000
        /*0e10*/ 	.word	0x00028860
        /*0e14*/ 	.short	0x010a
        /*0e16*/ 	.byte	0x3f
	.zero		1


	//   ....[74]....
        /*0e18*/ 	.word	0x00016410
        /*0e1c*/ 	.word	0x00000004
        /*0e20*/ 	.word	0x00028820
        /*0e24*/ 	.short	0x010a
        /*0e26*/ 	.byte	0x3f
	.zero		1


	//   ....[75]....
        /*0e28*/ 	.word	0x000165b0
        /*0e2c*/ 	.word	0x00000005
        /*0e30*/ 	.word	0x00028840
        /*0e34*/ 	.short	0x010a
        /*0e36*/ 	.byte	0x3f
	.zero		1


	//   ....[76]....
        /*0e38*/ 	.word	0x00016600
        /*0e3c*/ 	.word	0x00000019
        /*0e40*/ 	.word	0x00028840
        /*0e44*/ 	.short	0x010a
        /*0e46*/ 	.byte	0x3f
	.zero		1


	//   ....[77]....
        /*0e48*/ 	.word	0x00016650
        /*0e4c*/ 	.word	0x00000005
        /*0e50*/ 	.word	0x00028860
        /*0e54*/ 	.short	0x010a
        /*0e56*/ 	.byte	0x3f
	.zero		1


	//----- nvinfo : EIATTR_NUM_MBARRIERS
	.align		4
.L_288:
        /*0e58*/ 	.byte	0x03, 0x38
        /*0e5a*/ 	.short	0x0016


	//----- nvinfo : EIATTR_EXIT_INSTR_OFFSETS
	.align		4
        /*0e5c*/ 	.byte	0x04, 0x1c
        /*0e5e*/ 	.short	(.L_290 - .L_289)


	//   ....[0]....
.L_289:
        /*0e60*/ 	.word	0x000009b0


	//   ....[1]....
        /*0e64*/ 	.word	0x0000c940


	//   ....[2]....
        /*0e68*/ 	.word	0x00012340


	//----- nvinfo : EIATTR_MAX_THREADS
	.align		4
.L_290:
        /*0e6c*/ 	.byte	0x04, 0x05
        /*0e6e*/ 	.short	(.L_292 - .L_291)
.L_291:
        /*0e70*/ 	.word	0x00000180
        /*0e74*/ 	.word	0x00000001
        /*0e78*/ 	.word	0x00000001


	//----- nvinfo : EIATTR_CRS_STACK_SIZE
	.align		4
.L_292:
        /*0e7c*/ 	.byte	0x04, 0x1e
        /*0e7e*/ 	.short	(.L_294 - .L_293)
.L_293:
        /*0e80*/ 	.word	0x00000000


	//----- nvinfo : EIATTR_CBANK_PARAM_SIZE
	.align		4
.L_294:
        /*0e84*/ 	.byte	0x03, 0x19
        /*0e86*/ 	.short	0x0af0


	//----- nvinfo : EIATTR_PARAM_CBANK
	.align		4
        /*0e88*/ 	.byte	0x04, 0x0a
        /*0e8a*/ 	.short	(.L_296 - .L_295)
	.align		4
.L_295:
        /*0e8c*/ 	.word	index@(.nv.constant0._ZN7cutlass13device_kernelIN5flash11enable_sm90INS1_16FlashAttnFwdSm90INS1_25CollectiveMainloopFwdSm90ILi2EN4cute5tupleIJNS5_1CILi1EEES8_S8_EEENS6_IJNS7_ILi128EEESA_SA_EEELi128ENS_10bfloat16_tEfNS_4arch4Sm90ELb1ELb0ELb1ELb1ELb1ELb0ELb0ELb1ELb1ELb1ELb0ELb0EEENS1_21CollectiveEpilogueFwdISB_S9_SC_SE_Li256ELb1ELb1ELb0ELb0EEENS1_36VarlenDynamicPersistentTileSchedulerILi128ELi128ELi256ELi128ELb0ELb1ELb1ELb1ELb1ELb1EEEEEEEEEvNT_6ParamsE)
        /*0e90*/ 	.short	0x0210
        /*0e92*/ 	.short	0x0af0


	//----- nvinfo : EIATTR_SW_WAR
	.align		4
.L_296:
        /*0e94*/ 	.byte	0x04, 0x36
        /*0e96*/ 	.short	(.L_298 - .L_297)
.L_297:
        /*0e98*/ 	.word	0x00000008
.L_298:


//--------------------- .nv.info._ZN7cutlass13device_kernelIN5flash11enable_sm90INS1_16FlashAttnFwdSm90INS1_25CollectiveMainloopFwdSm90ILi2EN4cute5tupleIJNS5_1CILi1EEES8_S8_EEENS6_IJNS7_ILi128EEESA_SA_EEELi128ENS_10bfloat16_tEfNS_4arch4Sm90ELb1ELb0ELb1ELb1ELb1ELb1ELb0ELb1ELb1ELb1ELb0ELb0EEENS1_21CollectiveEpilogueFwdISB_S9_SC_SE_Li256ELb1ELb1ELb0ELb0EEENS1_36VarlenDynamicPersistentTileSchedulerILi128ELi128ELi256ELi128ELb0ELb1ELb1ELb1ELb1ELb1EEEEEEEEEvNT_6ParamsE --------------------------
	.section	.nv.info._ZN7cutlass13device_kernelIN5flash11enable_sm90INS1_16FlashAttnFwdSm90INS1_25CollectiveMainloopFwdSm90ILi2EN4cute5tupleIJNS5_1CILi1EEES8_S8_EEENS6_IJNS7_ILi128EEESA_SA_EEELi128ENS_10bfloat16_tEfNS_4arch4Sm90ELb1ELb0ELb1ELb1ELb1ELb1ELb0ELb1ELb1ELb1ELb0ELb0EEENS1_21CollectiveEpilogueFwdISB_S9_SC_SE_Li256ELb1ELb1ELb0ELb0EEENS1_36VarlenDynamicPersistentTileSchedulerILi128ELi128ELi256ELi128ELb0ELb1ELb1ELb1ELb1ELb1EEEEEEEEEvNT_6ParamsE,"",@"SHT_CUDA_INFO"
	.sectionflags	@""
	.align	4


	//----- nvinfo : EIATTR_CUDA_API_VERSION
	.align		4
        /*0000*/ 	.byte	0x04, 0x37
        /*0002*/ 	.short	(.L_300 - .L_299)
.L_299:
        /*0004*/ 	.word	0x00000082


	//----- nvinfo : EIATTR_KPARAM_INFO
	.align		4
.L_300:
        /*0008*/ 	.byte	0x04, 0x17
        /*000a*/ 	.short	(.L_302 - .L_301)
.L_301:
        /*000c*/ 	.word	0x00000000
        /*0010*/ 	.short	0x0000
        /*0012*/ 	.short	0x0070
        /*0014*/ 	.byte	0x00, 0xf0, 0x01, 0x2a


	//----- nvinfo : EIATTR_SPARSE_MMA_MASK
	.align		4
.L_302:
        /*0018*/ 	.byte	0x03, 0x50
        /*001a*/ 	.short	0x0000


	//----- nvinfo : EIATTR_MAXREG_COUNT
	.align		4
        /*001c*/ 	.byte	0x03, 0x1b
        /*001e*/ 	.short	0x00a8


	//----- nvinfo : EIATTR_NUM_BARRIERS
	.align		4
        /*0020*/ 	.byte	0x02, 0x4c
        /*0022*/ 	.byte	0x10
	.zero		1


	//----- nvinfo : EIATTR_EXTERNS
	.align		4
        /*0024*/ 	.byte	0x04, 0x0f
        /*0026*/ 	.short	(.L_304 - .L_303)


	//   ....[0]....
	.align		4
.L_303:
        /*0028*/ 	.word	index@(__assertfail)


	//----- nvinfo : EIATTR_ANNOTATIONS
	.align		4
.L_304:
        /*002c*/ 	.byte	0x04, 0x55
        /*002e*/ 	.short	(.L_306 - .L_305)


	//   ....[0]....
.L_305:
        /* <DEDUP_REMOVED lines=16> */


	//----- nvinfo : EIATTR_MERCURY_ISA_VERSION
	.align		4
.L_306:
        /*0118*/ 	.byte	0x03, 0x5f
        /*011a*/ 	.short	0x0101


	//----- nvinfo : EIATTR_UNUSED_LOAD_BYTE_OFFSET
	.align		4
        /*011c*/ 	.byte	0x04, 0x44
        /*011e*/ 	.short	(.L_308 - .L_307)


	//   ....[0]....
.L_307:
        /*0120*/ 	.word	0x00000a60
        /*0124*/ 	.word	0x0000fff0


	//   ....[1]....
        /*0128*/ 	.word	0x00017860
        /*012c*/ 	.word	0x0000fff0


	//----- nvinfo : EIATTR_INT_WARP_WIDE_INSTR_OFFSETS
	.align		4
.L_308:
        /*0130*/ 	.byte	0x04, 0x31
        /*0132*/ 	.short	(.L_310 - .L_309)


	//   ....[0]....
.L_309:
        /*0134*/ 	.word	0x00000130


	//   ....[1]....
        /*0138*/ 	.word	0x00000170


	//   ....[2]....
        /*013c*/ 	.word	0x000001e0


	//   ....[3]....
        /*0140*/ 	.word	0x0001be20


	//   ....[4]....
        /*0144*/ 	.word	0x0001beb0


	//   ....[5]....
        /*0148*/ 	.word	0x0001edc0


	//   ....[6]....
        /*014c*/ 	.word	0x0001ee50


	//----- nvinfo : EIATTR_COOP_GROUP_MASK_REGIDS
	.align		4
.L_310:
        /*0150*/ 	.byte	0x04, 0x29
        /*0152*/ 	.short	(.L_312 - .L_311)


	//   ....[0]....
.L_311:
        /*0154*/ 	.word	0xffffffff


	//   ....[1]....
        /*0158*/ 	.word	0xffffffff


	//   ....[2]....
        /*015c*/ 	.word	0xffffffff


	//   ....[3]....
        /*0160*/ 	.word	0xffffffff


	//   ....[4]....
        /*0164*/ 	.word	0xffffffff


	//   ....[5]....
        /*0168*/ 	.word	0xffffffff


	//   ....[6]....
        /*016c*/ 	.word	0xffffffff


	//   ....[7]....
        /*0170*/ 	.word	0xffffffff


	//   ....[8]....
        /*0174*/ 	.word	0xffffffff


	//   ....[9]....
        /*0178*/ 	.word	0xffffffff


	//   ....[10]....
        /*017c*/ 	.word	0xffffffff


	//   ....[11]....
        /*0180*/ 	.word	0xffffffff


	//   ....[12]....
        /*0184*/ 	.word	0xffffffff


	//   ....[13]....
        /*0188*/ 	.word	0xffffffff


	//   ....[14]....
        /*018c*/ 	.word	0xffffffff


	//   ....[15]....
        /*0190*/ 	.word	0xffffffff


	//   ....[16]....
        /*0194*/ 	.word	0xffffffff


	//   ....[17]....
        /*0198*/ 	.word	0xffffffff


	//   ....[18]....
        /*019c*/ 	.word	0xffffffff


	//   ....[19]....
        /*01a0*/ 	.word	0xffffffff


	//   ....[20]....
        /*01a4*/ 	.word	0xffffffff


	//   ....[21]....
        /*01a8*/ 	.word	0xffffffff


	//   ....[22]....
        /*01ac*/ 	.word	0xffffffff


	//   ....[23]....
        /*01b0*/ 	.word	0xffffffff


	//   ....[24]....
        /*01b4*/ 	.word	0xffffffff


	//   ....[25]....
        /*01b8*/ 	.word	0xffffffff


	//   ....[26]....
        /*01bc*/ 	.word	0xffffffff


	//   ....[27]....
        /*01c0*/ 	.word	0xffffffff


	//   ....[28]....
        /*01c4*/ 	.word	0xffffffff


	//   ....[29]....
        /*01c8*/ 	.word	0xffffffff


	//   ....[30]....
        /*01cc*/ 	.word	0xffffffff


	//   ....[31]....
        /*01d0*/ 	.word	0xffffffff


	//   ....[32]....
        /*01d4*/ 	.word	0xffffffff


	//   ....[33]....
        /*01d8*/ 	.word	0xffffffff


	//   ....[34]....
        /*01dc*/ 	.word	0xffffffff


	//   ....[35]....
        /*01e0*/ 	.word	0xffffffff


	//   ....[36]....
        /*01e4*/ 	.word	0xffffffff


	//   ....[37]....
        /*01e8*/ 	.word	0xffffffff


	//   ....[38]....
        /*01ec*/ 	.word	0xffffffff


	//   ....[39]....
        /*01f0*/ 	.word	0xffffffff


	//   ....[40]....
        /*01f4*/ 	.word	0xffffffff


	//   ....[41]....
        /*01f8*/ 	.word	0xffffffff


	//   ....[42]....
        /*01fc*/ 	.word	0xffffffff


	//   ....[43]....
        /*0200*/ 	.word	0xffffffff


	//   ....[44]....
        /*0204*/ 	.word	0xffffffff


	//   ....[45]....
        /*0208*/ 	.word	0xffffffff


	//   ....[46]....
        /*020c*/ 	.word	0xffffffff


	//   ....[47]....
        /*0210*/ 	.word	0xffffffff


	//   ....[48]....
        /*0214*/ 	.word	0xffffffff


	//   ....[49]....
        /*0218*/ 	.word	0xffffffff


	//   ....[50]....
        /*021c*/ 	.word	0xffffffff


	//   ....[51]....
        /*0220*/ 	.word	0xffffffff


	//   ....[52]....
        /*0224*/ 	.word	0xffffffff


	//   ....[53]....
        /*0228*/ 	.word	0xffffffff


	//   ....[54]....
        /*022c*/ 	.word	0xffffffff


	//   ....[55]....
        /*0230*/ 	.word	0xffffffff


	//   ....[56]....
        /*0234*/ 	.word	0xffffffff


	//   ....[57]....
        /*0238*/ 	.word	0xffffffff


	//   ....[58]....
        /*023c*/ 	.word	0xffffffff


	//   ....[59]....
        /*0240*/ 	.word	0xffffffff


	//   ....[60]....
        /*0244*/ 	.word	0xffffffff


	//   ....[61]....
        /*0248*/ 	.word	0xffffffff


	//   ....[62]....
        /*024c*/ 	.word	0xffffffff


	//   ....[63]....
        /*0250*/ 	.word	0xffffffff


	//   ....[64]....
        /*0254*/ 	.word	0xffffffff


	//   ....[65]....
        /*0258*/ 	.word	0xffffffff


	//   ....[66]....
        /*025c*/ 	.word	0xffffffff


	//   ....[67]....
        /*0260*/ 	.word	0xffffffff


	//   ....[68]....
        /*0264*/ 	.word	0xffffffff


	//   ....[69]....
        /*0268*/ 	.word	0xffffffff


	//   ....[70]....
        /*026c*/ 	.word	0xffffffff


	//   ....[71]....
        /*0270*/ 	.word	0xffffffff


	//   ....[72]....
        /*0274*/ 	.word	0xffffffff


	//   ....[73]....
        /*0278*/ 	.word	0xffffffff


	//   ....[74]....
        /*027c*/ 	.word	0xffffffff


	//   ....[75]....
        /*0280*/ 	.word	0xffffffff


	//   ....[76]....
        /*0284*/ 	.word	0xffffffff


	//   ....[77]....
        /*0288*/ 	.word	0xffffffff


	//   ....[78]....
        /*028c*/ 	.word	0xffffffff


	//   ....[79]....
        /*0290*/ 	.word	0xffffffff


	//   ....[80]....
        /*0294*/ 	.word	0xffffffff


	//   ....[81]....
        /*0298*/ 	.word	0xffffffff


	//   ....[82]....
        /*029c*/ 	.word	0xffffffff


	//   ....[83]....
        /*02a0*/ 	.word	0xffffffff


	//   ....[84]....
        /*02a4*/ 	.word	0xffffffff


	//   ....[85]....
        /*02a8*/ 	.word	0xffffffff


	//   ....[86]....
        /*02ac*/ 	.word	0xffffffff


	//   ....[87]....
        /*02b0*/ 	.word	0xffffffff


	//   ....[88]....
        /*02b4*/ 	.word	0xffffffff


	//   ....[89]....
        /*02b8*/ 	.word	0xffffffff


	//   ....[90]....
        /*02bc*/ 	.word	0xffffffff


	//   ....[91]....
        /*02c0*/ 	.word	0xffffffff


	//   ....[92]....
        /*02c4*/ 	.word	0xffffffff


	//   ....[93]....
        /*02c8*/ 	.word	0xffffffff


	//   ....[94]....
        /*02cc*/ 	.word	0xffffffff


	//   ....[95]....
        /*02d0*/ 	.word	0xffffffff


	//   ....[96]....
        /*02d4*/ 	.word	0xffffffff


	//   ....[97]....
        /*02d8*/ 	.word	0xffffffff


	//   ....[98]....
        /*02dc*/ 	.word	0xffffffff


	//   ....[99]....
        /*02e0*/ 	.word	0xffffffff


	//   ....[100]....
        /*02e4*/ 	.word	0xffffffff


	//   ....[101]....
        /*02e8*/ 	.word	0xffffffff


	//   ....[102]....
        /*02ec*/ 	.word	0xffffffff


	//   ....[103]....
        /*02f0*/ 	.word	0xffffffff


	//   ....[104]....
        /*02f4*/ 	.word	0xffffffff


	//   ....[105]....
        /*02f8*/ 	.word	0xffffffff


	//   ....[106]....
        /*02fc*/ 	.word	0xffffffff


	//   ....[107]....
        /*0300*/ 	.word	0xffffffff


	//   ....[108]....
        /*0304*/ 	.word	0xffffffff


	//   ....[109]....
        /*0308*/ 	.word	0xffffffff


	//   ....[110]....
        /*030c*/ 	.word	0xffffffff


	//   ....[111]....
        /*0310*/ 	.word	0xffffffff


	//   ....[112]....
        /*0314*/ 	.word	0xffffffff


	//   ....[113]....
        /*0318*/ 	.word	0xffffffff


	//   ....[114]....
        /*031c*/ 	.word	0xffffffff


	//   ....[115]....
        /*0320*/ 	.word	0xffffffff


	//   ....[116]....
        /*0324*/ 	.word	0xffffffff


	//   ....[117]....
        /*0328*/ 	.word	0xffffffff


	//   ....[118]....
        /*032c*/ 	.word	0xffffffff


	//   ....[119]....
        /*0330*/ 	.word	0xffffffff


	//   ....[120]....
        /*0334*/ 	.word	0xffffffff


	//   ....[121]....
        /*0338*/ 	.word	0xffffffff


	//   ....[122]....
        /*033c*/ 	.word	0xffffffff


	//   ....[123]....
        /*0340*/ 	.word	0xffffffff


	//   ....[124]....
        /*0344*/ 	.word	0xffffffff


	//   ....[125]....
        /*0348*/ 	.word	0xffffffff


	//   ....[126]....
        /*034c*/ 	.word	0xffffffff


	//   ....[127]....
        /*0350*/ 	.word	0xffffffff


	//   ....[128]....
        /*0354*/ 	.word	0xffffffff


	//   ....[129]....
        /*0358*/ 	.word	0xffffffff


	//   ....[130]....
        /*035c*/ 	.word	0xffffffff


	//   ....[131]....
        /*0360*/ 	.word	0xffffffff


	//   ....[132]....
        /*0364*/ 	.word	0xffffffff


	//   ....[133]....
        /*0368*/ 	.word	0xffffffff


	//   ....[134]....
        /*036c*/ 	.word	0xffffffff


	//   ....[135]....
        /*0370*/ 	.word	0xffffffff


	//   ....[136]....
        /*0374*/ 	.word	0xffffffff


	//   ....[137]....
        /*0378*/ 	.word	0xffffffff


	//   ....[138]....
        /*037c*/ 	.word	0xffffffff


	//   ....[139]....
        /*0380*/ 	.word	0xffffffff


	//   ....[140]....
        /*0384*/ 	.word	0xffffffff


	//   ....[141]....
        /*0388*/ 	.word	0xffffffff


	//   ....[142]....
        /*038c*/ 	.word	0xffffffff


	//   ....[143]....
        /*0390*/ 	.word	0xffffffff


	//   ....[144]....
        /*0394*/ 	.word	0xffffffff


	//   ....[145]....
        /*0398*/ 	.word	0xffffffff


	//   ....[146]....
        /*039c*/ 	.word	0xffffffff


	//   ....[147]....
        /*03a0*/ 	.word	0xffffffff


	//   ....[148]....
        /*03a4*/ 	.word	0xffffffff


	//   ....[149]....
        /*03a8*/ 	.word	0xffffffff


	//   ....[150]....
        /*03ac*/ 	.word	0xffffffff


	//   ....[151]....
        /*03b0*/ 	.word	0xffffffff


	//   ....[152]....
        /*03b4*/ 	.word	0xffffffff


	//   ....[153]....
        /*03b8*/ 	.word	0xffffffff


	//   ....[154]....
        /*03bc*/ 	.word	0xffffffff


	//   ....[155]....
        /*03c0*/ 	.word	0xffffffff


	//   ....[156]....
        /*03c4*/ 	.word	0xffffffff


	//   ....[157]....
        /*03c8*/ 	.word	0xffffffff


	//   ....[158]....
        /*03cc*/ 	.word	0xffffffff


	//   ....[159]....
        /*03d0*/ 	.word	0xffffffff


	//   ....[160]....
        /*03d4*/ 	.word	0xffffffff


	//   ....[161]....
        /*03d8*/ 	.word	0xffffffff


	//   ....[162]....
        /*03dc*/ 	.word	0xffffffff


	//   ....[163]....
        /*03e0*/ 	.word	0xffffffff


	//   ....[164]....
        /*03e4*/ 	.word	0xffffffff


	//   ....[165]....
        /*03e8*/ 	.word	0xffffffff


	//   ....[166]....
        /*03ec*/ 	.word	0xffffffff


	//   ....[167]....
        /*03f0*/ 	.word	0xffffffff


	//   ....[168]....
        /*03f4*/ 	.word	0xffffffff


	//   ....[169]....
        /*03f8*/ 	.word	0xffffffff


	//   ....[170]....
        /*03fc*/ 	.word	0xffffffff


	//   ....[171]....
        /*0400*/ 	.word	0xffffffff


	//   ....[172]....
        /*0404*/ 	.word	0xffffffff


	//   ....[173]....
        /*0408*/ 	.word	0xffffffff


	//   ....[174]....
        /*040c*/ 	.word	0xffffffff


	//   ....[175]....
        /*0410*/ 	.word	0xffffffff


	//   ....[176]....
        /*0414*/ 	.word	0xffffffff


	//   ....[177]....
        /*0418*/ 	.word	0xffffffff


	//   ....[178]....
        /*041c*/ 	.word	0xffffffff


	//   ....[179]....
        /*0420*/ 	.word	0xffffffff


	//   ....[180]....
        /*0424*/ 	.word	0xffffffff


	//   ....[181]....
        /*0428*/ 	.word	0xffffffff


	//   ....[182]....
        /*042c*/ 	.word	0xffffffff


	//   ....[183]....
        /*0430*/ 	.word	0xffffffff


	//   ....[184]....
        /*0434*/ 	.word	0xffffffff


	//   ....[185]....
        /*0438*/ 	.word	0xffffffff


	//   ....[186]....
        /*043c*/ 	.word	0xffffffff


	//   ....[187]....
        /*0440*/ 	.word	0xffffffff


	//   ....[188]....
        /*0444*/ 	.word	0xffffffff


	//   ....[189]....
        /*0448*/ 	.word	0xffffffff


	//   ....[190]....
        /*044c*/ 	.word	0xffffffff


	//   ....[191]....
        /*0450*/ 	.word	0xffffffff


	//   ....[192]....
        /*0454*/ 	.word	0xffffffff


	//   ....[193]....
        /*0458*/ 	.word	0xffffffff


	//   ....[194]....
        /*045c*/ 	.word	0xffffffff


	//   ....[195]....
        /*0460*/ 	.word	0xffffffff


	//   ....[196]....
        /*0464*/ 	.word	0xffffffff


	//   ....[197]....
        /*0468*/ 	.word	0xffffffff


	//   ....[198]....
        /*046c*/ 	.word	0xffffffff


	//   ....[199]....
        /*0470*/ 	.word	0xffffffff


	//   ....[200]....
        /*0474*/ 	.word	0xffffffff


	//   ....[201]....
        /*0478*/ 	.word	0xffffffff


	//   ....[202]....
        /*047c*/ 	.word	0xffffffff


	//   ....[203]....
        /*0480*/ 	.word	0xffffffff


	//   ....[204]....
        /*0484*/ 	.word	0xffffffff


	//   ....[205]....
        /*0488*/ 	.word	0xffffffff


	//   ....[206]....
        /*048c*/ 	.word	0xffffffff


	//   ....[207]....
        /*0490*/ 	.word	0xffffffff


	//   ....[208]....
        /*0494*/ 	.word	0xffffffff


	//   ....[209]....
        /*0498*/ 	.word	0xffffffff


	//   ....[210]....
        /*049c*/ 	.word	0xffffffff


	//   ....[211]....
        /*04a0*/ 	.word	0xffffffff


	//   ....[212]....
        /*04a4*/ 	.word	0xffffffff


	//   ....[213]....
        /*04a8*/ 	.word	0xffffffff


	//   ....[214]....
        /*04ac*/ 	.word	0xffffffff


	//   ....[215]....
        /*04b0*/ 	.word	0xffffffff


	//   ....[216]....
        /*04b4*/ 	.word	0xffffffff


	//   ....[217]....
        /*04b8*/ 	.word	0xffffffff


	//   ....[218]....
        /*04bc*/ 	.word	0xffffffff


	//   ....[219]....
        /*04c0*/ 	.word	0xffffffff


	//   ....[220]....
        /*04c4*/ 	.word	0xffffffff


	//   ....[221]....
        /*04c8*/ 	.word	0xffffffff


	//   ....[222]....
        /*04cc*/ 	.word	0xffffffff


	//   ....[223]....
        /*04d0*/ 	.word	0xffffffff


	//   ....[224]....
        /*04d4*/ 	.word	0xffffffff


	//   ....[225]....
        /*04d8*/ 	.word	0xffffffff


	//   ....[226]....
        /*04dc*/ 	.word	0xffffffff


	//   ....[227]....
        /*04e0*/ 	.word	0x0500000f


	//   ....[228]....
        /*04e4*/ 	.word	0x0500000f


	//   ....[229]....
        /*04e8*/ 	.word	0x0500000f


	//   ....[230]....
        /*04ec*/ 	.word	0x0500000f


	//   ....[231]....
        /*04f0*/ 	.word	0x0500000f


	//   ....[232]....
        /*04f4*/ 	.word	0x0500000f


	//   ....[233]....
        /*04f8*/ 	.word	0x0500000f


	//   ....[234]....
        /*04fc*/ 	.word	0x0500000f


	//   ....[235]....
        /*0500*/ 	.word	0x0500000f


	//   ....[236]....
        /*0504*/ 	.word	0x0500000f


	//   ....[237]....
        /*0508*/ 	.word	0x0500000f


	//   ....[238]....
        /*050c*/ 	.word	0x0500000f


	//   ....[239]....
        /*0510*/ 	.word	0x0500000f


	//   ....[240]....
        /*0514*/ 	.word	0x0500000f


	//   ....[241]....
        /*0518*/ 	.word	0x0500000f


	//   ....[242]....
        /*051c*/ 	.word	0x0500000f


	//   ....[243]....
        /*0520*/ 	.word	0x0500000f


	//   ....[244]....
        /*0524*/ 	.word	0x0500000f


	//   ....[245]....
        /*0528*/ 	.word	0x0500000f


	//   ....[246]....
        /*052c*/ 	.word	0x0500000f


	//   ....[247]....
        /*0530*/ 	.word	0x0500000f


	//   ....[248]....
        /*0534*/ 	.word	0x0500000f


	//   ....[249]....
        /*0538*/ 	.word	0x0500000f


	//   ....[250]....
        /*053c*/ 	.word	0x0500000f


	//   ....[251]....
        /*0540*/ 	.word	0x0500000f


	//   ....[252]....
        /*0544*/ 	.word	0x0500000f


	//   ....[253]....
        /*0548*/ 	.word	0x0500000f


	//   ....[254]....
        /*054c*/ 	.word	0x0500000f


	//   ....[255]....
        /*0550*/ 	.word	0x0500000f


	//   ....[0]....
        /*0554*/ 	.word	0x0500000f


	//   ....[1]....
        /*0558*/ 	.word	0x0500000f


	//   ....[2]....
        /*055c*/ 	.word	0x0500000f


	//   ....[3]....
        /*0560*/ 	.word	0x0500000f


	//   ....[4]....
        /*0564*/ 	.word	0x0500000f


	//   ....[5]....
        /*0568*/ 	.word	0x0500000f


	//   ....[6]....
        /*056c*/ 	.word	0x0500000f


	//   ....[7]....
        /*0570*/ 	.word	0x0500000f


	//   ....[8]....
        /*0574*/ 	.word	0x0500000f


	//   ....[9]....
        /*0578*/ 	.word	0x0500000f


	//   ....[10]....
        /*057c*/ 	.word	0x0500000f


	//   ....[11]....
        /*0580*/ 	.word	0x0500000f


	//   ....[12]....
        /*0584*/ 	.word	0x0500000f


	//   ....[13]....
        /*0588*/ 	.word	0x0500000f


	//   ....[14]....
        /*058c*/ 	.word	0x0500000f


	//   ....[15]....
        /*0590*/ 	.word	0x0500000f


	//   ....[16]....
        /*0594*/ 	.word	0x0500000f


	//   ....[17]....
        /*0598*/ 	.word	0x0500000f


	//   ....[18]....
        /*059c*/ 	.word	0x0500000f


	//   ....[19]....
        /*05a0*/ 	.word	0x0500000f


	//   ....[20]....
        /*05a4*/ 	.word	0x0500000f


	//   ....[21]....
        /*05a8*/ 	.word	0x0500000f


	//   ....[22]....
        /*05ac*/ 	.word	0x0500000f


	//   ....[23]....
        /*05b0*/ 	.word	0x0500000f


	//   ....[24]....
        /*05b4*/ 	.word	0x0500000f


	//   ....[25]....
        /*05b8*/ 	.word	0x0500000f


	//   ....[26]....
        /*05bc*/ 	.word	0x0500000f


	//   ....[27]....
        /*05c0*/ 	.word	0x0500000f


	//   ....[28]....
        /*05c4*/ 	.word	0x0500000f


	//   ....[29]....
        /*05c8*/ 	.word	0x0500000f


	//   ....[30]....
        /*05cc*/ 	.word	0x0500000f


	//   ....[31]....
        /*05d0*/ 	.word	0x0500000f


	//   ....[32]....
        /*05d4*/ 	.word	0x0500000f


	//   ....[33]....
        /*05d8*/ 	.word	0x0500000f


	//   ....[34]....
        /*05dc*/ 	.word	0x0500000f


	//   ....[35]....
        /*05e0*/ 	.word	0x0500000f


	//   ....[36]....
        /*05e4*/ 	.word	0x0500000f


	//   ....[37]....
        /*05e8*/ 	.word	0x0500000f


	//   ....[38]....
        /*05ec*/ 	.word	0x0500000f


	//   ....[39]....
        /*05f0*/ 	.word	0x0500000f


	//   ....[40]....
        /*05f4*/ 	.word	0x0500000f


	//   ....[41]....
        /*05f8*/ 	.word	0x0500000f


	//   ....[42]....
        /*05fc*/ 	.word	0x0500000f


	//   ....[43]....
        /*0600*/ 	.word	0x0500000f


	//   ....[44]....
        /*0604*/ 	.word	0x0500000f


	//   ....[45]....
        /*0608*/ 	.word	0x0500000f


	//   ....[46]....
        /*060c*/ 	.word	0x0500000f


	//   ....[47]....
        /*0610*/ 	.word	0x0500000f


	//   ....[48]....
        /*0614*/ 	.word	0x0500000f


	//   ....[49]....
        /*0618*/ 	.word	0x0500000f


	//   ....[50]....
        /*061c*/ 	.word	0x0500000f


	//   ....[51]....
        /*0620*/ 	.word	0x0500000f


	//   ....[52]....
        /*0624*/ 	.word	0x0500000f


	//   ....[53]....
        /*0628*/ 	.word	0x0500000f


	//   ....[54]....
        /*062c*/ 	.word	0x0500000f


	//   ....[55]....
        /*0630*/ 	.word	0x0500000f


	//   ....[56]....
        /*0634*/ 	.word	0x0500000f


	//   ....[57]....
        /*0638*/ 	.word	0x0500000f


	//   ....[58]....
        /*063c*/ 	.word	0x0500000f


	//   ....[59]....
        /*0640*/ 	.word	0x0500000f


	//   ....[60]....
        /*0644*/ 	.word	0x0500000f


	//   ....[61]....
        /*0648*/ 	.word	0x0500000f


	//   ....[62]....
        /*064c*/ 	.word	0x0500000f


	//   ....[63]....
        /*0650*/ 	.word	0x0500000f


	//   ....[64]....
        /*0654*/ 	.word	0x0500000f


	//   ....[65]....
        /*0658*/ 	.word	0x0500000f


	//   ....[66]....
        /*065c*/ 	.word	0x0500000f


	//   ....[67]....
        /*0660*/ 	.word	0x0500000f


	//   ....[68]....
        /*0664*/ 	.word	0x0500000f


	//   ....[69]....
        /*0668*/ 	.word	0x0500000f


	//   ....[70]....
        /*066c*/ 	.word	0x0500000f


	//   ....[71]....
        /*0670*/ 	.word	0x0500000f


	//   ....[72]....
        /*0674*/ 	.word	0x0500000f


	//   ....[73]....
        /*0678*/ 	.word	0x0500000f


	//   ....[74]....
        /*067c*/ 	.word	0x0500000f


	//   ....[75]....
        /*0680*/ 	.word	0x0500000f


	//   ....[76]....
        /*0684*/ 	.word	0x0500000f


	//   ....[77]....
        /*0688*/ 	.word	0x0500000f


	//   ....[78]....
        /*068c*/ 	.word	0x0500000f


	//   ....[79]....
        /*0690*/ 	.word	0x0500000f


	//   ....[80]....
        /*0694*/ 	.word	0x0500000f


	//   ....[81]....
        /*0698*/ 	.word	0x0500000f


	//   ....[82]....
        /*069c*/ 	.word	0x0500000f


	//   ....[83]....
        /*06a0*/ 	.word	0x0500000f


	//   ....[84]....
        /*06a4*/ 	.word	0x0500000f


	//   ....[85]....
        /*06a8*/ 	.word	0x0500000f


	//   ....[86]....
        /*06ac*/ 	.word	0x0500000f


	//   ....[87]....
        /*06b0*/ 	.word	0x0500000f


	//   ....[88]....
        /*06b4*/ 	.word	0x0500000f


	//   ....[89]....
        /*06b8*/ 	.word	0x0500000f


	//   ....[90]....
        /*06bc*/ 	.word	0x0500000f


	//   ....[91]....
        /*06c0*/ 	.word	0x0500000f


	//   ....[92]....
        /*06c4*/ 	.word	0x0500000f


	//   ....[93]....
        /*06c8*/ 	.word	0x0500000f


	//   ....[94]....
        /*06cc*/ 	.word	0x0500000f


	//   ....[95]....
        /*06d0*/ 	.word	0x0500000f


	//   ....[96]....
        /*06d4*/ 	.word	0x0500000f


	//   ....[97]....
        /*06d8*/ 	.word	0x0500000f


	//   ....[98]....
        /*06dc*/ 	.word	0x0500000f


	//   ....[99]....
        /*06e0*/ 	.word	0x0500000f


	//   ....[100]....
        /*06e4*/ 	.word	0x0500000f


	//   ....[101]....
        /*06e8*/ 	.word	0x0500000f


	//   ....[102]....
        /*06ec*/ 	.word	0x0500000f


	//   ....[103]....
        /*06f0*/ 	.word	0x0500000f


	//   ....[104]....
        /*06f4*/ 	.word	0x0500000f


	//   ....[105]....
        /*06f8*/ 	.word	0x0500000f


	//   ....[106]....
        /*06fc*/ 	.word	0x0500000f


	//   ....[107]....
        /*0700*/ 	.word	0x0500000f


	//   ....[108]....
        /*0704*/ 	.word	0x0500000f


	//   ....[109]....
        /*0708*/ 	.word	0x0500000f


	//   ....[110]....
        /*070c*/ 	.word	0x0500000f


	//   ....[111]....
        /*0710*/ 	.word	0x0500000f


	//   ....[112]....
        /*0714*/ 	.word	0x0500000f


	//   ....[113]....
        /*0718*/ 	.word	0x0500000f


	//   ....[114]....
        /*071c*/ 	.word	0x0500000f


	//   ....[115]....
        /*0720*/ 	.word	0x0500000f


	//   ....[116]....
        /*0724*/ 	.word	0x0500000f


	//   ....[117]....
        /*0728*/ 	.word	0x0500000f


	//   ....[118]....
        /*072c*/ 	.word	0x0500000f


	//   ....[119]....
        /*0730*/ 	.word	0x0500000f


	//   ....[120]....
        /*0734*/ 	.word	0x0500000f


	//   ....[121]....
        /*0738*/ 	.word	0x0500000f


	//   ....[122]....
        /*073c*/ 	.word	0x0500000f


	//   ....[123]....
        /*0740*/ 	.word	0x0500000f


	//   ....[124]....
        /*0744*/ 	.word	0x0500000f


	//   ....[125]....
        /*0748*/ 	.word	0x0500000f


	//   ....[126]....
        /*074c*/ 	.word	0x0500000f


	//   ....[127]....
        /*0750*/ 	.word	0x0500000f


	//   ....[128]....
        /*0754*/ 	.word	0x0500000f


	//   ....[129]....
        /*0758*/ 	.word	0x0500000f


	//   ....[130]....
        /*075c*/ 	.word	0x0500000f


	//   ....[131]....
        /*0760*/ 	.word	0x0500000f


	//   ....[132]....
        /*0764*/ 	.word	0x0500000f


	//   ....[133]....
        /*0768*/ 	.word	0x0500000f


	//   ....[134]....
        /*076c*/ 	.word	0x0500000f


	//   ....[135]....
        /*0770*/ 	.word	0x0500000f


	//----- nvinfo : EIATTR_COOP_GROUP_INSTR_OFFSETS
	.align		4
.L_312:
        /*0774*/ 	.byte	0x04, 0x28
        /*0776*/ 	.short	(.L_314 - .L_313)


	//   ....[0]....
.L_313:
        /*0778*/ 	.word	0x00000070


	//   ....[1]....
        /*077c*/ 	.word	0x00000140


	//   ....[2]....
        /*0780*/ 	.word	0x00000190


	//   ....[3]....
        /*0784*/ 	.word	0x000003c0


	//   ....[4]....
        /*0788*/ 	.word	0x00000520


	//   ....[5]....
        /*078c*/ 	.word	0x00000640


	//   ....[6]....
        /*0790*/ 	.word	0x000007a0


	//   ....[7]....
        /*0794*/ 	.word	0x000030e0


	//   ....[8]....
        /*0798*/ 	.word	0x000030f0


	//   ....[9]....
        /*079c*/ 	.word	0x00003860


	//   ....[10]....
        /*07a0*/ 	.word	0x00003870


	//   ....[11]....
        /*07a4*/ 	.word	0x00003fe0


	//   ....[12]....
        /*07a8*/ 	.word	0x00003ff0


	//   ....[13]....
        /*07ac*/ 	.word	0x00004750


	//   ....[14]....
        /*07b0*/ 	.word	0x00004760


	//   ....[15]....
        /*07b4*/ 	.word	0x000058b0


	//   ....[16]....
        /*07b8*/ 	.word	0x000058c0


	//   ....[17]....
        /*07bc*/ 	.word	0x000060c0


	//   ....[18]....
        /*07c0*/ 	.word	0x000060d0


	//   ....[19]....
        /*07c4*/ 	.word	0x000068a0


	//   ....[20]....
        /*07c8*/ 	.word	0x000068b0


	//   ....[21]....
        /*07cc*/ 	.word	0x00007090


	//   ....[22]....
        /*07d0*/ 	.word	0x000070a0


	//   ....[23]....
        /*07d4*/ 	.word	0x00007ab0


	//   ....[24]....
        /*07d8*/ 	.word	0x00007ac0


	//   ....[25]....
        /*07dc*/ 	.word	0x00007bd0


	//   ....[26]....
        /*07e0*/ 	.word	0x00007be0


	//   ....[27]....
        /*07e4*/ 	.word	0x00007d00


	//   ....[28]....
        /*07e8*/ 	.word	0x00007d10


	//   ....[29]....
        /*07ec*/ 	.word	0x00007e30


	//   ....[30]....
        /*07f0*/ 	.word	0x00007e40


	//   ....[31]....
        /*07f4*/ 	.word	0x000081e0


	//   ....[32]....
        /*07f8*/ 	.word	0x00008200


	//   ....[33]....
        /*07fc*/ 	.word	0x000082e0


	//   ....[34]....
        /*0800*/ 	.word	0x00008300


	//   ....[35]....
        /*0804*/ 	.word	0x000083e0


	//   ....[36]....
        /*0808*/ 	.word	0x00008400


	//   ....[37]....
        /*080c*/ 	.word	0x000084e0


	//   ....[38]....
        /*0810*/ 	.word	0x00008500


	//   ....[39]....
        /*0814*/ 	.word	0x00008ae0


	//   ....[40]....
        /*0818*/ 	.word	0x000091c0


	//   ....[41]....
        /*081c*/ 	.word	0x000091d0


	//   ....[42]....
        /*0820*/ 	.word	0x000091e0


	//   ....[43]....
        /*0824*/ 	.word	0x000091f0


	//   ....[44]....
        /*0828*/ 	.word	0x00009530


	//   ....[45]....
        /*082c*/ 	.word	0x00009540


	//   ....[46]....
        /*0830*/ 	.word	0x00009550


	//   ....[47]....
        /*0834*/ 	.word	0x00009560


	//   ....[48]....
        /*0838*/ 	.word	0x00009880


	//   ....[49]....
        /*083c*/ 	.word	0x00009890


	//   ....[50]....
        /*0840*/ 	.word	0x000098a0


	//   ....[51]....
        /*0844*/ 	.word	0x000098b0


	//   ....[52]....
        /*0848*/ 	.word	0x00009bf0


	//   ....[53]....
        /*084c*/ 	.word	0x00009c00


	//   ....[54]....
        /*0850*/ 	.word	0x00009c10


	//   ....[55]....
        /*0854*/ 	.word	0x00009c20


	//   ....[56]....
        /*0858*/ 	.word	0x0000bb20


	//   ....[57]....
        /*085c*/ 	.word	0x0000bb40


	//   ....[58]....
        /*0860*/ 	.word	0x0000bb50


	//   ....[59]....
        /*0864*/ 	.word	0x0000bb60


	//   ....[60]....
        /*0868*/ 	.word	0x0000bc70


	//   ....[61]....
        /*086c*/ 	.word	0x0000bc90


	//   ....[62]....
        /*0870*/ 	.word	0x0000bd40


	//   ....[63]....
        /*0874*/ 	.word	0x0000bd70


	//   ....[64]....
        /*0878*/ 	.word	0x0000c0b0


	//   ....[65]....
        /*087c*/ 	.word	0x0000c0d0


	//   ....[66]....
        /*0880*/ 	.word	0x0000c0f0


	//   ....[67]....
        /*0884*/ 	.word	0x0000c100


	//   ....[68]....
        /*0888*/ 	.word	0x0000c1d0


	//   ....[69]....
        /*088c*/ 	.word	0x0000c1f0


	//   ....[70]....
        /*0890*/ 	.word	0x0000c200


	//   ....[71]....
        /*0894*/ 	.word	0x0000c290


	//   ....[72]....
        /*0898*/ 	.word	0x0000ebe0


	//   ....[73]....
        /*089c*/ 	.word	0x0000ec20


	//   ....[74]....
        /*08a0*/ 	.word	0x0000f6d0


	//   ....[75]....
        /*08a4*/ 	.word	0x0000f770


	//   ....[76]....
        /*08a8*/ 	.word	0x00010180


	//   ....[77]....
        /*08ac*/ 	.word	0x000101e0


	//   ....[78]....
        /*08b0*/ 	.word	0x00011b40


	//   ....[79]....
        /*08b4*/ 	.word	0x00011d80


	//   ....[80]....
        /*08b8*/ 	.word	0x00012610


	//   ....[81]....
        /*08bc*/ 	.word	0x00012730


	//   ....[82]....
        /*08c0*/ 	.word	0x000130d0


	//   ....[83]....
        /*08c4*/ 	.word	0x00013130


	//   ....[84]....
        /*08c8*/ 	.word	0x000158c0


	//   ....[85]....
        /*08cc*/ 	.word	0x000158d0


	//   ....[86]....
        /*08d0*/ 	.word	0x00015900


	//   ....[87]....
        /*08d4*/ 	.word	0x00015910


	//   ....[88]....
        /*08d8*/ 	.word	0x00017160


	//   ....[89]....
        /*08dc*/ 	.word	0x00017170


	//   ....[90]....
        /*08e0*/ 	.word	0x000171c0


	//   ....[91]....
        /*08e4*/ 	.word	0x000171d0


	//   ....[92]....
        /*08e8*/ 	.word	0x00018270


	//   ....[93]....
        /*08ec*/ 	.word	0x000182b0


	//   ....[94]....
        /*08f0*/ 	.word	0x000182f0


	//   ....[95]....
        /*08f4*/ 	.word	0x00018320


	//   ....[96]....
        /*08f8*/ 	.word	0x000188e0


	//   ....[97]....
        /*08fc*/ 	.word	0x00018910


	//   ....[98]....
        /*0900*/ 	.word	0x000189d0


	//   ....[99]....
        /*0904*/ 	.word	0x000189f0


	//   ....[100]....
        /*0908*/ 	.word	0x00018ab0


	//   ....[101]....
        /*090c*/ 	.word	0x00018ad0


	//   ....[102]....
        /*0910*/ 	.word	0x00018ba0


	//   ....[103]....
        /*0914*/ 	.word	0x00018bc0


	//   ....[104]....
        /*0918*/ 	.word	0x00019380


	//   ....[105]....
        /*091c*/ 	.word	0x00019390


	//   ....[106]....
        /*0920*/ 	.word	0x000194a0


	//   ....[107]....
        /*0924*/ 	.word	0x000194b0


	//   ....[108]....
        /*0928*/ 	.word	0x000195c0


	//   ....[109]....
        /*092c*/ 	.word	0x000195d0


	//   ....[110]....
        /*0930*/ 	.word	0x000196e0


	//   ....[111]....
        /*0934*/ 	.word	0x000196f0


	//   ....[112]....
        /*0938*/ 	.word	0x00019860


	//   ....[113]....
        /*093c*/ 	.word	0x00019a10


	//   ....[114]....
        /*0940*/ 	.word	0x00019a40


	//   ....[115]....
        /*0944*/ 	.word	0x00019a70


	//   ....[116]....
        /*0948*/ 	.word	0x00019aa0


	//   ....[117]....
        /*094c*/ 	.word	0x00019ad0


	//   ....[118]....
        /*0950*/ 	.word	0x00019b00


	//   ....[119]....
        /*0954*/ 	.word	0x00019c70


	//   ....[120]....
        /*0958*/ 	.word	0x00019ca0


	//   ....[121]....
        /*095c*/ 	.word	0x00019cd0


	//   ....[122]....
        /*0960*/ 	.word	0x00019d00


	//   ....[123]....
        /*0964*/ 	.word	0x00019d30


	//   ....[124]....
        /*0968*/ 	.word	0x00019d60


	//   ....[125]....
        /*096c*/ 	.word	0x00019df0


	//   ....[126]....
        /*0970*/ 	.word	0x00019e50


	//   ....[127]....
        /*0974*/ 	.word	0x00019ee0


	//   ....[128]....
        /*0978*/ 	.word	0x0001acc0


	//   ....[129]....
        /*097c*/ 	.word	0x0001c960


	//   ....[130]....
        /*0980*/ 	.word	0x0001c980


	//   ....[131]....
        /*0984*/ 	.word	0x0001ca20


	//   ....[132]....
        /*0988*/ 	.word	0x0001ca40


	//   ....[133]....
        /*098c*/ 	.word	0x0001cad0


	//   ....[134]....
        /*0990*/ 	.word	0x0001caf0


	//   ....[135]....
        /*0994*/ 	.word	0x0001cb80


	//   ....[136]....
        /*0998*/ 	.word	0x0001cba0


	//   ....[137]....
        /*099c*/ 	.word	0x0001cc30


	//   ....[138]....
        /*09a0*/ 	.word	0x0001cc50


	//   ....[139]....
        /*09a4*/ 	.word	0x0001cce0


	//   ....[140]....
        /*09a8*/ 	.word	0x0001cd00


	//   ....[141]....
        /*09ac*/ 	.word	0x0001cd90


	//   ....[142]....
        /*09b0*/ 	.word	0x0001cdb0


	//   ....[143]....
        /*09b4*/ 	.word	0x0001cdc0


	//   ....[144]....
        /*09b8*/ 	.word	0x0001ce40


	//   ....[145]....
        /*09bc*/ 	.word	0x0001d5b0


	//   ....[146]....
        /*09c0*/ 	.word	0x0001d5e0


	//   ....[147]....
        /*09c4*/ 	.word	0x0001d640


	//   ....[148]....
        /*09c8*/ 	.word	0x0001d690


	//   ....[149]....
        /*09cc*/ 	.word	0x0001d6d0


	//   ....[150]....
        /*09d0*/ 	.word	0x0001d730


	//   ....[151]....
        /*09d4*/ 	.word	0x0001d780


	//   ....[152]....
        /*09d8*/ 	.word	0x0001d7d0


	//   ....[153]....
        /*09dc*/ 	.word	0x0001d820


	//   ....[154]....
        /*09e0*/ 	.word	0x0001d870


	//   ....[155]....
        /*09e4*/ 	.word	0x0001d8b0


	//   ....[156]....
        /*09e8*/ 	.word	0x0001d910


	//   ....[157]....
        /*09ec*/ 	.word	0x0001d960


	//   ....[158]....
        /*09f0*/ 	.word	0x0001d9a0


	//   ....[159]....
        /*09f4*/ 	.word	0x0001d9c0


	//   ....[160]....
        /*09f8*/ 	.word	0x0001da00


	//   ....[161]....
        /*09fc*/ 	.word	0x0001e170


	//   ....[162]....
        /*0a00*/ 	.word	0x0001e1a0


	//   ....[163]....
        /*0a04*/ 	.word	0x0001e200


	//   ....[164]....
        /*0a08*/ 	.word	0x0001e210


	//   ....[165]....
        /*0a0c*/ 	.word	0x0001e260


	//   ....[166]....
        /*0a10*/ 	.word	0x0001e270


	//   ....[167]....
        /*0a14*/ 	.word	0x0001e2c0


	//   ....[168]....
        /*0a18*/ 	.word	0x0001e2d0


	//   ....[169]....
        /*0a1c*/ 	.word	0x0001e320


	//   ....[170]....
        /*0a20*/ 	.word	0x0001e330


	//   ....[171]....
        /*0a24*/ 	.word	0x0001e380


	//   ....[172]....
        /*0a28*/ 	.word	0x0001e390


	//   ....[173]....
        /*0a2c*/ 	.word	0x0001e3e0


	//   ....[174]....
        /*0a30*/ 	.word	0x0001e3f0


	//   ....[175]....
        /*0a34*/ 	.word	0x0001e400


	//   ....[176]....
        /*0a38*/ 	.word	0x0001e450


	//   ....[177]....
        /*0a3c*/ 	.word	0x0001e6b0


	//   ....[178]....
        /*0a40*/ 	.word	0x0001e6d0


	//   ....[179]....
        /*0a44*/ 	.word	0x0001e6e0


	//   ....[180]....
        /*0a48*/ 	.word	0x0001e750


	//   ....[181]....
        /*0a4c*/ 	.word	0x0001e760


	//   ....[182]....
        /*0a50*/ 	.word	0x0001e7d0


	//   ....[183]....
        /*0a54*/ 	.word	0x0001e7e0


	//   ....[184]....
        /*0a58*/ 	.word	0x0001e850


	//   ....[185]....
        /*0a5c*/ 	.word	0x0001e860


	//   ....[186]....
        /*0a60*/ 	.word	0x0001e8d0


	//   ....[187]....
        /*0a64*/ 	.word	0x0001e8e0


	//   ....[188]....
        /*0a68*/ 	.word	0x0001e950


	//   ....[189]....
        /*0a6c*/ 	.word	0x0001e960


	//   ....[190]....
        /*0a70*/ 	.word	0x0001e9d0


	//   ....[191]....
        /*0a74*/ 	.word	0x0001e9e0


	//   ....[192]....
        /*0a78*/ 	.word	0x0001e9f0


	//   ....[193]....
        /*0a7c*/ 	.word	0x0001efa0


	//   ....[194]....
        /*0a80*/ 	.word	0x0001efe0


	//   ....[195]....
        /*0a84*/ 	.word	0x0001f010


	//   ....[196]....
        /*0a88*/ 	.word	0x0001f040


	//   ....[197]....
        /*0a8c*/ 	.word	0x0001f050


	//   ....[198]....
        /*0a90*/ 	.word	0x0001f070


	//   ....[199]....
        /*0a94*/ 	.word	0x0001f0e0


	//   ....[200]....
        /*0a98*/ 	.word	0x0001f100


	//   ....[201]....
        /*0a9c*/ 	.word	0x0001f160


	//   ....[202]....
        /*0aa0*/ 	.word	0x0001f180


	//   ....[203]....
        /*0aa4*/ 	.word	0x0001f1e0


	//   ....[204]....
        /*0aa8*/ 	.word	0x0001f200


	//   ....[205]....
        /*0aac*/ 	.word	0x0001f260


	//   ....[206]....
        /*0ab0*/ 	.word	0x0001f280


	//   ....[207]....
        /*0ab4*/ 	.word	0x0001f2d0


	//   ....[208]....
        /*0ab8*/ 	.word	0x0001f2f0


	//   ....[209]....
        /*0abc*/ 	.word	0x0001f6f0


	//   ....[210]....
        /*0ac0*/ 	.word	0x0001f720


	//   ....[211]....
        /*0ac4*/ 	.word	0x0001f750


	//   ....[212]....
        /*0ac8*/ 	.word	0x0001f780


	//   ....[213]....
        /*0acc*/ 	.word	0x0001f7b0


	//   ....[214]....
        /*0ad0*/ 	.word	0x0001f7e0


	//   ....[215]....
        /*0ad4*/ 	.word	0x0001f810


	//   ....[216]....
        /*0ad8*/ 	.word	0x0001f840


	//   ....[217]....
        /*0adc*/ 	.word	0x0001f9c0


	//   ....[218]....
        /*0ae0*/ 	.word	0x0001f9f0


	//   ....[219]....
        /*0ae4*/ 	.word	0x0001fa20


	//   ....[220]....
        /*0ae8*/ 	.word	0x0001fa50


	//   ....[221]....
        /*0aec*/ 	.word	0x0001fa80


	//   ....[222]....
        /*0af0*/ 	.word	0x0001fab0


	//   ....[223]....
        /*0af4*/ 	.word	0x0001fb70


	//   ....[224]....
        /*0af8*/ 	.word	0x0001fb90


	//   ....[225]....
        /*0afc*/ 	.word	0x0001fc00


	//   ....[226]....
        /*0b00*/ 	.word	0x000202a0


	//   ....[227]....
        /*0b04*/ 	.word	0x000205c0


	//   ....[228]....
        /*0b08*/ 	.word	0x00020650


	//   ....[229]....
        /*0b0c*/ 	.word	0x000206f0


	//   ....[230]....
        /*0b10*/ 	.word	0x00020780


	//   ....[231]....
        /*0b14*/ 	.word	0x00020820


	//   ....[232]....
        /*0b18*/ 	.word	0x000208b0


	//   ....[233]....
        /*0b1c*/ 	.word	0x00020950


	//   ....[234]....
        /*0b20*/ 	.word	0x000209e0


	//   ....[235]....
        /*0b24*/ 	.word	0x00020ad0


	//   ....[236]....
        /*0b28*/ 	.word	0x00020b60


	//   ....[237]....
        /*0b2c*/ 	.word	0x00020c00


	//   ....[238]....
        /*0b30*/ 	.word	0x00020c90


	//   ....[239]....
        /*0b34*/ 	.word	0x00020d30


	//   ....[240]....
        /*0b38*/ 	.word	0x00020dc0


	//   ....[241]....
        /*0b3c*/ 	.word	0x00020e60


	//   ....[242]....
        /*0b40*/ 	.word	0x00020ef0


	//   ....[243]....
        /*0b44*/ 	.word	0x00020fe0


	//   ....[244]....
        /*0b48*/ 	.word	0x00021070


	//   ....[245]....
        /*0b4c*/ 	.word	0x00021100


	//   ....[246]....
        /*0b50*/ 	.word	0x00021190


	//   ....[247]....
        /*0b54*/ 	.word	0x00021220


	//   ....[248]....
        /*0b58*/ 	.word	0x000212b0


	//   ....[249]....
        /*0b5c*/ 	.word	0x00021340


	//   ....[250]....
        /*0b60*/ 	.word	0x000213d0


	//   ....[251]....
        /*0b64*/ 	.word	0x000214b0


	//   ....[252]....
        /*0b68*/ 	.word	0x00021560


	//   ....[253]....
        /*0b6c*/ 	.word	0x000215f0


	//   ....[254]....
        /*0b70*/ 	.word	0x00021640


	//   ....[255]....
        /*0b74*/ 	.word	0x00021690


	//   ....[0]....
        /*0b78*/ 	.word	0x00021720


	//   ....[1]....
        /*0b7c*/ 	.word	0x000217b0


	//   ....[2]....
        /*0b80*/ 	.word	0x00021800


	//   ....[3]....
        /*0b84*/ 	.word	0x00021850


	//   ....[4]....
        /*0b88*/ 	.word	0x000218e0


	//   ....[5]....
        /*0b8c*/ 	.word	0x00021970


	//   ....[6]....
        /*0b90*/ 	.word	0x000219c0


	//   ....[7]....
        /*0b94*/ 	.word	0x00021a10


	//   ....[8]....
        /*0b98*/ 	.word	0x00021aa0


	//   ....[9]....
        /*0b9c*/ 	.word	0x00021b30


	//   ....[10]....
        /*0ba0*/ 	.word	0x00021b80


	//   ....[11]....
        /*0ba4*/ 	.word	0x00021bd0


	//   ....[12]....
        /*0ba8*/ 	.word	0x00021cc0


	//   ....[13]....
        /*0bac*/ 	.word	0x00021d70


	//   ....[14]....
        /*0bb0*/ 	.word	0x00021df0


	//   ....[15]....
        /*0bb4*/ 	.word	0x00021e90


	//   ....[16]....
        /*0bb8*/ 	.word	0x00021f20


	//   ....[17]....
        /*0bbc*/ 	.word	0x00021fe0


	//   ....[18]....
        /*0bc0*/ 	.word	0x00022060


	//   ....[19]....
        /*0bc4*/ 	.word	0x000220b0


	//   ....[20]....
        /*0bc8*/ 	.word	0x00022270


	//   ....[21]....
        /*0bcc*/ 	.word	0x00022310


	//   ....[22]....
        /*0bd0*/ 	.word	0x00022390


	//   ....[23]....
        /*0bd4*/ 	.word	0x00022400


	//   ....[24]....
        /*0bd8*/ 	.word	0x00022580


	//   ....[25]....
        /*0bdc*/ 	.word	0x000226a0


	//   ....[26]....
        /*0be0*/ 	.word	0x00022710


	//   ....[27]....
        /*0be4*/ 	.word	0x00022760


	//   ....[28]....
        /*0be8*/ 	.word	0x00022a40


	//   ....[29]....
        /*0bec*/ 	.word	0x00022a90


	//   ....[30]....
        /*0bf0*/ 	.word	0x00022b20


	//   ....[31]....
        /*0bf4*/ 	.word	0x00022bb0


	//   ....[32]....
        /*0bf8*/ 	.word	0x00022c40


	//   ....[33]....
        /*0bfc*/ 	.word	0x00022cd0


	//   ....[34]....
        /*0c00*/ 	.word	0x00022d60


	//   ....[35]....
        /*0c04*/ 	.word	0x00022df0


	//   ....[36]....
        /*0c08*/ 	.word	0x00022eb0


	//   ....[37]....
        /*0c0c*/ 	.word	0x00023190


	//   ....[38]....
        /*0c10*/ 	.word	0x00023280


	//   ....[39]....
        /*0c14*/ 	.word	0x00023320


	//   ....[40]....
        /*0c18*/ 	.word	0x00023380


	//   ....[41]....
        /*0c1c*/ 	.word	0x00023480


	//   ....[42]....
        /*0c20*/ 	.word	0x000234f0


	//   ....[43]....
        /*0c24*/ 	.word	0x000235f0


	//   ....[44]....
        /*0c28*/ 	.word	0x00023660


	//   ....[45]....
        /*0c2c*/ 	.word	0x00023760


	//   ....[46]....
        /*0c30*/ 	.word	0x000237d0


	//   ....[47]....
        /*0c34*/ 	.word	0x000238d0


	//   ....[48]....
        /*0c38*/ 	.word	0x00023940


	//   ....[49]....
        /*0c3c*/ 	.word	0x00023a40


	//   ....[50]....
        /*0c40*/ 	.word	0x00023ab0


	//   ....[51]....
        /*0c44*/ 	.word	0x00023bb0


	//   ....[52]....
        /*0c48*/ 	.word	0x00023c20


	//   ....[53]....
        /*0c4c*/ 	.word	0x00023cc0


	//   ....[54]....
        /*0c50*/ 	.word	0x00023dc0


	//   ....[55]....
        /*0c54*/ 	.word	0x00023e30


	//   ....[56]....
        /*0c58*/ 	.word	0x00023eb0


	//   ....[57]....
        /*0c5c*/ 	.word	0x00023f70


	//   ....[58]....
        /*0c60*/ 	.word	0x00023ff0


	//   ....[59]....
        /*0c64*/ 	.word	0x000240c0


	//   ....[60]....
        /*0c68*/ 	.word	0x00024140


	//   ....[61]....
        /*0c6c*/ 	.word	0x00024210


	//   ....[62]....
        /*0c70*/ 	.word	0x00024290


	//   ....[63]....
        /*0c74*/ 	.word	0x00024360


	//   ....[64]....
        /*0c78*/ 	.word	0x000243e0


	//   ....[65]....
        /*0c7c*/ 	.word	0x000244b0


	//   ....[66]....
        /*0c80*/ 	.word	0x00024530


	//   ....[67]....
        /*0c84*/ 	.word	0x000245f0


	//   ....[68]....
        /*0c88*/ 	.word	0x00024670


	//   ....[69]....
        /*0c8c*/ 	.word	0x00024720


	//   ....[70]....
        /*0c90*/ 	.word	0x00024850


	//   ....[71]....
        /*0c94*/ 	.word	0x000248f0


	//   ....[72]....
        /*0c98*/ 	.word	0x00024960


	//   ....[73]....
        /*0c9c*/ 	.word	0x00024a20


	//   ....[74]....
        /*0ca0*/ 	.word	0x00024a80


	//   ....[75]....
        /*0ca4*/ 	.word	0x00024b40


	//   ....[76]....
        /*0ca8*/ 	.word	0x00024ba0


	//   ....[77]....
        /*0cac*/ 	.word	0x00024c60


	//   ....[78]....
        /*0cb0*/ 	.word	0x00024cc0


	//   ....[79]....
        /*0cb4*/ 	.word	0x00024d80


	//   ....[80]....
        /*0cb8*/ 	.word	0x00024de0


	//   ....[81]....
        /*0cbc*/ 	.word	0x00024ea0


	//   ....[82]....
        /*0cc0*/ 	.word	0x00024f00


	//   ....[83]....
        /*0cc4*/ 	.word	0x00024fc0


	//   ....[84]....
        /*0cc8*/ 	.word	0x00025020


	//   ....[85]....
        /*0ccc*/ 	.word	0x000250e0


	//   ....[86]....
        /*0cd0*/ 	.word	0x000251d0


	//   ....[87]....
        /*0cd4*/ 	.word	0x00025270


	//   ....[88]....
        /*0cd8*/ 	.word	0x000252d0


	//   ....[89]....
        /*0cdc*/ 	.word	0x000253b0


	//   ....[90]....
        /*0ce0*/ 	.word	0x00025410


	//   ....[91]....
        /*0ce4*/ 	.word	0x000254f0


	//   ....[92]....
        /*0ce8*/ 	.word	0x00025550


	//   ....[93]....
        /*0cec*/ 	.word	0x00025630


	//   ....[94]....
        /*0cf0*/ 	.word	0x00025690


	//   ....[95]....
        /*0cf4*/ 	.word	0x00025770


	//   ....[96]....
        /*0cf8*/ 	.word	0x000257d0


	//   ....[97]....
        /*0cfc*/ 	.word	0x000258b0


	//   ....[98]....
        /*0d00*/ 	.word	0x00025910


	//   ....[99]....
        /*0d04*/ 	.word	0x000259f0


	//   ....[100]....
        /*0d08*/ 	.word	0x00025a50


	//   ....[101]....
        /*0d0c*/ 	.word	0x00025b20


	//   ....[102]....
        /*0d10*/ 	.word	0x00025c40


	//   ....[103]....
        /*0d14*/ 	.word	0x00025ce0


	//   ....[104]....
        /*0d18*/ 	.word	0x00025da0


	//   ....[105]....
        /*0d1c*/ 	.word	0x00025e70


	//   ....[106]....
        /*0d20*/ 	.word	0x00025ed0


	//   ....[107]....
        /*0d24*/ 	.word	0x00025fb0


	//   ....[108]....
        /*0d28*/ 	.word	0x00026010


	//   ....[109]....
        /*0d2c*/ 	.word	0x000260e0


	//   ....[110]....
        /*0d30*/ 	.word	0x00026140


	//   ....[111]....
        /*0d34*/ 	.word	0x00026210


	//   ....[112]....
        /*0d38*/ 	.word	0x00026270


	//   ....[113]....
        /*0d3c*/ 	.word	0x00026350


	//   ....[114]....
        /*0d40*/ 	.word	0x000263b0


	//   ....[115]....
        /*0d44*/ 	.word	0x00026480


	//   ....[116]....
        /*0d48*/ 	.word	0x000264e0


	//   ....[117]....
        /*0d4c*/ 	.word	0x000265a0


	//   ....[118]....
        /*0d50*/ 	.word	0x00026630


	//   ....[119]....
        /*0d54*/ 	.word	0x000266d0


	//   ....[120]....
        /*0d58*/ 	.word	0x000267f0


	//   ....[121]....
        /*0d5c*/ 	.word	0x00026860


	//   ....[122]....
        /*0d60*/ 	.word	0x000268d0


	//   ....[123]....
        /*0d64*/ 	.word	0x00026940


	//   ....[124]....
        /*0d68*/ 	.word	0x000269b0


	//   ....[125]....
        /*0d6c*/ 	.word	0x00026a30


	//   ....[126]....
        /*0d70*/ 	.word	0x00026ac0


	//   ....[127]....
        /*0d74*/ 	.word	0x00026b50


	//   ....[128]....
        /*0d78*/ 	.word	0x00026bc0


	//   ....[129]....
        /*0d7c*/ 	.word	0x00026c30


	//   ....[130]....
        /*0d80*/ 	.word	0x00026ca0


	//   ....[131]....
        /*0d84*/ 	.word	0x00026d20


	//   ....[132]....
        /*0d88*/ 	.word	0x00026d90


	//   ....[133]....
        /*0d8c*/ 	.word	0x00026e30


	//   ....[134]....
        /*0d90*/ 	.word	0x00026ec0


	//   ....[135]....
        /*0d94*/ 	.word	0x00026fe0


	//----- nvinfo : EIATTR_REG_RECONFIG
	.align		4
.L_314:
        /*0d98*/ 	.byte	0x01, 0x54
	.zero		2


	//----- nvinfo : EIATTR_SYSCALL_OFFSETS
	.align		4
        /*0d9c*/ 	.byte	0x04, 0x46
        /*0d9e*/ 	.short	(.L_316 - .L_315)


	//   ....[0]....
.L_315:
        /*0da0*/ 	.word	0x00001940


	//   ....[1]....
        /*0da4*/ 	.word	0x00001a90


	//   ....[2]....
        /*0da8*/ 	.word	0x00008c80


	//   ....[3]....
        /*0dac*/ 	.word	0x00008f80


	//   ....[4]....
        /*0db0*/ 	.word	0x0001c010


	//   ....[5]....
        /*0db4*/ 	.word	0x0001c160


	//   ....[6]....
        /*0db8*/ 	.word	0x0001c250


	//   ....[7]....
        /*0dbc*/ 	.word	0x0001d210


	//----- nvinfo : EIATTR_MBARRIER_INSTR_OFFSETS
	.align		4
.L_316:
        /*0dc0*/ 	.byte	0x04, 0x39
        /*0dc2*/ 	.short	(.L_318 - .L_317)


	//   ....[0]....
.L_317:
        /*0dc4*/ 	.word	0x00000270
        /*0dc8*/ 	.word	0x000000ff
        /*0dcc*/ 	.word	0x00028800
        /*0dd0*/ 	.short	0x0100
        /*0dd2*/ 	.byte	0x08
	.zero		1


	//   ....[1]....
        /*0dd4*/ 	.word	0x00000280
        /*0dd8*/ 	.word	0x000000ff
        /*0ddc*/ 	.word	0x00028820
        /*0de0*/ 	.short	0x0100
        /*0de2*/ 	.byte	0x08
	.zero		1


	//   ....[2]....
        /*0de4*/ 	.word	0x00000370
        /*0de8*/ 	.word	0x000000ff
        /*0dec*/ 	.word	0x00028830
        /*0df0*/ 	.short	0x0100
        /*0df2*/ 	.byte	0x08
	.zero		1


	//   ....[3]....
        /*0df4*/ 	.word	0x00000380
        /*0df8*/ 	.word	0x000000ff
        /*0dfc*/ 	.word	0x00028840
        /*0e00*/ 	.short	0x0100
        /*0e02*/ 	.byte	0x08
	.zero		1


	//   ....[4]....
        /*0e04*/ 	.word	0x00000390
        /*0e08*/ 	.word	0x000000ff
        /*0e0c*/ 	.word	0x00028838
        /*0e10*/ 	.short	0x0100
        /*0e12*/ 	.byte	0x08
	.zero		1


	//   ....[5]....
        /*0e14*/ 	.word	0x000003a0
        /*0e18*/ 	.word	0x000000ff
        /*0e1c*/ 	.word	0x00028848
        /*0e20*/ 	.short	0x0100
        /*0e22*/ 	.byte	0x08
	.zero		1


	//   ....[6]....
        /*0e24*/ 	.word	0x000004d0
        /*0e28*/ 	.word	0x000000ff
        /*0e2c*/ 	.word	0x00028850
        /*0e30*/ 	.short	0x0100
        /*0e32*/ 	.byte	0x08
	.zero		1


	//   ....[7]....
        /*0e34*/ 	.word	0x000004e0
        /*0e38*/ 	.word	0x000000ff
        /*0e3c*/ 	.word	0x00028860
        /*0e40*/ 	.short	0x0100
        /*0e42*/ 	.byte	0x08
	.zero		1


	//   ....[8]....
        /*0e44*/ 	.word	0x000004f0
        /*0e48*/ 	.word	0x000000ff
        /*0e4c*/ 	.word	0x00028858
        /*0e50*/ 	.short	0x0100
        /*0e52*/ 	.byte	0x08
	.zero		1


	//   ....[9]....
        /*0e54*/ 	.word	0x00000500
        /*0e58*/ 	.word	0x000000ff
        /*0e5c*/ 	.word	0x00028868
        /*0e60*/ 	.short	0x0100
        /*0e62*/ 	.byte	0x08
	.zero		1


	//   ....[10]....
        /*0e64*/ 	.word	0x000005f0
        /*0e68*/ 	.word	0x000000ff
        /*0e6c*/ 	.word	0x00028870
        /*0e70*/ 	.short	0x0100
        /*0e72*/ 	.byte	0x06
	.zero		1


	//   ....[11]....
        /*0e74*/ 	.word	0x00000600
        /*0e78*/ 	.word	0x000000ff
        /*0e7c*/ 	.word	0x00028880
        /*0e80*/ 	.short	0x0100
        /*0e82*/ 	.byte	0x06
	.zero		1


	//   ....[12]....
        /*0e84*/ 	.word	0x00000610
        /*0e88*/ 	.word	0x000000ff
        /*0e8c*/ 	.word	0x00028878
        /*0e90*/ 	.short	0x0100
        /*0e92*/ 	.byte	0x06
	.zero		1


	//   ....[13]....
        /*0e94*/ 	.word	0x00000620
        /*0e98*/ 	.word	0x000000ff
        /*0e9c*/ 	.word	0x00028888
        /*0ea0*/ 	.short	0x0100
        /*0ea2*/ 	.byte	0x06
	.zero		1


	//   ....[14]....
        /*0ea4*/ 	.word	0x00000750
        /*0ea8*/ 	.word	0x000000ff
        /*0eac*/ 	.word	0x00028890
        /*0eb0*/ 	.short	0x0100
        /*0eb2*/ 	.byte	0x08
	.zero		1


	//   ....[15]....
        /*0eb4*/ 	.word	0x00000760
        /*0eb8*/ 	.word	0x000000ff
        /*0ebc*/ 	.word	0x000288a0
        /*0ec0*/ 	.short	0x0100
        /*0ec2*/ 	.byte	0x08
	.zero		1


	//   ....[16]....
        /*0ec4*/ 	.word	0x00000770
        /*0ec8*/ 	.word	0x000000ff
        /*0ecc*/ 	.word	0x00028898
        /*0ed0*/ 	.short	0x0100
        /*0ed2*/ 	.byte	0x08
	.zero		1


	//   ....[17]....
        /*0ed4*/ 	.word	0x00000780
        /*0ed8*/ 	.word	0x000000ff
        /*0edc*/ 	.word	0x000288a8
        /*0ee0*/ 	.short	0x0100
        /*0ee2*/ 	.byte	0x08
	.zero		1


	//   ....[18]....
        /*0ee4*/ 	.word	0x000008b0
        /*0ee8*/ 	.word	0x000000ff
        /*0eec*/ 	.word	0x000288b0
        /*0ef0*/ 	.short	0x0100
        /*0ef2*/ 	.byte	0x08
	.zero		1


	//   ....[19]....
        /*0ef4*/ 	.word	0x000008c0
        /*0ef8*/ 	.word	0x000000ff
        /*0efc*/ 	.word	0x000288c0
        /*0f00*/ 	.short	0x0100
        /*0f02*/ 	.byte	0x08
	.zero		1


	//   ....[20]....
        /*0f04*/ 	.word	0x000008d0
        /*0f08*/ 	.word	0x000000ff
        /*0f0c*/ 	.word	0x000288b8
        /*0f10*/ 	.short	0x0100
        /*0f12*/ 	.byte	0x08
	.zero		1


	//   ....[21]....
        /*0f14*/ 	.word	0x000008e0
        /*0f18*/ 	.word	0x000000ff
        /*0f1c*/ 	.word	0x000288c8
        /*0f20*/ 	.short	0x0100
        /*0f22*/ 	.byte	0x08
	.zero		1


	//   ....[22]....
        /*0f24*/ 	.word	0x00003090
        /*0f28*/ 	.word	0x0000005b
        /*0f2c*/ 	.word	0x00028890
        /*0f30*/ 	.short	0x010a
        /*0f32*/ 	.byte	0x3f
	.zero		1


	//   ....[23]....
        /*0f34*/ 	.word	0x00005850
        /*0f38*/ 	.word	0x0000005b
        /*0f3c*/ 	.word	0x00028890
        /*0f40*/ 	.short	0x010a
        /*0f42*/ 	.byte	0x3f
	.zero		1


	//   ....[24]....
        /*0f44*/ 	.word	0x000078f0
        /*0f48*/ 	.word	0x0000005b
        /*0f4c*/ 	.word	0x00028890
        /*0f50*/ 	.short	0x010a
        /*0f52*/ 	.byte	0x3f
	.zero		1


	//   ....[25]....
        /*0f54*/ 	.word	0x00008010
        /*0f58*/ 	.word	0x0000000b
        /*0f5c*/ 	.word	0x00000000
        /*0f60*/ 	.short	0x0101
        /*0f62*/ 	.byte	0x3f
	.zero		1


	//   ....[26]....
        /*0f64*/ 	.word	0x00008050
        /*0f68*/ 	.word	0x0000005b
        /*0f6c*/ 	.word	0x000288b0
        /*0f70*/ 	.short	0x010a
        /*0f72*/ 	.byte	0x3f
	.zero		1


	//   ....[27]....
        /*0f74*/ 	.word	0x00008680
        /*0f78*/ 	.word	0x0000005b
        /*0f7c*/ 	.word	0x00000000
        /*0f80*/ 	.short	0x0101
        /*0f82*/ 	.byte	0x3f
	.zero		1


	//   ....[28]....
        /*0f84*/ 	.word	0x00008d10
        /*0f88*/ 	.word	0x00000012
        /*0f8c*/ 	.word	0x00028800
        /*0f90*/ 	.short	0x010a
        /*0f92*/ 	.byte	0x3f
	.zero		1


	//   ....[29]....
        /*0f94*/ 	.word	0x00008d60
        /*0f98*/ 	.word	0x00000012
        /*0f9c*/ 	.word	0x00028800
        /*0fa0*/ 	.short	0x010a
        /*0fa2*/ 	.byte	0x3f
	.zero		1


	//   ....[30]....
        /*0fa4*/ 	.word	0x00009f60
        /*0fa8*/ 	.word	0x00000012
        /*0fac*/ 	.word	0x00028800
        /*0fb0*/ 	.short	0x010a
        /*0fb2*/ 	.byte	0x3f
	.zero		1


	//   ....[31]....
        /*0fb4*/ 	.word	0x0000c630
        /*0fb8*/ 	.word	0x00000012
        /*0fbc*/ 	.word	0x00028800
        /*0fc0*/ 	.short	0x010a
        /*0fc2*/ 	.byte	0x3f
	.zero		1


	//   ....[32]....
        /*0fc4*/ 	.word	0x0000e1e0
        /*0fc8*/ 	.word	0x00000000
        /*0fcc*/ 	.word	0x00028830
        /*0fd0*/ 	.short	0x010a
        /*0fd2*/ 	.byte	0x3f
	.zero		1


	//   ....[33]....
        /*0fd4*/ 	.word	0x0000e220
        /*0fd8*/ 	.word	0x00000000
        /*0fdc*/ 	.word	0x00028830
        /*0fe0*/ 	.short	0x010a
        /*0fe2*/ 	.byte	0x3f
	.zero		1


	//   ....[34]....
        /*0fe4*/ 	.word	0x00010380
        /*0fe8*/ 	.word	0x00000000
        /*0fec*/ 	.word	0x00000000
        /*0ff0*/ 	.short	0x0101
        /*0ff2*/ 	.byte	0x3f
	.zero		1


	//   ....[35]....
        /*0ff4*/ 	.word	0x00010f90
        /*0ff8*/ 	.word	0x00000007
        /*0ffc*/ 	.word	0x00028830
        /*1000*/ 	.short	0x010a
        /*1002*/ 	.byte	0x3f
	.zero		1


	//   ....[36]....
        /*1004*/ 	.word	0x00010fe0
        /*1008*/ 	.word	0x00000007
        /*100c*/ 	.word	0x00028830
        /*1010*/ 	.short	0x010a
        /*1012*/ 	.byte	0x3f
	.zero		1


	//   ....[37]....
        /*1014*/ 	.word	0x00011460
        /*1018*/ 	.word	0x00000007
        /*101c*/ 	.word	0x00028850
        /*1020*/ 	.short	0x010a
        /*1022*/ 	.byte	0x3f
	.zero		1


	//   ....[38]....
        /*1024*/ 	.word	0x000114a0
        /*1028*/ 	.word	0x00000007
        /*102c*/ 	.word	0x00028850
        /*1030*/ 	.short	0x010a
        /*1032*/ 	.byte	0x3f
	.zero		1


	//   ....[39]....
        /*1034*/ 	.word	0x000139f0
        /*1038*/ 	.word	0x00000000
        /*103c*/ 	.word	0x00000000
        /*1040*/ 	.short	0x0101
        /*1042*/ 	.byte	0x3f
	.zero		1


	//   ....[40]....
        /*1044*/ 	.word	0x00013c70
        /*1048*/ 	.word	0x0000000d
        /*104c*/ 	.word	0x00000000
        /*1050*/ 	.short	0x0101
        /*1052*/ 	.byte	0x3f
	.zero		1


	//   ....[41]....
        /*1054*/ 	.word	0x00014380
        /*1058*/ 	.word	0x00000006
        /*105c*/ 	.word	0x00028830
        /*1060*/ 	.short	0x010a
        /*1062*/ 	.byte	0x3f
	.zero		1


	//   ....[42]....
        /*1064*/ 	.word	0x000143d0
        /*1068*/ 	.word	0x00000006
        /*106c*/ 	.word	0x00028830
        /*1070*/ 	.short	0x010a
        /*1072*/ 	.byte	0x3f
	.zero		1


	//   ....[43]....
        /*1074*/ 	.word	0x00014820
        /*1078*/ 	.word	0x00000007
        /*107c*/ 	.word	0x00028850
        /*1080*/ 	.short	0x010a
        /*1082*/ 	.byte	0x3f
	.zero		1


	//   ....[44]....
        /*1084*/ 	.word	0x00014860
        /*1088*/ 	.word	0x00000007
        /*108c*/ 	.word	0x00028850
        /*1090*/ 	.short	0x010a
        /*1092*/ 	.byte	0x3f
	.zero		1


	//   ....[45]....
        /*1094*/ 	.word	0x00015e80
        /*1098*/ 	.word	0x0000001b
        /*109c*/ 	.word	0x00000000
        /*10a0*/ 	.short	0x0101
        /*10a2*/ 	.byte	0x3f
	.zero		1


	//   ....[46]....
        /*10a4*/ 	.word	0x00016700
        /*10a8*/ 	.word	0x00000009
        /*10ac*/ 	.word	0x00000000
        /*10b0*/ 	.short	0x0101
        /*10b2*/ 	.byte	0x3f
	.zero		1


	//   ....[47]....
        /*10b4*/ 	.word	0x00016d50
        /*10b8*/ 	.word	0x0000000d
        /*10bc*/ 	.word	0x00028850
        /*10c0*/ 	.short	0x010a
        /*10c2*/ 	.byte	0x3f
	.zero		1


	//   ....[48]....
        /*10c4*/ 	.word	0x00016dd0
        /*10c8*/ 	.word	0x0000000d
        /*10cc*/ 	.word	0x00028850
        /*10d0*/ 	.short	0x010a
        /*10d2*/ 	.byte	0x3f
	.zero		1


	//   ....[49]....
        /*10d4*/ 	.word	0x000173f0
        /*10d8*/ 	.word	0x00000004
        /*10dc*/ 	.word	0x00000000
        /*10e0*/ 	.short	0x0101
        /*10e2*/ 	.byte	0x3f
	.zero		1


	//   ....[50]....
        /*10e4*/ 	.word	0x00018900
        /*10e8*/ 	.word	0x00000000
        /*10ec*/ 	.word	0x00000000
        /*10f0*/ 	.short	0x0101
        /*10f2*/ 	.byte	0x3f
	.zero		1


	//   ....[51]....
        /*10f4*/ 	.word	0x0001ada0
        /*10f8*/ 	.word	0x00000016
        /*10fc*/ 	.word	0x00028820
        /*1100*/ 	.short	0x010a
        /*1102*/ 	.byte	0x3f
	.zero		1


	//   ....[52]....
        /*1104*/ 	.word	0x0001ae30
        /*1108*/ 	.word	0x00000007
        /*110c*/ 	.word	0x000288a0
        /*1110*/ 	.short	0x010a
        /*1112*/ 	.byte	0x3f
	.zero		1


	//   ....[53]....
        /*1114*/ 	.word	0x0001b190
        /*1118*/ 	.word	0x00000007
        /*111c*/ 	.word	0x000288c0
        /*1120*/ 	.short	0x010a
        /*1122*/ 	.byte	0x3f
	.zero		1


	//   ....[54]....
        /*1124*/ 	.word	0x0001b5c0
        /*1128*/ 	.word	0x0000000a
        /*112c*/ 	.word	0x000288a0
        /*1130*/ 	.short	0x010a
        /*1132*/ 	.byte	0x3f
	.zero		1


	//   ....[55]....
        /*1134*/ 	.word	0x0001b900
        /*1138*/ 	.word	0x0000000a
        /*113c*/ 	.word	0x000288c0
        /*1140*/ 	.short	0x010a
        /*1142*/ 	.byte	0x3f
	.zero		1


	//   ....[56]....
        /*1144*/ 	.word	0x0001c770
        /*1148*/ 	.word	0x00000007
        /*114c*/ 	.word	0x00028840
        /*1150*/ 	.short	0x010a
        /*1152*/ 	.byte	0x3f
	.zero		1


	//   ....[57]....
        /*1154*/ 	.word	0x0001cef0
        /*1158*/ 	.word	0x00000007
        /*115c*/ 	.word	0x00028830
        /*1160*/ 	.short	0x0107
        /*1162*/ 	.byte	0x3f
	.zero		1


	//   ....[58]....
        /*1164*/ 	.word	0x0001cfc0
        /*1168*/ 	.word	0x00000007
        /*116c*/ 	.word	0x00028830
        /*1170*/ 	.short	0x0101
        /*1172*/ 	.byte	0x3f
	.zero		1


	//   ....[59]....
        /*1174*/ 	.word	0x0001daf0
        /*1178*/ 	.word	0x00000016
        /*117c*/ 	.word	0x00028800
        /*1180*/ 	.short	0x0107
        /*1182*/ 	.byte	0x3f
	.zero		1


	//   ....[60]....
        /*1184*/ 	.word	0x0001dc00
        /*1188*/ 	.word	0x00000016
        /*118c*/ 	.word	0x00028800
        /*1190*/ 	.short	0x0101
        /*1192*/ 	.byte	0x3f
	.zero		1


	//   ....[61]....
        /*1194*/ 	.word	0x0001dc20
        /*1198*/ 	.word	0x00000016
        /*119c*/ 	.word	0x00028820
        /*11a0*/ 	.short	0x010a
        /*11a2*/ 	.byte	0x3f
	.zero		1


	//   ....[62]....
        /*11a4*/ 	.word	0x0001dfc0
        /*11a8*/ 	.word	0x00000006
        /*11ac*/ 	.word	0x00028840
        /*11b0*/ 	.short	0x010a
        /*11b2*/ 	.byte	0x3f
	.zero		1


	//   ....[63]....
        /*11b4*/ 	.word	0x0001e4e0
        /*11b8*/ 	.word	0x00000006
        /*11bc*/ 	.word	0x00028830
        /*11c0*/ 	.short	0x0107
        /*11c2*/ 	.byte	0x3f
	.zero		1


	//   ....[64]....
        /*11c4*/ 	.word	0x0001e5a0
        /*11c8*/ 	.word	0x00000006
        /*11cc*/ 	.word	0x00028830
        /*11d0*/ 	.short	0x0101
        /*11d2*/ 	.byte	0x3f
	.zero		1


	//   ....[65]....
        /*11d4*/ 	.word	0x0001e600
        /*11d8*/ 	.word	0x00000006
        /*11dc*/ 	.word	0x00028860
        /*11e0*/ 	.short	0x010a
        /*11e2*/ 	.byte	0x3f
	.zero		1


	//   ....[66]....
        /*11e4*/ 	.word	0x0001eb40
        /*11e8*/ 	.word	0x00000006
        /*11ec*/ 	.word	0x00028850
        /*11f0*/ 	.short	0x0107
        /*11f2*/ 	.byte	0x3f
	.zero		1


	//   ....[67]....
        /*11f4*/ 	.word	0x0001ecf0
        /*11f8*/ 	.word	0x00000006
        /*11fc*/ 	.word	0x00028850
        /*1200*/ 	.short	0x0101
        /*1202*/ 	.byte	0x3f
	.zero		1


	//   ....[68]....
        /*1204*/ 	.word	0x0001ef00
        /*1208*/ 	.word	0x00000000
        /*120c*/ 	.word	0x00028860
        /*1210*/ 	.short	0x010a
        /*1212*/ 	.byte	0x3f
	.zero		1


	//   ....[69]....
        /*1214*/ 	.word	0x0001f430
        /*1218*/ 	.word	0x00000000
        /*121c*/ 	.word	0x00028850
        /*1220*/ 	.short	0x0107
        /*1222*/ 	.byte	0x3f
	.zero		1


	//   ....[70]....
        /*1224*/ 	.word	0x0001f4f0
        /*1228*/ 	.word	0x00000000
        /*122c*/ 	.word	0x00028850
        /*1230*/ 	.short	0x0101
        /*1232*/ 	.byte	0x3f
	.zero		1


	//   ....[71]....
        /*1234*/ 	.word	0x00020220
        /*1238*/ 	.word	0x00000004
        /*123c*/ 	.word	0x00028820
        /*1240*/ 	.short	0x010a
        /*1242*/ 	.byte	0x3f
	.zero		1


	//   ....[72]....
        /*1244*/ 	.word	0x00020390
        /*1248*/ 	.word	0x00000005
        /*124c*/ 	.word	0x00028840
        /*1250*/ 	.short	0x010a
        /*1252*/ 	.byte	0x3f
	.zero		1


	//   ....[73]....
        /*1254*/ 	.word	0x00020430
        /*1258*/ 	.word	0x00000019
        /*125c*/ 	.word	0x00028840
        /*1260*/ 	.short	0x010a
        /*1262*/ 	.byte	0x3f
	.zero		1


	//   ....[74]....
        /*1264*/ 	.word	0x00020470
        /*1268*/ 	.word	0x00000005
        /*126c*/ 	.word	0x00028860
        /*1270*/ 	.short	0x010a
        /*1272*/ 	.byte	0x3f
	.zero		1


	//   ....[75]....
        /*1274*/ 	.word	0x000204b0
        /*1278*/ 	.word	0x00000019
        /*127c*/ 	.word	0x00028860
        /*1280*/ 	.short	0x010a
        /*1282*/ 	.byte	0x3f
	.zero		1


	//   ....[76]....
        /*1284*/ 	.word	0x00020510
        /*1288*/ 	.word	0x0000005b
        /*128c*/ 	.word	0x00028890
        /*1290*/ 	.short	0x010a
        /*1292*/ 	.byte	0x3f
	.zero		1


	//   ....[77]....
        /*1294*/ 	.word	0x00020a20
        /*1298*/ 	.word	0x0000005b
        /*129c*/ 	.word	0x00028890
        /*12a0*/ 	.short	0x010a
        /*12a2*/ 	.byte	0x3f
	.zero		1


	//   ....[78]....
        /*12a4*/ 	.word	0x00020f30
        /*12a8*/ 	.word	0x0000005b
        /*12ac*/ 	.word	0x00028890
        /*12b0*/ 	.short	0x010a
        /*12b2*/ 	.byte	0x3f
	.zero		1


	//   ....[79]....
        /*12b4*/ 	.word	0x00021400
        /*12b8*/ 	.word	0x0000005b
        /*12bc*/ 	.word	0x000288b0
        /*12c0*/ 	.short	0x010a
        /*12c2*/ 	.byte	0x3f
	.zero		1


	//   ....[80]....
        /*12c4*/ 	.word	0x00021c00
        /*12c8*/ 	.word	0x00000012
        /*12cc*/ 	.word	0x00028800
        /*12d0*/ 	.short	0x010a
        /*12d2*/ 	.byte	0x3f
	.zero		1


	//   ....[81]....
        /*12d4*/ 	.word	0x000227c0
        /*12d8*/ 	.word	0x00000012
        /*12dc*/ 	.word	0x00028800
        /*12e0*/ 	.short	0x010a
        /*12e2*/ 	.byte	0x3f
	.zero		1


	//   ....[82]....
        /*12e4*/ 	.word	0x00022810
        /*12e8*/ 	.word	0x00000000
        /*12ec*/ 	.word	0x00028830
        /*12f0*/ 	.short	0x010a
        /*12f2*/ 	.byte	0x3f
	.zero		1


	//   ....[83]....
        /*12f4*/ 	.word	0x00022860
        /*12f8*/ 	.word	0x00000007
        /*12fc*/ 	.word	0x00028830
        /*1300*/ 	.short	0x010a
        /*1302*/ 	.byte	0x3f
	.zero		1


	//   ....[84]....
        /*1304*/ 	.word	0x000228b0
        /*1308*/ 	.word	0x00000007
        /*130c*/ 	.word	0x00028850
        /*1310*/ 	.short	0x010a
        /*1312*/ 	.byte	0x3f
	.zero		1


	//   ....[85]....
        /*1314*/ 	.word	0x00022900
        /*1318*/ 	.word	0x00000006
        /*131c*/ 	.word	0x00028830
        /*1320*/ 	.short	0x010a
        /*1322*/ 	.byte	0x3f
	.zero		1


	//   ....[86]....
        /*1324*/ 	.word	0x00022950
        /*1328*/ 	.word	0x00000007
        /*132c*/ 	.word	0x00028850
        /*1330*/ 	.short	0x010a
        /*1332*/ 	.byte	0x3f
	.zero		1


	//   ....[87]....
        /*1334*/ 	.word	0x000229a0
        /*1338*/ 	.word	0x0000000d
        /*133c*/ 	.word	0x00028850
        /*1340*/ 	.short	0x010a
        /*1342*/ 	.byte	0x3f
	.zero		1


	//   ....[88]....
        /*1344*/ 	.word	0x00022f70
        /*1348*/ 	.word	0x00000016
        /*134c*/ 	.word	0x00028820
        /*1350*/ 	.short	0x010a
        /*1352*/ 	.byte	0x3f
	.zero		1


	//   ....[89]....
        /*1354*/ 	.word	0x00022fc0
        /*1358*/ 	.word	0x00000007
        /*135c*/ 	.word	0x000288a0
        /*1360*/ 	.short	0x010a
        /*1362*/ 	.byte	0x3f
	.zero		1


	//   ....[90]....
        /*1364*/ 	.word	0x00023010
        /*1368*/ 	.word	0x00000007
        /*136c*/ 	.word	0x000288c0
        /*1370*/ 	.short	0x010a
        /*1372*/ 	.byte	0x3f
	.zero		1


	//   ....[91]....
        /*1374*/ 	.word	0x00023060
        /*1378*/ 	.word	0x0000000a
        /*137c*/ 	.word	0x000288a0
        /*1380*/ 	.short	0x010a
        /*1382*/ 	.byte	0x3f
	.zero		1


	//   ....[92]....
        /*1384*/ 	.word	0x000230b0
        /*1388*/ 	.word	0x0000000a
        /*138c*/ 	.word	0x000288c0
        /*1390*/ 	.short	0x010a
        /*1392*/ 	.byte	0x3f
	.zero		1


	//   ....[93]....
        /*1394*/ 	.word	0x000231d0
        /*1398*/ 	.word	0x00000007
        /*139c*/ 	.word	0x00028840
        /*13a0*/ 	.short	0x010a
        /*13a2*/ 	.byte	0x3f
	.zero		1


	//   ....[94]....
        /*13a4*/ 	.word	0x00024750
        /*13a8*/ 	.word	0x00000016
        /*13ac*/ 	.word	0x00028820
        /*13b0*/ 	.short	0x010a
        /*13b2*/ 	.byte	0x3f
	.zero		1


	//   ....[95]....
        /*13b4*/ 	.word	0x000247a0
        /*13b8*/ 	.word	0x00000006
        /*13bc*/ 	.word	0x00028840
        /*13c0*/ 	.short	0x010a
        /*13c2*/ 	.byte	0x3f
	.zero		1


	//   ....[96]....
        /*13c4*/ 	.word	0x00025120
        /*13c8*/ 	.word	0x00000006
        /*13cc*/ 	.word	0x00028860
        /*13d0*/ 	.short	0x010a
        /*13d2*/ 	.byte	0x3f
	.zero		1


	//   ....[97]....
        /*13d4*/ 	.word	0x00025b90
        /*13d8*/ 	.word	0x00000000
        /*13dc*/ 	.word	0x00028860
        /*13e0*/ 	.short	0x010a
        /*13e2*/ 	.byte	0x3f
	.zero		1


	//   ....[98]....
        /*13e4*/ 	.word	0x00026f00
        /*13e8*/ 	.word	0x00000004
        /*13ec*/ 	.word	0x00028820
        /*13f0*/ 	.short	0x010a
        /*13f2*/ 	.byte	0x3f
	.zero		1


	//   ....[99]....
        /*13f4*/ 	.word	0x000270a0
        /*13f8*/ 	.word	0x00000005
        /*13fc*/ 	.word	0x00028840
        /*1400*/ 	.short	0x010a
        /*1402*/ 	.byte	0x3f
	.zero		1


	//   ....[100]....
        /*1404*/ 	.word	0x000270f0
        /*1408*/ 	.word	0x00000019
        /*140c*/ 	.word	0x00028840
        /*1410*/ 	.short	0x010a
        /*1412*/ 	.byte	0x3f
	.zero		1


	//   ....[101]....
        /*1414*/ 	.word	0x00027140
        /*1418*/ 	.word	0x00000005
        /*141c*/ 	.word	0x00028860
        /*1420*/ 	.short	0x010a
        /*1422*/ 	.byte	0x3f
	.zero		1


	//----- nvinfo : EIATTR_NUM_MBARRIERS
	.align		4
.L_318:
        /*1424*/ 	.byte	0x03, 0x38
        /*1426*/ 	.short	0x0016


	//----- nvinfo : EIATTR_EXIT_INSTR_OFFSETS
	.align		4
        /*1428*/ 	.byte	0x04, 0x1c
        /*142a*/ 	.short	(.L_320 - .L_319)


	//   ....[0]....
.L_319:
        /*142c*/ 	.word	0x00020500


	//----- nvinfo : EIATTR_MAX_THREADS
	.align		4
.L_320:
        /*1430*/ 	.byte	0x04, 0x05
        /*1432*/ 	.short	(.L_322 - .L_321)
.L_321:
        /*1434*/ 	.word	0x00000180
        /*1438*/ 	.word	0x00000001
        /*143c*/ 	.word	0x00000001


	//----- nvinfo : EIATTR_CRS_STACK_SIZE
	.align		4
.L_322:
        /*1440*/ 	.byte	0x04, 0x1e
        /*1442*/ 	.short	(.L_324 - .L_323)
.L_323:
        /*1444*/ 	.word	0x00000000


	//----- nvinfo : EIATTR_CBANK_PARAM_SIZE
	.align		4
.L_324:
        /*1448*/ 	.byte	0x03, 0x19
        /*144a*/ 	.short	0x0af0


	//----- nvinfo : EIATTR_PARAM_CBANK
	.align		4
        /*144c*/ 	.byte	0x04, 0x0a
        /*144e*/ 	.short	(.L_326 - .L_325)
	.align		4
.L_325:
        /*1450*/ 	.word	index@(.nv.constant0._ZN7cutlass13device_kernelIN5flash11enable_sm90INS1_16FlashAttnFwdSm90INS1_25CollectiveMainloopFwdSm90ILi2EN4cute5tupleIJNS5_1CILi1EEES8_S8_EEENS6_IJNS7_ILi128EEESA_SA_EEELi128ENS_10bfloat16_tEfNS_4arch4Sm90ELb1ELb0ELb1ELb1ELb1ELb1ELb0ELb1ELb1ELb1ELb0ELb0EEENS1_21CollectiveEpilogueFwdISB_S9_SC_SE_Li256ELb1ELb1ELb0ELb0EEENS1_36VarlenDynamicPersistentTileSchedulerILi128ELi128ELi256ELi128ELb0ELb1ELb1ELb1ELb1ELb1EEEEEEEEEvNT_6ParamsE)
        /*1454*/ 	.short	0x0210
        /*1456*/ 	.short	0x0af0


	//----- nvinfo : EIATTR_SW_WAR
	.align		4
.L_326:
        /*1458*/ 	.byte	0x04, 0x36
        /*145a*/ 	.short	(.L_328 - .L_327)
.L_327:
        /*145c*/ 	.word	0x00000008
.L_328:


//--------------------- .nv.callgraph             --------------------------
	.section	.nv.callgraph,"",@"SHT_CUDA_CALLGRAPH"
	.align	4
	.sectionentsize	8
	.align		4
        /*0000*/ 	.word	0x00000000
	.align		4
        /*0004*/ 	.word	0xffffffff
	.align		4
        /*0008*/ 	.word	index@(_ZN7cutlass13device_kernelIN5flash11enable_sm90INS1_16FlashAttnFwdSm90INS1_25CollectiveMainloopFwdSm90ILi2EN4cute5tupleIJNS5_1CILi1EEES8_S8_EEENS6_IJNS7_ILi128EEESA_SA_EEELi128ENS_10bfloat16_tEfNS_4arch4Sm90ELb0ELb0ELb1ELb0ELb1ELb0ELb0ELb1ELb1ELb1ELb0ELb0EEENS1_21CollectiveEpilogueFwdISB_S9_SC_SE_Li256ELb0ELb1ELb0ELb0EEENS1_29StaticPersistentTileSchedulerILb0EEEEEEEEEvNT_6ParamsE)
	.align		4
        /*000c*/ 	.word	index@(__assertfail)
	.align		4
        /*0010*/ 	.word	index@(_ZN7cutlass13device_kernelIN5flash11enable_sm90INS1_16FlashAttnFwdSm90INS1_25CollectiveMainloopFwdSm90ILi2EN4cute5tupleIJNS5_1CILi1EEES8_S8_EEENS6_IJNS7_ILi128EEESA_SA_EEELi128ENS_10bfloat16_tEfNS_4arch4Sm90ELb0ELb0ELb1ELb1ELb1ELb0ELb0ELb1ELb1ELb1ELb0ELb0EEENS1_21CollectiveEpilogueFwdISB_S9_SC_SE_Li256ELb1ELb1ELb0ELb0EEENS1_36VarlenDynamicPersistentTileSchedulerILi128ELi128ELi256ELi128ELb0ELb1ELb1ELb0ELb1ELb1EEEEEEEEEvNT_6ParamsE)
	.align		4
        /*0014*/ 	.word	index@(__assertfail)
	.align		4
        /*0018*/ 	.word	index@(_ZN7cutlass13device_kernelIN5flash11enable_sm90INS1_16FlashAttnFwdSm90INS1_25CollectiveMainloopFwdSm90ILi2EN4cute5tupleIJNS5_1CILi1EEES8_S8_EEENS6_IJNS7_ILi128EEESA_SA_EEELi128ENS_10bfloat16_tEfNS_4arch4Sm90ELb0ELb0ELb1ELb1ELb1ELb1ELb0ELb1ELb1ELb1ELb0ELb0EEENS1_21CollectiveEpilogueFwdISB_S9_SC_SE_Li256ELb1ELb1ELb0ELb0EEENS1_36VarlenDynamicPersistentTileSchedulerILi128ELi128ELi256ELi128ELb0ELb1ELb1ELb0ELb1ELb1EEEEEEEEEvNT_6ParamsE)
	.align		4
        /*001c*/ 	.word	index@(__assertfail)
	.align		4
        /*0020*/ 	.word	index@(_ZN7cutlass13device_kernelIN5flash11enable_sm90INS1_16FlashAttnFwdSm90INS1_25CollectiveMainloopFwdSm90ILi2EN4cute5tupleIJNS5_1CILi1EEES8_S8_EEENS6_IJNS7_ILi128EEESA_SA_EEELi128ENS_10bfloat16_tEfNS_4arch4Sm90ELb0ELb1ELb1ELb0ELb1ELb0ELb0ELb1ELb1ELb1ELb0ELb0EEENS1_21CollectiveEpilogueFwdISB_S9_SC_SE_Li256ELb0ELb1ELb0ELb0EEENS1_30DynamicPersistentTileSchedulerILi256ELi128ELb0ELb1ELb1EEEEEEEEEvNT_6ParamsE)
	.align		4
        /*0024*/ 	.word	index@(__assertfail)
	.align		4
        /*0028*/ 	.word	index@(_ZN7cutlass13device_kernelIN5flash11enable_sm90INS1_16FlashAttnFwdSm90INS1_25CollectiveMainloopFwdSm90ILi2EN4cute5tupleIJNS5_1CILi1EEES8_S8_EEENS6_IJNS7_ILi128EEESA_SA_EEELi128ENS_10bfloat16_tEfNS_4arch4Sm90ELb0ELb1ELb1ELb1ELb1ELb0ELb0ELb1ELb1ELb1ELb0ELb0EEENS1_21CollectiveEpilogueFwdISB_S9_SC_SE_Li256ELb1ELb1ELb0ELb0EEENS1_36VarlenDynamicPersistentTileSchedulerILi128ELi128ELi256ELi128ELb0ELb1ELb1ELb1ELb0ELb1EEEEEEEEEvNT_6ParamsE)
	.align		4
        /*002c*/ 	.word	index@(__assertfail)
	.align		4
        /*0030*/ 	.word	index@(_ZN7cutlass13device_kernelIN5flash11enable_sm90INS1_16FlashAttnFwdSm90INS1_25CollectiveMainloopFwdSm90ILi2EN4cute5tupleIJNS5_1CILi1EEES8_S8_EEENS6_IJNS7_ILi128EEESA_SA_EEELi128ENS_10bfloat16_tEfNS_4arch4Sm90ELb0ELb1ELb1ELb1ELb1ELb1ELb0ELb1ELb1ELb1ELb0ELb0EEENS1_21CollectiveEpilogueFwdISB_S9_SC_SE_Li256ELb1ELb1ELb0ELb0EEENS1_36VarlenDynamicPersistentTileSchedulerILi128ELi128ELi256ELi128ELb0ELb1ELb1ELb1ELb0ELb1EEEEEEEEEvNT_6ParamsE)
	.align		4
        /*0034*/ 	.word	index@(__assertfail)
	.align		4
        /*0038*/ 	.word	index@(_ZN7cutlass13device_kernelIN5flash11enable_sm90INS1_16FlashAttnFwdSm90INS1_25CollectiveMainloopFwdSm90ILi2EN4cute5tupleIJNS5_1CILi1EEES8_S8_EEENS6_IJNS7_ILi128EEESA_SA_EEELi128ENS_10bfloat16_tEfNS_4arch4Sm90ELb1ELb0ELb1ELb0ELb1ELb0ELb0ELb1ELb1ELb1ELb0ELb0EEENS1_21CollectiveEpilogueFwdISB_S9_SC_SE_Li256ELb0ELb1ELb0ELb0EEENS1_30DynamicPersistentTileSchedulerILi256ELi128ELb0ELb1ELb1EEEEEEEEEvNT_6ParamsE)
	.align		4
        /*003c*/ 	.word	index@(__assertfail)
	.align		4
        /*0040*/ 	.word	index@(_ZN7cutlass13device_kernelIN5flash11enable_sm90INS1_16FlashAttnFwdSm90INS1_25CollectiveMainloopFwdSm90ILi2EN4cute5tupleIJNS5_1CILi1EEES8_S8_EEENS6_IJNS7_ILi128EEESA_SA_EEELi128ENS_10bfloat16_tEfNS_4arch4Sm90ELb1ELb0ELb1ELb1ELb1ELb0ELb0ELb1ELb1ELb1ELb0ELb0EEENS1_21CollectiveEpilogueFwdISB_S9_SC_SE_Li256ELb1ELb1ELb0ELb0EEENS1_36VarlenDynamicPersistentTileSchedulerILi128ELi128ELi256ELi128ELb0ELb1ELb1ELb1ELb1ELb1EEEEEEEEEvNT_6ParamsE)
	.align		4
        /*0044*/ 	.word	index@(__assertfail)
	.align		4
        /*0048*/ 	.word	index@(_ZN7cutlass13device_kernelIN5flash11enable_sm90INS1_16FlashAttnFwdSm90INS1_25CollectiveMainloopFwdSm90ILi2EN4cute5tupleIJNS5_1CILi1EEES8_S8_EEENS6_IJNS7_ILi128EEESA_SA_EEELi128ENS_10bfloat16_tEfNS_4arch4Sm90ELb1ELb0ELb1ELb1ELb1ELb1ELb0ELb1ELb1ELb1ELb0ELb0EEENS1_21CollectiveEpilogueFwdISB_S9_SC_SE_Li256ELb1ELb1ELb0ELb0EEENS1_36VarlenDynamicPersistentTileSchedulerILi128ELi128ELi256ELi128ELb0ELb1ELb1ELb1ELb1ELb1EEEEEEEEEvNT_6ParamsE)
	.align		4
        /*004c*/ 	.word	index@(__assertfail)
	.align		4
        /*0050*/ 	.word	0x00000000
	.align		4
        /*0054*/ 	.word	0xfffffffe
	.align		4
        /*0058*/ 	.word	0x00000000
	.align		4
        /*005c*/ 	.word	0xfffffffd
	.align		4
        /*0060*/ 	.word	0x00000000
	.align		4
        /*0064*/ 	.word	0xfffffffc


//--------------------- .nv.constant4             --------------------------
	.section	.nv.constant4,"a",@progbits
	.align	8
	.align		8
.nv.constant4:
        /*0000*/ 	.dword	__assertfail
	.align		8
        /*0008*/ 	.dword	__unnamed_1
	.align		8
        /*0010*/ 	.dword	__unnamed_2
	.align		8
        /*0018*/ 	.dword	__unnamed_3
	.align		8
        /*0020*/ 	.dword	__unnamed_4
	.align		8
        /*0028*/ 	.dword	_ZN80_INTERNAL_53d2d09d_44_flash_fwd_hdim128_bf16_paged_softcap_sm90_cu_882f9858_29144cuda3std3__45__cpo5beginE
	.align		8
        /*0030*/ 	.dword	_ZN80_INTERNAL_53d2d09d_44_flash_fwd_hdim128_bf16_paged_softcap_sm90_cu_882f9858_29144cuda3std3__45__cpo3endE
	.align		8
        /*0038*/ 	.dword	_ZN80_INTERNAL_53d2d09d_44_flash_fwd_hdim128_bf16_paged_softcap_sm90_cu_882f9858_29144cuda3std3__45__cpo6cbeginE
	.align		8
        /*0040*/ 	.dword	_ZN80_INTERNAL_53d2d09d_44_flash_fwd_hdim128_bf16_paged_softcap_sm90_cu_882f9858_29144cuda3std3__45__cpo4cendE
	.align		8
        /*0048*/ 	.dword	_ZN80_INTERNAL_53d2d09d_44_flash_fwd_hdim128_bf16_paged_softcap_sm90_cu_882f9858_29144cuda3std3__482_GLOBAL__N__53d2d09d_44_flash_fwd_hdim128_bf16_paged_softcap_sm90_cu_882f9858_29146ignoreE
	.align		8
        /*0050*/ 	.dword	_ZN80_INTERNAL_53d2d09d_44_flash_fwd_hdim128_bf16_paged_softcap_sm90_cu_882f9858_29144cuda3std3__419piecewise_constructE
	.align		8
        /*0058*/ 	.dword	_ZN80_INTERNAL_53d2d09d_44_flash_fwd_hdim128_bf16_paged_softcap_sm90_cu_882f9858_29144cuda3std3__48in_placeE
	.align		8
        /*0060*/ 	.dword	_ZN80_INTERNAL_53d2d09d_44_flash_fwd_hdim128_bf16_paged_softcap_sm90_cu_882f9858_29144cuda3std6ranges3__45__cpo4swapE
	.align		8
        /*0068*/ 	.dword	_ZN80_INTERNAL_53d2d09d_44_flash_fwd_hdim128_bf16_paged_softcap_sm90_cu_882f9858_29144cuda3std6ranges3__45__cpo9iter_moveE
	.align		8
        /*0070*/ 	.dword	_ZN80_INTERNAL_53d2d09d_44_flash_fwd_hdim128_bf16_paged_softcap_sm90_cu_882f9858_29144cute7productE
	.align		8
        /*0078*/ 	.dword	_ZN80_INTERNAL_53d2d09d_44_flash_fwd_hdim128_bf16_paged_softcap_sm90_cu_882f9858_29144cute1_E
	.align		8
        /*0080*/ 	.dword	$str$23
	.align		8
        /*0088*/ 	.dword	$str$24


//--------------------- .text._ZN7cutlass13device_kernelIN5flash11enable_sm90INS1_16FlashAttnFwdSm90INS1_25CollectiveMainloopFwdSm90ILi2EN4cute5tupleIJNS5_1CILi1EEES8_S8_EEENS6_IJNS7_ILi128EEESA_SA_EEELi128ENS_10bfloat16_tEfNS_4arch4Sm90ELb0ELb0ELb1ELb0ELb1ELb0ELb0ELb1ELb1ELb1ELb0ELb0EEENS1_21CollectiveEpilogueFwdISB_S9_SC_SE_Li256ELb0ELb1ELb0ELb0EEENS1_29StaticPersistentTileSchedulerILb0EEEEEEEEEvNT_6ParamsE --------------------------
	.section	.text._ZN7cutlass13device_kernelIN5flash11enable_sm90INS1_16FlashAttnFwdSm90INS1_25CollectiveMainloopFwdSm90ILi2EN4cute5tupleIJNS5_1CILi1EEES8_S8_EEENS6_IJNS7_ILi128EEESA_SA_EEELi128ENS_10bfloat16_tEfNS_4arch4Sm90ELb0ELb0ELb1ELb0ELb1ELb0ELb0ELb1ELb1ELb1ELb0ELb0EEENS1_21CollectiveEpilogueFwdISB_S9_SC_SE_Li256ELb0ELb1ELb0ELb0EEENS1_29StaticPersistentTileSchedulerILb0EEEEEEEEEvNT_6ParamsE,"ax",@progbits
	.align	128
.text._ZN7cutlass13device_kernelIN5flash11enable_sm90INS1_16FlashAttnFwdSm90INS1_25CollectiveMainloopFwdSm90ILi2EN4cute5tupleIJNS5_1CILi1EEES8_S8_EEENS6_IJNS7_ILi128EEESA_SA_EEELi128ENS_10bfloat16_tEfNS_4arch4Sm90ELb0ELb0ELb1ELb0ELb1ELb0ELb0ELb1ELb1ELb1ELb0ELb0EEENS1_21CollectiveEpilogueFwdISB_S9_SC_SE_Li256ELb0ELb1ELb0ELb0EEENS1_29StaticPersistentTileSchedulerILb0EEEEEEEEEvNT_6ParamsE:
        .type           _ZN7cutlass13device_kernelIN5flash11enable_sm90INS1_16FlashAttnFwdSm90INS1_25CollectiveMainloopFwdSm90ILi2EN4cute5tupleIJNS5_1CILi1EEES8_S8_EEENS6_IJNS7_ILi128EEESA_SA_EEELi128ENS_10bfloat16_tEfNS_4arch4Sm90ELb0ELb0ELb1ELb0ELb1ELb0ELb0ELb1ELb1ELb1ELb0ELb0EEENS1_21CollectiveEpilogueFwdISB_S9_SC_SE_Li256ELb0ELb1ELb0ELb0EEENS1_29StaticPersistentTileSchedulerILb0EEEEEEEEEvNT_6ParamsE,@function
        .size           _ZN7cutlass13device_kernelIN5flash11enable_sm90INS1_16FlashAttnFwdSm90INS1_25CollectiveMainloopFwdSm90ILi2EN4cute5tupleIJNS5_1CILi1EEES8_S8_EEENS6_IJNS7_ILi128EEESA_SA_EEELi128ENS_10bfloat16_tEfNS_4arch4Sm90ELb0ELb0ELb1ELb0ELb1ELb0ELb0ELb1ELb1ELb1ELb0ELb0EEENS1_21CollectiveEpilogueFwdISB_S9_SC_SE_Li256ELb0ELb1ELb0ELb0EEENS1_29StaticPersistentTileSchedulerILb0EEEEEEEEEvNT_6ParamsE,(.L_x_3478 - _ZN7cutlass13device_kernelIN5flash11enable_sm90INS1_16FlashAttnFwdSm90INS1_25CollectiveMainloopFwdSm90ILi2EN4cute5tupleIJNS5_1CILi1EEES8_S8_EEENS6_IJNS7_ILi128EEESA_SA_EEELi128ENS_10bfloat16_tEfNS_4arch4Sm90ELb0ELb0ELb1ELb0ELb1ELb0ELb0ELb1ELb1ELb1ELb0ELb0EEENS1_21CollectiveEpilogueFwdISB_S9_SC_SE_Li256ELb0ELb1ELb0ELb0EEENS1_29StaticPersistentTileSchedulerILb0EEEEEEEEEvNT_6ParamsE)
        .other          _ZN7cutlass13device_kernelIN5flash11enable_sm90INS1_16FlashAttnFwdSm90INS1_25CollectiveMainloopFwdSm90ILi2EN4cute5tupleIJNS5_1CILi1EEES8_S8_EEENS6_IJNS7_ILi128EEESA_SA_EEELi128ENS_10bfloat16_tEfNS_4arch4Sm90ELb0ELb0ELb1ELb0ELb1ELb0ELb0ELb1ELb1ELb1ELb0ELb0EEENS1_21CollectiveEpilogueFwdISB_S9_SC_SE_Li256ELb0ELb1ELb0ELb0EEENS1_29StaticPersistentTileSchedulerILb0EEEEEEEEEvNT_6ParamsE,@"STO_CUDA_ENTRY STV_DEFAULT"
_ZN7cutlass13device_kernelIN5flash11enable_sm90INS1_16FlashAttnFwdSm90INS1_25CollectiveMainloopFwdSm90ILi2EN4cute5tupleIJNS5_1CILi1EEES8_S8_EEENS6_IJNS7_ILi128EEESA_SA_EEELi128ENS_10bfloat16_tEfNS_4arch4Sm90ELb0ELb0ELb1ELb0ELb1ELb0ELb0ELb1ELb1ELb1ELb0ELb0EEENS1_21CollectiveEpilogueFwdISB_S9_SC_SE_Li256ELb0ELb1ELb0ELb0EEENS1_29StaticPersistentTileSchedulerILb0EEEEEEEEEvNT_6ParamsE:
[----:B------:R-:W0:Y:S01]  /*0000*/  LDC R1, c[0x0][0x28] ;  /* 0x00000a00ff017b82 */ /* 0x000e220000000800 */
[----:B------:R-:W1:Y:S01]  /*0010*/  S2R R5, SR_TID.X ;  /* 0x0000000000057919 */ /* 0x000e620000002100 */
[----:B------:R-:W-:Y:S01]  /*0020*/  ELECT P0, URZ, PT ;  /* 0x00000000003f782f */ /* 0x000fe20003800000 */
[----:B------:R-:W-:Y:S01]  /*0030*/  UMOV UR4, 0x80 ;  /* 0x0000008000047882 */ /* 0x000fe20000000000 */
[----:B------:R-:W-:Y:S01]  /*0040*/  UMOV UR7, 0x100 ;  /* 0x0000010000077882 */ /* 0x000fe20000000000 */
[----:B-1----:R-:W-:-:S05]  /*0050*/  SHF.R.U32.HI R0, RZ, 0x5, R5 ;  /* 0x00000005ff007819 */ /* 0x002fca0000011605 */
[----:B------:R-:W1:Y:S02]  /*0060*/  SHFL.IDX PT, R2, R0, RZ, 0x1f ;  /* 0x00001fff00027589 */ /* 0x000e6400000e0000 */
[C---:B-1----:R-:W-:Y:S02]  /*0070*/  ISETP.NE.OR P0, PT, R2.reuse, RZ, !P0 ;  /* 0x000000ff0200720c */ /* 0x042fe40004705670 */
[----:B------:R-:W-:Y:S02]  /*0080*/  ISETP.NE.AND P1, PT, R2, RZ, PT ;  /* 0x000000ff0200720c */ /* 0x000fe40003f25270 */
[----:B------:R-:W-:-:S05]  /*0090*/  SHF.R.U32.HI R2, RZ, 0x7, R5 ;  /* 0x00000007ff027819 */ /* 0x000fca0000011605 */
[----:B------:R1:W2:Y:S04]  /*00a0*/  SHFL.IDX PT, R4, R2, RZ, 0x1f ;  /* 0x00001fff02047589 */ /* 0x0002a800000e0000 */
[----:B------:R-:W-:Y:S01]  /*00b0*/  VOTEU.ALL UP0, P0 ;  /* 0x00000000003f7886 */ /* 0x000fe20000000000 */
[----:B------:R-:W-:-:S04]  /*00c0*/  VOTEU.ALL UP1, P0 ;  /* 0x00000000003f7886 */ /* 0x000fc80000020000 */
[----:B------:R-:W3:Y:S01]  /*00d0*/  @!UP0 S2UR UR8, SR_CgaCtaId ;  /* 0x00000000000889c3 */ /* 0x000ee20000008800 */
[----:B------:R-:W-:Y:S01]  /*00e0*/  @!UP0 UMOV UR6, 0x400 ;  /* 0x0000040000068882 */ /* 0x000fe20000000000 */
[----:B------:R-:W-:-:S04]  /*00f0*/  @!UP0 UIADD3 UR4, -UR4, 0x100000, URZ ;  /* 0x0010000004048890 */ /* 0x000fc8000fffe13f */
[----:B------:R-:W-:Y:S02]  /*0100*/  @!UP0 USHF.L.U32 UR5, UR4, 0xb, URZ ;  /* 0x0000000b04058899 */ /* 0x000fe4000800063f */
[----:B------:R-:W-:Y:S02]  /*0110*/  @!UP0 USHF.L.U32 UR4, UR4, 0x1, URZ ;  /* 0x0000000104048899 */ /* 0x000fe4000800063f */
[----:B---3--:R-:W-:Y:S02]  /*0120*/  @!UP0 ULEA UR8, UR8, UR6, 0x18 ;  /* 0x0000000608088291 */ /* 0x008fe4000f8ec03f */
[----:B------:R-:W-:-:S04]  /*0130*/  @!UP0 UIADD3 UR6, -UR7, 0x100000, URZ ;  /* 0x0010000007068890 */ /* 0x000fc8000fffe13f */
[----:B------:R-:W-:Y:S02]  /*0140*/  @!UP0 USHF.L.U32 UR7, UR6, 0xb, URZ ;  /* 0x0000000b06078899 */ /* 0x000fe4000800063f */
[----:B------:R-:W-:Y:S01]  /*0150*/  @!UP0 USHF.L.U32 UR6, UR6, 0x1, URZ ;  /* 0x0000000106068899 */ /* 0x000fe2000800063f */
[----:B------:R-:W-:-:S05]  /*0160*/  VOTEU.ALL UP0, P0 ;  /* 0x00000000003f7886 */ /* 0x000fca0000000000 */
[----:B------:R1:W3:Y:S06]  /*0170*/  @!UP0 SYNCS.EXCH.64 URZ, [UR8+0x28800], UR4 ;  /* 0x02880004083f85b2 */ /* 0x0002ec0008000100 */
[----:B------:R1:W4:Y:S02]  /*0180*/  @!UP1 SYNCS.EXCH.64 URZ, [UR8+0x28820], UR6 ;  /* 0x02882006083f95b2 */ /* 0x0003240008000100 */
[----:B012---:R-:W-:Y:S05]  /*0190*/  @P1 BRA `(.L_x_0) ;  /* 0x0000000000481947 */ /* 0x007fea0003800000 */
[----:B------:R-:W0:Y:S01]  /*01a0*/  S2UR UR5, SR_CgaCtaId ;  /* 0x00000000000579c3 */ /* 0x000e220000008800 */
[----:B------:R-:W-:Y:S01]  /*01b0*/  UMOV UR4, 0x400 ;  /* 0x0000040000047882 */ /* 0x000fe20000000000 */
[----:B------:R-:W-:Y:S01]  /*01c0*/  UMOV UR6, 0x80 ;  /* 0x0000008000067882 */ /* 0x000fe20000000000 */
[----:B------:R-:W-:Y:S01]  /*01d0*/  UMOV UR7, 0x100 ;  /* 0x0000010000077882 */ /* 0x000fe20000000000 */
[----:B------:R-:W-:Y:S01]  /*01e0*/  ELECT P0, URZ, PT ;  /* 0x00000000003f782f */ /* 0x000fe20003800000 */
[----:B0-----:R-:W-:Y:S02]  /*01f0*/  ULEA UR8, UR5, UR4, 0x18 ;  /* 0x0000000405087291 */ /* 0x001fe4000f8ec03f */
[----:B------:R-:W-:-:S04]  /*0200*/  UIADD3 UR4, -UR6, 0x100000, URZ ;  /* 0x0010000006047890 */ /* 0x000fc8000fffe13f */
[----:B------:R-:W-:Y:S02]  /*0210*/  USHF.L.U32 UR5, UR4, 0xb, URZ ;  /* 0x0000000b04057899 */ /* 0x000fe4000800063f */
[----:B------:R-:W-:Y:S02]  /*0220*/  USHF.L.U32 UR4, UR4, 0x1, URZ ;  /* 0x0000000104047899 */ /* 0x000fe4000800063f */
[----:B------:R-:W-:-:S04]  /*0230*/  UIADD3 UR6, -UR7, 0x100000, URZ ;  /* 0x0010000007067890 */ /* 0x000fc8000fffe13f */
[----:B------:R-:W-:Y:S02]  /*0240*/  USHF.L.U32 UR7, UR6, 0xb, URZ ;  /* 0x0000000b06077899 */ /* 0x000fe4000800063f */
[----:B------:R-:W-:Y:S01]  /*0250*/  USHF.L.U32 UR6, UR6, 0x1, URZ ;  /* 0x0000000106067899 */ /* 0x000fe2000800063f */
[----:B------:R-:W0:Y:S03]  /*0260*/  FENCE.VIEW.ASYNC.S ;  /* 0x00000000000073c6 */ /* 0x000e260000000000 */
[----:B0-----:R0:W1:Y:S08]  /*0270*/  SYNCS.EXCH.64 URZ, [UR8+0x28830], UR4 ;  /* 0x02883004083f75b2 */ /* 0x0010700008000100 */
[----:B------:R0:W2:Y:S01]  /*0280*/  SYNCS.EXCH.64 URZ, [UR8+0x28840], UR6 ;  /* 0x02884006083f75b2 */ /* 0x0000a20008000100 */
[----:B------:R0:W0:Y:S01]  /*0290*/  SYNCS.EXCH.64 URZ, [UR8+0x28838], UR4 ;  /* 0x02883804083f75b2 */ /* 0x0000220008000100 */
[----:B------:R0:W0:Y:S01]  /*02a0*/  SYNCS.EXCH.64 URZ, [UR8+0x28848], UR6 ;  /* 0x02884806083f75b2 */ /* 0x0000220008000100 */
[----:B------:R-:W-:Y:S01]  /*02b0*/  NOP ;  /* 0x0000000000007918 */ /* 0x000fe20000000000 */
.L_x_0:
[----:B------:R-:W5:Y:S01]  /*02c0*/  SHFL.IDX PT, R3, R0, RZ, 0x1f ;  /* 0x00001fff00037589 */ /* 0x000f6200000e0000 */
[----:B------:R-:W-:Y:S01]  /*02d0*/  NOP ;  /* 0x0000000000007918 */ /* 0x000fe20000000000 */
[----:B-----5:R-:W-:-:S13]  /*02e0*/  ISETP.NE.AND P0, PT, R3, RZ, PT ;  /* 0x000000ff0300720c */ /* 0x020fda0003f05270 */
[----:B------:R-:W-:Y:S05]  /*02f0*/  @P0 BRA `(.L_x_1) ;  /* 0x0000000000480947 */ /* 0x000fea0003800000 */
[----:B0-----:R-:W0:Y:S01]  /*0300*/  S2UR UR5, SR_CgaCtaId ;  /* 0x00000000000579c3 */ /* 0x001e220000008800 */
        /* <DEDUP_REMOVED lines=12> */
[----:B0-----:R0:W0:Y:S08]  /*03d0*/  SYNCS.EXCH.64 URZ, [UR8+0x28850], UR4 ;  /* 0x02885004083f75b2 */ /* 0x0010300008000100 */
[----:B------:R0:W0:Y:S01]  /*03e0*/  SYNCS.EXCH.64 URZ, [UR8+0x28860], UR6 ;  /* 0x02886006083f75b2 */ /* 0x0000220008000100 */
[----:B------:R0:W0:Y:S01]  /*03f0*/  SYNCS.EXCH.64 URZ, [UR8+0x28858], UR4 ;  /* 0x02885804083f75b2 */ /* 0x0000220008000100 */
[----:B------:R0:W0:Y:S01]  /*0400*/  SYNCS.EXCH.64 URZ, [UR8+0x28868], UR6 ;  /* 0x02886806083f75b2 */ /* 0x0000220008000100 */
[----:B------:R-:W-:Y:S01]  /*0410*/  NOP ;  /* 0x0000000000007918 */ /* 0x000fe20000000000 */
.L_x_1:
[----:B------:R-:W5:Y:S01]  /*0420*/  SHFL.IDX PT, R3, R0, RZ, 0x1f ;  /* 0x00001fff00037589 */ /* 0x000f6200000e0000 */
[----:B------:R-:W-:Y:S01]  /*0430*/  NOP ;  /* 0x0000000000007918 */ /* 0x000fe20000000000 */
[----:B-----5:R-:W-:-:S13]  /*0440*/  ISETP.NE.AND P0, PT, R3, RZ, PT ;  /* 0x000000ff0300720c */ /* 0x020fda0003f05270 */
[----:B------:R-:W-:Y:S05]  /*0450*/  @P0 BRA `(.L_x_2) ;  /* 0x0000000000380947 */ /* 0x000fea0003800000 */
[----:B0-----:R-:W0:Y:S01]  /*0460*/  S2UR UR5, SR_CgaCtaId ;  /* 0x00000000000579c3 */ /* 0x001e220000008800 */
[----:B------:R-:W-:Y:S01]  /*0470*/  UMOV UR4, 0x400 ;  /* 0x0000040000047882 */ /* 0x000fe20000000000 */
[----:B------:R-:W-:Y:S01]  /*0480*/  UMOV UR7, 0x80 ;  /* 0x0000008000077882 */ /* 0x000fe20000000000 */
[----:B------:R-:W-:Y:S01]  /*0490*/  ELECT P0, URZ, PT ;  /* 0x00000000003f782f */ /* 0x000fe20003800000 */
[----:B0-----:R-:W-:Y:S02]  /*04a0*/  ULEA UR6, UR5, UR4, 0x18 ;  /* 0x0000000405067291 */ /* 0x001fe4000f8ec03f */
[----:B------:R-:W-:-:S04]  /*04b0*/  UIADD3 UR4, -UR7, 0x100000, URZ ;  /* 0x0010000007047890 */ /* 0x000fc8000fffe13f */
[----:B------:R-:W-:Y:S02]  /*04c0*/  USHF.L.U32 UR5, UR4, 0xb, URZ ;  /* 0x0000000b04057899 */ /* 0x000fe4000800063f */
[----:B------:R-:W-:Y:S01]  /*04d0*/  USHF.L.U32 UR4, UR4, 0x1, URZ ;  /* 0x0000000104047899 */ /* 0x000fe2000800063f */
[----:B------:R-:W0:Y:S11]  /*04e0*/  FENCE.VIEW.ASYNC.S ;  /* 0x00000000000073c6 */ /* 0x000e360000000000 */
[----:B0-----:R0:W0:Y:S01]  /*04f0*/  SYNCS.EXCH.64 URZ, [UR6+0x28870], UR4 ;  /* 0x02887004063f75b2 */ /* 0x0010220008000100 */
[----:B------:R0:W0:Y:S01]  /*0500*/  SYNCS.EXCH.64 URZ, [UR6+0x28880], UR4 ;  /* 0x02888004063f75b2 */ /* 0x0000220008000100 */
[----:B------:R0:W0:Y:S01]  /*0510*/  SYNCS.EXCH.64 URZ, [UR6+0x28878], UR4 ;  /* 0x02887804063f75b2 */ /* 0x0000220008000100 */
[----:B------:R0:W0:Y:S01]  /*0520*/  SYNCS.EXCH.64 URZ, [UR6+0x28888], UR4 ;  /* 0x02888804063f75b2 */ /* 0x0000220008000100 */
[----:B------:R-:W-:Y:S01]  /*0530*/  NOP ;  /* 0x0000000000007918 */ /* 0x000fe20000000000 */
.L_x_2:
        /* <DEDUP_REMOVED lines=22> */
.L_x_3:
[----:B------:R-:W5:Y:S01]  /*06a0*/  SHFL.IDX PT, R3, R0, RZ, 0x1f ;  /* 0x00001fff00037589 */ /* 0x000f6200000e0000 */
[----:B------:R-:W-:Y:S01]  /*06b0*/  R2UR UR9, R4 ;  /* 0x00000000040972ca */ /* 0x000fe200000e0000 */
        /* <DEDUP_REMOVED lines=21> */
.L_x_4:
[----:B------:R-:W-:Y:S01]  /*0810*/  UISETP.NE.AND UP0, UPT, UR9, URZ, UPT ;  /* 0x0000003f0900728c */ /* 0x000fe2000bf05270 */
[----:B------:R-:W-:Y:S01]  /*0820*/  NOP ;  /* 0x0000000000007918 */ /* 0x000fe20000000000 */
[----:B------:R-:W-:Y:S01]  /*0830*/  UMOV UR36, 0x1 ;  /* 0x0000000100247882 */ /* 0x000fe20000000000 */
[----:B------:R-:W-:Y:S01]  /*0840*/  ULDC.64 UR48, c[0x0][0x208] ;  /* 0x0000820000307ab9 */ /* 0x000fe20000000a00 */
[----:B------:R-:W-:Y:S01]  /*0850*/  USEL UR36, UR36, 0x2, !UP0 ;  /* 0x0000000224247887 */ /* 0x000fe2000c000000 */
[----:B01234-:R-:W-:Y:S01]  /*0860*/  BAR.SYNC.DEFER_BLOCKING 0x0 ;  /* 0x0000000000007b1d */ /* 0x01ffe20000010000 */
[----:B------:R-:W-:-:S13]  /*0870*/  PLOP3.LUT P0, PT, PT, PT, UP0, 0x80, 0x0 ;  /* 0x000000000000781c */ /* 0x000fda0003f0f008 */
[----:B------:R-:W-:Y:S05]  /*0880*/  @!P0 BRA `(.L_x_5) ;  /* 0x0000007800648947 */ /* 0x000fea0003800000 */
.L_x_6:
[----:B------:R-:W-:-:S08]  /*0890*/  NOP ;  /* 0x0000000000007918 */ /* 0x000fd00000000000 */
[----:B------:R-:W0:Y:S02]  /*08a0*/  USETMAXREG.TRY_ALLOC.CTAPOOL UP0, 0xe8 ;  /* 0x000000e8000079c8 */ /* 0x000e240008000600 */
[----:B0-----:R-:W-:-:S13]  /*08b0*/  PLOP3.LUT P0, PT, PT, PT, UP0, 0x80, 0x0 ;  /* 0x000000000000781c */ /* 0x001fda0003f0f008 */
[----:B------:R-:W-:Y:S05]  /*08c0*/  @!P0 BRA `(.L_x_6) ;  /* 0xfffffffc00f08947 */ /* 0x000fea000383ffff */
[----:B------:R-:W-:Y:S01]  /*08d0*/  LOP3.LUT R0, R5, 0xffffff80, RZ, 0xc0, !PT ;  /* 0xffffff8005007812 */ /* 0x000fe200078ec0ff */
[----:B------:R-:W0:Y:S08]  /*08e0*/  S2UR UR41, SR_CTAID.X ;  /* 0x00000000002979c3 */ /* 0x000e300000002500 */
[----:B------:R-:W-:Y:S06]  /*08f0*/  BAR.ARV 0x8, 0x180 ;  /* 0x0206000000007b1d */ /* 0x000fec0000002000 */
[----:B------:R-:W-:-:S02]  /*0900*/  ISETP.NE.AND P0, PT, R0, 0x80, PT ;  /* 0x000000800000780c */ /* 0x000fc40003f05270 */
[----:B------:R-:W0:Y:S11]  /*0910*/  LDC R0, c[0x0][0xc34] ;  /* 0x00030d00ff007b82 */ /* 0x000e360000000800 */
[----:B------:R-:W-:Y:S06]  /*0920*/  @!P0 BAR.ARV 0x9, 0x100 ;  /* 0x0244000000008b1d */ /* 0x000fec0000002000 */
[----:B0-----:R-:W-:-:S13]  /*0930*/  ISETP.LE.AND P0, PT, R0, UR41, PT ;  /* 0x0000002900007c0c */ /* 0x001fda000bf03270 */
[----:B------:R-:W-:Y:S05]  /*0940*/  @P0 EXIT ;  /* 0x000000000000094d */ /* 0x000fea0003800000 */
[----:B------:R-:W-:Y:S01]  /*0950*/  VIADD R153, R5, 0xffffff80 ;  /* 0xffffff8005997836 */ /* 0x000fe20000000000 */
[----:B------:R-:W-:Y:S01]  /*0960*/  ULOP3.LUT UR46, UR36, 0x1, URZ, 0xfc, !UPT ;  /* 0x00000001242e7892 */ /* 0x000fe2000f8efc3f */
[----:B------:R-:W-:Y:S01]  /*0970*/  UMOV UR45, URZ ;  /* 0x0000003f002d7c82 */ /* 0x000fe20008000000 */
[----:B------:R-:W-:Y:S02]  /*0980*/  UMOV UR44, URZ ;  /* 0x0000003f002c7c82 */ /* 0x000fe40008000000 */
[----:B------:R-:W-:Y:S01]  /*0990*/  SHF.R.S32.HI R0, RZ, 0x1f, R153 ;  /* 0x0000001fff007819 */ /* 0x000fe20000011499 */
[----:B------:R-:W-:-:S03]  /*09a0*/  UMOV UR43, URZ ;  /* 0x0000003f002b7c82 */ /* 0x000fc60008000000 */
[CC--:B------:R-:W-:Y:S02]  /*09b0*/  LEA.HI R4, R0.reuse, R153.reuse, RZ, 0x7 ;  /* 0x0000009900047211 */ /* 0x0c0fe400078f38ff */
[-C--:B------:R-:W-:Y:S02]  /*09c0*/  LEA.HI R3, R0, R153.reuse, RZ, 0x5 ;  /* 0x0000009900037211 */ /* 0x080fe400078f28ff */
[----:B------:R-:W-:Y:S02]  /*09d0*/  LOP3.LUT R154, R4, 0xffffff80, RZ, 0xc0, !PT ;  /* 0xffffff80049a7812 */ /* 0x000fe400078ec0ff */
[CC--:B------:R-:W-:Y:S01]  /*09e0*/  LEA.HI R6, R0.reuse, R153.reuse, RZ, 0x4 ;  /* 0x0000009900067211 */ /* 0x0c0fe200078f20ff */
[----:B------:R-:W-:Y:S01]  /*09f0*/  IMAD.SHL.U32 R3, R3, 0x20, RZ ;  /* 0x0000002003037824 */ /* 0x000fe200078e00ff */
[----:B------:R-:W-:Y:S01]  /*0a00*/  LEA.HI R10, R0, R153, RZ, 0x2 ;  /* 0x00000099000a7211 */ /* 0x000fe200078f10ff */
[----:B------:R-:W-:Y:S01]  /*0a10*/  IMAD.IADD R154, R153, 0x1, -R154 ;  /* 0x00000001999a7824 */ /* 0x000fe200078e0a9a */
[----:B------:R-:W-:-:S02]  /*0a20*/  LOP3.LUT R8, R6, 0x3fffff0, RZ, 0xc0, !PT ;  /* 0x03fffff006087812 */ /* 0x000fc400078ec0ff */
[----:B------:R-:W-:Y:S02]  /*0a30*/  LOP3.LUT R9, R3, 0xfffffc00, RZ, 0xc0, !PT ;  /* 0xfffffc0003097812 */ /* 0x000fe400078ec0ff */
[----:B------:R-:W-:Y:S02]  /*0a40*/  SHF.R.S32.HI R3, RZ, 0x1f, R154 ;  /* 0x0000001fff037819 */ /* 0x000fe4000001149a */
[----:B------:R-:W-:Y:S02]  /*0a50*/  IADD3 R8, R153, -R8, RZ ;  /* 0x8000000899087210 */ /* 0x000fe40007ffe0ff */
[----:B------:R-:W-:Y:S02]  /*0a60*/  LEA.HI R5, R3, R154, RZ, 0x2 ;  /* 0x0000009a03057211 */ /* 0x000fe400078f10ff */
[----:B------:R-:W-:Y:S01]  /*0a70*/  SHF.R.S32.HI R7, RZ, 0x4, R6 ;  /* 0x00000004ff077819 */ /* 0x000fe20000011406 */
[----:B------:R-:W-:Y:S01]  /*0a80*/  IMAD R9, R8, 0x40, R9 ;  /* 0x0000004008097824 */ /* 0x000fe200078e0209 */
[----:B------:R-:W-:-:S02]  /*0a90*/  SHF.R.S32.HI R8, RZ, 0x2, R5 ;  /* 0x00000002ff087819 */ /* 0x000fc40000011405 */
[----:B------:R-:W-:Y:S02]  /*0aa0*/  SHF.R.S32.HI R11, RZ, 0x1f, R5 ;  /* 0x0000001fff0b7819 */ /* 0x000fe40000011405 */
[----:B------:R-:W-:Y:S02]  /*0ab0*/  LOP3.LUT R10, R10, 0xfffffffc, RZ, 0xc0, !PT ;  /* 0xfffffffc0a0a7812 */ /* 0x000fe400078ec0ff */
[----:B------:R-:W-:Y:S02]  /*0ac0*/  LEA.HI R17, R0, R153, RZ, 0x3 ;  /* 0x0000009900117211 */ /* 0x000fe400078f18ff */
[----:B------:R-:W-:Y:S01]  /*0ad0*/  LEA.HI R11, R11, R8, RZ, 0x3 ;  /* 0x000000080b0b7211 */ /* 0x000fe200078f18ff */
[----:B------:R-:W-:Y:S01]  /*0ae0*/  IMAD.IADD R10, R153, 0x1, -R10 ;  /* 0x00000001990a7824 */ /* 0x000fe200078e0a0a */
[----:B------:R-:W-:Y:S02]  /*0af0*/  SHF.R.S32.HI R23, RZ, 0x7, R4 ;  /* 0x00000007ff177819 */ /* 0x000fe40000011404 */
[----:B------:R-:W-:-:S02]  /*0b00*/  LEA.HI R6, R6, R7, RZ, 0x1 ;  /* 0x0000000706067211 */ /* 0x000fc400078f08ff */
[----:B------:R-:W-:Y:S02]  /*0b10*/  LOP3.LUT R0, R17, 0xfffffff8, RZ, 0xc0, !PT ;  /* 0xfffffff811007812 */ /* 0x000fe400078ec0ff */
[----:B------:R-:W-:Y:S02]  /*0b20*/  LOP3.LUT R11, R11, 0xfffffff8, RZ, 0xc0, !PT ;  /* 0xfffffff80b0b7812 */ /* 0x000fe400078ec0ff */
[----:B------:R-:W-:Y:S02]  /*0b30*/  LEA.HI R3, R3, R154, RZ, 0x5 ;  /* 0x0000009a03037211 */ /* 0x000fe400078f28ff */
[----:B------:R-:W-:Y:S01]  /*0b40*/  LEA.HI R4, R4, R23, RZ, 0x1 ;  /* 0x0000001704047211 */ /* 0x000fe200078f08ff */
[----:B------:R-:W-:Y:S01]  /*0b50*/  IMAD.IADD R8, R8, 0x1, -R11 ;  /* 0x0000000108087824 */ /* 0x000fe200078e0a0b */
[----:B------:R-:W-:Y:S02]  /*0b60*/  LOP3.LUT R6, R6, 0x1ffffffe, RZ, 0xc0, !PT ;  /* 0x1ffffffe06067812 */ /* 0x000fe400078ec0ff */
[----:B------:R-:W-:-:S02]  /*0b70*/  IADD3 R153, R153, -R0, RZ ;  /* 0x8000000099997210 */ /* 0x000fc40007ffe0ff */
[----:B------:R-:W-:Y:S01]  /*0b80*/  LEA.HI R0, R10, R10, RZ, 0x1 ;  /* 0x0000000a0a007211 */ /* 0x000fe200078f08ff */
[----:B------:R-:W-:Y:S01]  /*0b90*/  IMAD.IADD R6, R7, 0x1, -R6 ;  /* 0x0000000107067824 */ /* 0x000fe200078e0a06 */
[----:B------:R-:W-:Y:S02]  /*0ba0*/  SHF.R.S32.HI R3, RZ, 0x5, R3 ;  /* 0x00000005ff037819 */ /* 0x000fe40000011403 */
[----:B------:R-:W-:Y:S01]  /*0bb0*/  LOP3.LUT R4, R4, 0x3fffffe, RZ, 0xc0, !PT ;  /* 0x03fffffe04047812 */ /* 0x000fe200078ec0ff */
[----:B------:R-:W-:Y:S01]  /*0bc0*/  IMAD R152, R6, 0x8, R9 ;  /* 0x0000000806987824 */ /* 0x000fe200078e0209 */
[----:B------:R-:W-:Y:S01]  /*0bd0*/  SHF.L.U32 R22, R153, 0x3, RZ ;  /* 0x0000000399167819 */ /* 0x000fe200000006ff */
[----:B------:R-:W-:Y:S01]  /*0be0*/  IMAD R3, R3, 0x10, R8 ;  /* 0x0000001003037824 */ /* 0x000fe200078e0208 */
[----:B------:R-:W-:Y:S01]  /*0bf0*/  LOP3.LUT R5, R5, 0x7ffffffc, RZ, 0xc0, !PT ;  /* 0x7ffffffc05057812 */ /* 0x000fe200078ec0ff */
[----:B------:R-:W-:Y:S01]  /*0c00*/  IMAD.IADD R4, R23, 0x1, -R4 ;  /* 0x0000000117047824 */ /* 0x000fe200078e0a04 */
[----:B------:R-:W-:Y:S01]  /*0c10*/  LOP3.LUT R7, R0, 0x1ffffffe, RZ, 0xc0, !PT ;  /* 0x1ffffffe00077812 */ /* 0x000fe200078ec0ff */
[----:B------:R-:W-:Y:S01]  /*0c20*/  VIADD R18, R22, 0x40 ;  /* 0x0000004016127836 */ /* 0x000fe20000000000 */
[----:B------:R-:W-:Y:S01]  /*0c30*/  IADD3 R5, R154, -R5, RZ ;  /* 0x800000059a057210 */ /* 0x000fe20007ffe0ff */
[----:B------:R-:W-:Y:S01]  /*0c40*/  IMAD.MOV.U32 R6, RZ, RZ, -0x2 ;  /* 0xfffffffeff067424 */ /* 0x000fe200078e00ff */
[----:B------:R-:W-:Y:S01]  /*0c50*/  SHF.R.S32.HI R17, RZ, 0x3, R17 ;  /* 0x00000003ff117819 */ /* 0x000fe20000011411 */
[----:B------:R-:W-:Y:S01]  /*0c60*/  IMAD.IADD R16, R10, 0x1, -R7 ;  /* 0x000000010a107824 */ /* 0x000fe200078e0a07 */
[----:B------:R-:W-:Y:S01]  /*0c70*/  SHF.R.S32.HI R188, RZ, 0x1f, R18 ;  /* 0x0000001fffbc7819 */ /* 0x000fe20000011412 */
[----:B------:R-:W-:-:S02]  /*0c80*/  IMAD R19, R4, 0x40, R3 ;  /* 0x0000004004137824 */ /* 0x000fc400078e0203 */
[----:B------:R-:W-:Y:S02]  /*0c90*/  IMAD R155, R5, R6, 0x80 ;  /* 0x00000080059b7424 */ /* 0x000fe400078e0206 */
[----:B------:R-:W-:-:S07]  /*0ca0*/  IMAD R16, R16, 0x8, R19 ;  /* 0x0000000810107824 */ /* 0x000fce00078e0213 */
.L_x_39:
[----:B------:R-:W0:Y:S01]  /*0cb0*/  SHFL.IDX PT, R0, R23, RZ, 0x1f ;  /* 0x00001fff17007589 */ /* 0x000e2200000e0000 */
[----:B-1----:R-:W1:Y:S01]  /*0cc0*/  S2UR UR37, SR_CgaCtaId ;  /* 0x00000000002579c3 */ /* 0x002e620000008800 */
[----:B------:R-:W-:Y:S01]  /*0cd0*/  ULDC UR4, c[0x0][0xc38] ;  /* 0x00030e0000047ab9 */ /* 0x000fe20000000800 */
[----:B------:R-:W-:Y:S01]  /*0ce0*/  UMOV UR42, UR41 ;  /* 0x00000029002a7c82 */ /* 0x000fe20008000000 */
[----:B------:R-:W-:Y:S01]  /*0cf0*/  UISETP.NE.AND UP0, UPT, UR4, 0x1, UPT ;  /* 0x000000010400788c */ /* 0x000fe2000bf05270 */
[----:B------:R-:W-:Y:S02]  /*0d00*/  ULDC.64 UR8, c[0x0][0x418] ;  /* 0x0001060000087ab9 */ /* 0x000fe40000000a00 */
[----:B------:R-:W-:Y:S01]  /*0d10*/  ULDC UR4, c[0x0][0xc44] ;  /* 0x0003110000047ab9 */ /* 0x000fe20000000800 */
[----:B------:R-:W-:Y:S01]  /*0d20*/  UMOV UR39, 0x400 ;  /* 0x0000040000277882 */ /* 0x000fe20000000000 */
[----:B------:R-:W-:Y:S01]  /*0d30*/  UISETP.NE.AND UP1, UPT, UR4, 0x1, UPT ;  /* 0x000000010400788c */ /* 0x000fe2000bf25270 */
[----:B------:R-:W-:-:S05]  /*0d40*/  ULDC UR50, c[0x0][0x424] ;  /* 0x0001090000327ab9 */ /* 0x000fca0000000800 */
[----:B------:R-:W-:Y:S01]  /*0d50*/  @UP0 ULDC UR4, c[0x0][0xc3c] ;  /* 0x00030f0000040ab9 */ /* 0x000fe20000000800 */
[----:B------:R-:W-:Y:S01]  /*0d60*/  @UP0 ULDC UR6, c[0x0][0xc40] ;  /* 0x0003100000060ab9 */ /* 0x000fe20000000800 */
[----:B------:R-:W-:-:S04]  /*0d70*/  UIMAD.WIDE.U32 UR4, UR41, UR4, URZ ;  /* 0x00000004290472a5 */ /* 0x000fc8000f8e003f */
[----:B------:R-:W-:Y:S02]  /*0d80*/  @UP0 USHF.R.U32.HI UR42, URZ, UR6, UR5 ;  /* 0x000000063f2a0299 */ /* 0x000fe40008011605 */
[----:B------:R-:W-:Y:S01]  /*0d90*/  UISETP.NE.U32.AND UP0, UPT, UR8, URZ, UPT ;  /* 0x0000003f0800728c */ /* 0x000fe2000bf05070 */
[----:B0-----:R-:W-:Y:S01]  /*0da0*/  R2UR UR38, R0 ;  /* 0x00000000002672ca */ /* 0x001fe200000e0000 */
[----:B------:R-:W-:Y:S01]  /*0db0*/  @UP1 ULDC.64 UR6, c[0x0][0xc48] ;  /* 0x0003120000061ab9 */ /* 0x000fe20000000a00 */
[----:B-1----:R-:W-:Y:S02]  /*0dc0*/  ULEA UR39, UR37, UR39, 0x18 ;  /* 0x0000002725277291 */ /* 0x002fe4000f8ec03f */
[----:B------:R-:W-:Y:S02]  /*0dd0*/  UIMAD.WIDE.U32 UR4, UR42, UR6, URZ ;  /* 0x000000062a0472a5 */ /* 0x000fe4000f8e003f */
[----:B------:R-:W-:Y:S02]  /*0de0*/  UISETP.NE.AND.EX UP0, UPT, UR9, URZ, UPT, UP0 ;  /* 0x0000003f0900728c */ /* 0x000fe4000bf05300 */
[----:B------:R-:W-:Y:S01]  /*0df0*/  UIADD3 UR6, UR39, 0x10400, URZ ;  /* 0x0001040027067890 */ /* 0x000fe2000fffe03f */
[----:B------:R-:W-:Y:S01]  /*0e00*/  UMOV UR40, UR42 ;  /* 0x0000002a00287c82 */ /* 0x000fe20008000000 */
[----:B------:R-:W-:-:S03]  /*0e10*/  USEL UR50, UR50, 0x1, UP0 ;  /* 0x0000000132327887 */ /* 0x000fc60008000000 */
[----:B------:R-:W-:Y:S02]  /*0e20*/  ULEA.HI UR4, UR38, UR38, URZ, 0x1 ;  /* 0x0000002626047291 */ /* 0x000fe4000f8f083f */
[----:B------:R-:W-:Y:S02]  /*0e30*/  @UP1 USHF.R.U32.HI UR40, URZ, UR7, UR5 ;  /* 0x000000073f281299 */ /* 0x000fe40008011605 */
[----:B------:R-:W-:Y:S01]  /*0e40*/  ULOP3.LUT UP0, URZ, UR6, 0x3ff, URZ, 0xc0, !UPT ;  /* 0x000003ff063f7892 */ /* 0x000fe2000f80c03f */
[----:B------:R-:W-:Y:S01]  /*0e50*/  ULDC UR5, c[0x0][0x2f0] ;  /* 0x0000bc0000057ab9 */ /* 0x000fe20000000800 */
[----:B------:R-:W-:Y:S02]  /*0e60*/  ULOP3.LUT UR4, UR4, 0x1e, URZ, 0xc0, !UPT ;  /* 0x0000001e04047892 */ /* 0x000fe4000f8ec03f */
[----:B------:R-:W-:Y:S02]  /*0e70*/  UIMAD UR50, UR50, UR5, URZ ;  /* 0x00000005323272a4 */ /* 0x000fe4000f8e023f */
[----:B------:R-:W-:Y:S01]  /*0e80*/  PLOP3.LUT P0, PT, PT, PT, UP0, 0x80, 0x0 ;  /* 0x000000000000781c */ /* 0x000fe20003f0f008 */
[----:B------:R-:W-:-:S02]  /*0e90*/  UIADD3 UR5, UR38, -UR4, URZ ;  /* 0x8000000426057290 */ /* 0x000fc4000fffe03f */
[----:B------:R-:W-:Y:S02]  /*0ea0*/  UIADD3 UR4, UR50, 0x7f, URZ ;  /* 0x0000007f32047890 */ /* 0x000fe4000fffe03f */
[----:B------:R-:W-:Y:S02]  /*0eb0*/  ULEA UR6, UR5, UR6, 0xd ;  /* 0x0000000605067291 */ /* 0x000fe4000f8e683f */
[----:B------:R-:W-:Y:S02]  /*0ec0*/  USHF.R.S32.HI UR5, URZ, 0x1f, UR4 ;  /* 0x0000001f3f057899 */ /* 0x000fe40008011404 */
[----:B------:R-:W-:Y:S02]  /*0ed0*/  USHF.R.U32.HI UR6, URZ, 0x4, UR6 ;  /* 0x000000043f067899 */ /* 0x000fe40008011606 */
[----:B------:R-:W-:Y:S02]  /*0ee0*/  ULEA.HI UR5, UR5, UR4, URZ, 0x7 ;  /* 0x0000000405057291 */ /* 0x000fe4000f8f383f */
[----:B------:R-:W-:-:S02]  /*0ef0*/  ULOP3.LUT UR51, UR6, 0x3fff, URZ, 0xc0, !UPT ;  /* 0x00003fff06337892 */ /* 0x000fc4000f8ec03f */
[----:B------:R-:W-:Y:S01]  /*0f00*/  USHF.R.S32.HI UR52, URZ, 0x7, UR5 ;  /* 0x000000073f347899 */ /* 0x000fe20008011405 */
[----:B---3-5:R-:W-:Y:S11]  /*0f10*/  @!P0 BRA `(.L_x_7) ;  /* 0x0000000000408947 */ /* 0x028ff60003800000 */
[----:B------:R-:W-:Y:S01]  /*0f20*/  MOV R0, 0x0 ;  /* 0x0000000000007802 */ /* 0x000fe20000000f00 */
[----:B------:R-:W-:Y:S01]  /*0f30*/  ULDC.64 UR4, c[0x4][0x80] ;  /* 0x0100200000047ab9 */ /* 0x000fe20000000a00 */
[----:B------:R-:W-:Y:S01]  /*0f40*/  ULDC.64 UR6, c[0x4][0x20] ;  /* 0x0100080000067ab9 */ /* 0x000fe20000000a00 */
[----:B------:R-:W-:Y:S01]  /*0f50*/  MOV R4, UR4 ;  /* 0x0000000400047c02 */ /* 0x000fe20008000f00 */
[----:B------:R0:W1:Y:S01]  /*0f60*/  LDC.64 R14, c[0x4][R0] ;  /* 0x01000000000e7b82 */ /* 0x0000620000000a00 */
[----:B------:R-:W-:Y:S01]  /*0f70*/  IMAD.U32 R5, RZ, RZ, UR5 ;  /* 0x00000005ff057e24 */ /* 0x000fe2000f8e00ff */
[----:B------:R-:W-:Y:S01]  /*0f80*/  ULDC.64 UR4, c[0x4][0x88] ;  /* 0x0100220000047ab9 */ /* 0x000fe20000000a00 */
[----:B------:R-:W-:Y:S01]  /*0f90*/  MOV R10, UR6 ;  /* 0x00000006000a7c02 */ /* 0x000fe20008000f00 */
[----:B------:R-:W-:Y:S01]  /*0fa0*/  IMAD.U32 R6, RZ, RZ, UR4 ;  /* 0x00000004ff067e24 */ /* 0x000fe2000f8e00ff */
[----:B------:R-:W-:Y:S01]  /*0fb0*/  MOV R13, RZ ;  /* 0x000000ff000d7202 */ /* 0x000fe20000000f00 */
[----:B------:R-:W-:-:S02]  /*0fc0*/  IMAD.U32 R7, RZ, RZ, UR5 ;  /* 0x00000005ff077e24 */ /* 0x000fc4000f8e00ff */
[----:B------:R-:W-:Y:S02]  /*0fd0*/  IMAD.U32 R11, RZ, RZ, UR7 ;  /* 0x00000007ff0b7e24 */ /* 0x000fe4000f8e00ff */
[----:B------:R-:W-:Y:S02]  /*0fe0*/  IMAD.MOV.U32 R8, RZ, RZ, 0x70 ;  /* 0x00000070ff087424 */ /* 0x000fe400078e00ff */
[----:B0-----:R-:W-:-:S07]  /*0ff0*/  IMAD.MOV.U32 R12, RZ, RZ, 0x1 ;  /* 0x00000001ff0c7424 */ /* 0x001fce00078e00ff */
[----:B------:R-:W-:-:S07]  /*1000*/  LEPC R20, `(.L_x_7) ;  /* 0x000000001014794e */ /* 0x000fce0000000000 */
[----:B-1----:R-:W-:Y:S05]  /*1010*/  CALL.ABS.NOINC R14 ;  /* 0x000000000e007343 */ /* 0x002fea0003c00000 */
.L_x_7:
[----:B------:R-:W-:Y:S01]  /*1020*/  ULOP3.LUT UR4, UR45, 0x1, URZ, 0xc0, !UPT ;  /* 0x000000012d047892 */ /* 0x000fe2000f8ec03f */
[----:B------:R-:W-:-:S05]  /*1030*/  IMAD.U32 R3, RZ, RZ, UR46 ;  /* 0x0000002eff037e24 */ /* 0x000fca000f8e00ff */
[----:B------:R-:W-:Y:S01]  /*1040*/  IMAD.U32 R0, RZ, RZ, UR4 ;  /* 0x00000004ff007e24 */ /* 0x000fe2000f8e00ff */
[----:B------:R-:W-:-:S04]  /*1050*/  ISETP.NE.AND P0, PT, R3, 0x3, PT ;  /* 0x000000030300780c */ /* 0x000fc80003f05270 */
[----:B------:R-:W-:-:S04]  /*1060*/  SHF.L.U32 R0, R0, 0x1f, RZ ;  /* 0x0000001f00007819 */ /* 0x000fc800000006ff */
[----:B------:R-:W0:Y:S02]  /*1070*/  SYNCS.PHASECHK.TRANS64.TRYWAIT P1, [UR39+0x28800], R0 ;  /* 0x02880000ff0075a7 */ /* 0x000e240008020167 */
[----:B0-----:R-:W-:Y:S05]  /*1080*/  @!P1 BRA `(.L_x_8) ;  /* 0x000000a800d09947 */ /* 0x001fea0003800000 */
.L_x_89:
[----:B------:R-:W-:Y:S05]  /*1090*/  @!P0 BRA `(.L_x_9) ;  /* 0x0000000000048947 */ /* 0x000fea0003800000 */
[----:B------:R-:W-:Y:S01]  /*10a0*/  BPT.TRAP 0x1 ;  /* 0x000000040000795c */ /* 0x000fe20000300000 */
.L_x_9:
[----:B0-----:R-:W-:Y:S01]  /*10b0*/  IMAD.U32 R0, RZ, RZ, UR43 ;  /* 0x0000002bff007e24 */ /* 0x001fe2000f8e00ff */
[----:B------:R-:W-:-:S04]  /*10c0*/  MOV R3, UR44 ;  /* 0x0000002c00037c02 */ /* 0x000fc80008000f00 */
[----:B------:R-:W-:Y:S02]  /*10d0*/  LEA R0, R0, UR39, 0x3 ;  /* 0x0000002700007c11 */ /* 0x000fe4000f8e18ff */
[----:B------:R-:W-:-:S04]  /*10e0*/  SHF.L.U32 R3, R3, 0x1f, RZ ;  /* 0x0000001f03037819 */ /* 0x000fc800000006ff */
[----:B------:R0:W1:Y:S01]  /*10f0*/  SYNCS.PHASECHK.TRANS64.TRYWAIT P1, [R0+URZ+0x28830], R3 ;  /* 0x02883003000075a7 */ /* 0x000062000802017f */
[----:B------:R-:W-:Y:S05]  /*1100*/  @!P0 BRA `(.L_x_10) ;  /* 0x0000000000048947 */ /* 0x000fea0003800000 */
[----:B------:R-:W-:Y:S01]  /*1110*/  BPT.TRAP 0x1 ;  /* 0x000000040000795c */ /* 0x000fe20000300000 */
.L_x_10:
[----:B------:R-:W-:Y:S01]  /*1120*/  IMAD.MOV.U32 R151, RZ, RZ, RZ ;  /* 0x000000ffff977224 */ /* 0x000fe200078e00ff */
[----:B-1----:R-:W-:Y:S06]  /*1130*/  @P1 BRA `(.L_x_11) ;  /* 0x0000000000081947 */ /* 0x002fec0003800000 */
[----:B------:R-:W1:Y:S02]  /*1140*/  SYNCS.PHASECHK.TRANS64.TRYWAIT P1, [R0+URZ+0x28830], R3 ;  /* 0x02883003000075a7 */ /* 0x000e64000802017f */
[----:B-1----:R-:W-:Y:S05]  /*1150*/  @!P1 BRA `(.L_x_12) ;  /* 0x000000a800b49947 */ /* 0x002fea0003800000 */
.L_x_11:
[----:B------:R-:W-:Y:S05]  /*1160*/  WARPSYNC.ALL ;  /* 0x0000000000007948 */ /* 0x000fea0003800000 */
[----:B------:R-:W-:Y:S01]  /*1170*/  UIADD3 UR4, UR39, 0x18400, URZ ;  /* 0x0001840027047890 */ /* 0x000fe2000fffe03f */
[----:B------:R-:W-:Y:S01]  /*1180*/  WARPGROUP.ARRIVE ;  /* 0x00000000000079c5 */ /* 0x000fe20000000000 */
[----:B------:R-:W-:Y:S02]  /*1190*/  ULOP3.LUT UR32, UR51, 0x10000, URZ, 0xfc, !UPT ;  /* 0x0001000033207892 */ /* 0x000fe4000f8efc3f */
[----:B------:R-:W-:Y:S01]  /*11a0*/  USHF.R.U32.HI UR4, URZ, 0x4, UR4 ;  /* 0x000000043f047899 */ /* 0x000fe20008011604 */
[----:B------:R-:W-:Y:S01]  /*11b0*/  UMOV UR33, 0x40000040 ;  /* 0x4000004000217882 */ /* 0x000fe20000000000 */
[----:B------:R-:W-:-:S02]  /*11c0*/  UMOV UR35, 0x40000040 ;  /* 0x4000004000237882 */ /* 0x000fc40000000000 */
[----:B------:R-:W-:Y:S01]  /*11d0*/  ULOP3.LUT UR4, UR4, 0x3fff, URZ, 0xc0, !UPT ;  /* 0x00003fff04047892 */ /* 0x000fe2000f8ec03f */
[----:B------:R-:W-:Y:S01]  /*11e0*/  UMOV UR5, 0x40000040 ;  /* 0x4000004000057882 */ /* 0x000fe20000000000 */
[----:B------:R-:W-:Y:S02]  /*11f0*/  UMOV UR7, 0x40000040 ;  /* 0x4000004000077882 */ /* 0x000fe40000000000 */
[----:B------:R-:W-:Y:S02]  /*1200*/  ULOP3.LUT UR47, UR4, 0x10000, URZ, 0xfc, !UPT ;  /* 0x00010000042f7892 */ /* 0x000fe4000f8efc3f */
[----:B------:R-:W-:Y:S02]  /*1210*/  UIADD3 UR4, UR32, 0x2, URZ ;  /* 0x0000000220047890 */ /* 0x000fe4000fffe03f */
[----:B------:R-:W-:Y:S02]  /*1220*/  ULEA UR34, UR43, UR47, 0xb ;  /* 0x0000002f2b227291 */ /* 0x000fe4000f8e583f */
[----:B------:R-:W-:-:S02]  /*1230*/  UIADD3 UR8, UR32, 0x4, URZ ;  /* 0x0000000420087890 */ /* 0x000fc4000fffe03f */
[----:B------:R-:W-:Y:S02]  /*1240*/  UIADD3 UR6, UR34, 0x2, URZ ;  /* 0x0000000222067890 */ /* 0x000fe4000fffe03f */
[----:B------:R-:W-:Y:S01]  /*1250*/  UIADD3 UR10, UR34, 0x4, URZ ;  /* 0x00000004220a7890 */ /* 0x000fe2000fffe03f */
[----:B------:R-:W-:Y:S02]  /*1260*/  UMOV UR9, 0x40000040 ;  /* 0x4000004000097882 */ /* 0x000fe40000000000 */
[----:B------:R-:W-:Y:S01]  /*1270*/  HGMMA.64x128x16.F32.BF16 R24, gdesc[UR32], RZ, !UPT, gsb0 ;  /* 0x01e00000201879f0 */ /* 0x000fe2000c0018ff */
[----:B------:R-:W-:Y:S01]  /*1280*/  UMOV UR11, 0x40000040 ;  /* 0x40000040000b7882 */ /* 0x000fe20000000000 */
[----:B------:R-:W-:Y:S02]  /*1290*/  UIADD3 UR12, UR32, 0x6, URZ ;  /* 0x00000006200c7890 */ /* 0x000fe4000fffe03f */
[----:B------:R-:W-:Y:S01]  /*12a0*/  UIADD3 UR14, UR34, 0x6, URZ ;  /* 0x00000006220e7890 */ /* 0x000fe2000fffe03f */
[----:B------:R-:W-:Y:S01]  /*12b0*/  UMOV UR13, 0x40000040 ;  /* 0x40000040000d7882 */ /* 0x000fe20000000000 */
[----:B------:R-:W-:Y:S01]  /*12c0*/  UMOV UR15, 0x40000040 ;  /* 0x40000040000f7882 */ /* 0x000fe20000000000 */
[----:B------:R-:W-:-:S02]  /*12d0*/  UIADD3 UR16, UR32, 0x400, URZ ;  /* 0x0000040020107890 */ /* 0x000fc4000fffe03f */
[----:B------:R-:W-:Y:S01]  /*12e0*/  UIADD3 UR18, UR34, 0x400, URZ ;  /* 0x0000040022127890 */ /* 0x000fe2000fffe03f */
[----:B------:R-:W-:Y:S01]  /*12f0*/  UMOV UR17, 0x40000040 ;  /* 0x4000004000117882 */ /* 0x000fe20000000000 */
[----:B------:R-:W-:Y:S01]  /*1300*/  UMOV UR19, 0x40000040 ;  /* 0x4000004000137882 */ /* 0x000fe20000000000 */
[----:B------:R-:W-:Y:S02]  /*1310*/  UIADD3 UR20, UR32, 0x402, URZ ;  /* 0x0000040220147890 */ /* 0x000fe4000fffe03f */
[----:B------:R-:W-:Y:S01]  /*1320*/  UIADD3 UR22, UR34, 0x402, URZ ;  /* 0x0000040222167890 */ /* 0x000fe2000fffe03f */
[----:B------:R-:W-:Y:S01]  /*1330*/  UMOV UR21, 0x40000040 ;  /* 0x4000004000157882 */ /* 0x000fe20000000000 */
        /* <DEDUP_REMOVED lines=9> */
[----:B------:R-:W-:Y:S02]  /*13d0*/  WARPGROUP.DEPBAR.LE gsb0, 0x0 ;  /* 0x00008000000079c5 */ /* 0x000fe40000010000 */
[----:B------:R-:W-:-:S06]  /*13e0*/  WARPGROUP.ARRIVE ;  /* 0x00000000000079c5 */ /* 0x000fcc0000000000 */
[----:B------:R-:W-:Y:S03]  /*13f0*/  HGMMA.64x128x16.F32.BF16 R24, gdesc[UR4], R24, gsb0 ;  /* 0x01e00000041879f0 */ /* 0x000fe60008001818 */
[----:B------:R-:W-:Y:S02]  /*1400*/  WARPGROUP.DEPBAR.LE gsb0, 0x0 ;  /* 0x00008000000079c5 */ /* 0x000fe40000010000 */
[----:B------:R-:W-:-:S07]  /*1410*/  WARPGROUP.ARRIVE ;  /* 0x00000000000079c5 */ /* 0x000fce0000000000 */
        /* <DEDUP_REMOVED lines=17> */
[----:B------:R-:W-:Y:S05]  /*1530*/  @!P0 BRA `(.L_x_13) ;  /* 0x0000000000048947 */ /* 0x000fea0003800000 */
[----:B------:R-:W-:Y:S01]  /*1540*/  BPT.TRAP 0x1 ;  /* 0x000000040000795c */ /* 0x000fe20000300000 */
.L_x_13:
[----:B------:R-:W-:Y:S01]  /*1550*/  ULDC UR6, c[0x0][0x9d8] ;  /* 0x0002760000067ab9 */ /* 0x000fe20000000800 */
[----:B------:R-:W-:Y:S02]  /*1560*/  VIADD R6, R155, UR50 ;  /* 0x000000329b067c36 */ /* 0x000fe40008000000 */
[----:B------:R-:W-:Y:S01]  /*1570*/  FMUL.FTZ R24, R24, UR6 ;  /* 0x0000000618187c20 */ /* 0x000fe20008410000 */
[----:B------:R-:W-:Y:S01]  /*1580*/  FMUL.FTZ R25, R25, UR6 ;  /* 0x0000000619197c20 */ /* 0x000fe20008410000 */
[----:B------:R-:W-:Y:S01]  /*1590*/  FMUL.FTZ R28, R28, UR6 ;  /* 0x000000061c1c7c20 */ /* 0x000fe20008410000 */
[----:B------:R-:W-:Y:S01]  /*15a0*/  FMUL.FTZ R29, R29, UR6 ;  /* 0x000000061d1d7c20 */ /* 0x000fe20008410000 */
[----:B------:R-:W-:Y:S02]  /*15b0*/  IMAD.U32 R7, RZ, RZ, UR52 ;  /* 0x00000034ff077e24 */ /* 0x000fe4000f8e00ff */
[----:B------:R-:W-:Y:S01]  /*15c0*/  FMUL.FTZ R32, R32, UR6 ;  /* 0x0000000620207c20 */ /* 0x000fe20008410000 */
[----:B------:R-:W2:Y:S01]  /*15d0*/  MUFU.TANH R24, R24 ;  /* 0x0000001800187308 */ /* 0x000ea20000002400 */
[----:B------:R-:W-:Y:S01]  /*15e0*/  FMUL.FTZ R33, R33, UR6 ;  /* 0x0000000621217c20 */ /* 0x000fe20008410000 */
[----:B------:R-:W-:-:S02]  /*15f0*/  IMAD R6, R7, -0x80, R6 ;  /* 0xffffff8007067824 */ /* 0x000fc400078e0206 */
[----:B------:R-:W-:Y:S01]  /*1600*/  FMUL.FTZ R26, R26, UR6 ;  /* 0x000000061a1a7c20 */ /* 0x000fe20008410000 */
[----:B------:R-:W-:Y:S01]  /*1610*/  FMUL.FTZ R36, R36, UR6 ;  /* 0x0000000624247c20 */ /* 0x000fe20008410000 */
[----:B------:R-:W-:Y:S01]  /*1620*/  FMUL.FTZ R27, R27, UR6 ;  /* 0x000000061b1b7c20 */ /* 0x000fe20008410000 */
[----:B------:R-:W-:Y:S01]  /*1630*/  FMUL.FTZ R37, R37, UR6 ;  /* 0x0000000625257c20 */ /* 0x000fe20008410000 */
[C---:B------:R-:W-:Y:S01]  /*1640*/  ISETP.GT.AND P2, PT, R6.reuse, RZ, PT ;  /* 0x000000ff0600720c */ /* 0x040fe20003f44270 */
[----:B------:R-:W3:Y:S01]  /*1650*/  MUFU.TANH R25, R25 ;  /* 0x0000001900197308 */ /* 0x000ee20000002400 */
[----:B------:R-:W-:Y:S01]  /*1660*/  ISETP.GT.AND P1, PT, R6, 0x1, PT ;  /* 0x000000010600780c */ /* 0x000fe20003f24270 */
[----:B------:R-:W-:Y:S01]  /*1670*/  FMUL.FTZ R30, R30, UR6 ;  /* 0x000000061e1e7c20 */ /* 0x000fe20008410000 */
[----:B------:R-:W-:Y:S01]  /*1680*/  ISETP.GT.AND P6, PT, R6, 0x8, PT ;  /* 0x000000080600780c */ /* 0x000fe20003fc4270 */
[----:B------:R-:W-:Y:S01]  /*1690*/  FMUL.FTZ R40, R40, UR6 ;  /* 0x0000000628287c20 */ /* 0x000fe20008410000 */
[C---:B------:R-:W-:Y:S01]  /*16a0*/  ISETP.GT.AND P5, PT, R6.reuse, 0x9, PT ;  /* 0x000000090600780c */ /* 0x040fe20003fa4270 */
[----:B------:R-:W-:Y:S01]  /*16b0*/  FMUL.FTZ R31, R31, UR6 ;  /* 0x000000061f1f7c20 */ /* 0x000fe20008410000 */
[----:B------:R-:W-:Y:S01]  /*16c0*/  ISETP.GT.AND P4, PT, R6, 0x10, PT ;  /* 0x000000100600780c */ /* 0x000fe20003f84270 */
[----:B------:R-:W4:Y:S01]  /*16d0*/  MUFU.TANH R28, R28 ;  /* 0x0000001c001c7308 */ /* 0x000f220000002400 */
[----:B--2---:R-:W-:Y:S01]  /*16e0*/  FSEL R9, R24, -INF , P2 ;  /* 0xff80000018097808 */ /* 0x004fe20001000000 */
[----:B------:R-:W-:Y:S01]  /*16f0*/  FMUL.FTZ R41, R41, UR6 ;  /* 0x0000000629297c20 */ /* 0x000fe20008410000 */
[----:B------:R-:W-:Y:S01]  /*1700*/  FMUL.FTZ R34, R34, UR6 ;  /* 0x0000000622227c20 */ /* 0x000fe20008410000 */
[----:B------:R-:W-:Y:S01]  /*1710*/  ISETP.GT.AND P3, PT, R6, 0x11, PT ;  /* 0x000000110600780c */ /* 0x000fe20003f64270 */
[----:B------:R-:W-:Y:S01]  /*1720*/  FMUL.FTZ R44, R44, UR6 ;  /* 0x000000062c2c7c20 */ /* 0x000fe20008410000 */
[----:B------:R-:W-:Y:S01]  /*1730*/  FMUL.FTZ R35, R35, UR6 ;  /* 0x0000000623237c20 */ /* 0x000fe20008410000 */
[----:B------:R-:W-:Y:S01]  /*1740*/  FMUL.FTZ R45, R45, UR6 ;  /* 0x000000062d2d7c20 */ /* 0x000fe20008410000 */
[----:B------:R-:W2:Y:S01]  /*1750*/  MUFU.TANH R29, R29 ;  /* 0x0000001d001d7308 */ /* 0x000ea20000002400 */
[----:B---3--:R-:W-:Y:S01]  /*1760*/  FSEL R8, R25, -INF , P1 ;  /* 0xff80000019087808 */ /* 0x008fe20000800000 */
[----:B------:R-:W-:Y:S01]  /*1770*/  FMUL.FTZ R38, R38, UR6 ;  /* 0x0000000626267c20 */ /* 0x000fe20008410000 */
[----:B------:R-:W-:Y:S01]  /*1780*/  FMUL.FTZ R39, R39, UR6 ;  /* 0x0000000627277c20 */ /* 0x000fe20008410000 */
[----:B------:R-:W-:Y:S01]  /*1790*/  FMUL.FTZ R48, R48, UR6 ;  /* 0x0000000630307c20 */ /* 0x000fe20008410000 */
[----:B------:R-:W-:Y:S01]  /*17a0*/  FMNMX.FTZ R12, R9, R8, !PT ;  /* 0x00000008090c7209 */ /* 0x000fe20007810000 */
[----:B------:R-:W-:Y:S01]  /*17b0*/  FMUL.FTZ R49, R49, UR6 ;  /* 0x0000000631317c20 */ /* 0x000fe20008410000 */
[----:B------:R-:W-:Y:S01]  /*17c0*/  FMUL.FTZ R42, R42, UR6 ;  /* 0x000000062a2a7c20 */ /* 0x000fe20008410000 */
[----:B------:R-:W3:Y:S01]  /*17d0*/  MUFU.TANH R32, R32 ;  /* 0x0000002000207308 */ /* 0x000ee20000002400 */
[----:B----4-:R-:W-:Y:S01]  /*17e0*/  FSEL R89, R28, -INF , P6 ;  /* 0xff8000001c597808 */ /* 0x010fe20003000000 */
[----:B------:R-:W-:Y:S01]  /*17f0*/  FMUL.FTZ R43, R43, UR6 ;  /* 0x000000062b2b7c20 */ /* 0x000fe20008410000 */
[----:B------:R-:W-:Y:S01]  /*1800*/  FMUL.FTZ R52, R52, UR6 ;  /* 0x0000000634347c20 */ /* 0x000fe20008410000 */
[----:B------:R-:W-:Y:S01]  /*1810*/  FMUL.FTZ R53, R53, UR6 ;  /* 0x0000000635357c20 */ /* 0x000fe20008410000 */
[----:B------:R-:W-:Y:S01]  /*1820*/  FMNMX.FTZ R12, R89, R12, !PT ;  /* 0x0000000c590c7209 */ /* 0x000fe20007810000 */
[----:B------:R-:W-:Y:S01]  /*1830*/  FMUL.FTZ R46, R46, UR6 ;  /* 0x000000062e2e7c20 */ /* 0x000fe20008410000 */
[----:B------:R-:W-:Y:S01]  /*1840*/  FMUL.FTZ R47, R47, UR6 ;  /* 0x000000062f2f7c20 */ /* 0x000fe20008410000 */
[----:B01----:R-:W0:Y:S01]  /*1850*/  MUFU.TANH R3, R26 ;  /* 0x0000001a00037308 */ /* 0x003e220000002400 */
[----:B--2---:R-:W-:Y:S01]  /*1860*/  FSEL R91, R29, -INF , P5 ;  /* 0xff8000001d5b7808 */ /* 0x004fe20002800000 */
[----:B------:R-:W-:Y:S01]  /*1870*/  FMUL.FTZ R56, R56, UR6 ;  /* 0x0000000638387c20 */ /* 0x000fe20008410000 */
[----:B------:R-:W-:Y:S01]  /*1880*/  FMUL.FTZ R57, R57, UR6 ;  /* 0x0000000639397c20 */ /* 0x000fe20008410000 */
[----:B------:R-:W-:Y:S01]  /*1890*/  FMUL.FTZ R50, R50, UR6 ;  /* 0x0000000632327c20 */ /* 0x000fe20008410000 */
[----:B------:R-:W-:Y:S01]  /*18a0*/  FMNMX.FTZ R12, R91, R12, !PT ;  /* 0x0000000c5b0c7209 */ /* 0x000fe20007810000 */
[----:B------:R-:W-:Y:S01]  /*18b0*/  FMUL.FTZ R51, R51, UR6 ;  /* 0x0000000633337c20 */ /* 0x000fe20008410000 */
[----:B------:R-:W-:Y:S01]  /*18c0*/  FMUL.FTZ R60, R60, UR6 ;  /* 0x000000063c3c7c20 */ /* 0x000fe20008410000 */
[----:B------:R-:W1:Y:S01]  /*18d0*/  MUFU.TANH R33, R33 ;  /* 0x0000002100217308 */ /* 0x000e620000002400 */
[----:B---3--:R-:W-:Y:S01]  /*18e0*/  FSEL R93, R32, -INF , P4 ;  /* 0xff800000205d7808 */ /* 0x008fe20002000000 */
[----:B------:R-:W-:Y:S01]  /*18f0*/  FMUL.FTZ R54, R54, UR6 ;  /* 0x0000000636367c20 */ /* 0x000fe20008410000 */
[----:B------:R-:W-:Y:S01]  /*1900*/  FMUL.FTZ R61, R61, UR6 ;  /* 0x000000063d3d7c20 */ /* 0x000fe20008410000 */
[----:B------:R-:W-:Y:S01]  /*1910*/  FMUL.FTZ R55, R55, UR6 ;  /* 0x0000000637377c20 */ /* 0x000fe20008410000 */
[----:B------:R-:W-:Y:S01]  /*1920*/  FMNMX.FTZ R12, R93, R12, !PT ;  /* 0x0000000c5d0c7209 */ /* 0x000fe20007810000 */
[----:B------:R-:W-:Y:S01]  /*1930*/  FMUL.FTZ R64, R64, UR6 ;  /* 0x0000000640407c20 */ /* 0x000fe20008410000 */
[----:B------:R-:W-:Y:S01]  /*1940*/  FMUL.FTZ R58, R58, UR6 ;  /* 0x000000063a3a7c20 */ /* 0x000fe20008410000 */
[----:B------:R-:W2:Y:S01]  /*1950*/  MUFU.TANH R4, R27 ;  /* 0x0000001b00047308 */ /* 0x000ea20000002400 */
[----:B0-----:R-:W-:Y:S01]  /*1960*/  FSEL R3, R3, -INF , P2 ;  /* 0xff80000003037808 */ /* 0x001fe20001000000 */
[----:B------:R-:W-:Y:S01]  /*1970*/  FMUL.FTZ R65, R65, UR6 ;  /* 0x0000000641417c20 */ /* 0x000fe20008410000 */
[----:B------:R-:W-:Y:S01]  /*1980*/  ISETP.GT.AND P2, PT, R6, 0x18, PT ;  /* 0x000000180600780c */ /* 0x000fe20003f44270 */
[----:B------:R-:W-:Y:S01]  /*1990*/  FMUL.FTZ R59, R59, UR6 ;  /* 0x000000063b3b7c20 */ /* 0x000fe20008410000 */
[----:B------:R-:W-:Y:S01]  /*19a0*/  FMUL.FTZ R68, R68, UR6 ;  /* 0x0000000644447c20 */ /* 0x000fe20008410000 */
[----:B------:R-:W-:Y:S01]  /*19b0*/  FMUL.FTZ R62, R62, UR6 ;  /* 0x000000063e3e7c20 */ /* 0x000fe20008410000 */
[----:B------:R-:W-:Y:S01]  /*19c0*/  FMUL.FTZ R69, R69, UR6 ;  /* 0x0000000645457c20 */ /* 0x000fe20008410000 */
[----:B------:R-:W0:Y:S01]  /*19d0*/  MUFU.TANH R36, R36 ;  /* 0x0000002400247308 */ /* 0x000e220000002400 */
[----:B-1----:R-:W-:Y:S01]  /*19e0*/  FSEL R95, R33, -INF , P3 ;  /* 0xff800000215f7808 */ /* 0x002fe20001800000 */
[----:B------:R-:W-:Y:S01]  /*19f0*/  FMUL.FTZ R63, R63, UR6 ;  /* 0x000000063f3f7c20 */ /* 0x000fe20008410000 */
[----:B------:R-:W-:Y:S01]  /*1a00*/  FMUL.FTZ R72, R72, UR6 ;  /* 0x0000000648487c20 */ /* 0x000fe20008410000 */
[----:B------:R-:W-:Y:S01]  /*1a10*/  FMUL.FTZ R66, R66, UR6 ;  /* 0x0000000642427c20 */ /* 0x000fe20008410000 */
[----:B------:R-:W-:Y:S01]  /*1a20*/  FMNMX.FTZ R12, R95, R12, !PT ;  /* 0x0000000c5f0c7209 */ /* 0x000fe20007810000 */
[----:B------:R-:W-:Y:S01]  /*1a30*/  FMUL.FTZ R73, R73, UR6 ;  /* 0x0000000649497c20 */ /* 0x000fe20008410000 */
[----:B------:R-:W-:Y:S01]  /*1a40*/  FMUL.FTZ R67, R67, UR6 ;  /* 0x0000000643437c20 */ /* 0x000fe20008410000 */
[----:B------:R-:W1:Y:S01]  /*1a50*/  MUFU.TANH R5, R30 ;  /* 0x0000001e00057308 */ /* 0x000e620000002400 */
[----:B--2---:R-:W-:Y:S01]  /*1a60*/  FSEL R4, R4, -INF , P1 ;  /* 0xff80000004047808 */ /* 0x004fe20000800000 */
[----:B------:R-:W-:Y:S01]  /*1a70*/  FMUL.FTZ R76, R76, UR6 ;  /* 0x000000064c4c7c20 */ /* 0x000fe20008410000 */
[----:B------:R-:W-:Y:S01]  /*1a80*/  ISETP.GT.AND P1, PT, R6, 0x19, PT ;  /* 0x000000190600780c */ /* 0x000fe20003f24270 */
[----:B------:R-:W-:Y:S01]  /*1a90*/  FMUL.FTZ R70, R70, UR6 ;  /* 0x0000000646467c20 */ /* 0x000fe20008410000 */
[----:B------:R-:W-:Y:S01]  /*1aa0*/  FMUL.FTZ R77, R77, UR6 ;  /* 0x000000064d4d7c20 */ /* 0x000fe20008410000 */
[----:B------:R-:W-:Y:S01]  /*1ab0*/  FMUL.FTZ R71, R71, UR6 ;  /* 0x0000000647477c20 */ /* 0x000fe20008410000 */
[----:B------:R-:W-:Y:S01]  /*1ac0*/  FMUL.FTZ R80, R80, UR6 ;  /* 0x0000000650507c20 */ /* 0x000fe20008410000 */
[----:B------:R-:W2:Y:S01]  /*1ad0*/  MUFU.TANH R37, R37 ;  /* 0x0000002500257308 */ /* 0x000ea20000002400 */
[----:B0-----:R-:W-:Y:S01]  /*1ae0*/  FSEL R97, R36, -INF , P2 ;  /* 0xff80000024617808 */ /* 0x001fe20001000000 */
[----:B------:R-:W-:Y:S01]  /*1af0*/  FMUL.FTZ R74, R74, UR6 ;  /* 0x000000064a4a7c20 */ /* 0x000fe20008410000 */
[----:B------:R-:W-:Y:S01]  /*1b00*/  FMUL.FTZ R81, R81, UR6 ;  /* 0x0000000651517c20 */ /* 0x000fe20008410000 */
[----:B------:R-:W-:Y:S01]  /*1b10*/  FMUL.FTZ R75, R75, UR6 ;  /* 0x000000064b4b7c20 */ /* 0x000fe20008410000 */
[----:B------:R-:W-:Y:S01]  /*1b20*/  FMNMX.FTZ R12, R97, R12, !PT ;  /* 0x0000000c610c7209 */ /* 0x000fe20007810000 */
[----:B------:R-:W-:Y:S01]  /*1b30*/  FMUL.FTZ R84, R84, UR6 ;  /* 0x0000000654547c20 */ /* 0x000fe20008410000 */
[----:B------:R-:W-:Y:S01]  /*1b40*/  FMUL.FTZ R85, R85, UR6 ;  /* 0x0000000655557c20 */ /* 0x000fe20008410000 */
[----:B------:R-:W0:Y:S01]  /*1b50*/  MUFU.TANH R11, R31 ;  /* 0x0000001f000b7308 */ /* 0x000e220000002400 */
[----:B-1----:R-:W-:Y:S01]  /*1b60*/  FSEL R5, R5, -INF , P6 ;  /* 0xff80000005057808 */ /* 0x002fe20003000000 */
[----:B------:R-:W-:Y:S01]  /*1b70*/  ULDC UR7, c[0x0][0x988] ;  /* 0x0002620000077ab9 */ /* 0x000fe20000000800 */
[----:B------:R-:W-:Y:S01]  /*1b80*/  ISETP.GT.AND P6, PT, R6, 0x20, PT ;  /* 0x000000200600780c */ /* 0x000fe20003fc4270 */
[----:B------:R-:W-:Y:S01]  /*1b90*/  FMUL.FTZ R78, R78, UR6 ;  /* 0x000000064e4e7c20 */ /* 0x000fe20008410000 */
[----:B------:R-:W-:Y:S01]  /*1ba0*/  P2R R10, PR, RZ, 0x1 ;  /* 0x00000001ff0a7803 */ /* 0x000fe20000000000 */
[----:B------:R-:W-:Y:S01]  /*1bb0*/  FMUL.FTZ R79, R79, UR6 ;  /* 0x000000064f4f7c20 */ /* 0x000fe20008410000 */
[----:B------:R-:W-:Y:S01]  /*1bc0*/  FMUL.FTZ R82, R82, UR6 ;  /* 0x0000000652527c20 */ /* 0x000fe20008410000 */
[----:B------:R-:W1:Y:S01]  /*1bd0*/  MUFU.TANH R40, R40 ;  /* 0x0000002800287308 */ /* 0x000e620000002400 */
[----:B--2---:R-:W-:Y:S01]  /*1be0*/  FSEL R99, R37, -INF , P1 ;  /* 0xff80000025637808 */ /* 0x004fe20000800000 */
[----:B------:R-:W-:Y:S01]  /*1bf0*/  FMUL.FTZ R83, R83, UR6 ;  /* 0x0000000653537c20 */ /* 0x000fe20008410000 */
[----:B------:R-:W-:Y:S01]  /*1c00*/  FMUL.FTZ R86, R86, UR6 ;  /* 0x0000000656567c20 */ /* 0x000fe20008410000 */
[----:B------:R-:W-:Y:S01]  /*1c10*/  FMUL.FTZ R87, R87, UR6 ;  /* 0x0000000657577c20 */ /* 0x000fe20008410000 */
[----:B------:R-:W-:Y:S01]  /*1c20*/  FMNMX.FTZ R12, R99, R12, !PT ;  /* 0x0000000c630c7209 */ /* 0x000fe20007810000 */
[----:B------:R-:W-:Y:S01]  /*1c30*/  UISETP.GE.AND UP0, UPT, UR50, 0x81, UPT ;  /* 0x000000813200788c */ /* 0x000fe2000bf06270 */
[----:B------:R-:W-:Y:S01]  /*1c40*/  R2UR UR6, R0 ;  /* 0x00000000000672ca */ /* 0x000fe200000e0000 */
[----:B------:R-:W2:Y:S01]  /*1c50*/  MUFU.TANH R13, R34 ;  /* 0x00000022000d7308 */ /* 0x000ea20000002400 */
[----:B0-----:R-:W-:Y:S01]  /*1c60*/  FSEL R11, R11, -INF , P5 ;  /* 0xff8000000b0b7808 */ /* 0x001fe20002800000 */
[--C-:B------:R-:W-:Y:S01]  /*1c70*/  IMAD.MOV.U32 R150, RZ, RZ, R151.reuse ;  /* 0x000000ffff967224 */ /* 0x100fe200078e0097 */
[----:B------:R-:W-:Y:S01]  /*1c80*/  ISETP.GT.AND P5, PT, R6, 0x21, PT ;  /* 0x000000210600780c */ /* 0x000fe20003fa4270 */
[----:B------:R-:W-:-:S02]  /*1c90*/  IMAD.MOV.U32 R149, RZ, RZ, R151 ;  /* 0x000000ffff957224 */ /* 0x000fc400078e0097 */
[--C-:B------:R-:W-:Y:S02]  /*1ca0*/  IMAD.MOV.U32 R148, RZ, RZ, R151.reuse ;  /* 0x000000ffff947224 */ /* 0x100fe400078e0097 */
[----:B------:R-:W0:Y:S01]  /*1cb0*/  MUFU.TANH R41, R41 ;  /* 0x0000002900297308 */ /* 0x000e220000002400 */
[----:B-1----:R-:W-:Y:S01]  /*1cc0*/  FSEL R101, R40, -INF , P6 ;  /* 0xff80000028657808 */ /* 0x002fe20003000000 */
[--C-:B------:R-:W-:Y:S02]  /*1cd0*/  IMAD.MOV.U32 R146, RZ, RZ, R151.reuse ;  /* 0x000000ffff927224 */ /* 0x100fe400078e0097 */
[----:B------:R-:W-:Y:S01]  /*1ce0*/  UIADD3 UR6, UR6, 0x28840, URZ ;  /* 0x0002884006067890 */ /* 0x000fe2000fffe03f */
[----:B------:R-:W-:Y:S01]  /*1cf0*/  FMNMX.FTZ R12, R101, R12, !PT ;  /* 0x0000000c650c7209 */ /* 0x000fe20007810000 */
[--C-:B------:R-:W-:Y:S02]  /*1d00*/  IMAD.MOV.U32 R144, RZ, RZ, R151.reuse ;  /* 0x000000ffff907224 */ /* 0x100fe400078e0097 */
[----:B------:R-:W1:Y:S01]  /*1d10*/  MUFU.TANH R15, R35 ;  /* 0x00000023000f7308 */ /* 0x000e620000002400 */
[----:B--2---:R-:W-:Y:S01]  /*1d20*/  FSEL R13, R13, -INF , P4 ;  /* 0xff8000000d0d7808 */ /* 0x004fe20002000000 */
[----:B------:R-:W-:Y:S01]  /*1d30*/  UPRMT UR6, UR37, 0x654, UR6 ;  /* 0x0000065425067896 */ /* 0x000fe20008000006 */
[----:B------:R-:W-:Y:S01]  /*1d40*/  ISETP.GT.AND P4, PT, R6, 0x28, PT ;  /* 0x000000280600780c */ /* 0x000fe20003f84270 */
[----:B------:R-:W-:-:S02]  /*1d50*/  IMAD.MOV.U32 R142, RZ, RZ, R151 ;  /* 0x000000ffff8e7224 */ /* 0x000fc400078e0097 */
[--C-:B------:R-:W-:Y:S02]  /*1d60*/  IMAD.MOV.U32 R140, RZ, RZ, R151.reuse ;  /* 0x000000ffff8c7224 */ /* 0x100fe400078e0097 */
[----:B------:R-:W2:Y:S01]  /*1d70*/  MUFU.TANH R44, R44 ;  /* 0x0000002c002c7308 */ /* 0x000ea20000002400 */
[----:B0-----:R-:W-:Y:S01]  /*1d80*/  FSEL R103, R41, -INF , P5 ;  /* 0xff80000029677808 */ /* 0x001fe20002800000 */
[--C-:B------:R-:W-:Y:S01]  /*1d90*/  IMAD.MOV.U32 R138, RZ, RZ, R151.reuse ;  /* 0x000000ffff8a7224 */ /* 0x100fe200078e0097 */
[----:B------:R-:W-:Y:S01]  /*1da0*/  SYNCS.ARRIVE.TRANS64.RED.A1T0 RZ, [UR6], RZ ;  /* 0x000000ffffff79a7 */ /* 0x000fe20008100406 */
[--C-:B------:R-:W-:Y:S01]  /*1db0*/  IMAD.MOV.U32 R136, RZ, RZ, R151.reuse ;  /* 0x000000ffff887224 */ /* 0x100fe200078e0097 */
[----:B------:R-:W-:Y:S01]  /*1dc0*/  FMNMX.FTZ R12, R103, R12, !PT ;  /* 0x0000000c670c7209 */ /* 0x000fe20007810000 */
[--C-:B------:R-:W-:Y:S02]  /*1dd0*/  IMAD.MOV.U32 R134, RZ, RZ, R151.reuse ;  /* 0x000000ffff867224 */ /* 0x100fe400078e0097 */
[----:B------:R-:W0:Y:S01]  /*1de0*/  MUFU.TANH R21, R38 ;  /* 0x0000002600157308 */ /* 0x000e220000002400 */
[----:B-1----:R-:W-:Y:S01]  /*1df0*/  FSEL R15, R15, -INF , P3 ;  /* 0xff8000000f0f7808 */ /* 0x002fe20001800000 */
[--C-:B------:R-:W-:Y:S01]  /*1e00*/  IMAD.MOV.U32 R132, RZ, RZ, R151.reuse ;  /* 0x000000ffff847224 */ /* 0x100fe200078e0097 */
[----:B------:R-:W-:Y:S01]  /*1e10*/  ISETP.GT.AND P3, PT, R6, 0x29, PT ;  /* 0x000000290600780c */ /* 0x000fe20003f64270 */
[----:B------:R-:W-:-:S02]  /*1e20*/  IMAD.MOV.U32 R130, RZ, RZ, R151 ;  /* 0x000000ffff827224 */ /* 0x000fc400078e0097 */
[--C-:B------:R-:W-:Y:S02]  /*1e30*/  IMAD.MOV.U32 R128, RZ, RZ, R151.reuse ;  /* 0x000000ffff807224 */ /* 0x100fe400078e0097 */
[----:B------:R-:W1:Y:S01]  /*1e40*/  MUFU.TANH R45, R45 ;  /* 0x0000002d002d7308 */ /* 0x000e620000002400 */
[----:B--2---:R-:W-:Y:S01]  /*1e50*/  FSEL R105, R44, -INF , P4 ;  /* 0xff8000002c697808 */ /* 0x004fe20002000000 */
[--C-:B------:R-:W-:Y:S02]  /*1e60*/  IMAD.MOV.U32 R126, RZ, RZ, R151.reuse ;  /* 0x000000ffff7e7224 */ /* 0x100fe400078e0097 */
[--C-:B------:R-:W-:Y:S01]  /*1e70*/  IMAD.MOV.U32 R124, RZ, RZ, R151.reuse ;  /* 0x000000ffff7c7224 */ /* 0x100fe200078e0097 */
[----:B------:R-:W-:Y:S01]  /*1e80*/  FMNMX.FTZ R12, R105, R12, !PT ;  /* 0x0000000c690c7209 */ /* 0x000fe20007810000 */
[--C-:B------:R-:W-:Y:S02]  /*1e90*/  IMAD.MOV.U32 R122, RZ, RZ, R151.reuse ;  /* 0x000000ffff7a7224 */ /* 0x100fe400078e0097 */
        /* <DEDUP_REMOVED lines=9> */
[--C-:B------:R-:W-:Y:S01]  /*1f30*/  IMAD.MOV.U32 R112, RZ, RZ, R151.reuse ;  /* 0x000000ffff707224 */ /* 0x100fe200078e0097 */
[----:B------:R-:W-:Y:S01]  /*1f40*/  FMNMX.FTZ R12, R107, R12, !PT ;  /* 0x0000000c6b0c7209 */ /* 0x000fe20007810000 */
[--C-:B------:R-:W-:Y:S02]  /*1f50*/  IMAD.MOV.U32 R110, RZ, RZ, R151.reuse ;  /* 0x000000ffff6e7224 */ /* 0x100fe400078e0097 */
[----:B------:R-:W1:Y:S01]  /*1f60*/  MUFU.TANH R27, R42 ;  /* 0x0000002a001b7308 */ /* 0x000e620000002400 */
[----:B--2---:R-:W-:Y:S01]  /*1f70*/  FSEL R25, R39, -INF , P1 ;  /* 0xff80000027197808 */ /* 0x004fe20000800000 */
[--C-:B------:R-:W-:Y:S01]  /*1f80*/  IMAD.MOV.U32 R108, RZ, RZ, R151.reuse ;  /* 0x000000ffff6c7224 */ /* 0x100fe200078e0097 */
[----:B------:R-:W-:Y:S01]  /*1f90*/  ISETP.GT.AND P1, PT, R6, 0x31, PT ;  /* 0x000000310600780c */ /* 0x000fe20003f24270 */
[----:B------:R-:W-:-:S02]  /*1fa0*/  IMAD.MOV.U32 R106, RZ, RZ, R151 ;  /* 0x000000ffff6a7224 */ /* 0x000fc400078e0097 */
[--C-:B------:R-:W-:Y:S02]  /*1fb0*/  IMAD.MOV.U32 R104, RZ, RZ, R151.reuse ;  /* 0x000000ffff687224 */ /* 0x100fe400078e0097 */
[----:B------:R-:W2:Y:S01]  /*1fc0*/  MUFU.TANH R49, R49 ;  /* 0x0000003100317308 */ /* 0x000ea20000002400 */
[----:B0-----:R-:W-:Y:S01]  /*1fd0*/  FSEL R109, R48, -INF , P2 ;  /* 0xff800000306d7808 */ /* 0x001fe20001000000 */
[--C-:B------:R-:W-:Y:S02]  /*1fe0*/  IMAD.MOV.U32 R102, RZ, RZ, R151.reuse ;  /* 0x000000ffff667224 */ /* 0x100fe400078e0097 */
        /* <DEDUP_REMOVED lines=12> */
[----:B------:R-:W-:Y:S01]  /*20b0*/  IMAD.MOV.U32 R88, RZ, RZ, R151 ;  /* 0x000000ffff587224 */ /* 0x000fe200078e0097 */
[----:B------:R-:W-:-:S03]  /*20c0*/  FMNMX.FTZ R12, R111, R12, !PT ;  /* 0x0000000c6f0c7209 */ /* 0x000fc60007810000 */
[----:B------:R-:W2:Y:S01]  /*20d0*/  MUFU.TANH R31, R46 ;  /* 0x0000002e001f7308 */ /* 0x000ea20000002400 */
[----:B0-----:R-:W-:Y:S02]  /*20e0*/  FSEL R29, R43, -INF , P5 ;  /* 0xff8000002b1d7808 */ /* 0x001fe40002800000 */
[----:B------:R-:W-:-:S05]  /*20f0*/  ISETP.GT.AND P5, PT, R6, 0x39, PT ;  /* 0x000000390600780c */ /* 0x000fca0003fa4270 */
[----:B------:R-:W0:Y:S01]  /*2100*/  MUFU.TANH R53, R53 ;  /* 0x0000003500357308 */ /* 0x000e220000002400 */
[----:B-1----:R-:W-:-:S04]  /*2110*/  FSEL R113, R52, -INF , P6 ;  /* 0xff80000034717808 */ /* 0x002fc80003000000 */
[----:B------:R-:W-:-:S03]  /*2120*/  FMNMX.FTZ R12, R113, R12, !PT ;  /* 0x0000000c710c7209 */ /* 0x000fc60007810000 */
[----:B------:R-:W1:Y:S01]  /*2130*/  MUFU.TANH R47, R47 ;  /* 0x0000002f002f7308 */ /* 0x000e620000002400 */
[----:B--2---:R-:W-:Y:S02]  /*2140*/  FSEL R31, R31, -INF , P4 ;  /* 0xff8000001f1f7808 */ /* 0x004fe40002000000 */
[----:B------:R-:W-:-:S05]  /*2150*/  ISETP.GT.AND P4, PT, R6, 0x40, PT ;  /* 0x000000400600780c */ /* 0x000fca0003f84270 */
[----:B------:R-:W2:Y:S01]  /*2160*/  MUFU.TANH R56, R56 ;  /* 0x0000003800387308 */ /* 0x000ea20000002400 */
[----:B0-----:R-:W-:-:S04]  /*2170*/  FSEL R115, R53, -INF , P5 ;  /* 0xff80000035737808 */ /* 0x001fc80002800000 */
[----:B------:R-:W-:-:S03]  /*2180*/  FMNMX.FTZ R12, R115, R12, !PT ;  /* 0x0000000c730c7209 */ /* 0x000fc60007810000 */
[----:B------:R-:W0:Y:S01]  /*2190*/  MUFU.TANH R35, R50 ;  /* 0x0000003200237308 */ /* 0x000e220000002400 */
[----:B-1----:R-:W-:Y:S02]  /*21a0*/  FSEL R33, R47, -INF , P3 ;  /* 0xff8000002f217808 */ /* 0x002fe40001800000 */
[----:B------:R-:W-:-:S05]  /*21b0*/  ISETP.GT.AND P3, PT, R6, 0x41, PT ;  /* 0x000000410600780c */ /* 0x000fca0003f64270 */
[----:B------:R-:W1:Y:S01]  /*21c0*/  MUFU.TANH R57, R57 ;  /* 0x0000003900397308 */ /* 0x000e620000002400 */
[----:B--2---:R-:W-:-:S04]  /*21d0*/  FSEL R117, R56, -INF , P4 ;  /* 0xff80000038757808 */ /* 0x004fc80002000000 */
        /* <DEDUP_REMOVED lines=81> */
[----:B------:R-:W-:Y:S02]  /*26f0*/  ISETP.GT.AND P1, PT, R6, 0x79, PT ;  /* 0x000000790600780c */ /* 0x000fe40003f24270 */
[----:B------:R-:W-:-:S03]  /*2700*/  MOV R6, UR7 ;  /* 0x0000000700067c02 */ /* 0x000fc60008000f00 */
[----:B------:R-:W2:Y:S01]  /*2710*/  MUFU.TANH R78, R78 ;  /* 0x0000004e004e7308 */ /* 0x000ea20000002400 */
[----:B0-----:R-:W-:-:S04]  /*2720*/  FSEL R145, R84, -INF , P2 ;  /* 0xff80000054917808 */ /* 0x001fc80001000000 */
[----:B------:R-:W-:-:S03]  /*2730*/  FMNMX.FTZ R12, R145, R12, !PT ;  /* 0x0000000c910c7209 */ /* 0x000fc60007810000 */
[----:B------:R-:W-:Y:S01]  /*2740*/  MUFU.TANH R79, R79 ;  /* 0x0000004f004f7308 */ /* 0x000fe20000002400 */
[----:B-1----:R-:W-:-:S04]  /*2750*/  FSEL R147, R85, -INF , P1 ;  /* 0xff80000055937808 */ /* 0x002fc80000800000 */
[----:B------:R-:W-:-:S03]  /*2760*/  FMNMX.FTZ R12, R147, R12, !PT ;  /* 0x0000000c930c7209 */ /* 0x000fc60007810000 */
[----:B------:R-:W-:Y:S01]  /*2770*/  MUFU.TANH R82, R82 ;  /* 0x0000005200527308 */ /* 0x000fe20000002400 */
[----:B--2---:R-:W-:Y:S01]  /*2780*/  FSEL R85, R78, -INF , P6 ;  /* 0xff8000004e557808 */ /* 0x004fe20003000000 */
[----:B------:R-:W0:Y:S06]  /*2790*/  SHFL.BFLY PT, R7, R12, 0x2, 0x1f ;  /* 0x0c401f000c077f89 */ /* 0x000e2c00000e0000 */
[----:B------:R-:W1:Y:S08]  /*27a0*/  MUFU.TANH R83, R83 ;  /* 0x0000005300537308 */ /* 0x000e700000002400 */
[----:B------:R-:W-:Y:S08]  /*27b0*/  MUFU.TANH R86, R86 ;  /* 0x0000005600567308 */ /* 0x000ff00000002400 */
[----:B------:R-:W2:Y:S01]  /*27c0*/  MUFU.TANH R87, R87 ;  /* 0x0000005700577308 */ /* 0x000ea20000002400 */
[----:B-1----:R-:W-:-:S02]  /*27d0*/  FSEL R83, R83, -INF , P3 ;  /* 0xff80000053537808 */ /* 0x002fc40001800000 */
[----:B0-----:R-:W-:-:S05]  /*27e0*/  FMNMX.FTZ R14, R12, R7, !PT ;  /* 0x000000070c0e7209 */ /* 0x001fca0007810000 */
[----:B------:R-:W0:Y:S01]  /*27f0*/  SHFL.BFLY PT, R7, R14, 0x1, 0x1f ;  /* 0x0c201f000e077f89 */ /* 0x000e2200000e0000 */
[----:B--2---:R-:W-:Y:S02]  /*2800*/  FSEL R87, R87, -INF , P1 ;  /* 0xff80000057577808 */ /* 0x004fe40000800000 */
[----:B0-----:R-:W-:-:S04]  /*2810*/  FMNMX.FTZ R7, R14, R7, !PT ;  /* 0x000000070e077209 */ /* 0x001fc80007810000 */
[C---:B------:R-:W-:Y:S01]  /*2820*/  FSETP.NEU.FTZ.AND P0, PT, R7.reuse, -INF , PT ;  /* 0xff8000000700780b */ /* 0x040fe20003f1d000 */
[----:B------:R-:W-:-:S05]  /*2830*/  FMUL.FTZ R20, R7, R6 ;  /* 0x0000000607147220 */ /* 0x000fca0000410000 */
[----:B------:R-:W-:Y:S02]  /*2840*/  FSEL R20, R20, RZ, P0 ;  /* 0x000000ff14147208 */ /* 0x000fe40000000000 */
[----:B------:R-:W-:-:S03]  /*2850*/  ISETP.NE.AND P0, PT, R10, RZ, PT ;  /* 0x000000ff0a00720c */ /* 0x000fc60003f05270 */
[--C-:B------:R-:W-:Y:S01]  /*2860*/  FFMA.FTZ R63, R8, R6, -R20.reuse ;  /* 0x00000006083f7223 */ /* 0x100fe20000010814 */
[----:B------:R-:W-:Y:S01]  /*2870*/  FMNMX.FTZ R8, R3, R4, !PT ;  /* 0x0000000403087209 */ /* 0x000fe20007810000 */
[-CC-:B------:R-:W-:Y:S01]  /*2880*/  FFMA.FTZ R158, R89, R6.reuse, -R20.reuse ;  /* 0x00000006599e7223 */ /* 0x180fe20000010814 */
[----:B------:R-:W-:Y:S01]  /*2890*/  FSEL R89, R79, -INF , P5 ;  /* 0xff8000004f597808 */ /* 0x000fe20002800000 */
[--C-:B------:R-:W-:Y:S01]  /*28a0*/  FFMA.FTZ R65, R91, R6, -R20.reuse ;  /* 0x000000065b417223 */ /* 0x100fe20000010814 */
[----:B------:R-:W-:Y:S01]  /*28b0*/  FMNMX.FTZ R8, R5, R8, !PT ;  /* 0x0000000805087209 */ /* 0x000fe20007810000 */
[-CC-:B------:R-:W-:Y:S01]  /*28c0*/  FFMA.FTZ R160, R93, R6.reuse, -R20.reuse ;  /* 0x000000065da07223 */ /* 0x180fe20000010814 */
[----:B------:R-:W-:Y:S01]  /*28d0*/  FSEL R91, R82, -INF , P4 ;  /* 0xff800000525b7808 */ /* 0x000fe20002000000 */
[--C-:B------:R-:W-:Y:S01]  /*28e0*/  FFMA.FTZ R156, R9, R6, -R20.reuse ;  /* 0x00000006099c7223 */ /* 0x100fe20000010814 */
[----:B------:R-:W-:Y:S01]  /*28f0*/  FMNMX.FTZ R8, R11, R8, !PT ;  /* 0x000000080b087209 */ /* 0x000fe20007810000 */
[----:B------:R-:W-:Y:S01]  /*2900*/  MUFU.EX2 R63, R63 ;  /* 0x0000003f003f7308 */ /* 0x000fe20000000800 */
[----:B------:R-:W-:Y:S01]  /*2910*/  FSEL R93, R86, -INF , P2 ;  /* 0xff800000565d7808 */ /* 0x000fe20001000000 */
[--C-:B------:R-:W-:Y:S01]  /*2920*/  FFMA.FTZ R67, R95, R6, -R20.reuse ;  /* 0x000000065f437223 */ /* 0x100fe20000010814 */
[----:B------:R-:W-:Y:S01]  /*2930*/  FMNMX.FTZ R8, R13, R8, !PT ;  /* 0x000000080d087209 */ /* 0x000fe20007810000 */
[-CC-:B------:R-:W-:Y:S01]  /*2940*/  FFMA.FTZ R162, R97, R6.reuse, -R20.reuse ;  /* 0x0000000661a27223 */ /* 0x180fe20000010814 */
[-CC-:B------:R-:W-:Y:S01]  /*2950*/  FFMA.FTZ R69, R99, R6.reuse, -R20.reuse ;  /* 0x0000000663457223 */ /* 0x180fe20000010814 */
[--C-:B------:R-:W-:Y:S01]  /*2960*/  FFMA.FTZ R164, R101, R6, -R20.reuse ;  /* 0x0000000665a47223 */ /* 0x100fe20000010814 */
[----:B------:R-:W-:Y:S01]  /*2970*/  FMNMX.FTZ R8, R15, R8, !PT ;  /* 0x000000080f087209 */ /* 0x000fe20007810000 */
[----:B------:R-:W0:Y:S01]  /*2980*/  MUFU.EX2 R156, R156 ;  /* 0x0000009c009c7308 */ /* 0x000e220000000800 */
[-CC-:B------:R-:W-:Y:S01]  /*2990*/  FFMA.FTZ R71, R103, R6.reuse, -R20.reuse ;  /* 0x0000000667477223 */ /* 0x180fe20000010814 */
[--C-:B------:R-:W-:Y:S01]  /*29a0*/  FFMA.FTZ R166, R105, R6, -R20.reuse ;  /* 0x0000000669a67223 */ /* 0x100fe20000010814 */
[----:B------:R-:W-:Y:S01]  /*29b0*/  FMNMX.FTZ R8, R21, R8, !PT ;  /* 0x0000000815087209 */ /* 0x000fe20007810000 */
[-CC-:B------:R-:W-:Y:S01]  /*29c0*/  FFMA.FTZ R73, R107, R6.reuse, -R20.reuse ;  /* 0x000000066b497223 */ /* 0x180fe20000010814 */
[-CC-:B------:R-:W-:Y:S01]  /*29d0*/  FFMA.FTZ R168, R109, R6.reuse, -R20.reuse ;  /* 0x000000066da87223 */ /* 0x180fe20000010814 */
[--C-:B------:R-:W-:Y:S01]  /*29e0*/  FFMA.FTZ R75, R111, R6, -R20.reuse ;  /* 0x000000066f4b7223 */ /* 0x100fe20000010814 */
[----:B------:R-:W-:Y:S01]  /*29f0*/  FMNMX.FTZ R8, R25, R8, !PT ;  /* 0x0000000819087209 */ /* 0x000fe20007810000 */
[----:B------:R-:W1:Y:S01]  /*2a00*/  MUFU.EX2 R158, R158 ;  /* 0x0000009e009e7308 */ /* 0x000e620000000800 */
[-CC-:B------:R-:W-:Y:S01]  /*2a10*/  FFMA.FTZ R170, R113, R6.reuse, -R20.reuse ;  /* 0x0000000671aa7223 */ /* 0x180fe20000010814 */
[--C-:B------:R-:W-:Y:S01]  /*2a20*/  FFMA.FTZ R77, R115, R6, -R20.reuse ;  /* 0x00000006734d7223 */ /* 0x100fe20000010814 */
[----:B------:R-:W-:Y:S01]  /*2a30*/  FMNMX.FTZ R8, R27, R8, !PT ;  /* 0x000000081b087209 */ /* 0x000fe20007810000 */
[-CC-:B------:R-:W-:Y:S01]  /*2a40*/  FFMA.FTZ R172, R117, R6.reuse, -R20.reuse ;  /* 0x0000000675ac7223 */ /* 0x180fe20000010814 */
[-CC-:B------:R-:W-:Y:S01]  /*2a50*/  FFMA.FTZ R79, R119, R6.reuse, -R20.reuse ;  /* 0x00000006774f7223 */ /* 0x180fe20000010814 */
[--C-:B------:R-:W-:Y:S01]  /*2a60*/  FFMA.FTZ R174, R121, R6, -R20.reuse ;  /* 0x0000000679ae7223 */ /* 0x100fe20000010814 */
[----:B------:R-:W-:Y:S01]  /*2a70*/  FMNMX.FTZ R8, R29, R8, !PT ;  /* 0x000000081d087209 */ /* 0x000fe20007810000 */
[----:B------:R-:W2:Y:S01]  /*2a80*/  MUFU.EX2 R65, R65 ;  /* 0x0000004100417308 */ /* 0x000ea20000000800 */
[-CC-:B------:R-:W-:Y:S01]  /*2a90*/  FFMA.FTZ R81, R123, R6.reuse, -R20.reuse ;  /* 0x000000067b517223 */ /* 0x180fe20000010814 */
[--C-:B------:R-:W-:Y:S01]  /*2aa0*/  FFMA.FTZ R125, R125, R6, -R20.reuse ;  /* 0x000000067d7d7223 */ /* 0x100fe20000010814 */
[----:B------:R-:W-:Y:S01]  /*2ab0*/  FMNMX.FTZ R8, R31, R8, !PT ;  /* 0x000000081f087209 */ /* 0x000fe20007810000 */
[-CC-:B------:R-:W-:Y:S01]  /*2ac0*/  FFMA.FTZ R127, R127, R6.reuse, -R20.reuse ;  /* 0x000000067f7f7223 */ /* 0x180fe20000010814 */
[-CC-:B------:R-:W-:Y:S01]  /*2ad0*/  FFMA.FTZ R129, R129, R6.reuse, -R20.reuse ;  /* 0x0000000681817223 */ /* 0x180fe20000010814 */
[--C-:B------:R-:W-:Y:S01]  /*2ae0*/  FFMA.FTZ R131, R131, R6, -R20.reuse ;  /* 0x0000000683837223 */ /* 0x100fe20000010814 */
[----:B------:R-:W-:Y:S01]  /*2af0*/  FMNMX.FTZ R8, R33, R8, !PT ;  /* 0x0000000821087209 */ /* 0x000fe20007810000 */
[----:B------:R-:W3:Y:S01]  /*2b00*/  MUFU.EX2 R160, R160 ;  /* 0x000000a000a07308 */ /* 0x000ee20000000800 */
[-CC-:B------:R-:W-:Y:S01]  /*2b10*/  FFMA.FTZ R133, R133, R6.reuse, -R20.reuse ;  /* 0x0000000685857223 */ /* 0x180fe20000010814 */
[--C-:B------:R-:W-:Y:S01]  /*2b20*/  FFMA.FTZ R135, R135, R6, -R20.reuse ;  /* 0x0000000687877223 */ /* 0x100fe20000010814 */
[----:B------:R-:W-:Y:S01]  /*2b30*/  FMNMX.FTZ R8, R35, R8, !PT ;  /* 0x0000000823087209 */ /* 0x000fe20007810000 */
[-CC-:B------:R-:W-:Y:S01]  /*2b40*/  FFMA.FTZ R137, R137, R6.reuse, -R20.reuse ;  /* 0x0000000689897223 */ /* 0x180fe20000010814 */
[-CC-:B------:R-:W-:Y:S01]  /*2b50*/  FFMA.FTZ R139, R139, R6.reuse, -R20.reuse ;  /* 0x000000068b8b7223 */ /* 0x180fe20000010814 */
[--C-:B------:R-:W-:Y:S01]  /*2b60*/  FFMA.FTZ R141, R141, R6, -R20.reuse ;  /* 0x000000068d8d7223 */ /* 0x100fe20000010814 */
[----:B------:R-:W-:Y:S01]  /*2b70*/  FMNMX.FTZ R8, R37, R8, !PT ;  /* 0x0000000825087209 */ /* 0x000fe20007810000 */
[----:B------:R-:W4:Y:S01]  /*2b80*/  MUFU.EX2 R67, R67 ;  /* 0x0000004300437308 */ /* 0x000f220000000800 */
[-CC-:B------:R-:W-:Y:S01]  /*2b90*/  FFMA.FTZ R143, R143, R6.reuse, -R20.reuse ;  /* 0x000000068f8f7223 */ /* 0x180fe20000010814 */
[--C-:B------:R-:W-:Y:S01]  /*2ba0*/  FFMA.FTZ R145, R145, R6, -R20.reuse ;  /* 0x0000000691917223 */ /* 0x100fe20000010814 */
[----:B------:R-:W-:Y:S01]  /*2bb0*/  FMNMX.FTZ R8, R39, R8, !PT ;  /* 0x0000000827087209 */ /* 0x000fe20007810000 */
[----:B------:R-:W-:Y:S01]  /*2bc0*/  FFMA.FTZ R20, R147, R6, -R20 ;  /* 0x0000000693147223 */ /* 0x000fe20000010814 */
[-C--:B------:R-:W-:Y:S01]  /*2bd0*/  MOV R147, R151.reuse ;  /* 0x0000009700937202 */ /* 0x080fe20000000f00 */
[--C-:B------:R-:W-:Y:S01]  /*2be0*/  IMAD.MOV.U32 R121, RZ, RZ, R151.reuse ;  /* 0x000000ffff797224 */ /* 0x100fe200078e0097 */
[----:B------:R-:W-:Y:S01]  /*2bf0*/  FMNMX.FTZ R8, R41, R8, !PT ;  /* 0x0000000829087209 */ /* 0x000fe20007810000 */
[----:B------:R-:W5:Y:S01]  /*2c00*/  MUFU.EX2 R162, R162 ;  /* 0x000000a200a27308 */ /* 0x000f620000000800 */
[-C--:B------:R-:W-:Y:S01]  /*2c10*/  MOV R123, R151.reuse ;  /* 0x00000097007b7202 */ /* 0x080fe20000000f00 */
[--C-:B------:R-:W-:Y:S01]  /*2c20*/  IMAD.MOV.U32 R117, RZ, RZ, R151.reuse ;  /* 0x000000ffff757224 */ /* 0x100fe200078e0097 */
[----:B------:R-:W-:Y:S01]  /*2c30*/  FMNMX.FTZ R8, R43, R8, !PT ;  /* 0x000000082b087209 */ /* 0x000fe20007810000 */
[--C-:B------:R-:W-:Y:S01]  /*2c40*/  IMAD.MOV.U32 R113, RZ, RZ, R151.reuse ;  /* 0x000000ffff717224 */ /* 0x100fe200078e0097 */
[-C--:B------:R-:W-:Y:S01]  /*2c50*/  MOV R119, R151.reuse ;  /* 0x0000009700777202 */ /* 0x080fe20000000f00 */
[--C-:B------:R-:W-:Y:S01]  /*2c60*/  IMAD.MOV.U32 R109, RZ, RZ, R151.reuse ;  /* 0x000000ffff6d7224 */ /* 0x100fe200078e0097 */
[----:B------:R-:W-:Y:S01]  /*2c70*/  FMNMX.FTZ R8, R45, R8, !PT ;  /* 0x000000082d087209 */ /* 0x000fe20007810000 */
[----:B------:R-:W-:Y:S01]  /*2c80*/  MUFU.EX2 R69, R69 ;  /* 0x0000004500457308 */ /* 0x000fe20000000800 */
[-C--:B------:R-:W-:Y:S01]  /*2c90*/  MOV R115, R151.reuse ;  /* 0x0000009700737202 */ /* 0x080fe20000000f00 */
[--C-:B------:R-:W-:Y:S01]  /*2ca0*/  IMAD.MOV.U32 R105, RZ, RZ, R151.reuse ;  /* 0x000000ffff697224 */ /* 0x100fe200078e0097 */
[----:B------:R-:W-:Y:S01]  /*2cb0*/  FMNMX.FTZ R8, R47, R8, !PT ;  /* 0x000000082f087209 */ /* 0x000fe20007810000 */
[--C-:B------:R-:W-:Y:S01]  /*2cc0*/  IMAD.MOV.U32 R101, RZ, RZ, R151.reuse ;  /* 0x000000ffff657224 */ /* 0x100fe200078e0097 */
[-C--:B------:R-:W-:Y:S01]  /*2cd0*/  MOV R111, R151.reuse ;  /* 0x00000097006f7202 */ /* 0x080fe20000000f00 */
[----:B------:R-:W-:Y:S01]  /*2ce0*/  IMAD.MOV.U32 R97, RZ, RZ, R151 ;  /* 0x000000ffff617224 */ /* 0x000fe200078e0097 */
[----:B------:R-:W-:Y:S01]  /*2cf0*/  FMNMX.FTZ R8, R49, R8, !PT ;  /* 0x0000000831087209 */ /* 0x000fe20007810000 */
[----:B------:R-:W-:Y:S01]  /*2d00*/  MUFU.EX2 R164, R164 ;  /* 0x000000a400a47308 */ /* 0x000fe20000000800 */
[----:B------:R-:W-:-:S02]  /*2d10*/  MOV R107, R151 ;  /* 0x00000097006b7202 */ /* 0x000fc40000000f00 */
[----:B------:R-:W-:Y:S02]  /*2d20*/  FMNMX.FTZ R8, R51, R8, !PT ;  /* 0x0000000833087209 */ /* 0x000fe40007810000 */
[-C--:B------:R-:W-:Y:S02]  /*2d30*/  MOV R103, R151.reuse ;  /* 0x0000009700677202 */ /* 0x080fe40000000f00 */
[----:B------:R-:W-:Y:S01]  /*2d40*/  FMNMX.FTZ R8, R53, R8, !PT ;  /* 0x0000000835087209 */ /* 0x000fe20007810000 */
[----:B------:R-:W-:Y:S01]  /*2d50*/  MUFU.EX2 R71, R71 ;  /* 0x0000004700477308 */ /* 0x000fe20000000800 */
[-C--:B------:R-:W-:Y:S02]  /*2d60*/  MOV R99, R151.reuse ;  /* 0x0000009700637202 */ /* 0x080fe40000000f00 */
[----:B------:R-:W-:Y:S02]  /*2d70*/  FMNMX.FTZ R8, R55, R8, !PT ;  /* 0x0000000837087209 */ /* 0x000fe40007810000 */
[----:B------:R-:W-:-:S02]  /*2d80*/  MOV R95, R151 ;  /* 0x00000097005f7202 */ /* 0x000fc40000000f00 */
[----:B------:R-:W-:Y:S01]  /*2d90*/  FMNMX.FTZ R8, R57, R8, !PT ;  /* 0x0000000839087209 */ /* 0x000fe20007810000 */
[----:B------:R-:W-:Y:S03]  /*2da0*/  MUFU.EX2 R166, R166 ;  /* 0x000000a600a67308 */ /* 0x000fe60000000800 */
[----:B------:R-:W-:-:S04]  /*2db0*/  FMNMX.FTZ R8, R59, R8, !PT ;  /* 0x000000083b087209 */ /* 0x000fc80007810000 */
        /* <DEDUP_REMOVED lines=10> */
[----:B------:R-:W-:Y:S04]  /*2e60*/  MUFU.EX2 R170, R170 ;  /* 0x000000aa00aa7308 */ /* 0x000fe80000000800 */
[----:B------:R-:W0:Y:S04]  /*2e70*/  SHFL.BFLY PT, R9, R8, 0x2, 0x1f ;  /* 0x0c401f0008097f89 */ /* 0x000e2800000e0000 */
[----:B------:R-:W-:Y:S08]  /*2e80*/  MUFU.EX2 R77, R77 ;  /* 0x0000004d004d7308 */ /* 0x000ff00000000800 */
[----:B------:R-:W-:Y:S08]  /*2e90*/  MUFU.EX2 R172, R172 ;  /* 0x000000ac00ac7308 */ /* 0x000ff00000000800 */
[----:B------:R-:W-:Y:S01]  /*2ea0*/  MUFU.EX2 R79, R79 ;  /* 0x0000004f004f7308 */ /* 0x000fe20000000800 */
[----:B0-----:R-:W-:-:S07]  /*2eb0*/  FMNMX.FTZ R10, R8, R9, !PT ;  /* 0x00000009080a7209 */ /* 0x001fce0007810000 */
[----:B------:R-:W-:Y:S01]  /*2ec0*/  MUFU.EX2 R174, R174 ;  /* 0x000000ae00ae7308 */ /* 0x000fe20000000800 */
[----:B------:R-:W0:Y:S07]  /*2ed0*/  SHFL.BFLY PT, R9, R10, 0x1, 0x1f ;  /* 0x0c201f000a097f89 */ /* 0x000e2e00000e0000 */
[----:B------:R-:W-:Y:S08]  /*2ee0*/  MUFU.EX2 R81, R81 ;  /* 0x0000005100517308 */ /* 0x000ff00000000800 */
[----:B------:R-:W-:Y:S08]  /*2ef0*/  MUFU.EX2 R125, R125 ;  /* 0x0000007d007d7308 */ /* 0x000ff00000000800 */
[----:B------:R1:W-:Y:S01]  /*2f00*/  MUFU.EX2 R176, R127 ;  /* 0x0000007f00b07308 */ /* 0x0003e20000000800 */
[----:B0-----:R-:W-:-:S04]  /*2f10*/  FMNMX.FTZ R9, R10, R9, !PT ;  /* 0x000000090a097209 */ /* 0x001fc80007810000 */
[C---:B------:R-:W-:Y:S01]  /*2f20*/  FSETP.NEU.FTZ.AND P1, PT, R9.reuse, -INF , PT ;  /* 0xff8000000900780b */ /* 0x040fe20003f3d000 */
[----:B------:R-:W-:Y:S02]  /*2f30*/  FMUL.FTZ R8, R9, R6 ;  /* 0x0000000609087220 */ /* 0x000fe40000410000 */
[----:B------:R-:W-:Y:S01]  /*2f40*/  MUFU.EX2 R129, R129 ;  /* 0x0000008100817308 */ /* 0x000fe20000000800 */
[----:B-1----:R-:W-:Y:S02]  /*2f50*/  MOV R127, R151 ;  /* 0x00000097007f7202 */ /* 0x002fe40000000f00 */
[----:B------:R-:W-:Y:S02]  /*2f60*/  FSEL R8, R8, RZ, P1 ;  /* 0x000000ff08087208 */ /* 0x000fe40000800000 */
[----:B------:R-:W-:-:S03]  /*2f70*/  PLOP3.LUT P1, PT, PT, PT, UP0, 0x80, 0x0 ;  /* 0x000000000000781c */ /* 0x000fc60003f2f008 */
[-CC-:B------:R-:W-:Y:S01]  /*2f80*/  FFMA.FTZ R11, R11, R6.reuse, -R8.reuse ;  /* 0x000000060b0b7223 */ /* 0x180fe20000010808 */
[-CC-:B------:R-:W-:Y:S01]  /*2f90*/  FFMA.FTZ R3, R3, R6.reuse, -R8.reuse ;  /* 0x0000000603037223 */ /* 0x180fe20000010808 */
[-CC-:B------:R-:W-:Y:S01]  /*2fa0*/  FFMA.FTZ R4, R4, R6.reuse, -R8.reuse ;  /* 0x0000000604047223 */ /* 0x180fe20000010808 */
[-CC-:B------:R-:W-:Y:S01]  /*2fb0*/  FFMA.FTZ R5, R5, R6.reuse, -R8.reuse ;  /* 0x0000000605057223 */ /* 0x180fe20000010808 */
[----:B------:R0:W-:Y:S01]  /*2fc0*/  MUFU.EX2 R10, R11 ;  /* 0x0000000b000a7308 */ /* 0x0001e20000000800 */
[-CC-:B------:R-:W-:Y:S01]  /*2fd0*/  FFMA.FTZ R13, R13, R6.reuse, -R8.reuse ;  /* 0x000000060d0d7223 */ /* 0x180fe20000010808 */
[-CC-:B------:R-:W-:Y:S01]  /*2fe0*/  FFMA.FTZ R15, R15, R6.reuse, -R8.reuse ;  /* 0x000000060f0f7223 */ /* 0x180fe20000010808 */
[-CC-:B------:R-:W-:Y:S01]  /*2ff0*/  FFMA.FTZ R21, R21, R6.reuse, -R8.reuse ;  /* 0x0000000615157223 */ /* 0x180fe20000010808 */
[-CC-:B------:R-:W-:Y:S01]  /*3000*/  FFMA.FTZ R25, R25, R6.reuse, -R8.reuse ;  /* 0x0000000619197223 */ /* 0x180fe20000010808 */
[-CC-:B------:R-:W-:Y:S01]  /*3010*/  FFMA.FTZ R27, R27, R6.reuse, -R8.reuse ;  /* 0x000000061b1b7223 */ /* 0x180fe20000010808 */
[-CC-:B------:R-:W-:Y:S01]  /*3020*/  FFMA.FTZ R29, R29, R6.reuse, -R8.reuse ;  /* 0x000000061d1d7223 */ /* 0x180fe20000010808 */
[-CC-:B------:R-:W-:Y:S01]  /*3030*/  FFMA.FTZ R31, R31, R6.reuse, -R8.reuse ;  /* 0x000000061f1f7223 */ /* 0x180fe20000010808 */
[----:B------:R-:W-:Y:S01]  /*3040*/  MUFU.EX2 R3, R3 ;  /* 0x0000000300037308 */ /* 0x000fe20000000800 */
[----:B0-----:R-:W-:Y:S01]  /*3050*/  FADD.FTZ R11, R156, R63 ;  /* 0x0000003f9c0b7221 */ /* 0x001fe20000010000 */
[-CC-:B------:R-:W-:Y:S01]  /*3060*/  FFMA.FTZ R33, R33, R6.reuse, -R8.reuse ;  /* 0x0000000621217223 */ /* 0x180fe20000010808 */
[-CC-:B------:R-:W-:Y:S01]  /*3070*/  FFMA.FTZ R35, R35, R6.reuse, -R8.reuse ;  /* 0x0000000623237223 */ /* 0x180fe20000010808 */
[-CC-:B------:R-:W-:Y:S01]  /*3080*/  FFMA.FTZ R37, R37, R6.reuse, -R8.reuse ;  /* 0x0000000625257223 */ /* 0x180fe20000010808 */
[----:B------:R-:W-:Y:S01]  /*3090*/  FADD.FTZ R32, R158, R11 ;  /* 0x0000000b9e207221 */ /* 0x000fe20000010000 */
[-CC-:B------:R-:W-:Y:S01]  /*30a0*/  FFMA.FTZ R39, R39, R6.reuse, -R8.reuse ;  /* 0x0000000627277223 */ /* 0x180fe20000010808 */
[-C--:B------:R-:W-:Y:S01]  /*30b0*/  FFMA.FTZ R41, R41, R6.reuse, -R8 ;  /* 0x0000000629297223 */ /* 0x080fe20000010808 */
[----:B------:R-:W0:Y:S01]  /*30c0*/  MUFU.EX2 R4, R4 ;  /* 0x0000000400047308 */ /* 0x000e220000000800 */
[----:B--2---:R-:W-:Y:S01]  /*30d0*/  FADD.FTZ R11, R65, R32 ;  /* 0x00000020410b7221 */ /* 0x004fe20000010000 */
[-CC-:B------:R-:W-:Y:S01]  /*30e0*/  FFMA.FTZ R43, R43, R6.reuse, -R8.reuse ;  /* 0x000000062b2b7223 */ /* 0x180fe20000010808 */
[-CC-:B------:R-:W-:Y:S01]  /*30f0*/  FFMA.FTZ R45, R45, R6.reuse, -R8.reuse ;  /* 0x000000062d2d7223 */ /* 0x180fe20000010808 */
[-CC-:B------:R-:W-:Y:S01]  /*3100*/  FFMA.FTZ R47, R47, R6.reuse, -R8.reuse ;  /* 0x000000062f2f7223 */ /* 0x180fe20000010808 */
[----:B---3--:R-:W-:Y:S01]  /*3110*/  FADD.FTZ R34, R160, R11 ;  /* 0x0000000ba0227221 */ /* 0x008fe20000010000 */
[-CC-:B------:R-:W-:Y:S01]  /*3120*/  FFMA.FTZ R49, R49, R6.reuse, -R8.reuse ;  /* 0x0000000631317223 */ /* 0x180fe20000010808 */
[-C--:B------:R-:W-:Y:S01]  /*3130*/  FFMA.FTZ R51, R51, R6.reuse, -R8 ;  /* 0x0000000633337223 */ /* 0x080fe20000010808 */
[----:B------:R-:W1:Y:S01]  /*3140*/  MUFU.EX2 R5, R5 ;  /* 0x0000000500057308 */ /* 0x000e620000000800 */
[----:B----4-:R-:W-:Y:S01]  /*3150*/  FADD.FTZ R11, R67, R34 ;  /* 0x00000022430b7221 */ /* 0x010fe20000010000 */
[-CC-:B------:R-:W-:Y:S01]  /*3160*/  FFMA.FTZ R53, R53, R6.reuse, -R8.reuse ;  /* 0x0000000635357223 */ /* 0x180fe20000010808 */
[-CC-:B------:R-:W-:Y:S01]  /*3170*/  FFMA.FTZ R55, R55, R6.reuse, -R8.reuse ;  /* 0x0000000637377223 */ /* 0x180fe20000010808 */
[-CC-:B------:R-:W-:Y:S01]  /*3180*/  FFMA.FTZ R57, R57, R6.reuse, -R8.reuse ;  /* 0x0000000639397223 */ /* 0x180fe20000010808 */
[----:B-----5:R-:W-:Y:S01]  /*3190*/  FADD.FTZ R36, R162, R11 ;  /* 0x0000000ba2247221 */ /* 0x020fe20000010000 */
[-CC-:B------:R-:W-:Y:S01]  /*31a0*/  FFMA.FTZ R59, R59, R6.reuse, -R8.reuse ;  /* 0x000000063b3b7223 */ /* 0x180fe20000010808 */
[-C--:B------:R-:W-:Y:S01]  /*31b0*/  FFMA.FTZ R61, R61, R6.reuse, -R8 ;  /* 0x000000063d3d7223 */ /* 0x080fe20000010808 */
[----:B------:R-:W2:Y:S01]  /*31c0*/  MUFU.EX2 R13, R13 ;  /* 0x0000000d000d7308 */ /* 0x000ea20000000800 */
[----:B0-----:R-:W-:Y:S01]  /*31d0*/  FADD.FTZ R34, R3, R4 ;  /* 0x0000000403227221 */ /* 0x001fe20000010000 */
[-CC-:B------:R-:W-:Y:S01]  /*31e0*/  FFMA.FTZ R85, R85, R6.reuse, -R8.reuse ;  /* 0x0000000655557223 */ /* 0x180fe20000010808 */
[-CC-:B------:R-:W-:Y:S01]  /*31f0*/  FFMA.FTZ R89, R89, R6.reuse, -R8.reuse ;  /* 0x0000000659597223 */ /* 0x180fe20000010808 */
[-CC-:B------:R-:W-:Y:S01]  /*3200*/  FFMA.FTZ R91, R91, R6.reuse, -R8.reuse ;  /* 0x000000065b5b7223 */ /* 0x180fe20000010808 */
[-CC-:B------:R-:W-:Y:S01]  /*3210*/  FFMA.FTZ R83, R83, R6.reuse, -R8.reuse ;  /* 0x0000000653537223 */ /* 0x180fe20000010808 */
[-CC-:B------:R-:W-:Y:S01]  /*3220*/  FFMA.FTZ R93, R93, R6.reuse, -R8.reuse ;  /* 0x000000065d5d7223 */ /* 0x180fe20000010808 */
[----:B------:R-:W-:Y:S01]  /*3230*/  FFMA.FTZ R87, R87, R6, -R8 ;  /* 0x0000000657577223 */ /* 0x000fe20000010808 */
[----:B------:R0:W3:Y:S01]  /*3240*/  MUFU.EX2 R12, R15 ;  /* 0x0000000f000c7308 */ /* 0x0000e20000000800 */
[----:B-1----:R-:W-:Y:S01]  /*3250*/  FADD.FTZ R11, R5, R34 ;  /* 0x00000022050b7221 */ /* 0x002fe20000010000 */
[----:B------:R-:W-:-:S02]  /*3260*/  F2FP.BF16.F32.PACK_AB R157, R4, R3 ;  /* 0x00000003049d723e */ /* 0x000fc400000010ff */
[C---:B------:R-:W-:Y:S02]  /*3270*/  F2FP.BF16.F32.PACK_AB R159, R10.reuse, R5 ;  /* 0x000000050a9f723e */ /* 0x040fe400000010ff */
[----:B------:R-:W-:Y:S02]  /*3280*/  F2FP.BF16.F32.PACK_AB R156, R63, R156 ;  /* 0x0000009c3f9c723e */ /* 0x000fe400000010ff */
[----:B------:R-:W1:Y:S01]  /*3290*/  MUFU.EX2 R21, R21 ;  /* 0x0000001500157308 */ /* 0x000e620000000800 */
[----:B0-----:R-:W-:Y:S01]  /*32a0*/  FADD.FTZ R15, R69, R36 ;  /* 0x00000024450f7221 */ /* 0x001fe20000010000 */
[----:B------:R-:W-:Y:S01]  /*32b0*/  FADD.FTZ R36, R10, R11 ;  /* 0x0000000b0a247221 */ /* 0x000fe20000010000 */
[----:B------:R-:W-:Y:S02]  /*32c0*/  F2FP.BF16.F32.PACK_AB R158, R65, R158 ;  /* 0x0000009e419e723e */ /* 0x000fe400000010ff */
[----:B------:R-:W-:Y:S01]  /*32d0*/  FADD.FTZ R38, R164, R15 ;  /* 0x0000000fa4267221 */ /* 0x000fe20000010000 */
[----:B--2---:R-:W-:Y:S01]  /*32e0*/  FADD.FTZ R11, R13, R36 ;  /* 0x000000240d0b7221 */ /* 0x004fe20000010000 */
[----:B------:R-:W-:Y:S01]  /*32f0*/  F2FP.BF16.F32.PACK_AB R160, R67, R160 ;  /* 0x000000a043a0723e */ /* 0x000fe200000010ff */
[----:B------:R-:W0:Y:S01]  /*3300*/  MUFU.EX2 R14, R25 ;  /* 0x00000019000e7308 */ /* 0x000e220000000800 */
[----:B------:R-:W-:Y:S01]  /*3310*/  FADD.FTZ R15, R71, R38 ;  /* 0x00000026470f7221 */ /* 0x000fe20000010000 */
[----:B---3--:R-:W-:Y:S01]  /*3320*/  FADD.FTZ R36, R12, R11 ;  /* 0x0000000b0c247221 */ /* 0x008fe20000010000 */
[----:B------:R-:W-:-:S02]  /*3330*/  F2FP.BF16.F32.PACK_AB R162, R69, R162 ;  /* 0x000000a245a2723e */ /* 0x000fc400000010ff */
[----:B------:R-:W-:Y:S01]  /*3340*/  FADD.FTZ R38, R166, R15 ;  /* 0x0000000fa6267221 */ /* 0x000fe20000010000 */
[----:B------:R-:W-:Y:S02]  /*3350*/  F2FP.BF16.F32.PACK_AB R164, R71, R164 ;  /* 0x000000a447a4723e */ /* 0x000fe400000010ff */
[----:B------:R-:W2:Y:S01]  /*3360*/  MUFU.EX2 R27, R27 ;  /* 0x0000001b001b7308 */ /* 0x000ea20000000800 */
[----:B------:R-:W-:Y:S01]  /*3370*/  FADD.FTZ R15, R73, R38 ;  /* 0x00000026490f7221 */ /* 0x000fe20000010000 */
[----:B-1----:R-:W-:Y:S01]  /*3380*/  FADD.FTZ R11, R21, R36 ;  /* 0x00000024150b7221 */ /* 0x002fe20000010000 */
[----:B------:R-:W-:Y:S02]  /*3390*/  F2FP.BF16.F32.PACK_AB R166, R73, R166 ;  /* 0x000000a649a6723e */ /* 0x000fe400000010ff */
[----:B------:R-:W-:Y:S01]  /*33a0*/  FADD.FTZ R40, R168, R15 ;  /* 0x0000000fa8287221 */ /* 0x000fe20000010000 */
[C---:B------:R-:W-:Y:S02]  /*33b0*/  F2FP.BF16.F32.PACK_AB R168, R75.reuse, R168 ;  /* 0x000000a84ba8723e */ /* 0x040fe400000010ff */
[----:B------:R-:W1:Y:S01]  /*33c0*/  MUFU.EX2 R24, R29 ;  /* 0x0000001d00187308 */ /* 0x000e620000000800 */
[----:B0-----:R-:W-:Y:S01]  /*33d0*/  FADD.FTZ R38, R14, R11 ;  /* 0x0000000b0e267221 */ /* 0x001fe20000010000 */
[----:B------:R-:W-:Y:S01]  /*33e0*/  FADD.FTZ R15, R75, R40 ;  /* 0x000000284b0f7221 */ /* 0x000fe20000010000 */
[----:B------:R-:W-:-:S02]  /*33f0*/  F2FP.BF16.F32.PACK_AB R161, R12, R13 ;  /* 0x0000000d0ca1723e */ /* 0x000fc400000010ff */
[----:B------:R-:W-:-:S03]  /*3400*/  F2FP.BF16.F32.PACK_AB R163, R14, R21 ;  /* 0x000000150ea3723e */ /* 0x000fc600000010ff */
[----:B------:R-:W0:Y:S01]  /*3410*/  MUFU.EX2 R31, R31 ;  /* 0x0000001f001f7308 */ /* 0x000e220000000800 */
[----:B--2---:R-:W-:Y:S01]  /*3420*/  FADD.FTZ R11, R27, R38 ;  /* 0x000000261b0b7221 */ /* 0x004fe20000010000 */
[----:B------:R-:W-:Y:S01]  /*3430*/  FADD.FTZ R38, R170, R15 ;  /* 0x0000000faa267221 */ /* 0x000fe20000010000 */
[----:B------:R-:W-:-:S03]  /*3440*/  F2FP.BF16.F32.PACK_AB R170, R77, R170 ;  /* 0x000000aa4daa723e */ /* 0x000fc600000010ff */
[----:B------:R-:W-:Y:S02]  /*3450*/  FADD.FTZ R15, R77, R38 ;  /* 0x000000264d0f7221 */ /* 0x000fe40000010000 */
[----:B------:R-:W2:Y:S01]  /*3460*/  MUFU.EX2 R26, R33 ;  /* 0x00000021001a7308 */ /* 0x000ea20000000800 */
[----:B-1----:R-:W-:Y:S01]  /*3470*/  FADD.FTZ R0, R24, R11 ;  /* 0x0000000b18007221 */ /* 0x002fe20000010000 */
[----:B------:R-:W-:Y:S01]  /*3480*/  FADD.FTZ R40, R172, R15 ;  /* 0x0000000fac287221 */ /* 0x000fe20000010000 */
[C---:B------:R-:W-:Y:S02]  /*3490*/  F2FP.BF16.F32.PACK_AB R172, R79.reuse, R172 ;  /* 0x000000ac4fac723e */ /* 0x040fe400000010ff */
[----:B------:R-:W-:Y:S01]  /*34a0*/  F2FP.BF16.F32.PACK_AB R165, R24, R27 ;  /* 0x0000001b18a5723e */ /* 0x000fe200000010ff */
[----:B------:R-:W-:Y:S02]  /*34b0*/  FADD.FTZ R15, R79, R40 ;  /* 0x000000284f0f7221 */ /* 0x000fe40000010000 */
[----:B------:R-:W1:Y:S01]  /*34c0*/  MUFU.EX2 R35, R35 ;  /* 0x0000002300237308 */ /* 0x000e620000000800 */
[----:B0-----:R-:W-:Y:S01]  /*34d0*/  FADD.FTZ R11, R31, R0 ;  /* 0x000000001f0b7221 */ /* 0x001fe20000010000 */
[----:B------:R-:W-:Y:S01]  /*34e0*/  FADD.FTZ R40, R174, R15 ;  /* 0x0000000fae287221 */ /* 0x000fe20000010000 */
[----:B------:R-:W-:-:S03]  /*34f0*/  F2FP.BF16.F32.PACK_AB R174, R81, R174 ;  /* 0x000000ae51ae723e */ /* 0x000fc600000010ff */
[----:B------:R-:W-:Y:S02]  /*3500*/  FADD.FTZ R40, R81, R40 ;  /* 0x0000002851287221 */ /* 0x000fe40000010000 */
[----:B------:R-:W0:Y:S01]  /*3510*/  MUFU.EX2 R28, R37 ;  /* 0x00000025001c7308 */ /* 0x000e220000000800 */
[C---:B--2---:R-:W-:Y:S01]  /*3520*/  FADD.FTZ R0, R26.reuse, R11 ;  /* 0x0000000b1a007221 */ /* 0x044fe20000010000 */
[----:B------:R-:W-:Y:S01]  /*3530*/  FADD.FTZ R15, R125, R40 ;  /* 0x000000287d0f7221 */ /* 0x000fe20000010000 */
[----:B------:R-:W-:-:S03]  /*3540*/  F2FP.BF16.F32.PACK_AB R167, R26, R31 ;  /* 0x0000001f1aa7723e */ /* 0x000fc600000010ff */
[C---:B------:R-:W-:Y:S01]  /*3550*/  FADD.FTZ R40, R176.reuse, R15 ;  /* 0x0000000fb0287221 */ /* 0x040fe20000010000 */
[----:B------:R-:W-:Y:S01]  /*3560*/  F2FP.BF16.F32.PACK_AB R176, R176, R125 ;  /* 0x0000007db0b0723e */ /* 0x000fe200000010ff */
[----:B------:R-:W2:Y:S01]  /*3570*/  MUFU.EX2 R39, R39 ;  /* 0x0000002700277308 */ /* 0x000ea20000000800 */
[----:B-1----:R-:W-:Y:S01]  /*3580*/  FADD.FTZ R11, R35, R0 ;  /* 0x00000000230b7221 */ /* 0x002fe20000010000 */
[----:B------:R-:W-:Y:S01]  /*3590*/  FADD.FTZ R15, R129, R40 ;  /* 0x00000028810f7221 */ /* 0x000fe20000010000 */
[----:B------:R-:W-:-:S05]  /*35a0*/  IMAD.MOV.U32 R125, RZ, RZ, R151 ;  /* 0x000000ffff7d7224 */ /* 0x000fca00078e0097 */
[----:B------:R-:W1:Y:S01]  /*35b0*/  MUFU.EX2 R30, R41 ;  /* 0x00000029001e7308 */ /* 0x000e620000000800 */
[C---:B0-----:R-:W-:Y:S01]  /*35c0*/  FADD.FTZ R0, R28.reuse, R11 ;  /* 0x0000000b1c007221 */ /* 0x041fe20000010000 */
[----:B------:R-:W-:-:S06]  /*35d0*/  F2FP.BF16.F32.PACK_AB R169, R28, R35 ;  /* 0x000000231ca9723e */ /* 0x000fcc00000010ff */
[----:B------:R-:W0:Y:S01]  /*35e0*/  MUFU.EX2 R43, R43 ;  /* 0x0000002b002b7308 */ /* 0x000e220000000800 */
[----:B--2---:R-:W-:-:S07]  /*35f0*/  FADD.FTZ R11, R39, R0 ;  /* 0x00000000270b7221 */ /* 0x004fce0000010000 */
[----:B------:R-:W2:Y:S01]  /*3600*/  MUFU.EX2 R32, R45 ;  /* 0x0000002d00207308 */ /* 0x000ea20000000800 */
[C---:B-1----:R-:W-:Y:S01]  /*3610*/  FADD.FTZ R0, R30.reuse, R11 ;  /* 0x0000000b1e007221 */ /* 0x042fe20000010000 */
[----:B------:R-:W-:-:S06]  /*3620*/  F2FP.BF16.F32.PACK_AB R171, R30, R39 ;  /* 0x000000271eab723e */ /* 0x000fcc00000010ff */
[----:B------:R1:W3:Y:S01]  /*3630*/  MUFU.EX2 R178, R131 ;  /* 0x0000008300b27308 */ /* 0x0002e20000000800 */
[----:B0-----:R-:W-:-:S07]  /*3640*/  FADD.FTZ R11, R43, R0 ;  /* 0x000000002b0b7221 */ /* 0x001fce0000010000 */
[----:B------:R-:W0:Y:S01]  /*3650*/  MUFU.EX2 R47, R47 ;  /* 0x0000002f002f7308 */ /* 0x000e220000000800 */
[C---:B--2---:R-:W-:Y:S01]  /*3660*/  FADD.FTZ R0, R32.reuse, R11 ;  /* 0x0000000b20007221 */ /* 0x044fe20000010000 */
[----:B------:R-:W-:Y:S02]  /*3670*/  F2FP.BF16.F32.PACK_AB R173, R32, R43 ;  /* 0x0000002b20ad723e */ /* 0x000fe400000010ff */
[----:B-1----:R-:W-:-:S04]  /*3680*/  MOV R131, R151 ;  /* 0x0000009700837202 */ /* 0x002fc80000000f00 */
[----:B------:R-:W1:Y:S01]  /*3690*/  MUFU.EX2 R133, R133 ;  /* 0x0000008500857308 */ /* 0x000e620000000800 */
[C---:B---3--:R-:W-:Y:S01]  /*36a0*/  FADD.FTZ R40, R178.reuse, R15 ;  /* 0x0000000fb2287221 */ /* 0x048fe20000010000 */
[----:B------:R-:W-:Y:S01]  /*36b0*/  F2FP.BF16.F32.PACK_AB R178, R178, R129 ;  /* 0x00000081b2b2723e */ /* 0x000fe200000010ff */
[----:B------:R-:W-:-:S05]  /*36c0*/  IMAD.MOV.U32 R129, RZ, RZ, R151 ;  /* 0x000000ffff817224 */ /* 0x000fca00078e0097 */
[----:B------:R-:W2:Y:S01]  /*36d0*/  MUFU.EX2 R34, R49 ;  /* 0x0000003100227308 */ /* 0x000ea20000000800 */
[----:B0-----:R-:W-:-:S07]  /*36e0*/  FADD.FTZ R11, R47, R0 ;  /* 0x000000002f0b7221 */ /* 0x001fce0000010000 */
[----:B------:R0:W3:Y:S01]  /*36f0*/  MUFU.EX2 R180, R135 ;  /* 0x0000008700b47308 */ /* 0x0000e20000000800 */
[----:B-1----:R-:W-:-:S07]  /*3700*/  FADD.FTZ R15, R133, R40 ;  /* 0x00000028850f7221 */ /* 0x002fce0000010000 */
[----:B------:R-:W1:Y:S01]  /*3710*/  MUFU.EX2 R51, R51 ;  /* 0x0000003300337308 */ /* 0x000e620000000800 */
[C---:B--2---:R-:W-:Y:S01]  /*3720*/  FADD.FTZ R0, R34.reuse, R11 ;  /* 0x0000000b22007221 */ /* 0x044fe20000010000 */
[----:B------:R-:W-:Y:S02]  /*3730*/  F2FP.BF16.F32.PACK_AB R175, R34, R47 ;  /* 0x0000002f22af723e */ /* 0x000fe400000010ff */
[----:B0-----:R-:W-:-:S04]  /*3740*/  MOV R135, R151 ;  /* 0x0000009700877202 */ /* 0x001fc80000000f00 */
[----:B------:R-:W0:Y:S01]  /*3750*/  MUFU.EX2 R137, R137 ;  /* 0x0000008900897308 */ /* 0x000e220000000800 */
[C---:B---3--:R-:W-:Y:S01]  /*3760*/  FADD.FTZ R42, R180.reuse, R15 ;  /* 0x0000000fb42a7221 */ /* 0x048fe20000010000 */
[----:B------:R-:W-:Y:S01]  /*3770*/  F2FP.BF16.F32.PACK_AB R180, R180, R133 ;  /* 0x00000085b4b4723e */ /* 0x000fe200000010ff */
[----:B------:R-:W-:-:S05]  /*3780*/  IMAD.MOV.U32 R133, RZ, RZ, R151 ;  /* 0x000000ffff857224 */ /* 0x000fca00078e0097 */
[----:B------:R-:W2:Y:S01]  /*3790*/  MUFU.EX2 R36, R53 ;  /* 0x0000003500247308 */ /* 0x000ea20000000800 */
[----:B-1----:R-:W-:-:S07]  /*37a0*/  FADD.FTZ R11, R51, R0 ;  /* 0x00000000330b7221 */ /* 0x002fce0000010000 */
        /* <DEDUP_REMOVED lines=24> */
[----:B------:R-:W1:Y:S01]  /*3930*/  MUFU.EX2 R85, R85 ;  /* 0x0000005500557308 */ /* 0x000e620000000800 */
[----:B0-----:R-:W-:-:S07]  /*3940*/  FADD.FTZ R15, R145, R44 ;  /* 0x0000002c910f7221 */ /* 0x001fce0000010000 */
[----:B------:R0:W3:Y:S01]  /*3950*/  MUFU.EX2 R40, R89 ;  /* 0x0000005900287308 */ /* 0x0000e20000000800 */
[C---:B--2---:R-:W-:Y:S01]  /*3960*/  FADD.FTZ R44, R8.reuse, R11 ;  /* 0x0000000b082c7221 */ /* 0x044fe20000010000 */
[----:B------:R-:W-:-:S06]  /*3970*/  F2FP.BF16.F32.PACK_AB R181, R8, R59 ;  /* 0x0000003b08b5723e */ /* 0x000fcc00000010ff */
[----:B------:R-:W2:Y:S01]  /*3980*/  MUFU.EX2 R91, R91 ;  /* 0x0000005b005b7308 */ /* 0x000ea20000000800 */
[----:B-1----:R-:W-:Y:S01]  /*3990*/  FADD.FTZ R3, R85, R44 ;  /* 0x0000002c55037221 */ /* 0x002fe20000010000 */
[----:B0-----:R-:W-:-:S06]  /*39a0*/  IMAD.MOV.U32 R89, RZ, RZ, R151 ;  /* 0x000000ffff597224 */ /* 0x001fcc00078e0097 */
[----:B------:R-:W0:Y:S01]  /*39b0*/  MUFU.EX2 R42, R83 ;  /* 0x00000053002a7308 */ /* 0x000e220000000800 */
[C---:B---3--:R-:W-:Y:S01]  /*39c0*/  FADD.FTZ R10, R40.reuse, R3 ;  /* 0x00000003280a7221 */ /* 0x048fe20000010000 */
[----:B------:R-:W-:-:S06]  /*39d0*/  F2FP.BF16.F32.PACK_AB R183, R40, R85 ;  /* 0x0000005528b7723e */ /* 0x000fcc00000010ff */
[----:B------:R-:W1:Y:S01]  /*39e0*/  MUFU.EX2 R93, R93 ;  /* 0x0000005d005d7308 */ /* 0x000e620000000800 */
[----:B--2---:R-:W-:-:S07]  /*39f0*/  FADD.FTZ R3, R91, R10 ;  /* 0x0000000a5b037221 */ /* 0x004fce0000010000 */
[----:B------:R-:W2:Y:S01]  /*3a00*/  MUFU.EX2 R20, R20 ;  /* 0x0000001400147308 */ /* 0x000ea20000000800 */
[C---:B0-----:R-:W-:Y:S01]  /*3a10*/  FADD.FTZ R10, R42.reuse, R3 ;  /* 0x000000032a0a7221 */ /* 0x041fe20000010000 */
[----:B------:R-:W-:Y:S02]  /*3a20*/  F2FP.BF16.F32.PACK_AB R185, R42, R91 ;  /* 0x0000005b2ab9723e */ /* 0x000fe400000010ff */
[----:B------:R-:W-:-:S04]  /*3a30*/  MOV R91, R151 ;  /* 0x00000097005b7202 */ /* 0x000fc80000000f00 */
[----:B------:R-:W0:Y:S01]  /*3a40*/  MUFU.EX2 R4, R87 ;  /* 0x0000005700047308 */ /* 0x000e220000000800 */
[----:B-1----:R-:W-:Y:S01]  /*3a50*/  FADD.FTZ R3, R93, R10 ;  /* 0x0000000a5d037221 */ /* 0x002fe20000010000 */
[C---:B--2---:R-:W-:Y:S01]  /*3a60*/  F2FP.BF16.F32.PACK_AB R186, R20.reuse, R145 ;  /* 0x0000009114ba723e */ /* 0x044fe200000010ff */
[----:B------:R-:W-:Y:S01]  /*3a70*/  FADD.FTZ R0, R20, R15 ;  /* 0x0000000f14007221 */ /* 0x000fe20000010000 */
[----:B------:R-:W-:Y:S01]  /*3a80*/  IMAD.MOV.U32 R145, RZ, RZ, R151 ;  /* 0x000000ffff917224 */ /* 0x000fe200078e0097 */
[C---:B0-----:R-:W-:Y:S01]  /*3a90*/  F2FP.BF16.F32.PACK_AB R187, R4.reuse, R93 ;  /* 0x0000005d04bb723e */ /* 0x041fe200000010ff */
[----:B------:R-:W-:Y:S01]  /*3aa0*/  FADD.FTZ R3, R4, R3 ;  /* 0x0000000304037221 */ /* 0x000fe20000010000 */
[----:B------:R-:W-:Y:S01]  /*3ab0*/  IMAD.MOV.U32 R93, RZ, RZ, R151 ;  /* 0x000000ffff5d7224 */ /* 0x000fe200078e0097 */
[----:B------:R-:W-:Y:S06]  /*3ac0*/  @!P1 BRA `(.L_x_14) ;  /* 0x0000002800989947 */ /* 0x000fec0003800000 */
[----:B------:R-:W-:Y:S01]  /*3ad0*/  MOV R5, R9 ;  /* 0x0000000900057202 */ /* 0x000fe20000000f00 */
[----:B------:R-:W-:Y:S01]  /*3ae0*/  IMAD.MOV.U32 R4, RZ, RZ, R7 ;  /* 0x000000ffff047224 */ /* 0x000fe200078e0007 */
[----:B------:R-:W-:Y:S02]  /*3af0*/  CS2R R150, SRZ ;  /* 0x0000000000967805 */ /* 0x000fe4000001ff00 */
[----:B------:R-:W-:Y:S02]  /*3b00*/  CS2R R148, SRZ ;  /* 0x0000000000947805 */ /* 0x000fe4000001ff00 */
[----:B------:R-:W-:Y:S02]  /*3b10*/  CS2R R146, SRZ ;  /* 0x0000000000927805 */ /* 0x000fe4000001ff00 */
[----:B------:R-:W-:Y:S02]  /*3b20*/  CS2R R144, SRZ ;  /* 0x0000000000907805 */ /* 0x000fe4000001ff00 */
[----:B------:R-:W-:-:S02]  /*3b30*/  CS2R R142, SRZ ;  /* 0x00000000008e7805 */ /* 0x000fc4000001ff00 */
[----:B------:R-:W-:Y:S02]  /*3b40*/  CS2R R140, SRZ ;  /* 0x00000000008c7805 */ /* 0x000fe4000001ff00 */
        /* <DEDUP_REMOVED lines=25> */
[----:B------:R-:W-:Y:S01]  /*3ce0*/  CS2R R88, SRZ ;  /* 0x0000000000587805 */ /* 0x000fe2000001ff00 */
[----:B------:R-:W-:Y:S01]  /*3cf0*/  UIADD3 UR52, UR52, -0x2, URZ ;  /* 0xfffffffe34347890 */ /* 0x000fe2000fffe03f */
[----:B------:R-:W-:Y:S01]  /*3d00*/  UMOV UR53, UR44 ;  /* 0x0000002c00357c82 */ /* 0x000fe20008000000 */
[----:B------:R-:W-:Y:S01]  /*3d10*/  UMOV UR51, UR43 ;  /* 0x0000002b00337c82 */ /* 0x000fe20008000000 */
[----:B------:R-:W-:-:S09]  /*3d20*/  ULDC UR50, c[0x0][0x9d8] ;  /* 0x0002760000327ab9 */ /* 0x000fd20000000800 */
.L_x_25:
[----:B------:R-:W-:Y:S01]  /*3d30*/  ISETP.NE.AND P2, PT, RZ, UR38, PT ;  /* 0x00000026ff007c0c */ /* 0x000fe2000bf45270 */
[----:B------:R-:W-:-:S04]  /*3d40*/  UISETP.NE.AND UP0, UPT, UR51, 0x1, UPT ;  /* 0x000000013300788c */ /* 0x000fc8000bf05270 */
[----:B------:R-:W-:-:S04]  /*3d50*/  USEL UR44, URZ, 0x1, UP0 ;  /* 0x000000013f2c7887 */ /* 0x000fc80008000000 */
[----:B------:R-:W-:-:S04]  /*3d60*/  ULOP3.LUT UR44, UR53, UR44, URZ, 0x3c, !UPT ;  /* 0x0000002c352c7292 */ /* 0x000fc8000f8e3c3f */
[----:B------:R-:W-:Y:S08]  /*3d70*/  @P2 BRA `(.L_x_15) ;  /* 0x0000000000382947 */ /* 0x000ff00003800000 */
[----:B------:R-:W-:Y:S05]  /*3d80*/  @!P0 BRA `(.L_x_16) ;  /* 0x0000000000048947 */ /* 0x000fea0003800000 */
[----:B------:R-:W-:Y:S01]  /*3d90*/  BPT.TRAP 0x1 ;  /* 0x000000040000795c */ /* 0x000fe20000300000 */
.L_x_16:
[----:B------:R-:W-:Y:S01]  /*3da0*/  UIADD3 UR6, UR51, 0x1, URZ ;  /* 0x0000000133067890 */ /* 0x000fe2000fffe03f */
[----:B------:R-:W-:-:S03]  /*3db0*/  IMAD.U32 R6, RZ, RZ, UR44 ;  /* 0x0000002cff067e24 */ /* 0x000fc6000f8e00ff */
[----:B------:R-:W-:Y:S02]  /*3dc0*/  UISETP.NE.AND UP0, UPT, UR6, 0x2, UPT ;  /* 0x000000020600788c */ /* 0x000fe4000bf05270 */
[----:B------:R-:W-:Y:S02]  /*3dd0*/  SHF.L.U32 R6, R6, 0x1f, RZ ;  /* 0x0000001f06067819 */ /* 0x000fe400000006ff */
[----:B------:R-:W-:-:S04]  /*3de0*/  USEL UR6, UR6, URZ, UP0 ;  /* 0x0000003f06067287 */ /* 0x000fc80008000000 */
[----:B------:R-:W-:-:S09]  /*3df0*/  ULEA UR6, UR6, UR39, 0x3 ;  /* 0x0000002706067291 */ /* 0x000fd2000f8e183f */
[----:B------:R0:W1:Y:S01]  /*3e00*/  SYNCS.PHASECHK.TRANS64.TRYWAIT P1, [UR6+0x28830], R6 ;  /* 0x02883006ff0075a7 */ /* 0x0000620008020146 */
[----:B------:R-:W-:Y:S05]  /*3e10*/  @!P0 BRA `(.L_x_17) ;  /* 0x0000000000048947 */ /* 0x000fea0003800000 */
[----:B------:R-:W-:Y:S01]  /*3e20*/  BPT.TRAP 0x1 ;  /* 0x000000040000795c */ /* 0x000fe20000300000 */
.L_x_17:
[----:B-1----:R-:W-:Y:S05]  /*3e30*/  @P1 BRA `(.L_x_15) ;  /* 0x0000000000081947 */ /* 0x002fea0003800000 */
[----:B------:R-:W1:Y:S02]  /*3e40*/  SYNCS.PHASECHK.TRANS64.TRYWAIT P1, [UR6+0x28830], R6 ;  /* 0x02883006ff0075a7 */ /* 0x000e640008020146 */
[----:B-1----:R-:W-:Y:S05]  /*3e50*/  @!P1 BRA `(.L_x_18) ;  /* 0x0000007c00889947 */ /* 0x002fea0003800000 */
.L_x_15:
[----:B01----:R-:W-:Y:S01]  /*3e60*/  VIADD R6, R2, 0x8 ;  /* 0x0000000802067836 */ /* 0x003fe20000000000 */
[----:B------:R-:W-:Y:S01]  /*3e70*/  UIADD3 UR43, UR51, 0x1, URZ ;  /* 0x00000001332b7890 */ /* 0x000fe2000fffe03f */
[----:B------:R-:W-:Y:S01]  /*3e80*/  UMOV UR35, 0x40000040 ;  /* 0x4000004000237882 */ /* 0x000fe20000000000 */
[----:B------:R-:W-:Y:S02]  /*3e90*/  UMOV UR7, 0x40000040 ;  /* 0x4000004000077882 */ /* 0x000fe40000000000 */
[----:B------:R0:W-:Y:S01]  /*3ea0*/  BAR.SYNC.DEFER_BLOCKING R6, 0x100 ;  /* 0x000400060000751d */ /* 0x0001e20000010000 */
[----:B------:R-:W-:-:S04]  /*3eb0*/  UISETP.NE.AND UP0, UPT, UR43, 0x2, UPT ;  /* 0x000000022b00788c */ /* 0x000fc8000bf05270 */
[----:B------:R-:W-:Y:S01]  /*3ec0*/  USEL UR43, UR43, URZ, UP0 ;  /* 0x0000003f2b2b7287 */ /* 0x000fe20008000000 */
[----:B------:R-:W-:Y:S01]  /*3ed0*/  UMOV UR11, 0x40000040 ;  /* 0x40000040000b7882 */ /* 0x000fe20000000000 */
[----:B------:R-:W-:Y:S02]  /*3ee0*/  UMOV UR15, 0x40000040 ;  /* 0x40000040000f7882 */ /* 0x000fe40000000000 */
[----:B------:R-:W-:Y:S01]  /*3ef0*/  ULEA UR34, UR43, UR47, 0xb ;  /* 0x0000002f2b227291 */ /* 0x000fe2000f8e583f */
[----:B------:R-:W-:Y:S01]  /*3f00*/  UMOV UR19, 0x40000040 ;  /* 0x4000004000137882 */ /* 0x000fe20000000000 */
[----:B------:R-:W-:Y:S02]  /*3f10*/  UMOV UR23, 0x40000040 ;  /* 0x4000004000177882 */ /* 0x000fe40000000000 */
[----:B------:R-:W-:Y:S02]  /*3f20*/  UIADD3 UR6, UR34, 0x2, URZ ;  /* 0x0000000222067890 */ /* 0x000fe4000fffe03f */
[----:B------:R-:W-:-:S02]  /*3f30*/  UIADD3 UR10, UR34, 0x4, URZ ;  /* 0x00000004220a7890 */ /* 0x000fc4000fffe03f */
[----:B------:R-:W-:Y:S02]  /*3f40*/  UIADD3 UR14, UR34, 0x6, URZ ;  /* 0x00000006220e7890 */ /* 0x000fe4000fffe03f */
[----:B------:R-:W-:Y:S02]  /*3f50*/  UIADD3 UR18, UR34, 0x400, URZ ;  /* 0x0000040022127890 */ /* 0x000fe4000fffe03f */
[----:B------:R-:W-:Y:S02]  /*3f60*/  UIADD3 UR22, UR34, 0x402, URZ ;  /* 0x0000040222167890 */ /* 0x000fe4000fffe03f */
[----:B------:R-:W-:Y:S01]  /*3f70*/  UIADD3 UR26, UR34, 0x404, URZ ;  /* 0x00000404221a7890 */ /* 0x000fe2000fffe03f */
[----:B------:R-:W-:Y:S01]  /*3f80*/  WARPGROUP.ARRIVE ;  /* 0x00000000000079c5 */ /* 0x000fe20000000000 */
[----:B------:R-:W-:Y:S01]  /*3f90*/  UMOV UR27, 0x40000040 ;  /* 0x40000040001b7882 */ /* 0x000fe20000000000 */
[----:B------:R-:W-:Y:S01]  /*3fa0*/  UIADD3 UR30, UR34, 0x406, URZ ;  /* 0x00000406221e7890 */ /* 0x000fe2000fffe03f */
[----:B------:R-:W-:-:S03]  /*3fb0*/  UMOV UR31, 0x40000040 ;  /* 0x40000040001f7882 */ /* 0x000fc60000000000 */
[----:B------:R-:W-:Y:S03]  /*3fc0*/  HGMMA.64x128x16.F32.BF16 R24, gdesc[UR32], RZ, !UPT, gsb0 ;  /* 0x01e00000201879f0 */ /* 0x000fe6000c0018ff */
        /* <DEDUP_REMOVED lines=22> */
[----:B0-----:R-:W-:Y:S05]  /*4130*/  @P2 BRA `(.L_x_19) ;  /* 0x00000000002c2947 */ /* 0x001fea0003800000 */
[----:B------:R-:W-:Y:S05]  /*4140*/  @!P0 BRA `(.L_x_20) ;  /* 0x0000000000048947 */ /* 0x000fea0003800000 */
[----:B------:R-:W-:Y:S01]  /*4150*/  BPT.TRAP 0x1 ;  /* 0x000000040000795c */ /* 0x000fe20000300000 */
.L_x_20:
[----:B------:R-:W-:Y:S01]  /*4160*/  ULEA UR6, UR51, UR39, 0x3 ;  /* 0x0000002733067291 */ /* 0x000fe2000f8e183f */
[----:B------:R-:W-:-:S04]  /*4170*/  MOV R6, UR53 ;  /* 0x0000003500067c02 */ /* 0x000fc80008000f00 */
[----:B------:R-:W-:-:S04]  /*4180*/  SHF.L.U32 R6, R6, 0x1f, RZ ;  /* 0x0000001f06067819 */ /* 0x000fc800000006ff */
[----:B------:R0:W1:Y:S01]  /*4190*/  SYNCS.PHASECHK.TRANS64.TRYWAIT P1, [UR6+0x28850], R6 ;  /* 0x02885006ff0075a7 */ /* 0x0000620008020146 */
[----:B------:R-:W-:Y:S05]  /*41a0*/  @!P0 BRA `(.L_x_21) ;  /* 0x0000000000048947 */ /* 0x000fea0003800000 */
[----:B------:R-:W-:Y:S01]  /*41b0*/  BPT.TRAP 0x1 ;  /* 0x000000040000795c */ /* 0x000fe20000300000 */
.L_x_21:
[----:B-1----:R-:W-:Y:S05]  /*41c0*/  @P1 BRA `(.L_x_19) ;  /* 0x0000000000081947 */ /* 0x002fea0003800000 */
[----:B------:R-:W1:Y:S02]  /*41d0*/  SYNCS.PHASECHK.TRANS64.TRYWAIT P1, [UR6+0x28850], R6 ;  /* 0x02885006ff0075a7 */ /* 0x000e640008020146 */
[----:B-1----:R-:W-:Y:S05]  /*41e0*/  @!P1 BRA `(.L_x_22) ;  /* 0x0000007800bc9947 */ /* 0x002fea0003800000 */
.L_x_19:
[----:B------:R-:W-:Y:S01]  /*41f0*/  UIADD3 UR6, UR39, 0x400, URZ ;  /* 0x0000040027067890 */ /* 0x000fe2000fffe03f */
[----:B------:R-:W-:Y:S01]  /*4200*/  WARPGROUP.ARRIVE ;  /* 0x00000000000079c5 */ /* 0x000fe20000000000 */
[----:B------:R-:W-:Y:S01]  /*4210*/  UMOV UR7, 0x40000040 ;  /* 0x4000004000077882 */ /* 0x000fe20000000000 */
[----:B01----:R-:W-:Y:S01]  /*4220*/  IADD3 R6, -R2, 0xb, RZ ;  /* 0x0000000b02067810 */ /* 0x003fe20007ffe1ff */
[----:B------:R-:W-:-:S04]  /*4230*/  USHF.R.U32.HI UR6, URZ, 0x4, UR6 ;  /* 0x000000043f067899 */ /* 0x000fc80008011606 */
[----:B------:R-:W-:-:S04]  /*4240*/  ULOP3.LUT UR6, UR6, 0x3fff, URZ, 0xc0, !UPT ;  /* 0x00003fff06067892 */ /* 0x000fc8000f8ec03f */
[----:B------:R-:W-:-:S04]  /*4250*/  ULOP3.LUT UR6, UR6, 0x4000000, URZ, 0xfc, !UPT ;  /* 0x0400000006067892 */ /* 0x000fc8000f8efc3f */
[----:B------:R-:W-:-:S07]  /*4260*/  ULEA UR10, UR51, UR6, 0xb ;  /* 0x00000006330a7291 */ /* 0x000fce000f8e583f */
[----:B------:R-:W-:Y:S02]  /*4270*/  UMOV UR6, UR10 ;  /* 0x0000000a00067c82 */ /* 0x000fe40008000000 */
[----:B------:R-:W-:Y:S01]  /*4280*/  HGMMA.64x128x16.F32.BF16 R88, R156, gdesc[UR4].tnspB, R88, gsb0 ;  /* 0x41e000049c587df0 */ /* 0x000fe20008001858 */
[----:B------:R-:W-:Y:S01]  /*4290*/  UIADD3 UR6, UR10, 0x80, URZ ;  /* 0x000000800a067890 */ /* 0x000fe2000fffe03f */
[----:B------:R-:W-:Y:S01]  /*42a0*/  UMOV UR7, 0x40000040 ;  /* 0x4000004000077882 */ /* 0x000fe20000000000 */
[----:B------:R-:W-:Y:S02]  /*42b0*/  WARPGROUP.DEPBAR.LE gsb0, 0x0 ;  /* 0x00008000000079c5 */ /* 0x000fe40000010000 */
[----:B------:R-:W-:-:S07]  /*42c0*/  WARPGROUP.ARRIVE ;  /* 0x00000000000079c5 */ /* 0x000fce0000000000 */
        /* <DEDUP_REMOVED lines=30> */
[----:B------:R-:W-:Y:S03]  /*44b0*/  HGMMA.64x128x16.F32.BF16 R88, R184, gdesc[UR4].tnspB, R88, gsb0 ;  /* 0x41e00004b8587df0 */ /* 0x000fe60008001858 */
[----:B------:R-:W-:Y:S02]  /*44c0*/  WARPGROUP.DEPBAR.LE gsb0, 0x0 ;  /* 0x00008000000079c5 */ /* 0x000fe40000010000 */
[----:B------:R0:W-:Y:S06]  /*44d0*/  BAR.ARV R6, 0x100 ;  /* 0x000400060000751d */ /* 0x0001ec0000002000 */
[----:B------:R-:W-:Y:S05]  /*44e0*/  @!P0 BRA `(.L_x_23) ;  /* 0x0000000000048947 */ /* 0x000fea0003800000 */
[----:B------:R-:W-:Y:S01]  /*44f0*/  BPT.TRAP 0x1 ;  /* 0x000000040000795c */ /* 0x000fe20000300000 */
.L_x_23:
[----:B------:R-:W-:Y:S01]  /*4500*/  FMUL.FTZ R157, R24, UR50 ;  /* 0x00000032189d7c20 */ /* 0x000fe20008410000 */
[----:B------:R-:W-:Y:S01]  /*4510*/  FMUL.FTZ R159, R25, UR50 ;  /* 0x00000032199f7c20 */ /* 0x000fe20008410000 */
[----:B------:R-:W-:Y:S01]  /*4520*/  FMUL.FTZ R8, R26, UR50 ;  /* 0x000000321a087c20 */ /* 0x000fe20008410000 */
[----:B------:R-:W-:Y:S01]  /*4530*/  FMUL.FTZ R161, R28, UR50 ;  /* 0x000000321ca17c20 */ /* 0x000fe20008410000 */
[----:B------:R-:W-:Y:S01]  /*4540*/  FMUL.FTZ R11, R27, UR50 ;  /* 0x000000321b0b7c20 */ /* 0x000fe20008410000 */
[----:B------:R-:W-:Y:S01]  /*4550*/  FMUL.FTZ R163, R29, UR50 ;  /* 0x000000321da37c20 */ /* 0x000fe20008410000 */
[----:B------:R-:W0:Y:S01]  /*4560*/  MUFU.TANH R157, R157 ;  /* 0x0000009d009d7308 */ /* 0x000e220000002400 */
[----:B------:R-:W-:Y:S01]  /*4570*/  FMUL.FTZ R13, R30, UR50 ;  /* 0x000000321e0d7c20 */ /* 0x000fe20008410000 */
[----:B------:R-:W-:Y:S01]  /*4580*/  FMUL.FTZ R165, R32, UR50 ;  /* 0x0000003220a57c20 */ /* 0x000fe20008410000 */
[----:B------:R-:W-:Y:S01]  /*4590*/  FMUL.FTZ R15, R31, UR50 ;  /* 0x000000321f0f7c20 */ /* 0x000fe20008410000 */
[----:B------:R-:W-:Y:S01]  /*45a0*/  FMUL.FTZ R167, R33, UR50 ;  /* 0x0000003221a77c20 */ /* 0x000fe20008410000 */
[----:B------:R-:W-:Y:S01]  /*45b0*/  FMUL.FTZ R21, R34, UR50 ;  /* 0x0000003222157c20 */ /* 0x000fe20008410000 */
[----:B------:R-:W-:Y:S01]  /*45c0*/  FMUL.FTZ R169, R36, UR50 ;  /* 0x0000003224a97c20 */ /* 0x000fe20008410000 */
[----:B------:R-:W-:Y:S01]  /*45d0*/  FMUL.FTZ R25, R35, UR50 ;  /* 0x0000003223197c20 */ /* 0x000fe20008410000 */
[----:B------:R-:W1:Y:S01]  /*45e0*/  MUFU.TANH R159, R159 ;  /* 0x0000009f009f7308 */ /* 0x000e620000002400 */
[----:B------:R-:W-:Y:S01]  /*45f0*/  FMUL.FTZ R171, R37, UR50 ;  /* 0x0000003225ab7c20 */ /* 0x000fe20008410000 */
[----:B------:R-:W-:Y:S01]  /*4600*/  FMUL.FTZ R27, R38, UR50 ;  /* 0x00000032261b7c20 */ /* 0x000fe20008410000 */
[----:B------:R-:W-:Y:S01]  /*4610*/  FMUL.FTZ R173, R40, UR50 ;  /* 0x0000003228ad7c20 */ /* 0x000fe20008410000 */
[----:B------:R-:W-:Y:S01]  /*4620*/  FMUL.FTZ R29, R39, UR50 ;  /* 0x00000032271d7c20 */ /* 0x000fe20008410000 */
[----:B------:R-:W-:Y:S01]  /*4630*/  FMUL.FTZ R175, R41, UR50 ;  /* 0x0000003229af7c20 */ /* 0x000fe20008410000 */
[----:B------:R-:W-:Y:S01]  /*4640*/  FMUL.FTZ R31, R42, UR50 ;  /* 0x000000322a1f7c20 */ /* 0x000fe20008410000 */
[----:B------:R-:W-:Y:S01]  /*4650*/  FMUL.FTZ R177, R44, UR50 ;  /* 0x000000322cb17c20 */ /* 0x000fe20008410000 */
[----:B------:R-:W2:Y:S01]  /*4660*/  MUFU.TANH R8, R8 ;  /* 0x0000000800087308 */ /* 0x000ea20000002400 */
[----:B0-----:R-:W-:Y:S01]  /*4670*/  FMNMX.FTZ R6, R157, R4, !PT ;  /* 0x000000049d067209 */ /* 0x001fe20007810000 */
[----:B------:R-:W-:Y:S01]  /*4680*/  FMUL.FTZ R33, R43, UR50 ;  /* 0x000000322b217c20 */ /* 0x000fe20008410000 */
[----:B------:R-:W-:Y:S01]  /*4690*/  FMUL.FTZ R179, R45, UR50 ;  /* 0x000000322db37c20 */ /* 0x000fe20008410000 */
[----:B------:R-:W-:Y:S01]  /*46a0*/  FMUL.FTZ R35, R46, UR50 ;  /* 0x000000322e237c20 */ /* 0x000fe20008410000 */
[----:B------:R-:W-:Y:S01]  /*46b0*/  FMUL.FTZ R181, R48, UR50 ;  /* 0x0000003230b57c20 */ /* 0x000fe20008410000 */
[----:B------:R-:W-:Y:S01]  /*46c0*/  FMUL.FTZ R37, R47, UR50 ;  /* 0x000000322f257c20 */ /* 0x000fe20008410000 */
[----:B------:R-:W-:Y:S01]  /*46d0*/  FMUL.FTZ R183, R49, UR50 ;  /* 0x0000003231b77c20 */ /* 0x000fe20008410000 */
[----:B------:R-:W0:Y:S01]  /*46e0*/  MUFU.TANH R161, R161 ;  /* 0x000000a100a17308 */ /* 0x000e220000002400 */
[----:B-1----:R-:W-:Y:S01]  /*46f0*/  FMNMX.FTZ R6, R159, R6, !PT ;  /* 0x000000069f067209 */ /* 0x002fe20007810000 */
[----:B------:R-:W-:Y:S01]  /*4700*/  FMUL.FTZ R39, R50, UR50 ;  /* 0x0000003232277c20 */ /* 0x000fe20008410000 */
[----:B------:R-:W-:Y:S01]  /*4710*/  FMUL.FTZ R185, R52, UR50 ;  /* 0x0000003234b97c20 */ /* 0x000fe20008410000 */
[----:B------:R-:W-:Y:S01]  /*4720*/  FMUL.FTZ R41, R51, UR50 ;  /* 0x0000003233297c20 */ /* 0x000fe20008410000 */
[----:B------:R-:W-:Y:S01]  /*4730*/  FMUL.FTZ R187, R53, UR50 ;  /* 0x0000003235bb7c20 */ /* 0x000fe20008410000 */
[----:B------:R-:W-:Y:S01]  /*4740*/  FMUL.FTZ R43, R54, UR50 ;  /* 0x00000032362b7c20 */ /* 0x000fe20008410000 */
[----:B------:R-:W-:Y:S01]  /*4750*/  FMUL.FTZ R189, R56, UR50 ;  /* 0x0000003238bd7c20 */ /* 0x000fe20008410000 */
[----:B------:R-:W1:Y:S01]  /*4760*/  MUFU.TANH R11, R11 ;  /* 0x0000000b000b7308 */ /* 0x000e620000002400 */
[----:B--2---:R-:W-:Y:S01]  /*4770*/  FMNMX.FTZ R10, R8, R5, !PT ;  /* 0x00000005080a7209 */ /* 0x004fe20007810000 */
        /* <DEDUP_REMOVED lines=42> */
[----:B------:R-:W-:-:S04]  /*4a20*/  ULEA UR6, UR43, UR39, 0x3 ;  /* 0x000000272b067291 */ /* 0x000fc8000f8e183f */
[----:B------:R-:W1:Y:S01]  /*4a30*/  MUFU.TANH R21, R21 ;  /* 0x0000001500157308 */ /* 0x000e620000002400 */
[----:B--2---:R-:W-:Y:S01]  /*4a40*/  FMNMX.FTZ R10, R15, R10, !PT ;  /* 0x0000000a0f0a7209 */ /* 0x004fe20007810000 */
[----:B------:R-:W-:-:S04]  /*4a50*/  UIADD3 UR6, UR6, 0x28840, URZ ;  /* 0x0002884006067890 */ /* 0x000fc8000fffe03f */
[----:B------:R-:W-:Y:S02]  /*4a60*/  UPRMT UR6, UR37, 0x654, UR6 ;  /* 0x0000065425067896 */ /* 0x000fe40008000006 */
[----:B------:R-:W2:Y:S01]  /*4a70*/  MUFU.TANH R169, R169 ;  /* 0x000000a900a97308 */ /* 0x000ea20000002400 */
[----:B0-----:R-:W-:-:S06]  /*4a80*/  FMNMX.FTZ R6, R167, R6, !PT ;  /* 0x00000006a7067209 */ /* 0x001fcc0007810000 */
[----:B------:R-:W-:Y:S01]  /*4a90*/  SYNCS.ARRIVE.TRANS64.RED.A1T0 RZ, [UR6], RZ ;  /* 0x000000ffffff79a7 */ /* 0x000fe20008100406 */
[----:B------:R-:W0:Y:S01]  /*4aa0*/  MUFU.TANH R25, R25 ;  /* 0x0000001900197308 */ /* 0x000e220000002400 */
[----:B-1----:R-:W-:-:S07]  /*4ab0*/  FMNMX.FTZ R10, R21, R10, !PT ;  /* 0x0000000a150a7209 */ /* 0x002fce0007810000 */
[----:B------:R-:W1:Y:S01]  /*4ac0*/  MUFU.TANH R171, R171 ;  /* 0x000000ab00ab7308 */ /* 0x000e620000002400 */
[----:B--2---:R-:W-:-:S07]  /*4ad0*/  FMNMX.FTZ R6, R169, R6, !PT ;  /* 0x00000006a9067209 */ /* 0x004fce0007810000 */
[----:B------:R-:W2:Y:S01]  /*4ae0*/  MUFU.TANH R27, R27 ;  /* 0x0000001b001b7308 */ /* 0x000ea20000002400 */
[----:B0-----:R-:W-:-:S07]  /*4af0*/  FMNMX.FTZ R10, R25, R10, !PT ;  /* 0x0000000a190a7209 */ /* 0x001fce0007810000 */
        /* <DEDUP_REMOVED lines=97> */
[----:B-1----:R-:W-:Y:S02]  /*5110*/  FMNMX.FTZ R12, R211, R6, !PT ;  /* 0x00000006d30c7209 */ /* 0x002fe40007810000 */
[----:B------:R-:W1:Y:S03]  /*5120*/  LDC R6, c[0x0][0x988] ;  /* 0x00026200ff067b82 */ /* 0x000e660000000800 */
[----:B------:R-:W3:Y:S01]  /*5130*/  SHFL.BFLY PT, R7, R12, 0x2, 0x1f ;  /* 0x0c401f000c077f89 */ /* 0x000ee200000e0000 */
[----:B--2---:R-:W-:-:S04]  /*5140*/  FMNMX.FTZ R10, R83, R10, !PT ;  /* 0x0000000a530a7209 */ /* 0x004fc80007810000 */
[----:B0-----:R-:W-:-:S05]  /*5150*/  FMNMX.FTZ R10, R85, R10, !PT ;  /* 0x0000000a550a7209 */ /* 0x001fca0007810000 */
[----:B------:R-:W0:Y:S01]  /*5160*/  SHFL.BFLY PT, R9, R10, 0x2, 0x1f ;  /* 0x0c401f000a097f89 */ /* 0x000e2200000e0000 */
[----:B---3--:R-:W-:-:S05]  /*5170*/  FMNMX.FTZ R14, R12, R7, !PT ;  /* 0x000000070c0e7209 */ /* 0x008fca0007810000 */
[----:B------:R-:W2:Y:S01]  /*5180*/  SHFL.BFLY PT, R7, R14, 0x1, 0x1f ;  /* 0x0c201f000e077f89 */ /* 0x000ea200000e0000 */
[----:B0-----:R-:W-:-:S05]  /*5190*/  FMNMX.FTZ R20, R10, R9, !PT ;  /* 0x000000090a147209 */ /* 0x001fca0007810000 */
[----:B------:R-:W0:Y:S01]  /*51a0*/  SHFL.BFLY PT, R9, R20, 0x1, 0x1f ;  /* 0x0c201f0014097f89 */ /* 0x000e2200000e0000 */
[----:B--2---:R-:W-:-:S05]  /*51b0*/  FMNMX.FTZ R7, R14, R7, !PT ;  /* 0x000000070e077209 */ /* 0x004fca0007810000 */
[C---:B------:R-:W-:Y:S01]  /*51c0*/  FADD.FTZ R87, -R7.reuse, R4 ;  /* 0x0000000407577221 */ /* 0x040fe20000010100 */
[----:B-1----:R-:W-:-:S03]  /*51d0*/  FMUL.FTZ R10, R7, R6 ;  /* 0x00000006070a7220 */ /* 0x002fc60000410000 */
[-C--:B------:R-:W-:Y:S01]  /*51e0*/  FMUL.FTZ R24, R87, R6.reuse ;  /* 0x0000000657187220 */ /* 0x080fe20000410000 */
[-CC-:B------:R-:W-:Y:S01]  /*51f0*/  FFMA.FTZ R178, R67, R6.reuse, -R10.reuse ;  /* 0x0000000643b27223 */ /* 0x180fe2000001080a */
[-CC-:B------:R-:W-:Y:S01]  /*5200*/  FFMA.FTZ R67, R69, R6.reuse, -R10.reuse ;  /* 0x0000000645437223 */ /* 0x180fe2000001080a */
[-CC-:B------:R-:W-:Y:S01]  /*5210*/  FFMA.FTZ R158, R161, R6.reuse, -R10.reuse ;  /* 0x00000006a19e7223 */ /* 0x180fe2000001080a */
[-CC-:B------:R-:W-:Y:S01]  /*5220*/  FFMA.FTZ R160, R165, R6.reuse, -R10.reuse ;  /* 0x00000006a5a07223 */ /* 0x180fe2000001080a */
[-CC-:B------:R-:W-:Y:S01]  /*5230*/  FFMA.FTZ R69, R73, R6.reuse, -R10.reuse ;  /* 0x0000000649457223 */ /* 0x180fe2000001080a */
[-CC-:B------:R-:W-:Y:S01]  /*5240*/  FFMA.FTZ R161, R167, R6.reuse, -R10.reuse ;  /* 0x00000006a7a17223 */ /* 0x180fe2000001080a */
[----:B0-----:R-:W-:Y:S01]  /*5250*/  FMNMX.FTZ R9, R20, R9, !PT ;  /* 0x0000000914097209 */ /* 0x001fe20007810000 */
[-CC-:B------:R-:W-:Y:S01]  /*5260*/  FFMA.FTZ R162, R169, R6.reuse, -R10.reuse ;  /* 0x00000006a9a27223 */ /* 0x180fe2000001080a */
[-CC-:B------:R-:W-:Y:S01]  /*5270*/  FFMA.FTZ R164, R173, R6.reuse, -R10.reuse ;  /* 0x00000006ada47223 */ /* 0x180fe2000001080a */
[-CC-:B------:R-:W-:Y:S01]  /*5280*/  FFMA.FTZ R165, R175, R6.reuse, -R10.reuse ;  /* 0x00000006afa57223 */ /* 0x180fe2000001080a */
[-CC-:B------:R-:W-:Y:S01]  /*5290*/  FFMA.FTZ R166, R177, R6.reuse, -R10.reuse ;  /* 0x00000006b1a67223 */ /* 0x180fe2000001080a */
[----:B------:R-:W-:Y:S01]  /*52a0*/  FADD.FTZ R87, -R9, R5 ;  /* 0x0000000509577221 */ /* 0x000fe20000010100 */
[-CC-:B------:R-:W-:Y:S01]  /*52b0*/  FFMA.FTZ R73, R77, R6.reuse, -R10.reuse ;  /* 0x000000064d497223 */ /* 0x180fe2000001080a */
[-CC-:B------:R-:W-:Y:S01]  /*52c0*/  FFMA.FTZ R156, R157, R6.reuse, -R10.reuse ;  /* 0x000000069d9c7223 */ /* 0x180fe2000001080a */
[-CC-:B------:R-:W-:Y:S01]  /*52d0*/  FFMA.FTZ R167, R179, R6.reuse, -R10.reuse ;  /* 0x00000006b3a77223 */ /* 0x180fe2000001080a */
[-C--:B------:R-:W-:Y:S01]  /*52e0*/  FMUL.FTZ R4, R87, R6.reuse ;  /* 0x0000000657047220 */ /* 0x080fe20000410000 */
[-CC-:B------:R-:W-:Y:S01]  /*52f0*/  FFMA.FTZ R87, R159, R6.reuse, -R10.reuse ;  /* 0x000000069f577223 */ /* 0x180fe2000001080a */
        /* <DEDUP_REMOVED lines=17> */
[-C--:B------:R-:W-:Y:S01]  /*5410*/  FFMA.FTZ R187, R211, R6.reuse, -R10 ;  /* 0x00000006d3bb7223 */ /* 0x080fe2000001080a */
[-C--:B------:R-:W-:Y:S01]  /*5420*/  FMUL.FTZ R10, R9, R6.reuse ;  /* 0x00000006090a7220 */ /* 0x080fe20000410000 */
[----:B------:R0:W-:Y:S03]  /*5430*/  MUFU.EX2 R5, R24 ;  /* 0x0000001800057308 */ /* 0x0001e60000000800 */
[-CC-:B------:R-:W-:Y:S01]  /*5440*/  FFMA.FTZ R157, R8, R6.reuse, -R10.reuse ;  /* 0x00000006089d7223 */ /* 0x180fe2000001080a */
[-CC-:B------:R-:W-:Y:S01]  /*5450*/  FFMA.FTZ R8, R11, R6.reuse, -R10.reuse ;  /* 0x000000060b087223 */ /* 0x180fe2000001080a */
[-CC-:B------:R-:W-:Y:S01]  /*5460*/  FFMA.FTZ R11, R13, R6.reuse, -R10.reuse ;  /* 0x000000060d0b7223 */ /* 0x180fe2000001080a */
[-CC-:B------:R-:W-:Y:S01]  /*5470*/  FFMA.FTZ R12, R15, R6.reuse, -R10.reuse ;  /* 0x000000060f0c7223 */ /* 0x180fe2000001080a */
[-CC-:B------:R-:W-:Y:S01]  /*5480*/  FFMA.FTZ R13, R21, R6.reuse, -R10.reuse ;  /* 0x00000006150d7223 */ /* 0x180fe2000001080a */
[----:B------:R-:W1:Y:S01]  /*5490*/  MUFU.EX2 R156, R156 ;  /* 0x0000009c009c7308 */ /* 0x000e620000000800 */
[-CC-:B------:R-:W-:Y:S01]  /*54a0*/  FFMA.FTZ R14, R25, R6.reuse, -R10.reuse ;  /* 0x00000006190e7223 */ /* 0x180fe2000001080a */
[-CC-:B------:R-:W-:Y:S01]  /*54b0*/  FFMA.FTZ R15, R27, R6.reuse, -R10.reuse ;  /* 0x000000061b0f7223 */ /* 0x180fe2000001080a */
[-CC-:B------:R-:W-:Y:S01]  /*54c0*/  FFMA.FTZ R25, R35, R6.reuse, -R10.reuse ;  /* 0x0000000623197223 */ /* 0x180fe2000001080a */
[-CC-:B------:R-:W-:Y:S01]  /*54d0*/  FFMA.FTZ R20, R29, R6.reuse, -R10.reuse ;  /* 0x000000061d147223 */ /* 0x180fe2000001080a */
[-CC-:B------:R-:W-:Y:S01]  /*54e0*/  FFMA.FTZ R21, R31, R6.reuse, -R10.reuse ;  /* 0x000000061f157223 */ /* 0x180fe2000001080a */
[-CC-:B------:R-:W-:Y:S01]  /*54f0*/  FFMA.FTZ R26, R37, R6.reuse, -R10.reuse ;  /* 0x00000006251a7223 */ /* 0x180fe2000001080a */
[-CC-:B0-----:R-:W-:Y:S01]  /*5500*/  FFMA.FTZ R24, R33, R6.reuse, -R10.reuse ;  /* 0x0000000621187223 */ /* 0x181fe2000001080a */
[----:B------:R-:W-:Y:S01]  /*5510*/  MUFU.EX2 R4, R4 ;  /* 0x0000000400047308 */ /* 0x000fe20000000800 */
[-CC-:B------:R-:W-:Y:S01]  /*5520*/  FFMA.FTZ R27, R39, R6.reuse, -R10.reuse ;  /* 0x00000006271b7223 */ /* 0x180fe2000001080a */
[-CC-:B------:R-:W-:Y:S01]  /*5530*/  FFMA.FTZ R28, R41, R6.reuse, -R10.reuse ;  /* 0x00000006291c7223 */ /* 0x180fe2000001080a */
[-CC-:B------:R-:W-:Y:S01]  /*5540*/  FFMA.FTZ R29, R43, R6.reuse, -R10.reuse ;  /* 0x000000062b1d7223 */ /* 0x180fe2000001080a */
[-CC-:B------:R-:W-:Y:S01]  /*5550*/  FFMA.FTZ R30, R45, R6.reuse, -R10.reuse ;  /* 0x000000062d1e7223 */ /* 0x180fe2000001080a */
[-CC-:B------:R-:W-:Y:S01]  /*5560*/  FFMA.FTZ R31, R47, R6.reuse, -R10.reuse ;  /* 0x000000062f1f7223 */ /* 0x180fe2000001080a */
[-CC-:B------:R-:W-:Y:S01]  /*5570*/  FFMA.FTZ R32, R49, R6.reuse, -R10.reuse ;  /* 0x0000000631207223 */ /* 0x180fe2000001080a */
[----:B------:R-:W-:Y:S01]  /*5580*/  FFMA.FTZ R33, R51, R6, -R10 ;  /* 0x0000000633217223 */ /* 0x000fe2000001080a */
[----:B------:R-:W0:Y:S01]  /*5590*/  MUFU.EX2 R157, R157 ;  /* 0x0000009d009d7308 */ /* 0x000e220000000800 */
[----:B-1----:R-:W-:Y:S01]  /*55a0*/  FFMA.FTZ R0, R5, R0, R156 ;  /* 0x0000000005007223 */ /* 0x002fe2000001009c */
[-CC-:B------:R-:W-:Y:S01]  /*55b0*/  FFMA.FTZ R34, R53, R6.reuse, -R10.reuse ;  /* 0x0000000635227223 */ /* 0x180fe2000001080a */
        /* <DEDUP_REMOVED lines=9> */
[----:B------:R-:W-:-:S04]  /*5650*/  FFMA.FTZ R83, R83, R6, -R10 ;  /* 0x0000000653537223 */ /* 0x000fc8000001080a */
[----:B------:R-:W2:Y:S01]  /*5660*/  MUFU.EX2 R8, R8 ;  /* 0x0000000800087308 */ /* 0x000ea20000000800 */
[----:B0-----:R-:W-:-:S07]  /*5670*/  FFMA.FTZ R3, R4, R3, R157 ;  /* 0x0000000304037223 */ /* 0x001fce000001009d */
[----:B------:R-:W0:Y:S01]  /*5680*/  MUFU.EX2 R158, R158 ;  /* 0x0000009e009e7308 */ /* 0x000e220000000800 */
[----:B-1----:R-:W-:-:S07]  /*5690*/  FADD.FTZ R35, R87, R0 ;  /* 0x0000000057237221 */ /* 0x002fce0000010000 */
[----:B------:R-:W1:Y:S01]  /*56a0*/  MUFU.EX2 R11, R11 ;  /* 0x0000000b000b7308 */ /* 0x000e620000000800 */
[----:B--2---:R-:W-:-:S07]  /*56b0*/  FADD.FTZ R0, R8, R3 ;  /* 0x0000000308007221 */ /* 0x004fce0000010000 */
[----:B------:R-:W2:Y:S01]  /*56c0*/  MUFU.EX2 R159, R159 ;  /* 0x0000009f009f7308 */ /* 0x000ea20000000800 */
[----:B0-----:R-:W-:Y:S01]  /*56d0*/  FADD.FTZ R36, R158, R35 ;  /* 0x000000239e247221 */ /* 0x001fe20000010000 */
[----:B------:R-:W-:-:S06]  /*56e0*/  FFMA.FTZ R35, R55, R6, -R10 ;  /* 0x0000000637237223 */ /* 0x000fcc000001080a */
[----:B------:R-:W0:Y:S01]  /*56f0*/  MUFU.EX2 R12, R12 ;  /* 0x0000000c000c7308 */ /* 0x000e220000000800 */
[----:B-1----:R-:W-:-:S07]  /*5700*/  FADD.FTZ R3, R11, R0 ;  /* 0x000000000b037221 */ /* 0x002fce0000010000 */
[----:B------:R-:W1:Y:S01]  /*5710*/  MUFU.EX2 R160, R160 ;  /* 0x000000a000a07308 */ /* 0x000e620000000800 */
[----:B--2---:R-:W-:-:S07]  /*5720*/  FADD.FTZ R37, R159, R36 ;  /* 0x000000249f257221 */ /* 0x004fce0000010000 */
[----:B------:R-:W2:Y:S01]  /*5730*/  MUFU.EX2 R13, R13 ;  /* 0x0000000d000d7308 */ /* 0x000ea20000000800 */
[----:B0-----:R-:W-:-:S07]  /*5740*/  FADD.FTZ R0, R12, R3 ;  /* 0x000000030c007221 */ /* 0x001fce0000010000 */
[----:B------:R-:W0:Y:S01]  /*5750*/  MUFU.EX2 R161, R161 ;  /* 0x000000a100a17308 */ /* 0x000e220000000800 */
[----:B-1----:R-:W-:-:S07]  /*5760*/  FADD.FTZ R36, R160, R37 ;  /* 0x00000025a0247221 */ /* 0x002fce0000010000 */
[----:B------:R-:W1:Y:S01]  /*5770*/  MUFU.EX2 R14, R14 ;  /* 0x0000000e000e7308 */ /* 0x000e620000000800 */
[----:B--2---:R-:W-:-:S07]  /*5780*/  FADD.FTZ R3, R13, R0 ;  /* 0x000000000d037221 */ /* 0x004fce0000010000 */
[----:B------:R-:W2:Y:S01]  /*5790*/  MUFU.EX2 R162, R162 ;  /* 0x000000a200a27308 */ /* 0x000ea20000000800 */
[----:B0-----:R-:W-:Y:S01]  /*57a0*/  FADD.FTZ R37, R161, R36 ;  /* 0x00000024a1257221 */ /* 0x001fe20000010000 */
[-CC-:B------:R-:W-:Y:S01]  /*57b0*/  FFMA.FTZ R36, R57, R6.reuse, -R10.reuse ;  /* 0x0000000639247223 */ /* 0x180fe2000001080a */
[----:B------:R-:W-:-:S05]  /*57c0*/  FFMA.FTZ R10, R85, R6, -R10 ;  /* 0x00000006550a7223 */ /* 0x000fca000001080a */
        /* <DEDUP_REMOVED lines=102> */
[----:B-1----:R-:W-:-:S03]  /*5e30*/  FADD.FTZ R0, R187, R38 ;  /* 0x00000026bb007221 */ /* 0x002fc60000010000 */
[----:B--2---:R-:W-:Y:S01]  /*5e40*/  FADD.FTZ R3, R10, R3 ;  /* 0x000000030a037221 */ /* 0x004fe20000010000 */
[----:B------:R-:W-:Y:S06]  /*5e50*/  @!P0 BRA `(.L_x_24) ;  /* 0x0000000000048947 */ /* 0x000fec0003800000 */
[----:B------:R-:W-:Y:S01]  /*5e60*/  BPT.TRAP 0x1 ;  /* 0x000000040000795c */ /* 0x000fe20000300000 */
.L_x_24:
[----:B------:R-:W-:Y:S01]  /*5e70*/  ULEA UR6, UR51, UR39, 0x3 ;  /* 0x0000002733067291 */ /* 0x000fe2000f8e183f */
[----:B------:R-:W-:Y:S01]  /*5e80*/  ISETP.LT.AND P1, PT, RZ, UR52, PT ;  /* 0x00000034ff007c0c */ /* 0x000fe2000bf21270 */
[----:B------:R-:W-:Y:S01]  /*5e90*/  UIADD3 UR7, UR52, -0x1, URZ ;  /* 0xffffffff34077890 */ /* 0x000fe2000fffe03f */
[----:B------:R-:W-:Y:S01]  /*5ea0*/  F2FP.BF16.F32.PACK_AB R158, R159, R158 ;  /* 0x0000009e9f9e723e */ /* 0x000fe200000010ff */
[----:B------:R-:W-:Y:S01]  /*5eb0*/  UIADD3 UR6, UR6, 0x28860, URZ ;  /* 0x0002886006067890 */ /* 0x000fe2000fffe03f */
[----:B------:R-:W-:Y:S01]  /*5ec0*/  F2FP.BF16.F32.PACK_AB R160, R161, R160 ;  /* 0x000000a0a1a0723e */ /* 0x000fe200000010ff */
[----:B------:R-:W-:Y:S01]  /*5ed0*/  UMOV UR53, UR44 ;  /* 0x0000002c00357c82 */ /* 0x000fe20008000000 */
[----:B------:R-:W-:Y:S01]  /*5ee0*/  UMOV UR51, UR43 ;  /* 0x0000002b00337c82 */ /* 0x000fe20008000000 */
[----:B------:R-:W-:Y:S01]  /*5ef0*/  UPRMT UR6, UR37, 0x654, UR6 ;  /* 0x0000065425067896 */ /* 0x000fe20008000006 */
[----:B------:R-:W-:Y:S01]  /*5f00*/  F2FP.BF16.F32.PACK_AB R162, R163, R162 ;  /* 0x000000a2a3a2723e */ /* 0x000fe200000010ff */
[----:B------:R-:W-:Y:S01]  /*5f10*/  UMOV UR52, UR7 ;  /* 0x0000000700347c82 */ /* 0x000fe20008000000 */
[----:B------:R-:W-:Y:S01]  /*5f20*/  F2FP.BF16.F32.PACK_AB R164, R165, R164 ;  /* 0x000000a4a5a4723e */ /* 0x000fe200000010ff */
[-C--:B------:R-:W-:Y:S01]  /*5f30*/  FMUL.FTZ R88, R88, R5.reuse ;  /* 0x0000000558587220 */ /* 0x080fe20000410000 */
[----:B------:R-:W-:Y:S01]  /*5f40*/  F2FP.BF16.F32.PACK_AB R166, R167, R166 ;  /* 0x000000a6a7a6723e */ /* 0x000fe200000010ff */
[-C--:B------:R-:W-:Y:S01]  /*5f50*/  FMUL.FTZ R89, R89, R5.reuse ;  /* 0x0000000559597220 */ /* 0x080fe20000410000 */
[----:B------:R-:W-:Y:S01]  /*5f60*/  F2FP.BF16.F32.PACK_AB R168, R169, R168 ;  /* 0x000000a8a9a8723e */ /* 0x000fe200000010ff */
[-C--:B------:R-:W-:Y:S01]  /*5f70*/  FMUL.FTZ R92, R92, R5.reuse ;  /* 0x000000055c5c7220 */ /* 0x080fe20000410000 */
[----:B------:R-:W-:Y:S01]  /*5f80*/  SYNCS.ARRIVE.TRANS64.RED.A1T0 RZ, [UR6], RZ ;  /* 0x000000ffffff79a7 */ /* 0x000fe20008100406 */
[----:B------:R-:W-:Y:S01]  /*5f90*/  F2FP.BF16.F32.PACK_AB R170, R171, R170 ;  /* 0x000000aaabaa723e */ /* 0x000fe200000010ff */
[-C--:B------:R-:W-:Y:S01]  /*5fa0*/  FMUL.FTZ R93, R93, R5.reuse ;  /* 0x000000055d5d7220 */ /* 0x080fe20000410000 */
        /* <DEDUP_REMOVED lines=31> */
[----:B------:R-:W-:Y:S01]  /*61a0*/  FMUL.FTZ R149, R149, R5 ;  /* 0x0000000595957220 */ /* 0x000fe20000410000 */
        /* <DEDUP_REMOVED lines=32> */
[----:B------:R-:W-:Y:S01]  /*63b0*/  F2FP.BF16.F32.PACK_AB R156, R87, R156 ;  /* 0x0000009c579c723e */ /* 0x000fe200000010ff */
[----:B------:R-:W-:Y:S01]  /*63c0*/  IMAD.MOV.U32 R5, RZ, RZ, R9 ;  /* 0x000000ffff057224 */ /* 0x000fe200078e0009 */
[----:B------:R-:W-:Y:S01]  /*63d0*/  F2FP.BF16.F32.PACK_AB R157, R8, R157 ;  /* 0x0000009d089d723e */ /* 0x000fe200000010ff */
[----:B------:R-:W-:Y:S01]  /*63e0*/  IMAD.MOV.U32 R4, RZ, RZ, R7 ;  /* 0x000000ffff047224 */ /* 0x000fe200078e0007 */
[----:B------:R-:W-:-:S02]  /*63f0*/  F2FP.BF16.F32.PACK_AB R159, R12, R11 ;  /* 0x0000000b0c9f723e */ /* 0x000fc400000010ff */
[----:B------:R-:W-:Y:S02]  /*6400*/  F2FP.BF16.F32.PACK_AB R161, R14, R13 ;  /* 0x0000000d0ea1723e */ /* 0x000fe400000010ff */
[----:B------:R-:W-:Y:S02]  /*6410*/  F2FP.BF16.F32.PACK_AB R163, R20, R15 ;  /* 0x0000000f14a3723e */ /* 0x000fe400000010ff */
[----:B------:R-:W-:Y:S02]  /*6420*/  F2FP.BF16.F32.PACK_AB R165, R24, R21 ;  /* 0x0000001518a5723e */ /* 0x000fe400000010ff */
[----:B------:R-:W-:Y:S02]  /*6430*/  F2FP.BF16.F32.PACK_AB R167, R26, R25 ;  /* 0x000000191aa7723e */ /* 0x000fe400000010ff */
[----:B------:R-:W-:Y:S02]  /*6440*/  F2FP.BF16.F32.PACK_AB R169, R28, R27 ;  /* 0x0000001b1ca9723e */ /* 0x000fe400000010ff */
        /* <DEDUP_REMOVED lines=12> */
[----:B------:R-:W-:Y:S01]  /*6510*/  F2FP.BF16.F32.PACK_AB R187, R10, R83 ;  /* 0x000000530abb723e */ /* 0x000fe200000010ff */
[----:B------:R-:W-:Y:S06]  /*6520*/  @P1 BRA `(.L_x_25) ;  /* 0xffffffd800001947 */ /* 0x000fec000383ffff */
.L_x_14:
[----:B------:R-:W-:Y:S06]  /*6530*/  BAR.ARV 0x8, 0x180 ;  /* 0x0206000000007b1d */ /* 0x000fec0000002000 */
[----:B------:R-:W-:Y:S05]  /*6540*/  @!P0 BRA `(.L_x_26) ;  /* 0x0000000000048947 */ /* 0x000fea0003800000 */
[----:B------:R-:W-:Y:S01]  /*6550*/  BPT.TRAP 0x1 ;  /* 0x000000040000795c */ /* 0x000fe20000300000 */
.L_x_26:
[----:B------:R-:W-:Y:S01]  /*6560*/  ULEA UR10, UR43, UR39, 0x3 ;  /* 0x000000272b0a7291 */ /* 0x000fe2000f8e183f */
[----:B------:R-:W-:-:S05]  /*6570*/  IMAD.U32 R4, RZ, RZ, UR44 ;  /* 0x0000002cff047e24 */ /* 0x000fca000f8e00ff */
[----:B------:R-:W-:-:S04]  /*6580*/  SHF.L.U32 R4, R4, 0x1f, RZ ;  /* 0x0000001f04047819 */ /* 0x000fc800000006ff */
[----:B------:R0:W1:Y:S01]  /*6590*/  SYNCS.PHASECHK.TRANS64.TRYWAIT P1, [UR10+0x28850], R4 ;  /* 0x02885004ff0075a7 */ /* 0x000062000802014a */
[----:B------:R-:W-:Y:S05]  /*65a0*/  @!P0 BRA `(.L_x_27) ;  /* 0x0000000000048947 */ /* 0x000fea0003800000 */
[----:B------:R-:W-:Y:S01]  /*65b0*/  BPT.TRAP 0x1 ;  /* 0x000000040000795c */ /* 0x000fe20000300000 */
.L_x_27:
[----:B-1----:R-:W-:Y:S05]  /*65c0*/  @P1 BRA `(.L_x_28) ;  /* 0x0000000000081947 */ /* 0x002fea0003800000 */
[----:B------:R-:W1:Y:S02]  /*65d0*/  SYNCS.PHASECHK.TRANS64.TRYWAIT P1, [UR10+0x28850], R4 ;  /* 0x02885004ff0075a7 */ /* 0x000e64000802014a */
[----:B-1----:R-:W-:Y:S05]  /*65e0*/  @!P1 BRA `(.L_x_29) ;  /* 0x0000005400d49947 */ /* 0x002fea0003800000 */
.L_x_28:
[----:B------:R-:W-:Y:S01]  /*65f0*/  UIADD3 UR4, UR39, 0x400, URZ ;  /* 0x0000040027047890 */ /* 0x000fe2000fffe03f */
[----:B------:R-:W-:Y:S01]  /*6600*/  WARPGROUP.ARRIVE ;  /* 0x00000000000079c5 */ /* 0x000fe20000000000 */
[----:B------:R-:W-:Y:S01]  /*6610*/  UMOV UR7, 0x40000040 ;  /* 0x4000004000077882 */ /* 0x000fe20000000000 */
[----:B-1----:R-:W1:Y:S01]  /*6620*/  SHFL.BFLY PT, R5, R0, 0x2, 0x1f ;  /* 0x0c401f0000057f89 */ /* 0x002e6200000e0000 */
[----:B------:R-:W-:Y:S01]  /*6630*/  USHF.R.U32.HI UR4, URZ, 0x4, UR4 ;  /* 0x000000043f047899 */ /* 0x000fe20008011604 */
[----:B------:R-:W-:Y:S02]  /*6640*/  MOV R61, RZ ;  /* 0x000000ff003d7202 */ /* 0x000fe40000000f00 */
[----:B0-----:R-:W0:Y:S01]  /*6650*/  SHFL.BFLY PT, R4, R3, 0x2, 0x1f ;  /* 0x0c401f0003047f89 */ /* 0x001e2200000e0000 */
[----:B------:R-:W-:-:S04]  /*6660*/  ULOP3.LUT UR4, UR4, 0x3fff, URZ, 0xc0, !UPT ;  /* 0x00003fff04047892 */ /* 0x000fc8000f8ec03f */
[----:B------:R-:W-:-:S04]  /*6670*/  ULOP3.LUT UR4, UR4, 0x4000000, URZ, 0xfc, !UPT ;  /* 0x0400000004047892 */ /* 0x000fc8000f8efc3f */
[----:B------:R-:W-:-:S07]  /*6680*/  ULEA UR4, UR43, UR4, 0xb ;  /* 0x000000042b047291 */ /* 0x000fce000f8e583f */
[----:B------:R-:W-:Y:S02]  /*6690*/  UMOV UR6, UR4 ;  /* 0x0000000400067c82 */ /* 0x000fe40008000000 */
[----:B------:R-:W-:Y:S01]  /*66a0*/  HGMMA.64x128x16.F32.BF16 R88, R156, gdesc[UR4].tnspB, R88, gsb0 ;  /* 0x41e000049c587df0 */ /* 0x000fe20008001858 */
[----:B------:R-:W-:Y:S01]  /*66b0*/  UIADD3 UR6, UR4, 0x80, URZ ;  /* 0x0000008004067890 */ /* 0x000fe2000fffe03f */
[----:B-1----:R-:W-:Y:S01]  /*66c0*/  FADD.FTZ R5, R5, R0 ;  /* 0x0000000005057221 */ /* 0x002fe20000010000 */
[----:B------:R-:W-:Y:S01]  /*66d0*/  UMOV UR7, 0x40000040 ;  /* 0x4000004000077882 */ /* 0x000fe20000000000 */
[----:B------:R-:W-:Y:S02]  /*66e0*/  IMAD.MOV.U32 R0, RZ, RZ, -0x800000 ;  /* 0xff800000ff007424 */ /* 0x000fe400078e00ff */
[----:B0-----:R-:W-:Y:S01]  /*66f0*/  FADD.FTZ R8, R4, R3 ;  /* 0x0000000304087221 */ /* 0x001fe20000010000 */
[----:B------:R-:W-:Y:S01]  /*6700*/  IMAD.MOV.U32 R3, RZ, RZ, -0x800000 ;  /* 0xff800000ff037424 */ /* 0x000fe200078e00ff */
[----:B------:R-:W0:Y:S04]  /*6710*/  SHFL.BFLY PT, R4, R5, 0x1, 0x1f ;  /* 0x0c201f0005047f89 */ /* 0x000e2800000e0000 */
[----:B------:R-:W1:Y:S01]  /*6720*/  SHFL.BFLY PT, R11, R8, 0x1, 0x1f ;  /* 0x0c201f00080b7f89 */ /* 0x000e6200000e0000 */
[----:B0-----:R-:W-:Y:S01]  /*6730*/  FADD.FTZ R13, R5, R4 ;  /* 0x00000004050d7221 */ /* 0x001fe20000010000 */
[----:B-1----:R-:W-:-:S04]  /*6740*/  FADD.FTZ R14, R8, R11 ;  /* 0x0000000b080e7221 */ /* 0x002fc80000010000 */
[----:B------:R-:W-:Y:S01]  /*6750*/  FSETP.NE.FTZ.AND P1, PT, R13, RZ, PT ;  /* 0x000000ff0d00720b */ /* 0x000fe20003f35000 */
[----:B------:R-:W-:Y:S01]  /*6760*/  IMAD.MOV.U32 R11, RZ, RZ, RZ ;  /* 0x000000ffff0b7224 */ /* 0x000fe200078e00ff */
[----:B------:R-:W-:-:S11]  /*6770*/  FSETP.NE.FTZ.AND P2, PT, R14, RZ, PT ;  /* 0x000000ff0e00720b */ /* 0x000fd60003f55000 */
[----:B------:R-:W0:Y:S01]  /*6780*/  @P1 MUFU.LG2 R10, R13 ;  /* 0x0000000d000a1308 */ /* 0x000e220000000c00 */
[C---:B------:R-:W-:Y:S01]  /*6790*/  @P1 FMUL.FTZ R4, R6.reuse, 0.69314718246459960938 ;  /* 0x3f31721806041820 */ /* 0x040fe20000410000 */
[----:B------:R-:W-:-:S06]  /*67a0*/  @P2 FMUL.FTZ R15, R6, 0.69314718246459960938 ;  /* 0x3f317218060f2820 */ /* 0x000fcc0000410000 */
[----:B------:R-:W1:Y:S08]  /*67b0*/  @P2 MUFU.LG2 R12, R14 ;  /* 0x0000000e000c2308 */ /* 0x000e700000000c00 */
[----:B------:R2:W3:Y:S01]  /*67c0*/  @P1 MUFU.RCP R61, R13 ;  /* 0x0000000d003d1308 */ /* 0x0004e20000001000 */
[----:B0-----:R-:W-:-:S04]  /*67d0*/  @P1 FMUL.FTZ R5, R10, 0.69314718246459960938 ;  /* 0x3f3172180a051820 */ /* 0x001fc80000410000 */
[----:B------:R-:W-:-:S03]  /*67e0*/  @P1 FFMA.FTZ R3, R4, R7, R5 ;  /* 0x0000000704031223 */ /* 0x000fc60000010005 */
[----:B------:R2:W0:Y:S01]  /*67f0*/  @P2 MUFU.RCP R11, R14 ;  /* 0x0000000e000b2308 */ /* 0x0004220000001000 */
[----:B-1----:R-:W-:-:S04]  /*6800*/  @P2 FMUL.FTZ R12, R12, 0.69314718246459960938 ;  /* 0x3f3172180c0c2820 */ /* 0x002fc80000410000 */
[----:B------:R-:W-:Y:S01]  /*6810*/  @P2 FFMA.FTZ R0, R15, R9, R12 ;  /* 0x000000090f002223 */ /* 0x000fe2000001000c */
[----:B------:R-:W-:Y:S02]  /*6820*/  WARPGROUP.DEPBAR.LE gsb0, 0x0 ;  /* 0x00008000000079c5 */ /* 0x000fe40000010000 */
[----:B------:R-:W-:-:S06]  /*6830*/  WARPGROUP.ARRIVE ;  /* 0x00000000000079c5 */ /* 0x000fcc0000000000 */
        /* <DEDUP_REMOVED lines=23> */
[----:B------:R-:W-:Y:S01]  /*69b0*/  UIADD3 UR4, UR4, 0x380, URZ ;  /* 0x0000038004047890 */ /* 0x000fe2000fffe03f */
[----:B------:R-:W-:Y:S02]  /*69c0*/  WARPGROUP.DEPBAR.LE gsb0, 0x0 ;  /* 0x00008000000079c5 */ /* 0x000fe40000010000 */
[----:B------:R-:W-:-:S06]  /*69d0*/  WARPGROUP.ARRIVE ;  /* 0x00000000000079c5 */ /* 0x000fcc0000000000 */
[----:B------:R-:W-:Y:S01]  /*69e0*/  HGMMA.64x128x16.F32.BF16 R88, R180, gdesc[UR4].tnspB, R88, gsb0 ;  /* 0x41e00004b4587df0 */ /* 0x000fe20008001858 */
[----:B------:R-:W-:Y:S01]  /*69f0*/  UMOV UR6, UR4 ;  /* 0x0000000400067c82 */ /* 0x000fe20008000000 */
[----:B------:R-:W-:Y:S01]  /*6a00*/  UMOV UR7, 0x40000040 ;  /* 0x4000004000077882 */ /* 0x000fe20000000000 */
[----:B------:R-:W-:Y:S02]  /*6a10*/  WARPGROUP.DEPBAR.LE gsb0, 0x0 ;  /* 0x00008000000079c5 */ /* 0x000fe40000010000 */
[----:B------:R-:W-:-:S07]  /*6a20*/  WARPGROUP.ARRIVE ;  /* 0x00000000000079c5 */ /* 0x000fce0000000000 */
[----:B------:R-:W-:Y:S03]  /*6a30*/  HGMMA.64x128x16.F32.BF16 R88, R184, gdesc[UR4].tnspB, R88, gsb0 ;  /* 0x41e00004b8587df0 */ /* 0x000fe60008001858 */
[----:B------:R-:W-:Y:S02]  /*6a40*/  WARPGROUP.DEPBAR.LE gsb0, 0x0 ;  /* 0x00008000000079c5 */ /* 0x000fe40000010000 */
[----:B0-23--:R-:W-:Y:S05]  /*6a50*/  @!P0 BRA `(.L_x_30) ;  /* 0x0000000000048947 */ /* 0x00dfea0003800000 */
[----:B------:R-:W-:Y:S01]  /*6a60*/  BPT.TRAP 0x1 ;  /* 0x000000040000795c */ /* 0x000fe20000300000 */
.L_x_30:
[----:B------:R-:W0:Y:S01]  /*6a70*/  S2UR UR6, SR_SWINHI ;  /* 0x00000000000679c3 */ /* 0x000e220000002f00 */
[----:B------:R-:W-:Y:S01]  /*6a80*/  IMAD R9, R17, 0x40, R22 ;  /* 0x0000004011097824 */ /* 0x000fe200078e0216 */
[----:B------:R-:W-:Y:S01]  /*6a90*/  ULDC UR7, c[0x0][0xc44] ;  /* 0x0003110000077ab9 */ /* 0x000fe20000000800 */
[----:B------:R-:W-:Y:S01]  /*6aa0*/  FMUL.FTZ R62, R113, R61 ;  /* 0x0000003d713e7220 */ /* 0x000fe20000410000 */
[-C--:B------:R-:W-:Y:S01]  /*6ab0*/  FMUL.FTZ R113, R98, R11.reuse ;  /* 0x0000000b62717220 */ /* 0x080fe20000410000 */
[----:B------:R-:W-:Y:S01]  /*6ac0*/  FMUL.FTZ R98, R103, R11 ;  /* 0x0000000b67627220 */ /* 0x000fe20000410000 */
[----:B------:R-:W-:Y:S01]  /*6ad0*/  ULDC.64 UR8, c[0x0][0xb90] ;  /* 0x0002e40000087ab9 */ /* 0x000fe20000000a00 */
[----:B------:R-:W-:Y:S01]  /*6ae0*/  FMUL.FTZ R69, R108, R61 ;  /* 0x0000003d6c457220 */ /* 0x000fe20000410000 */
[----:B------:R-:W1:Y:S01]  /*6af0*/  LDC R59, c[0x0][0xbe8] ;  /* 0x0002fa00ff3b7b82 */ /* 0x000e620000000800 */
[-C--:B------:R-:W-:Y:S01]  /*6b00*/  FMUL.FTZ R108, R99, R11.reuse ;  /* 0x0000000b636c7220 */ /* 0x080fe20000410000 */
[----:B------:R-:W-:Y:S01]  /*6b10*/  FMUL.FTZ R99, R110, R11 ;  /* 0x0000000b6e637220 */ /* 0x000fe20000410000 */
[-C--:B------:R-:W-:Y:S01]  /*6b20*/  FMUL.FTZ R7, R92, R61.reuse ;  /* 0x0000003d5c077220 */ /* 0x080fe20000410000 */
[----:B------:R-:W-:Y:S01]  /*6b30*/  FMUL.FTZ R68, R109, R61 ;  /* 0x0000003d6d447220 */ /* 0x000fe20000410000 */
[-C--:B------:R-:W-:Y:S01]  /*6b40*/  FMUL.FTZ R92, R111, R11.reuse ;  /* 0x0000000b6f5c7220 */ /* 0x080fe20000410000 */
[-C--:B------:R-:W-:Y:S01]  /*6b50*/  FMUL.FTZ R109, R94, R11.reuse ;  /* 0x0000000b5e6d7220 */ /* 0x080fe20000410000 */
[----:B------:R-:W-:Y:S01]  /*6b60*/  FMUL.FTZ R94, R107, R11 ;  /* 0x0000000b6b5e7220 */ /* 0x000fe20000410000 */
[----:B------:R-:W2:Y:S01]  /*6b70*/  LDC R103, c[0x0][0xc38] ;  /* 0x00030e00ff677b82 */ /* 0x000ea20000000800 */
[-C--:B------:R-:W-:Y:S01]  /*6b80*/  FMUL.FTZ R75, R96, R61.reuse ;  /* 0x0000003d604b7220 */ /* 0x080fe20000410000 */
[-C--:B------:R-:W-:Y:S01]  /*6b90*/  FMUL.FTZ R73, R100, R61.reuse ;  /* 0x0000003d64497220 */ /* 0x080fe20000410000 */
[-C--:B------:R-:W-:Y:S01]  /*6ba0*/  FMUL.FTZ R66, R105, R61.reuse ;  /* 0x0000003d69427220 */ /* 0x080fe20000410000 */
[-C--:B------:R-:W-:Y:S01]  /*6bb0*/  FMUL.FTZ R71, R104, R61.reuse ;  /* 0x0000003d68477220 */ /* 0x080fe20000410000 */
[-C--:B------:R-:W-:Y:S01]  /*6bc0*/  FMUL.FTZ R20, R89, R61.reuse ;  /* 0x0000003d59147220 */ /* 0x080fe20000410000 */
[-C--:B------:R-:W-:Y:S01]  /*6bd0*/  FMUL.FTZ R77, R88, R61.reuse ;  /* 0x0000003d584d7220 */ /* 0x080fe20000410000 */
[-C--:B------:R-:W-:Y:S01]  /*6be0*/  FMUL.FTZ R6, R93, R61.reuse ;  /* 0x0000003d5d067220 */ /* 0x080fe20000410000 */
[----:B------:R-:W-:Y:S01]  /*6bf0*/  UMOV UR4, UR39 ;  /* 0x0000002700047c82 */ /* 0x000fe20008000000 */
[----:B0-----:R-:W-:Y:S01]  /*6c00*/  UMOV UR5, UR6 ;  /* 0x0000000600057c82 */ /* 0x001fe20008000000 */
[-C--:B------:R-:W-:Y:S01]  /*6c10*/  FMUL.FTZ R72, R97, R61.reuse ;  /* 0x0000003d61487220 */ /* 0x080fe20000410000 */
[----:B------:R-:W-:Y:S01]  /*6c20*/  MOV R36, UR4 ;  /* 0x0000000400247c02 */ /* 0x000fe20008000f00 */
[----:B------:R-:W-:Y:S01]  /*6c30*/  IMAD.U32 R37, RZ, RZ, UR5 ;  /* 0x00000005ff257e24 */ /* 0x000fe2000f8e00ff */
[----:B------:R-:W-:Y:S01]  /*6c40*/  UIADD3 UR4, -UR40, URZ, URZ ;  /* 0x0000003f28047290 */ /* 0x000fe2000fffe13f */
[-C--:B------:R-:W-:Y:S01]  /*6c50*/  FMUL.FTZ R70, R101, R61.reuse ;  /* 0x0000003d65467220 */ /* 0x080fe20000410000 */
[----:B------:R-:W-:Y:S01]  /*6c60*/  FMUL.FTZ R64, R117, R61 ;  /* 0x0000003d75407220 */ /* 0x000fe20000410000 */
[----:B------:R-:W-:Y:S01]  /*6c70*/  IMAD.WIDE R4, R152, 0x2, R36 ;  /* 0x0000000298047825 */ /* 0x000fe200078e0224 */
[----:B------:R-:W-:-:S03]  /*6c80*/  UIMAD UR7, UR7, UR4, UR42 ;  /* 0x00000004070772a4 */ /* 0x000fc6000f8e022a */
[-C--:B------:R-:W-:Y:S01]  /*6c90*/  FMUL.FTZ R100, R91, R11.reuse ;  /* 0x0000000b5b647220 */ /* 0x080fe20000410000 */
[-C--:B------:R-:W-:Y:S01]  /*6ca0*/  FMUL.FTZ R105, R90, R11.reuse ;  /* 0x0000000b5a697220 */ /* 0x080fe20000410000 */
[----:B------:R-:W-:Y:S01]  /*6cb0*/  IMAD.WIDE R36, R9, 0x2, R36 ;  /* 0x0000000209247825 */ /* 0x000fe200078e0224 */
[C---:B------:R-:W-:Y:S01]  /*6cc0*/  IADD3 R31, P1, R4.reuse, 0x4040, RZ ;  /* 0x00004040041f7810 */ /* 0x040fe20007f3e0ff */
[----:B------:R-:W-:Y:S01]  /*6cd0*/  UIMAD.WIDE.U32 UR4, UR7, UR8, URZ ;  /* 0x00000008070472a5 */ /* 0x000fe2000f8e003f */
[----:B------:R-:W-:Y:S01]  /*6ce0*/  IADD3 R13, P6, R4, 0x20, RZ ;  /* 0x00000020040d7810 */ /* 0x000fe20007fde0ff */
[----:B------:R-:W-:Y:S01]  /*6cf0*/  FMUL.FTZ R104, R95, R11 ;  /* 0x0000000b5f687220 */ /* 0x000fe20000410000 */
[----:B------:R-:W-:Y:S01]  /*6d00*/  IADD3.X R43, RZ, R5, RZ, P1, !PT ;  /* 0x00000005ff2b7210 */ /* 0x000fe20000ffe4ff */
[-C--:B------:R-:W-:Y:S01]  /*6d10*/  FMUL.FTZ R117, R102, R11.reuse ;  /* 0x0000000b66757220 */ /* 0x080fe20000410000 */
[----:B-1----:R-:W-:Y:S01]  /*6d20*/  ISETP.NE.AND P1, PT, R59, 0x1, PT ;  /* 0x000000013b00780c */ /* 0x002fe20003f25270 */
[----:B------:R-:W-:Y:S01]  /*6d30*/  IMAD.X R15, RZ, RZ, R5, P6 ;  /* 0x000000ffff0f7224 */ /* 0x000fe200030e0605 */
[----:B------:R-:W-:Y:S01]  /*6d40*/  LOP3.LUT R12, R31, 0x380, RZ, 0xc0, !PT ;  /* 0x000003801f0c7812 */ /* 0x000fe200078ec0ff */
[-C--:B------:R-:W-:Y:S01]  /*6d50*/  FMUL.FTZ R101, R106, R11.reuse ;  /* 0x0000000b6a657220 */ /* 0x080fe20000410000 */
[----:B------:R-:W-:Y:S01]  /*6d60*/  IADD3 R35, P6, R36, 0x1000, RZ ;  /* 0x0000100024237810 */ /* 0x000fe20007fde0ff */
[-C--:B------:R-:W-:Y:S01]  /*6d70*/  FMUL.FTZ R88, R115, R11.reuse ;  /* 0x0000000b73587220 */ /* 0x080fe20000410000 */
[----:B------:R-:W-:Y:S01]  /*6d80*/  SHF.R.U64 R12, R12, 0x3, RZ ;  /* 0x000000030c0c7819 */ /* 0x000fe200000012ff */
[-C--:B------:R-:W-:Y:S01]  /*6d90*/  FMUL.FTZ R97, R114, R11.reuse ;  /* 0x0000000b72617220 */ /* 0x080fe20000410000 */
[----:B------:R-:W-:Y:S01]  /*6da0*/  IADD3 R45, P0, R4, 0x4060, RZ ;  /* 0x00004060042d7810 */ /* 0x000fe20007f1e0ff */
[----:B------:R-:W-:Y:S01]  /*6db0*/  FMUL.FTZ R90, R119, R11 ;  /* 0x0000000b775a7220 */ /* 0x000fe20000410000 */
[----:B------:R-:W-:Y:S01]  /*6dc0*/  LOP3.LUT R42, R12, R31, RZ, 0x3c, !PT ;  /* 0x0000001f0c2a7212 */ /* 0x000fe200078e3cff */
[----:B------:R-:W-:Y:S01]  /*6dd0*/  IMAD.U32 R12, RZ, RZ, UR4 ;  /* 0x00000004ff0c7e24 */ /* 0x000fe2000f8e00ff */
[----:B------:R-:W-:Y:S01]  /*6de0*/  LOP3.LUT R34, R35, 0x380, RZ, 0xc0, !PT ;  /* 0x0000038023227812 */ /* 0x000fe200078ec0ff */
[----:B------:R-:W-:Y:S01]  /*6df0*/  UIADD3 UR4, UR10, 0x28860, URZ ;  /* 0x000288600a047890 */ /* 0x000fe2000fffe03f */
[----:B------:R-:W-:Y:S01]  /*6e00*/  LOP3.LUT R9, R4, 0x380, RZ, 0xc0, !PT ;  /* 0x0000038004097812 */ /* 0x000fe200078ec0ff */
[----:B------:R-:W0:Y:S01]  /*6e10*/  @P1 LDC R110, c[0x0][0xbec] ;  /* 0x0002fb00ff6e1b82 */ /* 0x000e220000000800 */
[----:B------:R-:W-:Y:S01]  /*6e20*/  LOP3.LUT R44, R45, 0x380, RZ, 0xc0, !PT ;  /* 0x000003802d2c7812 */ /* 0x000fe200078ec0ff */
[----:B------:R-:W-:Y:S01]  /*6e30*/  UPRMT UR4, UR37, 0x654, UR4 ;  /* 0x0000065425047896 */ /* 0x000fe20008000004 */
[----:B------:R-:W-:Y:S01]  /*6e40*/  SHF.R.U64 R34, R34, 0x3, RZ ;  /* 0x0000000322227819 */ /* 0x000fe200000012ff */
[-C--:B------:R-:W-:Y:S01]  /*6e50*/  FMUL.FTZ R95, R118, R11.reuse ;  /* 0x0000000b765f7220 */ /* 0x080fe20000410000 */
[----:B------:R-:W-:Y:S01]  /*6e60*/  SHF.R.U64 R9, R9, 0x3, RZ ;  /* 0x0000000309097819 */ /* 0x000fe200000012ff */
[-C--:B------:R-:W-:Y:S01]  /*6e70*/  FMUL.FTZ R80, R123, R11.reuse ;  /* 0x0000000b7b507220 */ /* 0x080fe20000410000 */
[----:B------:R-:W-:Y:S01]  /*6e80*/  SHF.R.U64 R44, R44, 0x3, RZ ;  /* 0x000000032c2c7819 */ /* 0x000fe200000012ff */
[----:B------:R-:W1:Y:S01]  /*6e90*/  @P1 LDC R111, c[0x0][0xbf0] ;  /* 0x0002fc00ff6f1b82 */ /* 0x000e620000000800 */
[----:B------:R-:W-:Y:S01]  /*6ea0*/  IADD3 R29, P2, R4, 0x4020, RZ ;  /* 0x00004020041d7810 */ /* 0x000fe20007f5e0ff */
[-C--:B------:R-:W-:Y:S01]  /*6eb0*/  FMUL.FTZ R93, R122, R11.reuse ;  /* 0x0000000b7a5d7220 */ /* 0x080fe20000410000 */
[C---:B------:R-:W-:Y:S01]  /*6ec0*/  IADD3 R27, P3, R4.reuse, 0x4000, RZ ;  /* 0x00004000041b7810 */ /* 0x040fe20007f7e0ff */
[-C--:B------:R-:W-:Y:S01]  /*6ed0*/  FMUL.FTZ R79, R127, R11.reuse ;  /* 0x0000000b7f4f7220 */ /* 0x080fe20000410000 */
[----:B------:R-:W-:Y:S01]  /*6ee0*/  IADD3 R25, P4, R4, 0x60, RZ ;  /* 0x0000006004197810 */ /* 0x000fe20007f9e0ff */
[-C--:B------:R-:W-:Y:S01]  /*6ef0*/  FMUL.FTZ R86, R126, R11.reuse ;  /* 0x0000000b7e567220 */ /* 0x080fe20000410000 */
[----:B------:R-:W-:Y:S01]  /*6f00*/  IADD3 R21, P5, R4, 0x40, RZ ;  /* 0x0000004004157810 */ /* 0x000fe20007fbe0ff */
[----:B------:R-:W-:Y:S01]  /*6f10*/  FMUL.FTZ R76, R131, R11 ;  /* 0x0000000b834c7220 */ /* 0x000fe20000410000 */
[----:B------:R-:W-:Y:S01]  /*6f20*/  LOP3.LUT R34, R34, R35, RZ, 0x3c, !PT ;  /* 0x0000002322227212 */ /* 0x000fe200078e3cff */
[----:B------:R-:W-:Y:S01]  /*6f30*/  IMAD.X R35, RZ, RZ, R37, P6 ;  /* 0x000000ffff237224 */ /* 0x000fe200030e0625 */
[----:B------:R-:W-:Y:S01]  /*6f40*/  LOP3.LUT R4, R9, R4, RZ, 0x3c, !PT ;  /* 0x0000000409047212 */ /* 0x000fe200078e3cff */
[-C--:B------:R-:W-:Y:S01]  /*6f50*/  FMUL.FTZ R91, R130, R11.reuse ;  /* 0x0000000b825b7220 */ /* 0x080fe20000410000 */
[----:B------:R-:W-:Y:S01]  /*6f60*/  IADD3 R107, P6, R36, 0x7000, RZ ;  /* 0x00007000246b7810 */ /* 0x000fe20007fde0ff */
[-C--:B------:R-:W-:Y:S01]  /*6f70*/  FMUL.FTZ R78, R135, R11.reuse ;  /* 0x0000000b874e7220 */ /* 0x080fe20000410000 */
[----:B------:R-:W-:Y:S01]  /*6f80*/  IADD3 R96, RZ, -UR42, RZ ;  /* 0x8000002aff607c10 */ /* 0x000fe2000fffe0ff */
        /* <DEDUP_REMOVED lines=9> */
[----:B------:R-:W-:Y:S01]  /*7020*/  LOP3.LUT R44, R44, R45, RZ, 0x3c, !PT ;  /* 0x0000002d2c2c7212 */ /* 0x000fe200078e3cff */
[--C-:B------:R-:W-:Y:S01]  /*7030*/  IMAD.X R45, RZ, RZ, R5.reuse, P0 ;  /* 0x000000ffff2d7224 */ /* 0x100fe200000e0605 */
[-C--:B------:R-:W-:Y:S01]  /*7040*/  IADD3.X R11, RZ, R5.reuse, RZ, P4, !PT ;  /* 0x00000005ff0b7210 */ /* 0x080fe200027fe4ff */
[--C-:B------:R-:W-:Y:S01]  /*7050*/  IMAD.X R41, RZ, RZ, R5.reuse, P2 ;  /* 0x000000ffff297224 */ /* 0x100fe200010e0605 */
[----:B------:R-:W-:Y:S01]  /*7060*/  MOV R106, R4 ;  /* 0x00000004006a7202 */ /* 0x000fe20000000f00 */
[--C-:B------:R-:W-:Y:S01]  /*7070*/  IMAD.X R39, RZ, RZ, R5.reuse, P3 ;  /* 0x000000ffff277224 */ /* 0x100fe200018e0605 */
[----:B------:R-:W-:Y:S01]  /*7080*/  LOP3.LUT R10, R29, 0x380, RZ, 0xc0, !PT ;  /* 0x000003801d0a7812 */ /* 0x000fe200078ec0ff */
[----:B------:R-:W-:Y:S01]  /*7090*/  IMAD.X R9, RZ, RZ, R5, P5 ;  /* 0x000000ffff097224 */ /* 0x000fe200028e0605 */
[----:B------:R-:W-:Y:S01]  /*70a0*/  LOP3.LUT R5, R107, 0x380, RZ, 0xc0, !PT ;  /* 0x000003806b057812 */ /* 0x000fe200078ec0ff */
[----:B------:R-:W-:Y:S01]  /*70b0*/  SYNCS.ARRIVE.TRANS64.RED.A1T0 RZ, [UR4], RZ ;  /* 0x000000ffffff79a7 */ /* 0x000fe20008100404 */
[----:B--2---:R-:W-:Y:S01]  /*70c0*/  IMAD R96, R103, R96, UR41 ;  /* 0x0000002967607e24 */ /* 0x004fe2000f8e0260 */
[----:B------:R-:W-:Y:S01]  /*70d0*/  LOP3.LUT R8, R27, 0x380, RZ, 0xc0, !PT ;  /* 0x000003801b087812 */ /* 0x000fe200078ec0ff */
[----:B------:R-:W-:Y:S01]  /*70e0*/  USHF.R.S32.HI UR11, URZ, 0x1f, UR7 ;  /* 0x0000001f3f0b7899 */ /* 0x000fe20008011407 */
[----:B------:R-:W-:Y:S01]  /*70f0*/  F2FP.BF16.F32.PACK_AB R4, R20, R77 ;  /* 0x0000004d1404723e */ /* 0x000fe200000010ff */
[----:B------:R-:W-:Y:S01]  /*7100*/  USHF.R.S32.HI UR10, URZ, 0x1f, UR40 ;  /* 0x0000001f3f0a7899 */ /* 0x000fe20008011428 */
[----:B------:R-:W-:Y:S01]  /*7110*/  SHF.R.U64 R10, R10, 0x3, RZ ;  /* 0x000000030a0a7819 */ /* 0x000fe200000012ff */
[----:B------:R-:W-:Y:S01]  /*7120*/  UIMAD UR6, UR11, UR8, URZ ;  /* 0x000000080b0672a4 */ /* 0x000fe2000f8e023f */
[----:B------:R-:W2:Y:S01]  /*7130*/  LDC.64 R102, c[0x0][0xb98] ;  /* 0x0002e600ff667b82 */ /* 0x000ea20000000a00 */
[----:B------:R-:W-:Y:S01]  /*7140*/  SHF.R.U64 R20, R5, 0x3, RZ ;  /* 0x0000000305147819 */ /* 0x000fe200000012ff */
[----:B------:R-:W-:Y:S01]  /*7150*/  FMUL.FTZ R67, R112, R61 ;  /* 0x0000003d70437220 */ /* 0x000fe20000410000 */
[----:B------:R-:W-:Y:S01]  /*7160*/  SHF.R.U64 R8, R8, 0x3, RZ ;  /* 0x0000000308087819 */ /* 0x000fe200000012ff */
[----:B------:R-:W-:Y:S01]  /*7170*/  UIMAD UR6, UR7, UR9, UR6 ;  /* 0x00000009070672a4 */ /* 0x000fe2000f8e0206 */
[----:B------:R-:W-:Y:S01]  /*7180*/  LOP3.LUT R40, R10, R29, RZ, 0x3c, !PT ;  /* 0x0000001d0a287212 */ /* 0x000fe200078e3cff */
[----:B------:R-:W-:Y:S01]  /*7190*/  FMUL.FTZ R65, R116, R61 ;  /* 0x0000003d74417220 */ /* 0x000fe20000410000 */
[----:B------:R-:W-:Y:S01]  /*71a0*/  LOP3.LUT R20, R20, R107, RZ, 0x3c, !PT ;  /* 0x0000006b14147212 */ /* 0x000fe200078e3cff */
[----:B------:R-:W-:Y:S01]  /*71b0*/  IMAD R107, R96, 0x80, R16 ;  /* 0x00000080606b7824 */ /* 0x000fe200078e0210 */
[----:B------:R-:W-:Y:S01]  /*71c0*/  LOP3.LUT R10, R25, 0x380, RZ, 0xc0, !PT ;  /* 0x00000380190a7812 */ /* 0x000fe200078ec0ff */
[----:B------:R-:W-:Y:S01]  /*71d0*/  UIADD3 UR6, UR5, UR6, URZ ;  /* 0x0000000605067290 */ /* 0x000fe2000fffe03f */
[----:B------:R-:W-:Y:S01]  /*71e0*/  LOP3.LUT R38, R8, R27, RZ, 0x3c, !PT ;  /* 0x0000001b08267212 */ /* 0x000fe200078e3cff */
[-C--:B------:R-:W-:Y:S01]  /*71f0*/  FMUL.FTZ R60, R121, R61.reuse ;  /* 0x0000003d793c7220 */ /* 0x080fe20000410000 */
[----:B------:R-:W-:Y:S01]  /*7200*/  LOP3.LUT R8, R13, 0x380, RZ, 0xc0, !PT ;  /* 0x000003800d087812 */ /* 0x000fe200078ec0ff */
[----:B------:R-:W-:Y:S01]  /*7210*/  FMUL.FTZ R63, R120, R61 ;  /* 0x0000003d783f7220 */ /* 0x000fe20000410000 */
[----:B------:R-:W-:Y:S01]  /*7220*/  MOV R77, R44 ;  /* 0x0000002c004d7202 */ /* 0x000fe20000000f00 */
[----:B0-----:R-:W-:Y:S01]  /*7230*/  @P1 IMAD.HI.U32 R44, R107, R110, RZ ;  /* 0x0000006e6b2c1227 */ /* 0x001fe200078e00ff */
[----:B------:R-:W-:-:S03]  /*7240*/  SHF.R.U64 R10, R10, 0x3, RZ ;  /* 0x000000030a0a7819 */ /* 0x000fc600000012ff */
[----:B------:R-:W-:Y:S01]  /*7250*/  FMUL.FTZ R51, R125, R61 ;  /* 0x0000003d7d337220 */ /* 0x000fe20000410000 */
[----:B------:R-:W-:Y:S01]  /*7260*/  SHF.R.U64 R8, R8, 0x3, RZ ;  /* 0x0000000308087819 */ /* 0x000fe200000012ff */
[----:B------:R-:W-:Y:S01]  /*7270*/  IMAD.MOV.U32 R45, RZ, RZ, R107 ;  /* 0x000000ffff2d7224 */ /* 0x000fe200078e006b */
[----:B------:R-:W-:Y:S01]  /*7280*/  LOP3.LUT R10, R10, R25, RZ, 0x3c, !PT ;  /* 0x000000190a0a7212 */ /* 0x000fe200078e3cff */
[-C--:B------:R-:W-:Y:S01]  /*7290*/  FMUL.FTZ R58, R124, R61.reuse ;  /* 0x0000003d7c3a7220 */ /* 0x080fe20000410000 */
[----:B------:R-:W-:Y:S01]  /*72a0*/  IADD3 R25, P0, R36, 0x6000, RZ ;  /* 0x0000600024197810 */ /* 0x000fe20007f1e0ff */
[----:B------:R-:W-:Y:S01]  /*72b0*/  FMUL.FTZ R52, R129, R61 ;  /* 0x0000003d81347220 */ /* 0x000fe20000410000 */
[----:B-1----:R-:W-:Y:S01]  /*72c0*/  @P1 SHF.R.U32.HI R45, RZ, R111, R44 ;  /* 0x0000006fff2d1219 */ /* 0x002fe2000001162c */
[----:B------:R-:W-:Y:S01]  /*72d0*/  FMUL.FTZ R57, R128, R61 ;  /* 0x0000003d80397220 */ /* 0x000fe20000410000 */
[----:B------:R-:W-:Y:S01]  /*72e0*/  F2FP.BF16.F32.PACK_AB R6, R6, R7 ;  /* 0x000000070606723e */ /* 0x000fe200000010ff */
[----:B------:R-:W-:Y:S01]  /*72f0*/  FMUL.FTZ R49, R133, R61 ;  /* 0x0000003d85317220 */ /* 0x000fe20000410000 */
[----:B------:R-:W-:Y:S01]  /*7300*/  LOP3.LUT R14, R8, R13, RZ, 0x3c, !PT ;  /* 0x0000000d080e7212 */ /* 0x000fe200078e3cff */
[----:B------:R-:W-:Y:S01]  /*7310*/  IMAD.U32 R13, RZ, RZ, UR5 ;  /* 0x00000005ff0d7e24 */ /* 0x000fe2000f8e00ff */
[----:B------:R-:W-:Y:S01]  /*7320*/  F2FP.BF16.F32.PACK_AB R5, R100, R105 ;  /* 0x000000696405723e */ /* 0x000fe200000010ff */
[----:B------:R-:W-:Y:S01]  /*7330*/  ULDC.64 UR4, c[0x0][0xb88] ;  /* 0x0002e20000047ab9 */ /* 0x000fe20000000a00 */
[----:B------:R-:W-:Y:S01]  /*7340*/  F2FP.BF16.F32.PACK_AB R7, R104, R109 ;  /* 0x0000006d6807723e */ /* 0x000fe200000010ff */
[----:B------:R-:W-:Y:S01]  /*7350*/  BAR.SYNC.DEFER_BLOCKING 0x1, 0x100 ;  /* 0x0044000000007b1d */ /* 0x000fe20000010000 */
[----:B------:R-:W-:Y:S01]  /*7360*/  MOV R13, UR6 ;  /* 0x00000006000d7c02 */ /* 0x000fe20008000f00 */
[-C--:B------:R-:W-:Y:S01]  /*7370*/  FMUL.FTZ R56, R132, R61.reuse ;  /* 0x0000003d84387220 */ /* 0x080fe20000410000 */
[----:B------:R-:W-:Y:S01]  /*7380*/  LOP3.LUT R24, R25, 0x380, RZ, 0xc0, !PT ;  /* 0x0000038019187812 */ /* 0x000fe200078ec0ff */
[----:B------:R-:W-:Y:S01]  /*7390*/  FMUL.FTZ R50, R137, R61 ;  /* 0x0000003d89327220 */ /* 0x000fe20000410000 */
[----:B------:R-:W-:Y:S01]  /*73a0*/  MOV R105, R38 ;  /* 0x0000002600697202 */ /* 0x000fe20000000f00 */
[----:B------:R-:W-:Y:S01]  /*73b0*/  IMAD.MOV R38, RZ, RZ, -R45 ;  /* 0x000000ffff267224 */ /* 0x000fe200078e0a2d */
[----:B------:R-:W-:Y:S01]  /*73c0*/  SHF.R.U64 R24, R24, 0x3, RZ ;  /* 0x0000000318187819 */ /* 0x000fe200000012ff */
[----:B--2---:R-:W-:Y:S01]  /*73d0*/  IMAD.WIDE.U32 R12, R102, UR40, R12 ;  /* 0x00000028660c7c25 */ /* 0x004fe2000f8e000c */
[----:B------:R-:W-:Y:S01]  /*73e0*/  LOP3.LUT R8, R21, 0x380, RZ, 0xc0, !PT ;  /* 0x0000038015087812 */ /* 0x000fe200078ec0ff */
[----:B------:R-:W-:Y:S01]  /*73f0*/  ULDC UR6, c[0x0][0xa88] ;  /* 0x0002a20000067ab9 */ /* 0x000fe20000000800 */
[----:B------:R-:W-:Y:S01]  /*7400*/  LOP3.LUT R24, R24, R25, RZ, 0x3c, !PT ;  /* 0x0000001918187212 */ /* 0x000fe200078e3cff */
[----:B------:R-:W-:Y:S01]  /*7410*/  IMAD.X R25, RZ, RZ, R37, P0 ;  /* 0x000000ffff197224 */ /* 0x000fe200000e0625 */
[----:B------:R-:W-:Y:S01]  /*7420*/  IADD3 R29, P3, R36, 0x4000, RZ ;  /* 0x00004000241d7810 */ /* 0x000fe20007f7e0ff */
[-C--:B------:R-:W-:Y:S01]  /*7430*/  FMUL.FTZ R55, R136, R61.reuse ;  /* 0x0000003d88377220 */ /* 0x080fe20000410000 */
[----:B------:R-:W-:Y:S01]  /*7440*/  SHF.R.S32.HI R39, RZ, 0x1f, R45 ;  /* 0x0000001fff277819 */ /* 0x000fe2000001142d */
[-C--:B------:R-:W-:Y:S01]  /*7450*/  FMUL.FTZ R47, R141, R61.reuse ;  /* 0x0000003d8d2f7220 */ /* 0x080fe20000410000 */
[----:B------:R-:W-:Y:S01]  /*7460*/  IADD3 R12, P0, R45, R12, RZ ;  /* 0x0000000c2d0c7210 */ /* 0x000fe20007f1e0ff */
[-C--:B------:R-:W-:Y:S01]  /*7470*/  FMUL.FTZ R54, R140, R61.reuse ;  /* 0x0000003d8c367220 */ /* 0x080fe20000410000 */
[----:B------:R-:W-:Y:S01]  /*7480*/  SHF.R.U64 R8, R8, 0x3, RZ ;  /* 0x0000000308087819 */ /* 0x000fe200000012ff */
[-C--:B------:R-:W-:Y:S01]  /*7490*/  FMUL.FTZ R48, R145, R61.reuse ;  /* 0x0000003d91307220 */ /* 0x080fe20000410000 */
[----:B------:R-:W-:Y:S01]  /*74a0*/  IADD3 R27, P2, R36, 0x5000, RZ ;  /* 0x00005000241b7810 */ /* 0x000fe20007f5e0ff */
[----:B------:R-:W-:Y:S01]  /*74b0*/  FMUL.FTZ R53, R144, R61 ;  /* 0x0000003d90357220 */ /* 0x000fe20000410000 */
[----:B------:R-:W-:Y:S01]  /*74c0*/  LOP3.LUT R28, R29, 0x380, RZ, 0xc0, !PT ;  /* 0x000003801d1c7812 */ /* 0x000fe200078ec0ff */
[----:B------:R0:W-:Y:S01]  /*74d0*/  STSM.16.M88.4 [R106], R4 ;  /* 0x000000046a007844 */ /* 0x0001e20000000200 */
[----:B------:R-:W-:Y:S01]  /*74e0*/  LOP3.LUT R8, R8, R21, RZ, 0x3c, !PT ;  /* 0x0000001508087212 */ /* 0x000fe200078e3cff */
[-C--:B------:R-:W-:Y:S01]  /*74f0*/  FMUL.FTZ R46, R149, R61.reuse ;  /* 0x0000003d952e7220 */ /* 0x080fe20000410000 */
[----:B------:R-:W-:Y:S01]  /*7500*/  LOP3.LUT R26, R27, 0x380, RZ, 0xc0, !PT ;  /* 0x000003801b1a7812 */ /* 0x000fe200078ec0ff */
[----:B------:R-:W-:Y:S01]  /*7510*/  FMUL.FTZ R61, R148, R61 ;  /* 0x0000003d943d7220 */ /* 0x000fe20000410000 */
[----:B------:R-:W-:Y:S01]  /*7520*/  MOV R104, R40 ;  /* 0x0000002800687202 */ /* 0x000fe20000000f00 */
[----:B------:R-:W-:Y:S01]  /*7530*/  ULDC.64 UR8, c[0x0][0xae8] ;  /* 0x0002ba0000087ab9 */ /* 0x000fe20000000a00 */
[----:B------:R-:W-:-:S02]  /*7540*/  MOV R15, R14 ;  /* 0x0000000e000f7202 */ /* 0x000fc40000000f00 */
[----:B------:R-:W-:Y:S02]  /*7550*/  SHF.R.U64 R28, R28, 0x3, RZ ;  /* 0x000000031c1c7819 */ /* 0x000fe400000012ff */
[----:B------:R-:W-:Y:S02]  /*7560*/  LEA R41, R96, R19, 0x7 ;  /* 0x0000001360297211 */ /* 0x000fe400078e38ff */
[----:B------:R-:W-:Y:S02]  /*7570*/  MOV R14, R8 ;  /* 0x00000008000e7202 */ /* 0x000fe40000000f00 */
[----:B------:R-:W-:Y:S01]  /*7580*/  SHF.R.U64 R26, R26, 0x3, RZ ;  /* 0x000000031a1a7819 */ /* 0x000fe200000012ff */
[----:B0-----:R-:W-:Y:S01]  /*7590*/  IMAD R4, R102, UR10, RZ ;  /* 0x0000000a66047c24 */ /* 0x001fe2000f8e02ff */
[----:B------:R-:W-:Y:S01]  /*75a0*/  MOV R106, R10 ;  /* 0x0000000a006a7202 */ /* 0x000fe20000000f00 */
[----:B------:R-:W-:Y:S01]  /*75b0*/  IMAD R11, R59, R38, R107 ;  /* 0x000000263b0b7224 */ /* 0x000fe200078e026b */
[----:B------:R-:W-:Y:S01]  /*75c0*/  F2FP.BF16.F32.PACK_AB R5, R108, R113 ;  /* 0x000000716c05723e */ /* 0x000fe200000010ff */
[----:B------:R-:W-:Y:S01]  /*75d0*/  IMAD R103, R103, UR40, R4 ;  /* 0x0000002867677c24 */ /* 0x000fe2000f8e0204 */
[----:B------:R-:W-:-:S02]  /*75e0*/  F2FP.BF16.F32.PACK_AB R4, R72, R75 ;  /* 0x0000004b4804723e */ /* 0x000fc400000010ff */
[----:B------:R-:W-:Y:S02]  /*75f0*/  SHF.R.S32.HI R10, RZ, 0x1f, R11 ;  /* 0x0000001fff0a7819 */ /* 0x000fe4000001140b */
[----:B------:R-:W-:Y:S02]  /*7600*/  IADD3.X R13, R39, R13, R103, P0, !PT ;  /* 0x0000000d270d7210 */ /* 0x000fe400007fe467 */
[----:B------:R-:W-:Y:S01]  /*7610*/  F2FP.BF16.F32.PACK_AB R6, R70, R73 ;  /* 0x000000494606723e */ /* 0x000fe200000010ff */
[----:B------:R-:W-:Y:S01]  /*7620*/  IMAD R10, R10, UR4, RZ ;  /* 0x000000040a0a7c24 */ /* 0x000fe2000f8e02ff */
[----:B------:R-:W-:Y:S01]  /*7630*/  F2FP.BF16.F32.PACK_AB R7, R98, R117 ;  /* 0x000000756207723e */ /* 0x000fe200000010ff */
[C---:B------:R-:W-:Y:S01]  /*7640*/  IMAD.WIDE.U32 R12, R11.reuse, UR4, R12 ;  /* 0x000000040b0c7c25 */ /* 0x040fe2000f8e000c */
[----:B------:R-:W-:Y:S02]  /*7650*/  F2FP.BF16.F32.PACK_AB R8, R66, R71 ;  /* 0x000000474208723e */ /* 0x000fe400000010ff */
[----:B------:R-:W-:Y:S01]  /*7660*/  LOP3.LUT R28, R28, R29, RZ, 0x3c, !PT ;  /* 0x0000001d1c1c7212 */ /* 0x000fe200078e3cff */
[----:B------:R-:W-:Y:S01]  /*7670*/  IMAD R39, R11, UR5, R10 ;  /* 0x000000050b277c24 */ /* 0x000fe2000f8e020a */
[----:B------:R0:W-:Y:S01]  /*7680*/  STSM.16.M88.4 [R15], R4 ;  /* 0x000000040f007844 */ /* 0x0001e20000000200 */
[----:B------:R-:W-:Y:S01]  /*7690*/  ULDC.64 UR4, c[0x0][0xb50] ;  /* 0x0002d40000047ab9 */ /* 0x000fe20000000a00 */
[----:B------:R-:W-:Y:S01]  /*76a0*/  IMAD R66, R59, UR6, RZ ;  /* 0x000000063b427c24 */ /* 0x000fe2000f8e02ff */
[----:B------:R-:W-:-:S02]  /*76b0*/  IADD3.X R29, RZ, R37, RZ, P3, !PT ;  /* 0x00000025ff1d7210 */ /* 0x000fc40001ffe4ff */
[----:B------:R-:W-:Y:S02]  /*76c0*/  LOP3.LUT P0, RZ, R154, 0x3, RZ, 0xc0, !PT ;  /* 0x000000039aff7812 */ /* 0x000fe4000780c0ff */
[----:B------:R-:W-:Y:S02]  /*76d0*/  F2FP.BF16.F32.PACK_AB R9, R94, R101 ;  /* 0x000000655e09723e */ /* 0x000fe400000010ff */
[----:B------:R-:W-:Y:S02]  /*76e0*/  F2FP.BF16.F32.PACK_AB R10, R68, R69 ;  /* 0x00000045440a723e */ /* 0x000fe400000010ff */
[----:B------:R-:W-:Y:S02]  /*76f0*/  F2FP.BF16.F32.PACK_AB R11, R92, R99 ;  /* 0x000000635c0b723e */ /* 0x000fe400000010ff */
[----:B------:R-:W-:Y:S02]  /*7700*/  LEA R38, P3, R12, UR4, 0x2 ;  /* 0x000000040c267c11 */ /* 0x000fe4000f8610ff */
[----:B------:R-:W-:Y:S01]  /*7710*/  LOP3.LUT R26, R26, R27, RZ, 0x3c, !PT ;  /* 0x0000001b1a1a7212 */ /* 0x000fe200078e3cff */
[----:B0-----:R-:W-:Y:S01]  /*7720*/  VIADD R5, R41, 0x8 ;  /* 0x0000000829057836 */ /* 0x001fe20000000000 */
[----:B------:R0:W-:Y:S01]  /*7730*/  STSM.16.M88.4 [R14], R8 ;  /* 0x000000080e007844 */ /* 0x0001e20000000200 */
[----:B------:R-:W-:Y:S01]  /*7740*/  IMAD.IADD R7, R13, 0x1, R39 ;  /* 0x000000010d077824 */ /* 0x000fe200078e0227 */
[----:B------:R-:W-:Y:S01]  /*7750*/  F2FP.BF16.F32.PACK_AB R4, R62, R67 ;  /* 0x000000433e04723e */ /* 0x000fe200000010ff */
[----:B------:R-:W-:Y:S01]  /*7760*/  IMAD.X R27, RZ, RZ, R37, P2 ;  /* 0x000000ffff1b7224 */ /* 0x000fe200010e0625 */
[-C--:B------:R-:W-:Y:S01]  /*7770*/  ISETP.GE.OR P2, PT, R41, R66.reuse, P0 ;  /* 0x000000422900720c */ /* 0x080fe20000746670 */
[----:B------:R-:W-:Y:S01]  /*7780*/  SHFL.IDX PT, R62, R38, 0x1, 0x1c1f ;  /* 0x003c1f00263e7f89 */ /* 0x000fe200000e0000 */
[----:B------:R-:W-:-:S02]  /*7790*/  ISETP.GE.OR P0, PT, R5, R66, P0 ;  /* 0x000000420500720c */ /* 0x000fc40000706670 */
[----:B------:R-:W-:Y:S02]  /*77a0*/  LEA.HI.X R39, R12, UR5, R7, 0x2, P3 ;  /* 0x000000050c277c11 */ /* 0x000fe400098f1407 */
[----:B------:R-:W-:Y:S02]  /*77b0*/  F2FP.BF16.F32.PACK_AB R5, R88, R97 ;  /* 0x000000615805723e */ /* 0x000fe400000010ff */
[----:B------:R-:W-:Y:S02]  /*77c0*/  F2FP.BF16.F32.PACK_AB R6, R64, R65 ;  /* 0x000000414006723e */ /* 0x000fe400000010ff */
[----:B------:R-:W-:Y:S01]  /*77d0*/  F2FP.BF16.F32.PACK_AB R7, R90, R95 ;  /* 0x0000005f5a07723e */ /* 0x000fe200000010ff */
[----:B------:R-:W-:Y:S01]  /*77e0*/  SHFL.IDX PT, R64, R38, RZ, 0x1c1f ;  /* 0x001c1fff26407589 */ /* 0x000fe200000e0000 */
[----:B------:R-:W-:Y:S02]  /*77f0*/  F2FP.BF16.F32.PACK_AB R12, R60, R63 ;  /* 0x0000003f3c0c723e */ /* 0x000fe400000010ff */
[----:B------:R-:W-:Y:S01]  /*7800*/  F2FP.BF16.F32.PACK_AB R13, R80, R93 ;  /* 0x0000005d500d723e */ /* 0x000fe200000010ff */
[----:B------:R-:W-:Y:S01]  /*7810*/  STSM.16.M88.4 [R106], R4 ;  /* 0x000000046a007844 */ /* 0x000fe20000000200 */
[----:B0-----:R-:W-:-:S02]  /*7820*/  F2FP.BF16.F32.PACK_AB R14, R51, R58 ;  /* 0x0000003a330e723e */ /* 0x001fc400000010ff */
[----:B------:R-:W-:Y:S01]  /*7830*/  F2FP.BF16.F32.PACK_AB R15, R79, R86 ;  /* 0x000000564f0f723e */ /* 0x000fe200000010ff */
[----:B------:R-:W0:Y:S01]  /*7840*/  SHFL.IDX PT, R65, R39, RZ, 0x1c1f ;  /* 0x001c1fff27417589 */ /* 0x000e2200000e0000 */
[----:B------:R-:W-:Y:S02]  /*7850*/  F2FP.BF16.F32.PACK_AB R8, R52, R57 ;  /* 0x000000393408723e */ /* 0x000fe400000010ff */
[----:B------:R-:W-:Y:S01]  /*7860*/  F2FP.BF16.F32.PACK_AB R9, R76, R91 ;  /* 0x0000005b4c09723e */ /* 0x000fe200000010ff */
[----:B------:R-:W-:Y:S01]  /*7870*/  STSM.16.M88.4 [R105], R12 ;  /* 0x0000000c69007844 */ /* 0x000fe20000000200 */
[----:B------:R-:W-:Y:S01]  /*7880*/  F2FP.BF16.F32.PACK_AB R10, R49, R56 ;  /* 0x00000038310a723e */ /* 0x000fe200000010ff */
[----:B------:R-:W1:Y:S01]  /*7890*/  @P1 LDC R57, c[0x0][0xbec] ;  /* 0x0002fb00ff391b82 */ /* 0x000e620000000800 */
[----:B------:R-:W-:Y:S01]  /*78a0*/  F2FP.BF16.F32.PACK_AB R11, R78, R89 ;  /* 0x000000594e0b723e */ /* 0x000fe200000010ff */
[----:B------:R-:W2:Y:S01]  /*78b0*/  SHFL.IDX PT, R63, R39, 0x1, 0x1c1f ;  /* 0x003c1f00273f7f89 */ /* 0x000ea200000e0000 */
[----:B------:R-:W-:-:S02]  /*78c0*/  F2FP.BF16.F32.PACK_AB R71, R81, R84 ;  /* 0x000000545147723e */ /* 0x000fc400000010ff */
[----:B------:R-:W-:Y:S01]  /*78d0*/  MOV R100, R42 ;  /* 0x0000002a00647202 */ /* 0x000fe20000000f00 */
[----:B------:R-:W-:Y:S01]  /*78e0*/  STSM.16.M88.4 [R104], R8 ;  /* 0x0000000868007844 */ /* 0x000fe20000000200 */
[----:B------:R-:W-:Y:S02]  /*78f0*/  F2FP.BF16.F32.PACK_AB R68, R50, R55 ;  /* 0x000000373244723e */ /* 0x000fe400000010ff */
[----:B------:R-:W-:Y:S02]  /*7900*/  F2FP.BF16.F32.PACK_AB R69, R74, R87 ;  /* 0x000000574a45723e */ /* 0x000fe400000010ff */
[----:B------:R-:W-:Y:S02]  /*7910*/  F2FP.BF16.F32.PACK_AB R70, R47, R54 ;  /* 0x000000362f46723e */ /* 0x000fe400000010ff */
[----:B------:R-:W-:Y:S02]  /*7920*/  F2FP.BF16.F32.PACK_AB R81, R82, R85 ;  /* 0x000000555251723e */ /* 0x000fe400000010ff */
[----:B------:R-:W-:Y:S01]  /*7930*/  F2FP.BF16.F32.PACK_AB R80, R48, R53 ;  /* 0x000000353050723e */ /* 0x000fe200000010ff */
[----:B------:R-:W-:Y:S01]  /*7940*/  STSM.16.M88.4 [R100], R68 ;  /* 0x0000004464007844 */ /* 0x000fe20000000200 */
[----:B------:R-:W-:-:S02]  /*7950*/  F2FP.BF16.F32.PACK_AB R82, R46, R61 ;  /* 0x0000003d2e52723e */ /* 0x000fc400000010ff */
[----:B------:R-:W-:Y:S01]  /*7960*/  F2FP.BF16.F32.PACK_AB R83, R83, R150 ;  /* 0x000000965353723e */ /* 0x000fe200000010ff */
[----:B------:R-:W3:Y:S01]  /*7970*/  @P1 LDC R61, c[0x0][0xbf0] ;  /* 0x0002fc00ff3d1b82 */ /* 0x000ee20000000800 */
[C---:B------:R-:W-:Y:S02]  /*7980*/  LOP3.LUT R21, R36.reuse, 0x380, RZ, 0xc0, !PT ;  /* 0x0000038024157812 */ /* 0x040fe400078ec0ff */
[C---:B------:R-:W-:Y:S01]  /*7990*/  IADD3 R33, P5, R36.reuse, 0x2000, RZ ;  /* 0x0000200024217810 */ /* 0x040fe20007fbe0ff */
[----:B------:R-:W-:Y:S01]  /*79a0*/  STSM.16.M88.4 [R77], R80 ;  /* 0x000000504d007844 */ /* 0x000fe20000000200 */
[----:B------:R-:W-:Y:S01]  /*79b0*/  SHF.R.U64 R21, R21, 0x3, RZ ;  /* 0x0000000315157819 */ /* 0x000fe200000012ff */
[----:B------:R-:W-:Y:S02]  /*79c0*/  UIMAD UR6, UR11, UR8, URZ ;  /* 0x000000080b0672a4 */ /* 0x000fe4000f8e023f */
[----:B------:R-:W-:Y:S01]  /*79d0*/  BAR.SYNC.DEFER_BLOCKING 0x1, 0x100 ;  /* 0x0044000000007b1d */ /* 0x000fe20000010000 */
[----:B------:R-:W-:-:S02]  /*79e0*/  IADD3 R31, P4, R36, 0x3000, RZ ;  /* 0x00003000241f7810 */ /* 0x000fc40007f9e0ff */
[----:B------:R-:W-:Y:S01]  /*79f0*/  LOP3.LUT R36, R21, R36, RZ, 0x3c, !PT ;  /* 0x0000002415247212 */ /* 0x000fe200078e3cff */
[----:B------:R-:W-:Y:S01]  /*7a00*/  IMAD.X R21, RZ, RZ, R37, P6 ;  /* 0x000000ffff157224 */ /* 0x000fe200030e0625 */
[----:B------:R-:W-:Y:S01]  /*7a10*/  UIMAD.WIDE.U32 UR4, UR7, UR8, URZ ;  /* 0x00000008070472a5 */ /* 0x000fe2000f8e003f */
[----:B------:R-:W-:Y:S01]  /*7a20*/  LOP3.LUT R32, R33, 0x380, RZ, 0xc0, !PT ;  /* 0x0000038021207812 */ /* 0x000fe200078ec0ff */
[----:B------:R-:W-:Y:S01]  /*7a30*/  UIMAD UR6, UR7, UR9, UR6 ;  /* 0x00000009070672a4 */ /* 0x000fe2000f8e0206 */
[----:B------:R-:W-:Y:S02]  /*7a40*/  LOP3.LUT R30, R31, 0x380, RZ, 0xc0, !PT ;  /* 0x000003801f1e7812 */ /* 0x000fe400078ec0ff */
[----:B------:R-:W-:Y:S01]  /*7a50*/  ULDC.64 UR8, c[0x0][0xaf0] ;  /* 0x0002bc0000087ab9 */ /* 0x000fe20000000a00 */
[----:B0-----:R0:W-:Y:S01]  /*7a60*/  @!P2 ST.E desc[UR48][R64.64], R3 ;  /* 0x000000034000a985 */ /* 0x0011e2000c101930 */
[----:B------:R-:W-:Y:S01]  /*7a70*/  UIADD3 UR5, UR5, UR6, URZ ;  /* 0x0000000605057290 */ /* 0x000fe2000fffe03f */
[----:B------:R-:W-:-:S02]  /*7a80*/  SHF.R.U64 R32, R32, 0x3, RZ ;  /* 0x0000000320207819 */ /* 0x000fc400000012ff */
[----:B--2---:R1:W-:Y:S01]  /*7a90*/  @!P0 ST.E desc[UR48][R62.64], R0 ;  /* 0x000000003e008985 */ /* 0x0043e2000c101930 */
[----:B------:R-:W-:Y:S01]  /*7aa0*/  SHF.R.U64 R30, R30, 0x3, RZ ;  /* 0x000000031e1e7819 */ /* 0x000fe200000012ff */
[----:B0-----:R-:W-:Y:S02]  /*7ab0*/  IMAD R3, R153, 0x20, R17 ;  /* 0x0000002099037824 */ /* 0x001fe400078e0211 */
[----:B------:R0:W5:Y:S01]  /*7ac0*/  LD.E.128 R44, desc[UR48][R34.64] ;  /* 0x00000030222c7980 */ /* 0x000162000c101d00 */
[----:B------:R-:W-:Y:S01]  /*7ad0*/  UIMAD UR6, UR10, UR8, URZ ;  /* 0x000000080a0672a4 */ /* 0x000fe2000f8e023f */
[----:B------:R-:W-:Y:S01]  /*7ae0*/  LOP3.LUT R32, R32, R33, RZ, 0x3c, !PT ;  /* 0x0000002120207212 */ /* 0x000fe200078e3cff */
[----:B------:R-:W-:Y:S01]  /*7af0*/  UIMAD.WIDE.U32 UR4, UR40, UR8, UR4 ;  /* 0x00000008280472a5 */ /* 0x000fe2000f8e0004 */
[----:B------:R2:W5:Y:S01]  /*7b00*/  LD.E.128 R48, desc[UR48][R28.64] ;  /* 0x000000301c307980 */ /* 0x000562000c101d00 */
[----:B------:R-:W-:-:S03]  /*7b10*/  LOP3.LUT R30, R30, R31, RZ, 0x3c, !PT ;  /* 0x0000001f1e1e7212 */ /* 0x000fc600078e3cff */
[----:B------:R4:W5:Y:S01]  /*7b20*/  LD.E.128 R8, desc[UR48][R20.64] ;  /* 0x0000003014087980 */ /* 0x000962000c101d00 */
[----:B0-----:R-:W0:Y:S01]  /*7b30*/  LDC.64 R34, c[0x0][0xae0] ;  /* 0x0002b800ff227b82 */ /* 0x001e220000000a00 */
[----:B------:R-:W-:Y:S01]  /*7b40*/  UIMAD UR6, UR40, UR9, UR6 ;  /* 0x00000009280672a4 */ /* 0x000fe2000f8e0206 */
[--C-:B------:R-:W-:Y:S01]  /*7b50*/  IMAD.X R33, RZ, RZ, R37.reuse, P5 ;  /* 0x000000ffff217224 */ /* 0x100fe200028e0625 */
[----:B------:R-:W5:Y:S01]  /*7b60*/  LD.E.128 R52, desc[UR48][R26.64] ;  /* 0x000000301a347980 */ /* 0x000f62000c101d00 */
[----:B--2---:R-:W-:Y:S01]  /*7b70*/  LEA R28, R96, R3, 0x7 ;  /* 0x00000003601c7211 */ /* 0x004fe200078e38ff */
[----:B------:R-:W-:Y:S01]  /*7b80*/  IMAD.X R31, RZ, RZ, R37, P4 ;  /* 0x000000ffff1f7224 */ /* 0x000fe200020e0625 */
[----:B------:R-:W-:Y:S01]  /*7b90*/  UIADD3 UR5, UR5, UR6, URZ ;  /* 0x0000000605057290 */ /* 0x000fe2000fffe03f */
[----:B------:R-:W5:Y:S02]  /*7ba0*/  LD.E.128 R36, desc[UR48][R36.64] ;  /* 0x0000003024247980 */ /* 0x000f64000c101d00 */
[----:B-1----:R-:W-:Y:S01]  /*7bb0*/  @P1 IMAD.HI.U32 R0, R28, R57, RZ ;  /* 0x000000391c001227 */ /* 0x002fe200078e00ff */
[----:B------:R-:W-:Y:S01]  /*7bc0*/  ULDC.64 UR6, c[0x0][0xad8] ;  /* 0x0002b60000067ab9 */ /* 0x000fe20000000a00 */
[----:B------:R-:W5:Y:S02]  /*7bd0*/  LD.E.128 R40, desc[UR48][R32.64] ;  /* 0x0000003020287980 */ /* 0x000f64000c101d00 */
[----:B----4-:R-:W-:Y:S01]  /*7be0*/  IMAD.MOV.U32 R20, RZ, RZ, R28 ;  /* 0x000000ffff147224 */ /* 0x010fe200078e001c */
[----:B---3--:R-:W-:Y:S01]  /*7bf0*/  @P1 SHF.R.U32.HI R20, RZ, R61, R0 ;  /* 0x0000003dff141219 */ /* 0x008fe20000011600 */
[----:B------:R-:W5:Y:S03]  /*7c00*/  LD.E.128 R4, desc[UR48][R30.64] ;  /* 0x000000301e047980 */ /* 0x000f66000c101d00 */
[--C-:B------:R-:W-:Y:S01]  /*7c10*/  SHF.R.S32.HI R3, RZ, 0x1f, R20.reuse ;  /* 0x0000001fff037819 */ /* 0x100fe20000011414 */
[----:B------:R-:W-:Y:S01]  /*7c20*/  IMAD.MOV R0, RZ, RZ, -R20 ;  /* 0x000000ffff007224 */ /* 0x000fe200078e0a14 */
[----:B------:R1:W5:Y:S03]  /*7c30*/  LD.E.128 R12, desc[UR48][R24.64] ;  /* 0x00000030180c7980 */ /* 0x000366000c101d00 */
[----:B------:R-:W-:Y:S01]  /*7c40*/  IMAD R59, R59, R0, R28 ;  /* 0x000000003b3b7224 */ /* 0x000fe200078e021c */
[----:B------:R-:W-:Y:S01]  /*7c50*/  @!PT LDS RZ, [RZ] ;  /* 0x00000000fffff984 */ /* 0x000fe20000000800 */
[----:B------:R-:W-:Y:S01]  /*7c60*/  @!PT LDS RZ, [RZ] ;  /* 0x00000000fffff984 */ /* 0x000fe20000000800 */
[----:B------:R-:W-:Y:S01]  /*7c70*/  @!PT LDS RZ, [RZ] ;  /* 0x00000000fffff984 */ /* 0x000fe20000000800 */
[----:B------:R-:W-:Y:S01]  /*7c80*/  @!PT LDS RZ, [RZ] ;  /* 0x00000000fffff984 */ /* 0x000fe20000000800 */
[----:B------:R2:W-:Y:S06]  /*7c90*/  MEMBAR.ALL.CTA ;  /* 0x0000000000007992 */ /* 0x0005ec0000008000 */
[----:B--2---:R-:W2:Y:S01]  /*7ca0*/  FENCE.VIEW.ASYNC.S ;  /* 0x00000000000073c6 */ /* 0x004ea20000000000 */
[----:B0-----:R-:W-:Y:S01]  /*7cb0*/  IMAD R3, R3, R34, RZ ;  /* 0x0000002203037224 */ /* 0x001fe200078e02ff */
[----:B------:R-:W-:-:S03]  /*7cc0*/  SHF.R.S32.HI R0, RZ, 0x1f, R59 ;  /* 0x0000001fff007819 */ /* 0x000fc6000001143b */
[C---:B------:R-:W-:Y:S02]  /*7cd0*/  IMAD R3, R20.reuse, R35, R3 ;  /* 0x0000002314037224 */ /* 0x040fe400078e0203 */
[----:B------:R-:W-:Y:S01]  /*7ce0*/  IMAD.WIDE.U32 R20, R20, R34, UR4 ;  /* 0x0000000414147e25 */ /* 0x000fe2000f8e0022 */
[----:B------:R-:W-:-:S03]  /*7cf0*/  LEA R29, R96, R17, 0x7 ;  /* 0x00000011601d7211 */ /* 0x000fc600078e38ff */
[----:B------:R-:W-:Y:S02]  /*7d00*/  IMAD.IADD R21, R21, 0x1, R3 ;  /* 0x0000000115157824 */ /* 0x000fe400078e0203 */
[----:B------:R-:W-:Y:S01]  /*7d10*/  IMAD R0, R0, UR6, RZ ;  /* 0x0000000600007c24 */ /* 0x000fe2000f8e02ff */
[----:B------:R-:W-:Y:S01]  /*7d20*/  UIADD3 UR39, UR39, 0x28820, URZ ;  /* 0x0002882027277890 */ /* 0x000fe2000fffe03f */
[----:B------:R-:W-:Y:S01]  /*7d30*/  IMAD.WIDE.U32 R20, R59, UR6, R20 ;  /* 0x000000063b147c25 */ /* 0x000fe2000f8e0014 */
[----:B------:R-:W-:Y:S01]  /*7d40*/  UIADD3 UR43, UR43, 0x1, URZ ;  /* 0x000000012b2b7890 */ /* 0x000fe2000fffe03f */
[----:B------:R-:W-:Y:S02]  /*7d50*/  ISETP.GE.AND P1, PT, R29, R66, PT ;  /* 0x000000421d00720c */ /* 0x000fe40003f26270 */
[----:B-1----:R-:W-:Y:S01]  /*7d60*/  IMAD R25, R59, UR7, R0 ;  /* 0x000000073b197c24 */ /* 0x002fe2000f8e0200 */
[----:B------:R-:W-:Y:S01]  /*7d70*/  ULDC.64 UR6, c[0x0][0xa80] ;  /* 0x0002a00000067ab9 */ /* 0x000fe20000000a00 */
[----:B------:R-:W-:Y:S01]  /*7d80*/  UPRMT UR39, URZ, 0x654, UR39 ;  /* 0x000006543f277896 */ /* 0x000fe20008000027 */
[----:B------:R-:W-:Y:S01]  /*7d90*/  LEA R0, P2, R20, UR6, 0x1 ;  /* 0x0000000614007c11 */ /* 0x000fe2000f8408ff */
[----:B------:R-:W-:Y:S01]  /*7da0*/  IMAD.IADD R21, R21, 0x1, R25 ;  /* 0x0000000115157824 */ /* 0x000fe200078e0219 */
[----:B------:R-:W-:Y:S01]  /*7db0*/  UISETP.NE.AND UP0, UPT, UR43, 0x2, UPT ;  /* 0x000000022b00788c */ /* 0x000fe2000bf05270 */
[----:B------:R-:W-:-:S03]  /*7dc0*/  VIADD R3, R29, 0x20 ;  /* 0x000000201d037836 */ /* 0x000fc60000000000 */
[----:B------:R-:W-:Y:S01]  /*7dd0*/  LEA.HI.X R28, R20, UR7, R21, 0x1, P2 ;  /* 0x00000007141c7c11 */ /* 0x000fe200090f0c15 */
[----:B------:R-:W-:Y:S01]  /*7de0*/  USEL UR5, URZ, 0x1, UP0 ;  /* 0x000000013f057887 */ /* 0x000fe20008000000 */
[-C--:B------:R-:W-:Y:S01]  /*7df0*/  ISETP.GE.AND P3, PT, R3, R66.reuse, PT ;  /* 0x000000420300720c */ /* 0x080fe20003f66270 */
[----:B------:R-:W-:Y:S01]  /*7e00*/  ULDC UR4, c[0x0][0xc] ;  /* 0x0000030000047ab9 */ /* 0x000fe20000000800 */
[----:B------:R-:W-:Y:S01]  /*7e10*/  VIADD R3, R29, 0x40 ;  /* 0x000000401d037836 */ /* 0x000fe20000000000 */
[----:B------:R-:W-:Y:S01]  /*7e20*/  UIADD3 UR41, UR4, UR41, URZ ;  /* 0x0000002904297290 */ /* 0x000fe2000fffe03f */
[----:B--2---:R0:W1:Y:S01]  /*7e30*/  SHFL.IDX PT, R26, R0, RZ, 0x181f ;  /* 0x00181fff001a7589 */ /* 0x00406200000e0000 */
[----:B------:R-:W-:Y:S01]  /*7e40*/  USEL UR43, UR43, URZ, UP0 ;  /* 0x0000003f2b2b7287 */ /* 0x000fe20008000000 */
[----:B------:R-:W-:Y:S01]  /*7e50*/  SYNCS.ARRIVE.TRANS64.RED.A1T0 RZ, [UR39], RZ ;  /* 0x000000ffffff79a7 */ /* 0x000fe20008100427 */
[----:B------:R-:W-:Y:S01]  /*7e60*/  ULOP3.LUT UR44, UR44, UR5, URZ, 0x3c, !UPT ;  /* 0x000000052c2c7292 */ /* 0x000fe2000f8e3c3f */
[----:B------:R0:W2:Y:S01]  /*7e70*/  SHFL.IDX PT, R27, R28, RZ, 0x181f ;  /* 0x00181fff1c1b7589 */ /* 0x0000a200000e0000 */
[----:B------:R-:W-:Y:S01]  /*7e80*/  BSSY B0, `(.L_x_31) ;  /* 0x000000b000007945 */ /* 0x000fe20003800000 */
[----:B------:R-:W-:-:S03]  /*7e90*/  ISETP.GE.AND P0, PT, R3, R66, PT ;  /* 0x000000420300720c */ /* 0x000fc60003f06270 */
[----:B------:R-:W-:Y:S10]  /*7ea0*/  @P1 BRA `(.L_x_32) ;  /* 0x0000000000201947 */ /* 0x000ff40003800000 */
[----:B------:R-:W-:Y:S02]  /*7eb0*/  ULDC UR4, c[0x0][0xac8] ;  /* 0x0002b20000047ab9 */ /* 0x000fe40000000800 */
[----:B------:R-:W-:Y:S02]  /*7ec0*/  ISETP.GE.AND P2, PT, R18, UR4, PT ;  /* 0x0000000412007c0c */ /* 0x000fe4000bf46270 */
[----:B------:R-:W-:-:S11]  /*7ed0*/  ISETP.GE.AND P1, PT, R22, UR4, PT ;  /* 0x0000000416007c0c */ /* 0x000fd6000bf26270 */
[----:B-1----:R-:W-:Y:S02]  /*7ee0*/  @!P2 LEA R24, P4, R18, R26, 0x1 ;  /* 0x0000001a1218a211 */ /* 0x002fe400078808ff */
[----:B--2---:R-:W-:Y:S02]  /*7ef0*/  @!P1 IMAD.WIDE R20, R22, 0x2, R26 ;  /* 0x0000000216149825 */ /* 0x004fe400078e021a */
[----:B------:R-:W-:-:S03]  /*7f00*/  @!P2 LEA.HI.X R25, R18, R27, R188, 0x1, P4 ;  /* 0x0000001b1219a211 */ /* 0x000fc600020f0cbc */
[----:B-----5:R3:W-:Y:S04]  /*7f10*/  @!P1 ST.E.128 desc[UR48][R20.64], R36 ;  /* 0x0000002414009985 */ /* 0x0207e8000c101d30 */
[----:B------:R3:W-:Y:S02]  /*7f20*/  @!P2 ST.E.128 desc[UR48][R24.64], R48 ;  /* 0x000000301800a985 */ /* 0x0007e4000c101d30 */
.L_x_32:
[----:B------:R-:W-:Y:S05]  /*7f30*/  BSYNC B0 ;  /* 0x0000000000007941 */ /* 0x000fea0003800000 */
.L_x_31:
[----:B--2---:R2:W4:Y:S01]  /*7f40*/  SHFL.IDX PT, R27, R28, 0x1, 0x181f ;  /* 0x00381f001c1b7f89 */ /* 0x00452200000e0000 */
[----:B------:R-:W-:Y:S03]  /*7f50*/  BSSY B0, `(.L_x_33) ;  /* 0x000000b000007945 */ /* 0x000fe60003800000 */
[----:B-1----:R2:W1:Y:S01]  /*7f60*/  SHFL.IDX PT, R26, R0, 0x1, 0x181f ;  /* 0x00381f00001a7f89 */ /* 0x00246200000e0000 */
[----:B------:R-:W-:Y:S05]  /*7f70*/  @P3 BRA `(.L_x_34) ;  /* 0x0000000000203947 */ /* 0x000fea0003800000 */
[----:B------:R-:W-:Y:S02]  /*7f80*/  ULDC UR4, c[0x0][0xac8] ;  /* 0x0002b20000047ab9 */ /* 0x000fe40000000800 */
[----:B------:R-:W-:Y:S02]  /*7f90*/  ISETP.GE.AND P3, PT, R18, UR4, PT ;  /* 0x0000000412007c0c */ /* 0x000fe4000bf66270 */
[----:B------:R-:W-:-:S11]  /*7fa0*/  ISETP.GE.AND P2, PT, R22, UR4, PT ;  /* 0x0000000416007c0c */ /* 0x000fd6000bf46270 */
[----:B-1-3--:R-:W-:Y:S02]  /*7fb0*/  @!P3 LEA R24, P1, R18, R26, 0x1 ;  /* 0x0000001a1218b211 */ /* 0x00afe400078208ff */
[----:B----4-:R-:W-:Y:S02]  /*7fc0*/  @!P2 IMAD.WIDE R20, R22, 0x2, R26 ;  /* 0x000000021614a825 */ /* 0x010fe400078e021a */
[----:B------:R-:W-:-:S03]  /*7fd0*/  @!P3 LEA.HI.X R25, R18, R27, R188, 0x1, P1 ;  /* 0x0000001b1219b211 */ /* 0x000fc600008f0cbc */
[----:B-----5:R1:W-:Y:S04]  /*7fe0*/  @!P2 ST.E.128 desc[UR48][R20.64], R44 ;  /* 0x0000002c1400a985 */ /* 0x0203e8000c101d30 */
[----:B------:R1:W-:Y:S02]  /*7ff0*/  @!P3 ST.E.128 desc[UR48][R24.64], R52 ;  /* 0x000000341800b985 */ /* 0x0003e4000c101d30 */
.L_x_34:
[----:B------:R-:W-:Y:S05]  /*8000*/  BSYNC B0 ;  /* 0x0000000000007941 */ /* 0x000fea0003800000 */
.L_x_33:
[----:B----4-:R4:W0:Y:S01]  /*8010*/  SHFL.IDX PT, R27, R28, 0x2, 0x181f ;  /* 0x00581f001c1b7f89 */ /* 0x01082200000e0000 */
[----:B------:R-:W-:Y:S03]  /*8020*/  BSSY B0, `(.L_x_35) ;  /* 0x000000b000007945 */ /* 0x000fe60003800000 */
[----:B-1----:R4:W1:Y:S01]  /*8030*/  SHFL.IDX PT, R26, R0, 0x2, 0x181f ;  /* 0x00581f00001a7f89 */ /* 0x00286200000e0000 */
[----:B------:R-:W-:Y:S05]  /*8040*/  @P0 BRA `(.L_x_36) ;  /* 0x0000000000200947 */ /* 0x000fea0003800000 */
[----:B------:R-:W-:Y:S02]  /*8050*/  ULDC UR4, c[0x0][0xac8] ;  /* 0x0002b20000047ab9 */ /* 0x000fe40000000800 */
[----:B------:R-:W-:Y:S02]  /*8060*/  ISETP.GE.AND P2, PT, R18, UR4, PT ;  /* 0x0000000412007c0c */ /* 0x000fe4000bf46270 */
[----:B------:R-:W-:-:S11]  /*8070*/  ISETP.GE.AND P1, PT, R22, UR4, PT ;  /* 0x0000000416007c0c */ /* 0x000fd6000bf26270 */
[----:B-1-3--:R-:W-:Y:S02]  /*8080*/  @!P2 LEA R24, P0, R18, R26, 0x1 ;  /* 0x0000001a1218a211 */ /* 0x00afe400078008ff */
[----:B0-----:R-:W-:Y:S02]  /*8090*/  @!P1 IMAD.WIDE R20, R22, 0x2, R26 ;  /* 0x0000000216149825 */ /* 0x001fe400078e021a */
[----:B------:R-:W-:-:S03]  /*80a0*/  @!P2 LEA.HI.X R25, R18, R27, R188, 0x1, P0 ;  /* 0x0000001b1219a211 */ /* 0x000fc600000f0cbc */
[----:B-----5:R0:W-:Y:S04]  /*80b0*/  @!P1 ST.E.128 desc[UR48][R20.64], R40 ;  /* 0x0000002814009985 */ /* 0x0201e8000c101d30 */
[----:B------:R0:W-:Y:S02]  /*80c0*/  @!P2 ST.E.128 desc[UR48][R24.64], R12 ;  /* 0x0000000c1800a985 */ /* 0x0001e4000c101d30 */
.L_x_36:
[----:B------:R-:W-:Y:S05]  /*80d0*/  BSYNC B0 ;  /* 0x0000000000007941 */ /* 0x000fea0003800000 */
.L_x_35:
[----:B------:R-:W-:Y:S01]  /*80e0*/  IADD3 R3, R29, 0x60, RZ ;  /* 0x000000601d037810 */ /* 0x000fe20007ffe0ff */
[----:B0--3--:R0:W3:Y:S01]  /*80f0*/  SHFL.IDX PT, R21, R28, 0x3, 0x181f ;  /* 0x00781f001c157f89 */ /* 0x0090e200000e0000 */
[----:B------:R-:W-:Y:S01]  /*8100*/  UIADD3 UR45, UR45, 0x1, URZ ;  /* 0x000000012d2d7890 */ /* 0x000fe2000fffe03f */
[----:B------:R-:W-:Y:S01]  /*8110*/  BSSY B0, `(.L_x_37) ;  /* 0x000000c000007945 */ /* 0x000fe20003800000 */
[----:B------:R-:W-:Y:S01]  /*8120*/  ISETP.GE.AND P0, PT, R3, R66, PT ;  /* 0x000000420300720c */ /* 0x000fe20003f06270 */
[----:B------:R0:W0:-:S12]  /*8130*/  SHFL.IDX PT, R20, R0, 0x3, 0x181f ;  /* 0x00781f0000147f89 */ /* 0x00001800000e0000 */
[----:B------:R-:W-:Y:S05]  /*8140*/  @P0 BRA `(.L_x_38) ;  /* 0x0000000000200947 */ /* 0x000fea0003800000 */
[----:B------:R-:W-:Y:S02]  /*8150*/  ULDC UR4, c[0x0][0xac8] ;  /* 0x0002b20000047ab9 */ /* 0x000fe40000000800 */
[----:B------:R-:W-:Y:S02]  /*8160*/  ISETP.GE.AND P2, PT, R18, UR4, PT ;  /* 0x0000000412007c0c */ /* 0x000fe4000bf46270 */
[----:B------:R-:W-:-:S11]  /*8170*/  ISETP.GE.AND P1, PT, R22, UR4, PT ;  /* 0x0000000416007c0c */ /* 0x000fd6000bf26270 */
[----:B0----5:R-:W-:Y:S02]  /*8180*/  @!P2 LEA R14, P0, R18, R20, 0x1 ;  /* 0x00000014120ea211 */ /* 0x021fe400078008ff */
[----:B---3--:R-:W-:Y:S02]  /*8190*/  @!P1 IMAD.WIDE R12, R22, 0x2, R20 ;  /* 0x00000002160c9825 */ /* 0x008fe400078e0214 */
[----:B------:R-:W-:-:S03]  /*81a0*/  @!P2 LEA.HI.X R15, R18, R21, R188, 0x1, P0 ;  /* 0x00000015120fa211 */ /* 0x000fc600000f0cbc */
[----:B------:R0:W-:Y:S04]  /*81b0*/  @!P1 ST.E.128 desc[UR48][R12.64], R4 ;  /* 0x000000040c009985 */ /* 0x0001e8000c101d30 */
[----:B------:R0:W-:Y:S02]  /*81c0*/  @!P2 ST.E.128 desc[UR48][R14.64], R8 ;  /* 0x000000080e00a985 */ /* 0x0001e4000c101d30 */
.L_x_38:
[----:B------:R-:W-:Y:S05]  /*81d0*/  BSYNC B0 ;  /* 0x0000000000007941 */ /* 0x000fea0003800000 */
.L_x_37:
[----:B0-2-4-:R-:W0:Y:S02]  /*81e0*/  LDC R0, c[0x0][0xc34] ;  /* 0x00030d00ff007b82 */ /* 0x015e240000000800 */
[----:B0-----:R-:W-:-:S13]  /*81f0*/  ISETP.LE.AND P0, PT, R0, UR41, PT ;  /* 0x0000002900007c0c */ /* 0x001fda000bf03270 */
[----:B------:R-:W-:Y:S05]  /*8200*/  @!P0 BRA `(.L_x_39) ;  /* 0xffffff8800a88947 */ /* 0x000fea000383ffff */
[----:B------:R-:W-:Y:S05]  /*8210*/  EXIT ;  /* 0x000000000000794d */ /* 0x000fea0003800000 */
.L_x_5:
[----:B------:R-:W-:-:S08]  /*8220*/  NOP ;  /* 0x0000000000007918 */ /* 0x000fd00000000000 */
[----:B------:R-:W0:-:S00]  /*8230*/  USETMAXREG.DEALLOC.CTAPOOL 0x28 ;  /* 0x00000028000079c8 */ /* 0x000e0000080e0500 */
[----:B------:R-:W1:Y:S01]  /*8240*/  S2UR UR10, SR_CTAID.X ;  /* 0x00000000000a79c3 */ /* 0x000e620000002500 */
[----:B0-----:R-:W-:Y:S02]  /*8250*/  IMAD.MOV.U32 R37, RZ, RZ, 0x1 ;  /* 0x00000001ff257424 */ /* 0x001fe400078e00ff */
[----:B------:R-:W-:Y:S02]  /*8260*/  IMAD.MOV.U32 R22, RZ, RZ, RZ ;  /* 0x000000ffff167224 */ /* 0x000fe400078e00ff */
[----:B------:R-:W-:-:S03]  /*8270*/  IMAD.MOV.U32 R25, RZ, RZ, 0x1 ;  /* 0x00000001ff197424 */ /* 0x000fc600078e00ff */
[----:B------:R-:W1:Y:S02]  /*8280*/  LDC R2, c[0x0][0xc34] ;  /* 0x00030d00ff027b82 */ /* 0x000e640000000800 */
[----:B-1----:R-:W-:-:S13]  /*8290*/  ISETP.LE.AND P0, PT, R2, UR10, PT ;  /* 0x0000000a02007c0c */ /* 0x002fda000bf03270 */
[----:B------:R-:W-:Y:S05]  /*82a0*/  @P0 BRA `(.L_x_40) ;  /* 0x0000003400740947 */ /* 0x000fea0003800000 */
[C---:B------:R-:W-:Y:S01]  /*82b0*/  SHF.L.U32 R28, R5.reuse, 0x3, RZ ;  /* 0x00000003051c7819 */ /* 0x040fe200000006ff */
[----:B------:R-:W-:Y:S01]  /*82c0*/  ULDC.64 UR6, c[0x0][0x2f0] ;  /* 0x0000bc0000067ab9 */ /* 0x000fe20000000a00 */
[----:B------:R-:W-:Y:S01]  /*82d0*/  ULDC UR9, c[0x0][0x2b8] ;  /* 0x0000ae0000097ab9 */ /* 0x000fe20000000800 */
[----:B------:R-:W-:Y:S01]  /*82e0*/  LOP3.LUT R18, R18, 0xfffffffe, RZ, 0xc0, !PT ;  /* 0xfffffffe12127812 */ /* 0x000fe200078ec0ff */
[----:B------:R-:W-:Y:S01]  /*82f0*/  ULDC.64 UR4, c[0x0][0x418] ;  /* 0x0001060000047ab9 */ /* 0x000fe20000000a00 */
[C---:B------:R-:W-:Y:S01]  /*8300*/  LOP3.LUT R0, R28.reuse, 0x1f8, RZ, 0xc0, !PT ;  /* 0x000001f81c007812 */ /* 0x040fe200078ec0ff */
[----:B------:R-:W-:Y:S01]  /*8310*/  UISETP.NE.U32.AND UP0, UPT, UR4, URZ, UPT ;  /* 0x0000003f0400728c */ /* 0x000fe2000bf05070 */
[----:B------:R-:W-:Y:S01]  /*8320*/  LOP3.LUT R34, R28, 0x38, RZ, 0xc0, !PT ;  /* 0x000000381c227812 */ /* 0x000fe200078ec0ff */
[----:B------:R-:W0:Y:S01]  /*8330*/  S2UR UR8, SR_CgaCtaId ;  /* 0x00000000000879c3 */ /* 0x000e220000008800 */
[--C-:B------:R-:W-:Y:S01]  /*8340*/  LOP3.LUT R3, R0, 0x38, R5.reuse, 0x78, !PT ;  /* 0x0000003800037812 */ /* 0x100fe200078e7805 */
[----:B------:R-:W-:Y:S01]  /*8350*/  UISETP.NE.AND.EX UP0, UPT, UR5, URZ, UPT, UP0 ;  /* 0x0000003f0500728c */ /* 0x000fe2000bf05300 */
[----:B------:R-:W-:Y:S01]  /*8360*/  LOP3.LUT R0, R34, 0x40, RZ, 0xfc, !PT ;  /* 0x0000004022007812 */ /* 0x000fe200078efcff */
[----:B------:R-:W-:Y:S01]  /*8370*/  ULDC UR4, c[0x0][0x424] ;  /* 0x0001090000047ab9 */ /* 0x000fe20000000800 */
[----:B------:R-:W-:Y:S01]  /*8380*/  ULDC UR38, c[0x0][0x448] ;  /* 0x0001120000267ab9 */ /* 0x000fe20000000800 */
[----:B------:R-:W-:Y:S01]  /*8390*/  USEL UR4, UR4, 0x1, UP0 ;  /* 0x0000000104047887 */ /* 0x000fe20008000000 */
[C---:B------:R-:W-:Y:S01]  /*83a0*/  ISETP.GE.AND P2, PT, R0.reuse, UR7, PT ;  /* 0x0000000700007c0c */ /* 0x040fe2000bf46270 */
[----:B------:R-:W-:Y:S01]  /*83b0*/  UMOV UR39, 0x400 ;  /* 0x0000040000277882 */ /* 0x000fe20000000000 */
[C---:B------:R-:W-:Y:S01]  /*83c0*/  ISETP.GE.AND P1, PT, R0.reuse, UR9, PT ;  /* 0x0000000900007c0c */ /* 0x040fe2000bf26270 */
[----:B------:R-:W-:Y:S01]  /*83d0*/  UIMAD UR37, UR4, UR6, URZ ;  /* 0x00000006042572a4 */ /* 0x000fe2000f8e023f */
[----:B------:R-:W-:Y:S01]  /*83e0*/  ISETP.GE.AND P0, PT, R0, UR7, PT ;  /* 0x0000000700007c0c */ /* 0x000fe2000bf06270 */
[----:B------:R-:W-:Y:S01]  /*83f0*/  IMAD.SHL.U32 R0, R5, 0x10, RZ ;  /* 0x0000001005007824 */ /* 0x000fe200078e00ff */
[----:B------:R-:W-:Y:S01]  /*8400*/  ULDC UR4, c[0x0][0x288] ;  /* 0x0000a20000047ab9 */ /* 0x000fe20000000800 */
[----:B------:R-:W-:Y:S01]  /*8410*/  UIADD3 UR5, UR37, 0x7f, URZ ;  /* 0x0000007f25057890 */ /* 0x000fe2000fffe03f */
[----:B------:R-:W-:Y:S01]  /*8420*/  SHF.R.U32.HI R35, RZ, 0x3, R5 ;  /* 0x00000003ff237819 */ /* 0x000fe20000011605 */
[----:B------:R-:W-:Y:S01]  /*8430*/  UIMAD UR38, UR38, UR4, URZ ;  /* 0x00000004262672a4 */ /* 0x000fe2000f8e023f */
[----:B------:R-:W-:Y:S01]  /*8440*/  LOP3.LUT R28, R3, 0x200, R28, 0xf8, !PT ;  /* 0x00000200031c7812 */ /* 0x000fe200078ef81c */
[----:B------:R-:W-:Y:S01]  /*8450*/  USHF.R.S32.HI UR6, URZ, 0x1f, UR5 ;  /* 0x0000001f3f067899 */ /* 0x000fe20008011405 */
[----:B------:R-:W-:Y:S01]  /*8460*/  LOP3.LUT R35, R35, 0xf, RZ, 0xc0, !PT ;  /* 0x0000000f23237812 */ /* 0x000fe200078ec0ff */
[----:B------:R-:W-:Y:S01]  /*8470*/  IMAD.U32 R33, RZ, RZ, UR10 ;  /* 0x0000000aff217e24 */ /* 0x000fe2000f8e00ff */
[----:B------:R-:W-:Y:S01]  /*8480*/  @P2 LOP3.LUT R18, R18, 0x1, RZ, 0xfc, !PT ;  /* 0x0000000112122812 */ /* 0x000fe200078efcff */
[----:B------:R-:W-:Y:S01]  /*8490*/  ULEA.HI UR6, UR6, UR5, URZ, 0x7 ;  /* 0x0000000506067291 */ /* 0x000fe2000f8f383f */
[----:B------:R-:W-:Y:S01]  /*84a0*/  LOP3.LUT R2, R0, 0x70, RZ, 0xc0, !PT ;  /* 0x0000007000027812 */ /* 0x000fe200078ec0ff */
[----:B0-----:R-:W-:Y:S01]  /*84b0*/  ULEA UR39, UR8, UR39, 0x18 ;  /* 0x0000002708277291 */ /* 0x001fe2000f8ec03f */
[----:B------:R-:W-:Y:S01]  /*84c0*/  LOP3.LUT R18, R18, 0xffffffbf, RZ, 0xc0, !PT ;  /* 0xffffffbf12127812 */ /* 0x000fe200078ec0ff */
[----:B------:R-:W-:Y:S01]  /*84d0*/  ULEA.HI.SX32 UR42, UR6, 0xffffffff, 0x19 ;  /* 0xffffffff062a7891 */ /* 0x000fe2000f8fca3f */
[----:B------:R-:W-:Y:S01]  /*84e0*/  IMAD.MOV.U32 R25, RZ, RZ, 0x1 ;  /* 0x00000001ff197424 */ /* 0x000fe200078e00ff */
[----:B------:R-:W-:Y:S01]  /*84f0*/  MOV R22, RZ ;  /* 0x000000ff00167202 */ /* 0x000fe20000000f00 */
[----:B------:R-:W-:Y:S01]  /*8500*/  IMAD.MOV.U32 R37, RZ, RZ, RZ ;  /* 0x000000ffff257224 */ /* 0x000fe200078e00ff */
[----:B------:R-:W-:Y:S01]  /*8510*/  @P1 LOP3.LUT R18, R18, 0x40, RZ, 0xfc, !PT ;  /* 0x0000004012121812 */ /* 0x000fe200078efcff */
[----:B------:R-:W-:Y:S01]  /*8520*/  USHF.L.U32 UR4, UR42, 0x7, URZ ;  /* 0x000000072a047899 */ /* 0x000fe2000800063f */
[----:B------:R-:W-:Y:S01]  /*8530*/  ISETP.GE.AND P1, PT, R34, UR7, PT ;  /* 0x0000000722007c0c */ /* 0x000fe2000bf26270 */
[----:B------:R-:W-:Y:S01]  /*8540*/  ULOP3.LUT UR41, UR36, 0x2, URZ, 0xfc, !UPT ;  /* 0x0000000224297892 */ /* 0x000fe2000f8efc3f */
[----:B------:R-:W-:Y:S01]  /*8550*/  LOP3.LUT R18, R18, 0xfffffffb, RZ, 0xc0, !PT ;  /* 0xfffffffb12127812 */ /* 0x000fe200078ec0ff */
[----:B------:R-:W-:Y:S01]  /*8560*/  ULEA.HI.SX32 UR40, UR6, 0xfffffffe, 0x19 ;  /* 0xfffffffe06287891 */ /* 0x000fe2000f8fca3f */
[----:B------:R-:W-:Y:S01]  /*8570*/  LEA R0, R28, UR39, 0x1 ;  /* 0x000000271c007c11 */ /* 0x000fe2000f8e08ff */
[----:B------:R-:W-:Y:S01]  /*8580*/  IMAD.U32 R30, RZ, RZ, UR4 ;  /* 0x00000004ff1e7e24 */ /* 0x000fe2000f8e00ff */
[----:B------:R-:W-:Y:S01]  /*8590*/  @P0 LOP3.LUT R18, R18, 0x4, RZ, 0xfc, !PT ;  /* 0x0000000412120812 */ /* 0x000fe200078efcff */
[----:B------:R-:W-:Y:S01]  /*85a0*/  ULDC UR43, c[0x0][0xc] ;  /* 0x00000300002b7ab9 */ /* 0x000fe20000000800 */
[----:B------:R-:W-:-:S02]  /*85b0*/  ISETP.GE.AND P0, PT, R34, UR7, PT ;  /* 0x0000000722007c0c */ /* 0x000fc4000bf06270 */
[----:B------:R-:W-:Y:S02]  /*85c0*/  LOP3.LUT R18, R18, 0xfffffffd, RZ, 0xc0, !PT ;  /* 0xfffffffd12127812 */ /* 0x000fe400078ec0ff */
[C---:B------:R-:W-:Y:S02]  /*85d0*/  LOP3.LUT R36, R35.reuse, UR4, R2, 0xfe, !PT ;  /* 0x0000000423247c12 */ /* 0x040fe4000f8efe02 */
[----:B------:R-:W-:Y:S02]  /*85e0*/  @P1 LOP3.LUT R18, R18, 0x2, RZ, 0xfc, !PT ;  /* 0x0000000212121812 */ /* 0x000fe400078efcff */
[----:B------:R-:W-:Y:S02]  /*85f0*/  IADD3 R30, -R35, UR37, -R30 ;  /* 0x00000025231e7c10 */ /* 0x000fe4000fffe91e */
[----:B------:R-:W-:-:S04]  /*8600*/  LOP3.LUT R18, R18, 0xfffffff7, RZ, 0xc0, !PT ;  /* 0xfffffff712127812 */ /* 0x000fc800078ec0ff */
[----:B------:R-:W-:Y:S02]  /*8610*/  @P0 LOP3.LUT R18, R18, 0x8, RZ, 0xfc, !PT ;  /* 0x0000000812120812 */ /* 0x000fe400078efcff */
[----:B------:R-:W-:Y:S02]  /*8620*/  ISETP.GE.AND P0, PT, R34, UR9, PT ;  /* 0x0000000922007c0c */ /* 0x000fe4000bf06270 */
[----:B------:R-:W-:-:S11]  /*8630*/  LOP3.LUT R18, R18, 0xffffff7f, RZ, 0xc0, !PT ;  /* 0xffffff7f12127812 */ /* 0x000fd600078ec0ff */
[----:B------:R-:W-:-:S07]  /*8640*/  @P0 LOP3.LUT R18, R18, 0x80, RZ, 0xfc, !PT ;  /* 0x0000008012120812 */ /* 0x000fce00078efcff */
.L_x_75:
[----:B------:R-:W0:Y:S01]  /*8650*/  LDC R0, c[0x0][0xc38] ;  /* 0x00030e00ff007b82 */ /* 0x000e220000000800 */
[----:B------:R-:W-:Y:S01]  /*8660*/  IMAD.MOV.U32 R24, RZ, RZ, R33 ;  /* 0x000000ffff187224 */ /* 0x000fe200078e0021 */
[----:B------:R-:W-:Y:S05]  /*8670*/  YIELD ;  /* 0x0000000000007946 */ /* 0x000fea0003800000 */
[----:B------:R-:W-:Y:S01]  /*8680*/  ULDC.64 UR4, c[0x0][0xa28] ;  /* 0x00028a0000047ab9 */ /* 0x000fe20000000a00 */
[----:B------:R-:W1:Y:S01]  /*8690*/  LDC R2, c[0x0][0xc44] ;  /* 0x00031100ff027b82 */ /* 0x000e620000000800 */
[----:B------:R-:W-:Y:S01]  /*86a0*/  IMAD.MOV.U32 R32, RZ, RZ, RZ ;  /* 0x000000ffff207224 */ /* 0x000fe200078e00ff */
[----:B0-----:R-:W-:-:S13]  /*86b0*/  ISETP.NE.AND P0, PT, R0, 0x1, PT ;  /* 0x000000010000780c */ /* 0x001fda0003f05270 */
[----:B------:R-:W0:Y:S08]  /*86c0*/  @P0 LDC R0, c[0x0][0xc3c] ;  /* 0x00030f00ff000b82 */ /* 0x000e300000000800 */
[----:B------:R-:W2:Y:S01]  /*86d0*/  @P0 LDC R3, c[0x0][0xc40] ;  /* 0x00031000ff030b82 */ /* 0x000ea20000000800 */
[----:B0-----:R-:W-:-:S05]  /*86e0*/  @P0 IMAD.HI.U32 R0, R33, R0, RZ ;  /* 0x0000000021000227 */ /* 0x001fca00078e00ff */
[----:B--2---:R-:W-:Y:S02]  /*86f0*/  @P0 SHF.R.U32.HI R24, RZ, R3, R0 ;  /* 0x00000003ff180219 */ /* 0x004fe40000011600 */
[----:B-1----:R-:W-:Y:S02]  /*8700*/  ISETP.NE.AND P0, PT, R2, 0x1, PT ;  /* 0x000000010200780c */ /* 0x002fe40003f05270 */
[----:B------:R-:W-:-:S11]  /*8710*/  MOV R23, R24 ;  /* 0x0000001800177202 */ /* 0x000fd60000000f00 */
[----:B------:R-:W0:Y:S02]  /*8720*/  @P0 LDC.64 R2, c[0x0][0xc48] ;  /* 0x00031200ff020b82 */ /* 0x000e240000000a00 */
[----:B0-----:R-:W-:-:S05]  /*8730*/  @P0 IMAD.HI.U32 R0, R24, R2, RZ ;  /* 0x0000000218000227 */ /* 0x001fca00078e00ff */
[----:B------:R-:W-:Y:S02]  /*8740*/  @P0 SHF.R.U32.HI R23, RZ, R3, R0 ;  /* 0x00000003ff170219 */ /* 0x000fe40000011600 */
[----:B------:R-:W-:-:S04]  /*8750*/  ISETP.NE.U32.AND P0, PT, RZ, UR4, PT ;  /* 0x00000004ff007c0c */ /* 0x000fc8000bf05070 */
[----:B------:R-:W-:-:S13]  /*8760*/  ISETP.NE.AND.EX P0, PT, RZ, UR5, PT, P0 ;  /* 0x00000005ff007c0c */ /* 0x000fda000bf05300 */
[----:B------:R-:W0:Y:S01]  /*8770*/  @P0 LDC.64 R2, c[0x0][0xa28] ;  /* 0x00028a00ff020b82 */ /* 0x000e220000000a00 */
[----:B------:R-:W-:-:S04]  /*8780*/  UIADD3 UR4, UR39, 0x18400, URZ ;  /* 0x0001840027047890 */ /* 0x000fc8000fffe03f */
[----:B------:R-:W-:Y:S01]  /*8790*/  ULOP3.LUT UP0, URZ, UR4, 0x3ff, URZ, 0xc0, !UPT ;  /* 0x000003ff043f7892 */ /* 0x000fe2000f80c03f */
[----:B0-----:R-:W-:-:S05]  /*87a0*/  @P0 IMAD.WIDE R2, R23, 0x4, R2 ;  /* 0x0000000417020825 */ /* 0x001fca00078e0202 */
[----:B------:R0:W5:Y:S01]  /*87b0*/  @P0 LDG.E R32, desc[UR48][R2.64] ;  /* 0x0000003002200981 */ /* 0x000162000c1e1900 */
[----:B------:R-:W-:-:S13]  /*87c0*/  PLOP3.LUT P0, PT, PT, PT, UP0, 0x80, 0x0 ;  /* 0x000000000000781c */ /* 0x000fda0003f0f008 */
[----:B0-----:R-:W-:Y:S05]  /*87d0*/  @!P0 BRA `(.L_x_41) ;  /* 0x0000000000408947 */ /* 0x001fea0003800000 */
[----:B------:R-:W-:Y:S01]  /*87e0*/  MOV R2, 0x0 ;  /* 0x0000000000027802 */ /* 0x000fe20000000f00 */
[----:B------:R-:W-:Y:S01]  /*87f0*/  ULDC.64 UR4, c[0x4][0x80] ;  /* 0x0100200000047ab9 */ /* 0x000fe20000000a00 */
[----:B------:R-:W-:Y:S01]  /*8800*/  ULDC.64 UR6, c[0x4][0x88] ;  /* 0x0100220000067ab9 */ /* 0x000fe20000000a00 */
[----:B------:R-:W-:Y:S01]  /*8810*/  IMAD.U32 R4, RZ, RZ, UR4 ;  /* 0x00000004ff047e24 */ /* 0x000fe2000f8e00ff */
[----:B------:R-:W-:Y:S01]  /*8820*/  MOV R6, UR6 ;  /* 0x0000000600067c02 */ /* 0x000fe20008000f00 */
[----:B------:R-:W-:Y:S01]  /*8830*/  IMAD.U32 R5, RZ, RZ, UR5 ;  /* 0x00000005ff057e24 */ /* 0x000fe2000f8e00ff */
[----:B------:R-:W0:Y:S01]  /*8840*/  LDC.64 R2, c[0x4][R2] ;  /* 0x0100000002027b82 */ /* 0x000e220000000a00 */
[----:B------:R-:W-:Y:S01]  /*8850*/  ULDC.64 UR4, c[0x4][0x8] ;  /* 0x0100020000047ab9 */ /* 0x000fe20000000a00 */
[----:B------:R-:W-:Y:S01]  /*8860*/  IMAD.U32 R7, RZ, RZ, UR7 ;  /* 0x00000007ff077e24 */ /* 0x000fe2000f8e00ff */
[----:B------:R-:W-:Y:S01]  /*8870*/  MOV R8, 0x70 ;  /* 0x0000007000087802 */ /* 0x000fe20000000f00 */
[----:B------:R-:W-:-:S02]  /*8880*/  IMAD.U32 R10, RZ, RZ, UR4 ;  /* 0x00000004ff0a7e24 */ /* 0x000fc4000f8e00ff */
[----:B------:R-:W-:Y:S02]  /*8890*/  IMAD.U32 R11, RZ, RZ, UR5 ;  /* 0x00000005ff0b7e24 */ /* 0x000fe4000f8e00ff */
[----:B------:R-:W-:Y:S02]  /*88a0*/  IMAD.MOV.U32 R12, RZ, RZ, 0x1 ;  /* 0x00000001ff0c7424 */ /* 0x000fe400078e00ff */
[----:B------:R-:W-:-:S07]  /*88b0*/  IMAD.MOV.U32 R13, RZ, RZ, RZ ;  /* 0x000000ffff0d7224 */ /* 0x000fce00078e00ff */
[----:B------:R-:W-:-:S07]  /*88c0*/  LEPC R20, `(.L_x_41) ;  /* 0x000000001014794e */ /* 0x000fce0000000000 */
[----:B0----5:R-:W-:Y:S05]  /*88d0*/  CALL.ABS.NOINC R2 ;  /* 0x0000000002007343 */ /* 0x021fea0003c00000 */
.L_x_41:
[----:B------:R-:W-:-:S04]  /*88e0*/  UIADD3 UR4, UR39, 0x400, URZ ;  /* 0x0000040027047890 */ /* 0x000fc8000fffe03f */
[----:B------:R-:W-:-:S06]  /*88f0*/  ULOP3.LUT UP0, URZ, UR4, 0x3ff, URZ, 0xc0, !UPT ;  /* 0x000003ff043f7892 */ /* 0x000fcc000f80c03f */
[----:B------:R-:W-:-:S13]  /*8900*/  PLOP3.LUT P0, PT, PT, PT, UP0, 0x80, 0x0 ;  /* 0x000000000000781c */ /* 0x000fda0003f0f008 */
[----:B------:R-:W-:Y:S05]  /*8910*/  @!P0 BRA `(.L_x_42) ;  /* 0x00000000007c8947 */ /* 0x000fea0003800000 */
[----:B------:R-:W-:Y:S01]  /*8920*/  MOV R16, 0x0 ;  /* 0x0000000000107802 */ /* 0x000fe20000000f00 */
[----:B------:R-:W-:Y:S01]  /*8930*/  ULDC.64 UR6, c[0x4][0x80] ;  /* 0x0100200000067ab9 */ /* 0x000fe20000000a00 */
[----:B------:R-:W-:Y:S01]  /*8940*/  ULDC.64 UR8, c[0x4][0x88] ;  /* 0x0100220000087ab9 */ /* 0x000fe20000000a00 */
[----:B------:R-:W-:Y:S01]  /*8950*/  ULDC.64 UR4, c[0x4][0x10] ;  /* 0x0100040000047ab9 */ /* 0x000fe20000000a00 */
[----:B------:R0:W1:Y:S01]  /*8960*/  LDC.64 R2, c[0x4][R16] ;  /* 0x0100000010027b82 */ /* 0x0000620000000a00 */
[----:B------:R-:W-:Y:S01]  /*8970*/  IMAD.U32 R4, RZ, RZ, UR6 ;  /* 0x00000006ff047e24 */ /* 0x000fe2000f8e00ff */
[----:B------:R-:W-:Y:S01]  /*8980*/  MOV R5, UR7 ;  /* 0x0000000700057c02 */ /* 0x000fe20008000f00 */
[----:B------:R-:W-:Y:S01]  /*8990*/  IMAD.U32 R6, RZ, RZ, UR8 ;  /* 0x00000008ff067e24 */ /* 0x000fe2000f8e00ff */
[----:B------:R-:W-:Y:S01]  /*89a0*/  MOV R11, UR5 ;  /* 0x00000005000b7c02 */ /* 0x000fe20008000f00 */
[----:B------:R-:W-:Y:S02]  /*89b0*/  IMAD.U32 R7, RZ, RZ, UR9 ;  /* 0x00000009ff077e24 */ /* 0x000fe4000f8e00ff */
[----:B------:R-:W-:-:S02]  /*89c0*/  IMAD.U32 R10, RZ, RZ, UR4 ;  /* 0x00000004ff0a7e24 */ /* 0x000fc4000f8e00ff */
[----:B------:R-:W-:Y:S02]  /*89d0*/  IMAD.MOV.U32 R8, RZ, RZ, 0x70 ;  /* 0x00000070ff087424 */ /* 0x000fe400078e00ff */
[----:B------:R-:W-:Y:S02]  /*89e0*/  IMAD.MOV.U32 R12, RZ, RZ, 0x1 ;  /* 0x00000001ff0c7424 */ /* 0x000fe400078e00ff */
[----:B0-----:R-:W-:-:S07]  /*89f0*/  IMAD.MOV.U32 R13, RZ, RZ, RZ ;  /* 0x000000ffff0d7224 */ /* 0x001fce00078e00ff */
[----:B------:R-:W-:-:S07]  /*8a00*/  LEPC R20, `(.L_x_43) ;  /* 0x000000001014794e */ /* 0x000fce0000000000 */
[----:B-1---5:R-:W-:Y:S05]  /*8a10*/  CALL.ABS.NOINC R2 ;  /* 0x0000000002007343 */ /* 0x022fea0003c00000 */
.L_x_43:
[----:B------:R0:W1:Y:S01]  /*8a20*/  LDC.64 R2, c[0x4][R16] ;  /* 0x0100000010027b82 */ /* 0x0000620000000a00 */
[----:B------:R-:W-:Y:S01]  /*8a30*/  ULDC.64 UR4, c[0x4][0x80] ;  /* 0x0100200000047ab9 */ /* 0x000fe20000000a00 */
[----:B------:R-:W-:Y:S01]  /*8a40*/  ULDC.64 UR6, c[0x4][0x88] ;  /* 0x0100220000067ab9 */ /* 0x000fe20000000a00 */
[----:B------:R-:W-:Y:S01]  /*8a50*/  MOV R4, UR4 ;  /* 0x0000000400047c02 */ /* 0x000fe20008000f00 */
[----:B------:R-:W-:Y:S01]  /*8a60*/  IMAD.U32 R5, RZ, RZ, UR5 ;  /* 0x00000005ff057e24 */ /* 0x000fe2000f8e00ff */
[----:B------:R-:W-:Y:S01]  /*8a70*/  ULDC.64 UR4, c[0x4][0x18] ;  /* 0x0100060000047ab9 */ /* 0x000fe20000000a00 */
[----:B------:R-:W-:Y:S01]  /*8a80*/  IMAD.U32 R6, RZ, RZ, UR6 ;  /* 0x00000006ff067e24 */ /* 0x000fe2000f8e00ff */
[----:B------:R-:W-:Y:S01]  /*8a90*/  MOV R10, UR4 ;  /* 0x00000004000a7c02 */ /* 0x000fe20008000f00 */
[----:B------:R-:W-:Y:S01]  /*8aa0*/  IMAD.U32 R7, RZ, RZ, UR7 ;  /* 0x00000007ff077e24 */ /* 0x000fe2000f8e00ff */
[----:B------:R-:W-:Y:S01]  /*8ab0*/  MOV R13, RZ ;  /* 0x000000ff000d7202 */ /* 0x000fe20000000f00 */
[----:B------:R-:W-:-:S02]  /*8ac0*/  IMAD.U32 R11, RZ, RZ, UR5 ;  /* 0x00000005ff0b7e24 */ /* 0x000fc4000f8e00ff */
[----:B------:R-:W-:Y:S02]  /*8ad0*/  IMAD.MOV.U32 R8, RZ, RZ, 0x70 ;  /* 0x00000070ff087424 */ /* 0x000fe400078e00ff */
[----:B0-----:R-:W-:-:S07]  /*8ae0*/  IMAD.MOV.U32 R12, RZ, RZ, 0x1 ;  /* 0x00000001ff0c7424 */ /* 0x001fce00078e00ff */
[----:B------:R-:W-:-:S07]  /*8af0*/  LEPC R20, `(.L_x_42) ;  /* 0x000000001014794e */ /* 0x000fce0000000000 */
[----:B-1----:R-:W-:Y:S05]  /*8b00*/  CALL.ABS.NOINC R2 ;  /* 0x0000000002007343 */ /* 0x002fea0003c00000 */
.L_x_42:
[----:B------:R-:W-:Y:S01]  /*8b10*/  ULDC.64 UR4, c[0x0][0x9f8] ;  /* 0x00027e0000047ab9 */ /* 0x000fe20000000a00 */
[----:B------:R-:W-:Y:S01]  /*8b20*/  IMAD.MOV.U32 R29, RZ, RZ, R23 ;  /* 0x000000ffff1d7224 */ /* 0x000fe200078e0017 */
[----:B------:R-:W-:Y:S01]  /*8b30*/  ISETP.NE.U32.AND P0, PT, RZ, UR4, PT ;  /* 0x00000004ff007c0c */ /* 0x000fe2000bf05070 */
[----:B------:R-:W0:Y:S01]  /*8b40*/  LDC R8, c[0x0][0x430] ;  /* 0x00010c00ff087b82 */ /* 0x000e220000000800 */
[----:B-----5:R-:W-:Y:S01]  /*8b50*/  IMAD.IADD R0, R36, 0x1, R32 ;  /* 0x0000000124007824 */ /* 0x020fe200078e0220 */
[----:B------:R-:W-:Y:S01]  /*8b60*/  LOP3.LUT R18, R18, 0xffffffdf, RZ, 0xc0, !PT ;  /* 0xffffffdf12127812 */ /* 0x000fe200078ec0ff */
[----:B------:R-:W-:Y:S01]  /*8b70*/  ULDC UR4, c[0x0][0xc44] ;  /* 0x0003110000047ab9 */ /* 0x000fe20000000800 */
[----:B------:R-:W-:-:S13]  /*8b80*/  ISETP.NE.AND.EX P0, PT, RZ, UR5, PT, P0 ;  /* 0x00000005ff007c0c */ /* 0x000fda000bf05300 */
[----:B------:R-:W1:Y:S02]  /*8b90*/  @P0 LDC.64 R2, c[0x0][0x9f8] ;  /* 0x00027e00ff020b82 */ /* 0x000e640000000a00 */
[----:B-1----:R-:W-:-:S05]  /*8ba0*/  @P0 IMAD.WIDE R2, R23, 0x4, R2 ;  /* 0x0000000417020825 */ /* 0x002fca00078e0202 */
[----:B------:R1:W2:Y:S01]  /*8bb0*/  @P0 LDG.E R29, desc[UR48][R2.64] ;  /* 0x00000030021d0981 */ /* 0x0002a2000c1e1900 */
[----:B0-----:R-:W-:Y:S01]  /*8bc0*/  ISETP.NE.AND P1, PT, R8, 0x1, PT ;  /* 0x000000010800780c */ /* 0x001fe20003f25270 */
[----:B------:R-:W-:Y:S01]  /*8bd0*/  IMAD.MOV.U32 R9, RZ, RZ, R0 ;  /* 0x000000ffff097224 */ /* 0x000fe200078e0000 */
[----:B------:R-:W-:-:S11]  /*8be0*/  ISETP.GE.AND P0, PT, R36, UR37, PT ;  /* 0x0000002524007c0c */ /* 0x000fd6000bf06270 */
[----:B------:R-:W0:Y:S01]  /*8bf0*/  @P1 LDC R5, c[0x0][0x434] ;  /* 0x00010d00ff051b82 */ /* 0x000e220000000800 */
[----:B------:R-:W-:-:S07]  /*8c00*/  @P1 LOP3.LUT R18, R18, 0x20, RZ, 0xfc, !PT ;  /* 0x0000002012121812 */ /* 0x000fce00078efcff */
[----:B------:R-:W3:Y:S08]  /*8c10*/  @P1 LDC R11, c[0x0][0x438] ;  /* 0x00010e00ff0b1b82 */ /* 0x000ef00000000800 */
[----:B------:R-:W4:Y:S01]  /*8c20*/  @!P0 LDC.64 R6, c[0x0][0x428] ;  /* 0x00010a00ff068b82 */ /* 0x000f220000000a00 */
[----:B0-----:R-:W-:-:S05]  /*8c30*/  @P1 IMAD.HI.U32 R4, R0, R5, RZ ;  /* 0x0000000500041227 */ /* 0x001fca00078e00ff */
[----:B---3--:R-:W-:Y:S02]  /*8c40*/  @P1 SHF.R.U32.HI R9, RZ, R11, R4 ;  /* 0x0000000bff091219 */ /* 0x008fe40000011604 */
[----:B------:R-:W0:Y:S02]  /*8c50*/  @!P0 LDC.64 R4, c[0x0][0x418] ;  /* 0x00010600ff048b82 */ /* 0x000e240000000a00 */
[----:B-1----:R-:W-:Y:S02]  /*8c60*/  @!P0 SHF.R.S32.HI R3, RZ, 0x1f, R9 ;  /* 0x0000001fff038819 */ /* 0x002fe40000011409 */
[----:B------:R-:W-:Y:S01]  /*8c70*/  IADD3 R19, -R23, RZ, RZ ;  /* 0x000000ff17137210 */ /* 0x000fe20007ffe1ff */
[----:B------:R-:W-:-:S04]  /*8c80*/  UMOV UR5, 0xffffffff ;  /* 0xffffffff00057882 */ /* 0x000fc80000000000 */
[----:B------:R-:W-:Y:S01]  /*8c90*/  IMAD R19, R19, UR4, R24 ;  /* 0x0000000413137c24 */ /* 0x000fe2000f8e0218 */
[----:B--2---:R-:W-:-:S05]  /*8ca0*/  SHF.R.S32.HI R31, RZ, 0x1f, R29 ;  /* 0x0000001fff1f7819 */ /* 0x004fca000001141d */
[----:B----4-:R-:W-:-:S04]  /*8cb0*/  @!P0 IMAD R2, R31, R6, RZ ;  /* 0x000000061f028224 */ /* 0x010fc800078e02ff */
[----:B------:R-:W-:Y:S01]  /*8cc0*/  @!P0 IMAD R7, R29, R7, R2 ;  /* 0x000000071d078224 */ /* 0x000fe200078e0202 */
[----:B------:R-:W-:-:S05]  /*8cd0*/  @!P0 MOV R2, R9 ;  /* 0x0000000900028202 */ /* 0x000fca0000000f00 */
[----:B------:R-:W-:-:S04]  /*8ce0*/  @!P0 IMAD.WIDE.U32 R2, R29, R6, R2 ;  /* 0x000000061d028225 */ /* 0x000fc800078e0002 */
[----:B------:R-:W-:Y:S01]  /*8cf0*/  @!P0 IMAD.IADD R3, R3, 0x1, R7 ;  /* 0x0000000103038824 */ /* 0x000fe200078e0207 */
[----:B0-----:R-:W-:Y:S01]  /*8d00*/  @!P0 LEA R4, P1, R2, R4, 0x2 ;  /* 0x0000000402048211 */ /* 0x001fe200078210ff */
[----:B------:R-:W-:-:S03]  /*8d10*/  IMAD.MOV.U32 R6, RZ, RZ, RZ ;  /* 0x000000ffff067224 */ /* 0x000fc600078e00ff */
[----:B------:R-:W-:Y:S01]  /*8d20*/  @!P0 LEA.HI.X R5, R2, R5, R3, 0x2, P1 ;  /* 0x0000000502058211 */ /* 0x000fe200008f1403 */
[----:B------:R-:W-:Y:S02]  /*8d30*/  IMAD.MOV R3, RZ, RZ, -R9 ;  /* 0x000000ffff037224 */ /* 0x000fe400078e0a09 */
[----:B------:R-:W-:Y:S02]  /*8d40*/  IMAD.U32 R2, RZ, RZ, UR41 ;  /* 0x00000029ff027e24 */ /* 0x000fe4000f8e00ff */
[----:B------:R0:W5:Y:S02]  /*8d50*/  @!P0 LDG.E R6, desc[UR48][R4.64] ;  /* 0x0000003004068981 */ /* 0x000164000c1e1900 */
[----:B0-----:R-:W-:Y:S01]  /*8d60*/  IMAD R4, R8, R3, R0 ;  /* 0x0000000308047224 */ /* 0x001fe200078e0200 */
[----:B------:R-:W-:Y:S06]  /*8d70*/  BRA.DIV UR5, `(.L_x_44) ;  /* 0x0000003205087947 */ /* 0x000fec000b800000 */
.L_x_92:
[----:B------:R-:W-:Y:S02]  /*8d80*/  ISETP.NE.AND P0, PT, R2, 0x3, PT ;  /* 0x000000030200780c */ /* 0x000fe40003f05270 */
[----:B------:R-:W-:Y:S02]  /*8d90*/  LOP3.LUT R18, R18, 0xffffffef, RZ, 0xc0, !PT ;  /* 0xffffffef12127812 */ /* 0x000fe400078ec0ff */
[----:B------:R-:W-:-:S09]  /*8da0*/  SHF.R.S32.HI R27, RZ, 0x1f, R19 ;  /* 0x0000001fff1b7819 */ /* 0x000fd20000011413 */
[----:B------:R-:W-:Y:S01]  /*8db0*/  @P0 LOP3.LUT R18, R18, 0x10, RZ, 0xfc, !PT ;  /* 0x0000001012120812 */ /* 0x000fe200078efcff */
[----:B------:R-:W-:Y:S06]  /*8dc0*/  @!P0 BRA `(.L_x_45) ;  /* 0x0000000000048947 */ /* 0x000fec0003800000 */
[----:B------:R-:W-:Y:S01]  /*8dd0*/  BPT.TRAP 0x1 ;  /* 0x000000040000795c */ /* 0x000fe20000300000 */
.L_x_45:
[----:B------:R-:W-:Y:S01]  /*8de0*/  SHF.R.S32.HI R7, RZ, 0x1f, R4 ;  /* 0x0000001fff077819 */ /* 0x000fe20000011404 */
[----:B------:R-:W-:Y:S01]  /*8df0*/  ULDC.64 UR4, c[0x0][0x328] ;  /* 0x0000ca0000047ab9 */ /* 0x000fe20000000a00 */
[----:B------:R-:W-:Y:S03]  /*8e00*/  BSSY B0, `(.L_x_46) ;  /* 0x0000017000007945 */ /* 0x000fe60003800000 */
[----:B------:R-:W-:-:S04]  /*8e10*/  IMAD R3, R7, UR4, RZ ;  /* 0x0000000407037c24 */ /* 0x000fc8000f8e02ff */
[C---:B------:R-:W-:Y:S02]  /*8e20*/  IMAD R5, R4.reuse, UR5, R3 ;  /* 0x0000000504057c24 */ /* 0x040fe4000f8e0203 */
[----:B------:R-:W-:Y:S01]  /*8e30*/  IMAD.WIDE.U32 R2, R4, UR4, RZ ;  /* 0x0000000404027c25 */ /* 0x000fe2000f8e00ff */
[----:B------:R-:W-:-:S03]  /*8e40*/  ULDC.64 UR4, c[0x0][0x338] ;  /* 0x0000ce0000047ab9 */ /* 0x000fc60000000a00 */
[----:B------:R-:W-:Y:S01]  /*8e50*/  IMAD.IADD R3, R3, 0x1, R5 ;  /* 0x0000000103037824 */ /* 0x000fe200078e0205 */
[----:B-----5:R-:W-:Y:S01]  /*8e60*/  SHF.R.S32.HI R5, RZ, 0x1f, R6 ;  /* 0x0000001fff057819 */ /* 0x020fe20000011406 */
[----:B------:R-:W-:-:S04]  /*8e70*/  IMAD.WIDE.U32 R2, R6, UR4, R2 ;  /* 0x0000000406027c25 */ /* 0x000fc8000f8e0002 */
[----:B------:R-:W-:-:S04]  /*8e80*/  IMAD R9, R5, UR4, RZ ;  /* 0x0000000405097c24 */ /* 0x000fc8000f8e02ff */
[----:B------:R-:W-:Y:S01]  /*8e90*/  IMAD R9, R6, UR5, R9 ;  /* 0x0000000506097c24 */ /* 0x000fe2000f8e0209 */
[----:B------:R-:W-:Y:S02]  /*8ea0*/  ULDC.64 UR4, c[0x0][0x330] ;  /* 0x0000cc0000047ab9 */ /* 0x000fe40000000a00 */
[----:B------:R-:W-:Y:S02]  /*8eb0*/  IMAD R0, R27, UR4, RZ ;  /* 0x000000041b007c24 */ /* 0x000fe4000f8e02ff */
[----:B------:R-:W-:Y:S02]  /*8ec0*/  IMAD.IADD R3, R3, 0x1, R9 ;  /* 0x0000000103037824 */ /* 0x000fe400078e0209 */
[C---:B------:R-:W-:Y:S01]  /*8ed0*/  IMAD R17, R19.reuse, UR5, R0 ;  /* 0x0000000513117c24 */ /* 0x040fe2000f8e0200 */
[----:B------:R-:W-:Y:S01]  /*8ee0*/  LEA R0, R22, UR39, 0x3 ;  /* 0x0000002716007c11 */ /* 0x000fe2000f8e18ff */
[----:B------:R-:W-:Y:S01]  /*8ef0*/  IMAD.WIDE.U32 R2, R19, UR4, R2 ;  /* 0x0000000413027c25 */ /* 0x000fe2000f8e0002 */
[----:B------:R-:W-:-:S02]  /*8f00*/  ULDC.64 UR4, c[0x0][0x318] ;  /* 0x0000c60000047ab9 */ /* 0x000fc40000000a00 */
[C---:B------:R-:W-:Y:S02]  /*8f10*/  LEA R16, P0, R2.reuse, UR4, 0x1 ;  /* 0x0000000402107c11 */ /* 0x040fe4000f8008ff */
[----:B------:R-:W-:Y:S02]  /*8f20*/  IADD3 R17, R3, R17, RZ ;  /* 0x0000001103117210 */ /* 0x000fe40007ffe0ff */
[----:B------:R-:W-:Y:S02]  /*8f30*/  SHF.L.U32 R3, R25, 0x1f, RZ ;  /* 0x0000001f19037819 */ /* 0x000fe400000006ff */
[----:B------:R-:W-:-:S06]  /*8f40*/  LEA.HI.X R17, R2, UR5, R17, 0x1, P0 ;  /* 0x0000000502117c11 */ /* 0x000fcc00080f0c11 */
[----:B------:R-:W0:Y:S02]  /*8f50*/  SYNCS.PHASECHK.TRANS64.TRYWAIT P0, [R0+URZ+0x28840], R3 ;  /* 0x02884003000075a7 */ /* 0x000e24000800017f */
[----:B0-----:R-:W-:Y:S05]  /*8f60*/  @!P0 BRA `(.L_x_47) ;  /* 0x0000002c00c08947 */ /* 0x001fea0003800000 */
.L_x_93:
[----:B------:R-:W-:Y:S05]  /*8f70*/  BSYNC B0 ;  /* 0x0000000000007941 */ /* 0x000fea0003800000 */
.L_x_46:
[----:B------:R-:W-:Y:S01]  /*8f80*/  ULDC.64 UR4, c[0x0][0x300] ;  /* 0x0000c00000047ab9 */ /* 0x000fe20000000a00 */
[C---:B------:R-:W-:Y:S01]  /*8f90*/  LOP3.LUT P3, RZ, R18.reuse, 0x2, RZ, 0xc0, !PT ;  /* 0x0000000212ff7812 */ /* 0x040fe2000786c0ff */
[----:B------:R-:W-:Y:S01]  /*8fa0*/  IMAD R7, R7, UR4, RZ ;  /* 0x0000000407077c24 */ /* 0x000fe2000f8e02ff */
[----:B------:R-:W-:Y:S01]  /*8fb0*/  LOP3.LUT P2, RZ, R18, 0x1, RZ, 0xc0, !PT ;  /* 0x0000000112ff7812 */ /* 0x000fe2000784c0ff */
[----:B0-----:R-:W-:-:S04]  /*8fc0*/  IMAD.WIDE.U32 R2, R4, UR4, RZ ;  /* 0x0000000404027c25 */ /* 0x001fc8000f8e00ff */
[----:B------:R-:W-:Y:S01]  /*8fd0*/  IMAD R7, R4, UR5, R7 ;  /* 0x0000000504077c24 */ /* 0x000fe2000f8e0207 */
[----:B------:R-:W-:Y:S02]  /*8fe0*/  ULDC.64 UR4, c[0x0][0x310] ;  /* 0x0000c40000047ab9 */ /* 0x000fe40000000a00 */
[----:B------:R-:W-:Y:S02]  /*8ff0*/  IMAD R5, R5, UR4, RZ ;  /* 0x0000000405057c24 */ /* 0x000fe4000f8e02ff */
[----:B------:R-:W-:Y:S02]  /*9000*/  IMAD.IADD R3, R3, 0x1, R7 ;  /* 0x0000000103037824 */ /* 0x000fe400078e0207 */
[C---:B------:R-:W-:Y:S02]  /*9010*/  IMAD R5, R6.reuse, UR5, R5 ;  /* 0x0000000506057c24 */ /* 0x040fe4000f8e0205 */
[----:B------:R-:W-:Y:S01]  /*9020*/  IMAD.WIDE.U32 R2, R6, UR4, R2 ;  /* 0x0000000406027c25 */ /* 0x000fe2000f8e0002 */
[----:B------:R-:W-:-:S03]  /*9030*/  ULDC.64 UR4, c[0x0][0x308] ;  /* 0x0000c20000047ab9 */ /* 0x000fc60000000a00 */
[----:B------:R-:W-:Y:S02]  /*9040*/  IMAD.IADD R3, R3, 0x1, R5 ;  /* 0x0000000103037824 */ /* 0x000fe400078e0205 */
[----:B------:R-:W-:Y:S02]  /*9050*/  IMAD R4, R27, UR4, RZ ;  /* 0x000000041b047c24 */ /* 0x000fe4000f8e02ff */
[----:B------:R-:W-:-:S04]  /*9060*/  IMAD.WIDE.U32 R2, R19, UR4, R2 ;  /* 0x0000000413027c25 */ /* 0x000fc8000f8e0002 */
[----:B------:R-:W-:Y:S01]  /*9070*/  IMAD R5, R19, UR5, R4 ;  /* 0x0000000513057c24 */ /* 0x000fe2000f8e0204 */
[----:B------:R-:W-:Y:S02]  /*9080*/  ULDC.64 UR4, c[0x0][0x2e8] ;  /* 0x0000ba0000047ab9 */ /* 0x000fe40000000a00 */
[----:B------:R-:W-:Y:S01]  /*9090*/  LEA R4, P0, R2, UR4, 0x1 ;  /* 0x0000000402047c11 */ /* 0x000fe2000f8008ff */
[----:B------:R-:W-:Y:S01]  /*90a0*/  IMAD.IADD R3, R3, 0x1, R5 ;  /* 0x0000000103037824 */ /* 0x000fe200078e0205 */
[----:B------:R-:W-:Y:S01]  /*90b0*/  UMOV UR4, 0xffffffff ;  /* 0xffffffff00047882 */ /* 0x000fe20000000000 */
[----:B------:R-:W-:-:S03]  /*90c0*/  LEA R5, R22, R28, 0xe ;  /* 0x0000001c16057211 */ /* 0x000fc600078e70ff */
[----:B------:R-:W-:Y:S01]  /*90d0*/  LEA.HI.X R6, R2, UR5, R3, 0x1, P0 ;  /* 0x0000000502067c11 */ /* 0x000fe200080f0c03 */
[----:B------:R-:W-:Y:S06]  /*90e0*/  BRA.DIV UR4, `(.L_x_48) ;  /* 0x0000002e04747947 */ /* 0x000fec000b800000 */
[----:B------:R-:W0:Y:S01]  /*90f0*/  SHFL.IDX PT, R14, R4, RZ, 0x181f ;  /* 0x00181fff040e7589 */ /* 0x000e2200000e0000 */
[----:B------:R-:W-:-:S03]  /*9100*/  ISETP.GE.AND P0, PT, R30, 0x1, PT ;  /* 0x000000011e00780c */ /* 0x000fc60003f06270 */
[----:B------:R-:W1:Y:S04]  /*9110*/  SHFL.IDX PT, R2, R6, RZ, 0x181f ;  /* 0x00181fff06027589 */ /* 0x000e6800000e0000 */
[----:B------:R-:W-:Y:S06]  /*9120*/  SHFL.IDX PT, R8, R6, 0x1, 0x181f ;  /* 0x00381f0006087f89 */ /* 0x000fec00000e0000 */
[----:B------:R-:W-:-:S02]  /*9130*/  @P0 LEA R7, R5, UR39, 0x1 ;  /* 0x0000002705070c11 */ /* 0x000fc4000f8e08ff */
[----:B0-----:R-:W-:-:S05]  /*9140*/  @P0 LEA R14, P1, R34, R14, 0x1 ;  /* 0x0000000e220e0211 */ /* 0x001fca00078208ff */
[----:B-1----:R-:W-:Y:S02]  /*9150*/  @P0 IMAD.X R3, RZ, RZ, R2, P1 ;  /* 0x000000ffff030224 */ /* 0x002fe400008e0602 */
[----:B------:R-:W-:Y:S02]  /*9160*/  @P0 IMAD.MOV.U32 R2, RZ, RZ, R14 ;  /* 0x000000ffff020224 */ /* 0x000fe400078e000e */
[----:B------:R-:W0:Y:S04]  /*9170*/  SHFL.IDX PT, R14, R4, 0x1, 0x181f ;  /* 0x00381f00040e7f89 */ /* 0x000e2800000e0000 */
[----:B------:R-:W-:Y:S04]  /*9180*/  @P0 LDGSTS.E.BYPASS.LTC128B.128 [R7+0x18400], desc[UR48][R2.64], !P3 ;  /* 0x1840000002070fae */ /* 0x000fe8000d901d70 */
[----:B------:R1:W-:Y:S01]  /*9190*/  @P0 LDGSTS.E.BYPASS.LTC128B.128 [R7+0x1c400], desc[UR48][R2.64+0x80], !P2 ;  /* 0x1c40008002070fae */ /* 0x0003e2000d101d70 */
[----:B------:R-:W-:-:S03]  /*91a0*/  ISETP.GE.AND P0, PT, R30, 0x11, PT ;  /* 0x000000111e00780c */ /* 0x000fc60003f06270 */
[----:B-1----:R-:W-:Y:S10]  /*91b0*/  SHFL.IDX PT, R7, R6, 0x2, 0x181f ;  /* 0x00581f0006077f89 */ /* 0x002ff400000e0000 */
[----:B------:R-:W-:-:S02]  /*91c0*/  @P0 LEA R21, R5, UR39, 0x1 ;  /* 0x0000002705150c11 */ /* 0x000fc4000f8e08ff */
[----:B0-----:R-:W-:-:S04]  /*91d0*/  @P0 LEA R14, P1, R34, R14, 0x1 ;  /* 0x0000000e220e0211 */ /* 0x001fc800078208ff */
[----:B------:R-:W-:Y:S01]  /*91e0*/  @P0 MOV R2, R14 ;  /* 0x0000000e00020202 */ /* 0x000fe20000000f00 */
[----:B------:R-:W-:Y:S01]  /*91f0*/  @P0 IMAD.X R9, RZ, RZ, R8, P1 ;  /* 0x000000ffff090224 */ /* 0x000fe200008e0608 */
[----:B------:R-:W0:Y:S03]  /*9200*/  SHFL.IDX PT, R14, R4, 0x2, 0x181f ;  /* 0x00581f00040e7f89 */ /* 0x000e2600000e0000 */
[----:B------:R-:W-:-:S05]  /*9210*/  @P0 IMAD.MOV.U32 R3, RZ, RZ, R9 ;  /* 0x000000ffff030224 */ /* 0x000fca00078e0009 */
[----:B------:R-:W-:Y:S04]  /*9220*/  @P0 LDGSTS.E.BYPASS.LTC128B.128 [R21+0x18c00], desc[UR48][R2.64], !P3 ;  /* 0x18c0000002150fae */ /* 0x000fe8000d901d70 */
[----:B------:R1:W-:Y:S01]  /*9230*/  @P0 LDGSTS.E.BYPASS.LTC128B.128 [R21+0x1cc00], desc[UR48][R2.64+0x80], !P2 ;  /* 0x1cc0008002150fae */ /* 0x0003e2000d101d70 */
[----:B------:R-:W-:-:S13]  /*9240*/  ISETP.GE.AND P0, PT, R30, 0x21, PT ;  /* 0x000000211e00780c */ /* 0x000fda0003f06270 */
[----:B0-----:R-:W-:Y:S02]  /*9250*/  @P0 LEA R14, P1, R34, R14, 0x1 ;  /* 0x0000000e220e0211 */ /* 0x001fe400078208ff */
[----:B------:R-:W-:-:S03]  /*9260*/  @P0 LEA R9, R5, UR39, 0x1 ;  /* 0x0000002705090c11 */ /* 0x000fc6000f8e08ff */
[----:B------:R-:W-:Y:S02]  /*9270*/  @P0 IMAD.X R7, RZ, RZ, R7, P1 ;  /* 0x000000ffff070224 */ /* 0x000fe400008e0607 */
[----:B-1----:R-:W-:Y:S02]  /*9280*/  @P0 IMAD.MOV.U32 R2, RZ, RZ, R14 ;  /* 0x000000ffff020224 */ /* 0x002fe400078e000e */
[----:B------:R-:W0:Y:S01]  /*9290*/  SHFL.IDX PT, R14, R4, 0x3, 0x181f ;  /* 0x00781f00040e7f89 */ /* 0x000e2200000e0000 */
[----:B------:R-:W-:-:S03]  /*92a0*/  @P0 MOV R3, R7 ;  /* 0x0000000700030202 */ /* 0x000fc60000000f00 */
[----:B------:R-:W1:Y:S04]  /*92b0*/  SHFL.IDX PT, R7, R6, 0x3, 0x181f ;  /* 0x00781f0006077f89 */ /* 0x000e6800000e0000 */
[----:B------:R-:W-:Y:S04]  /*92c0*/  @P0 LDGSTS.E.BYPASS.LTC128B.128 [R9+0x19400], desc[UR48][R2.64], !P3 ;  /* 0x1940000002090fae */ /* 0x000fe8000d901d70 */
[----:B------:R2:W-:Y:S01]  /*92d0*/  @P0 LDGSTS.E.BYPASS.LTC128B.128 [R9+0x1d400], desc[UR48][R2.64+0x80], !P2 ;  /* 0x1d40008002090fae */ /* 0x0005e2000d101d70 */
[----:B------:R-:W-:-:S13]  /*92e0*/  ISETP.GE.AND P0, PT, R30, 0x31, PT ;  /* 0x000000311e00780c */ /* 0x000fda0003f06270 */
[----:B0-----:R-:W-:Y:S02]  /*92f0*/  @P0 LEA R14, P1, R34, R14, 0x1 ;  /* 0x0000000e220e0211 */ /* 0x001fe400078208ff */
[----:B------:R-:W-:-:S03]  /*9300*/  @P0 LEA R21, R5, UR39, 0x1 ;  /* 0x0000002705150c11 */ /* 0x000fc6000f8e08ff */
[----:B-1----:R-:W-:Y:S02]  /*9310*/  @P0 IMAD.X R7, RZ, RZ, R7, P1 ;  /* 0x000000ffff070224 */ /* 0x002fe400008e0607 */
[----:B--2---:R-:W-:Y:S02]  /*9320*/  @P0 IMAD.MOV.U32 R2, RZ, RZ, R14 ;  /* 0x000000ffff020224 */ /* 0x004fe400078e000e */
[----:B------:R-:W0:Y:S01]  /*9330*/  SHFL.IDX PT, R14, R4, 0x4, 0x181f ;  /* 0x00981f00040e7f89 */ /* 0x000e2200000e0000 */
[----:B------:R-:W-:-:S03]  /*9340*/  @P0 IMAD.MOV.U32 R3, RZ, RZ, R7 ;  /* 0x000000ffff030224 */ /* 0x000fc600078e0007 */
[----:B------:R-:W1:Y:S04]  /*9350*/  SHFL.IDX PT, R7, R6, 0x4, 0x181f ;  /* 0x00981f0006077f89 */ /* 0x000e6800000e0000 */
[----:B------:R-:W-:Y:S04]  /*9360*/  @P0 LDGSTS.E.BYPASS.LTC128B.128 [R21+0x19c00], desc[UR48][R2.64], !P3 ;  /* 0x19c0000002150fae */ /* 0x000fe8000d901d70 */
[----:B------:R2:W-:Y:S01]  /*9370*/  @P0 LDGSTS.E.BYPASS.LTC128B.128 [R21+0x1dc00], desc[UR48][R2.64+0x80], !P2 ;  /* 0x1dc0008002150fae */ /* 0x0005e2000d101d70 */
[----:B------:R-:W-:-:S13]  /*9380*/  ISETP.GE.AND P0, PT, R30, 0x41, PT ;  /* 0x000000411e00780c */ /* 0x000fda0003f06270 */
[----:B0-----:R-:W-:Y:S02]  /*9390*/  @P0 LEA R14, P1, R34, R14, 0x1 ;  /* 0x0000000e220e0211 */ /* 0x001fe400078208ff */
[----:B------:R-:W-:Y:S02]  /*93a0*/  @P0 LEA R9, R5, UR39, 0x1 ;  /* 0x0000002705090c11 */ /* 0x000fe4000f8e08ff */
[----:B-1----:R-:W-:Y:S01]  /*93b0*/  @P0 IADD3.X R7, RZ, R7, RZ, P1, !PT ;  /* 0x00000007ff070210 */ /* 0x002fe20000ffe4ff */
[----:B--2---:R-:W-:Y:S02]  /*93c0*/  @P0 IMAD.MOV.U32 R2, RZ, RZ, R14 ;  /* 0x000000ffff020224 */ /* 0x004fe400078e000e */
[----:B------:R-:W0:Y:S02]  /*93d0*/  SHFL.IDX PT, R14, R4, 0x5, 0x181f ;  /* 0x00b81f00040e7f89 */ /* 0x000e2400000e0000 */
[----:B------:R-:W-:Y:S02]  /*93e0*/  @P0 IMAD.MOV.U32 R3, RZ, RZ, R7 ;  /* 0x000000ffff030224 */ /* 0x000fe400078e0007 */
[----:B------:R-:W1:Y:S04]  /*93f0*/  SHFL.IDX PT, R7, R6, 0x5, 0x181f ;  /* 0x00b81f0006077f89 */ /* 0x000e6800000e0000 */
[----:B------:R-:W-:Y:S04]  /*9400*/  @P0 LDGSTS.E.BYPASS.LTC128B.128 [R9+0x1a400], desc[UR48][R2.64], !P3 ;  /* 0x1a40000002090fae */ /* 0x000fe8000d901d70 */
[----:B------:R2:W-:Y:S01]  /*9410*/  @P0 LDGSTS.E.BYPASS.LTC128B.128 [R9+0x1e400], desc[UR48][R2.64+0x80], !P2 ;  /* 0x1e40008002090fae */ /* 0x0005e2000d101d70 */
[----:B------:R-:W-:-:S13]  /*9420*/  ISETP.GE.AND P0, PT, R30, 0x51, PT ;  /* 0x000000511e00780c */ /* 0x000fda0003f06270 */
[----:B0-----:R-:W-:Y:S02]  /*9430*/  @P0 LEA R14, P1, R34, R14, 0x1 ;  /* 0x0000000e220e0211 */ /* 0x001fe400078208ff */
[----:B------:R-:W-:Y:S02]  /*9440*/  @P0 LEA R21, R5, UR39, 0x1 ;  /* 0x0000002705150c11 */ /* 0x000fe4000f8e08ff */
[----:B--2---:R-:W-:Y:S01]  /*9450*/  @P0 MOV R2, R14 ;  /* 0x0000000e00020202 */ /* 0x004fe20000000f00 */
[----:B-1----:R-:W-:Y:S01]  /*9460*/  @P0 IMAD.X R7, RZ, RZ, R7, P1 ;  /* 0x000000ffff070224 */ /* 0x002fe200008e0607 */
[----:B------:R-:W0:Y:S03]  /*9470*/  SHFL.IDX PT, R14, R4, 0x6, 0x181f ;  /* 0x00d81f00040e7f89 */ /* 0x000e2600000e0000 */
[----:B------:R-:W-:Y:S02]  /*9480*/  @P0 IMAD.MOV.U32 R3, RZ, RZ, R7 ;  /* 0x000000ffff030224 */ /* 0x000fe400078e0007 */
        /* <DEDUP_REMOVED lines=8> */
[----:B------:R0:W1:Y:S01]  /*9510*/  SHFL.IDX PT, R14, R4, 0x7, 0x181f ;  /* 0x00f81f00040e7f89 */ /* 0x00006200000e0000 */
[----:B------:R-:W-:-:S03]  /*9520*/  @P0 MOV R3, R7 ;  /* 0x0000000700030202 */ /* 0x000fc60000000f00 */
[----:B------:R0:W2:Y:S04]  /*9530*/  SHFL.IDX PT, R7, R6, 0x7, 0x181f ;  /* 0x00f81f0006077f89 */ /* 0x0000a800000e0000 */
[----:B------:R0:W-:Y:S04]  /*9540*/  @P0 LDGSTS.E.BYPASS.LTC128B.128 [R9+0x1b400], desc[UR48][R2.64], !P3 ;  /* 0x1b40000002090fae */ /* 0x0001e8000d901d70 */
[----:B------:R0:W-:Y:S02]  /*9550*/  @P0 LDGSTS.E.BYPASS.LTC128B.128 [R9+0x1f400], desc[UR48][R2.64+0x80], !P2 ;  /* 0x1f40008002090fae */ /* 0x0001e4000d101d70 */
.L_x_111:
[----:B------:R-:W-:-:S13]  /*9560*/  ISETP.GE.AND P0, PT, R30, 0x71, PT ;  /* 0x000000711e00780c */ /* 0x000fda0003f06270 */
[----:B01----:R-:W-:Y:S02]  /*9570*/  @P0 LEA R2, P1, R34, R14, 0x1 ;  /* 0x0000000e22020211 */ /* 0x003fe400078208ff */
[----:B------:R-:W-:-:S03]  /*9580*/  @P0 LEA R5, R5, UR39, 0x1 ;  /* 0x0000002705050c11 */ /* 0x000fc6000f8e08ff */
[----:B--2---:R-:W-:-:S05]  /*9590*/  @P0 IMAD.X R3, RZ, RZ, R7, P1 ;  /* 0x000000ffff030224 */ /* 0x004fca00008e0607 */
[----:B------:R-:W-:Y:S01]  /*95a0*/  @!PT LDS RZ, [RZ] ;  /* 0x00000000fffff984 */ /* 0x000fe20000000800 */
[----:B------:R-:W-:Y:S01]  /*95b0*/  @!PT LDS RZ, [RZ] ;  /* 0x00000000fffff984 */ /* 0x000fe20000000800 */
[----:B------:R-:W-:Y:S01]  /*95c0*/  @!PT LDS RZ, [RZ] ;  /* 0x00000000fffff984 */ /* 0x000fe20000000800 */
[----:B------:R0:W-:Y:S04]  /*95d0*/  @P0 LDGSTS.E.BYPASS.LTC128B.128 [R5+0x1bc00], desc[UR48][R2.64], !P3 ;  /* 0x1bc0000002050fae */ /* 0x0001e8000d901d70 */
[----:B------:R0:W-:Y:S01]  /*95e0*/  @P0 LDGSTS.E.BYPASS.LTC128B.128 [R5+0x1fc00], desc[UR48][R2.64+0x80], !P2 ;  /* 0x1fc0008002050fae */ /* 0x0001e2000d101d70 */
[----:B------:R-:W-:Y:S01]  /*95f0*/  PLOP3.LUT P0, PT, PT, PT, PT, 0x80, 0x0 ;  /* 0x000000000000781c */ /* 0x000fe20003f0f070 */
[----:B------:R-:W-:-:S12]  /*9600*/  NOP ;  /* 0x0000000000007918 */ /* 0x000fd80000000000 */
.L_x_49:
[----:B------:R-:W-:Y:S02]  /*9610*/  PLOP3.LUT P1, PT, P1, P0, PT, 0xa2, 0x0 ;  /* 0x000000000000781c */ /* 0x000fe40000f21472 */
[----:B------:R-:W-:-:S08]  /*9620*/  @P0 R2UR P1, UR4, R0 ;  /* 0x00000000000402ca */ /* 0x000fd00000020000 */
[----:B------:R-:W-:-:S05]  /*9630*/  @P0 PLOP3.LUT P0, PT, P1, PT, PT, 0x80, 0x0 ;  /* 0x000000000000081c */ /* 0x000fca0000f0f070 */
[----:B------:R-:W-:Y:S01]  /*9640*/  @!P1 SYNCS.ARRIVE.TRANS64.RED.A0T1 RZ, [UR4+0x28830], RZ ;  /* 0x028830ffffff99a7 */ /* 0x000fe20008200404 */
[----:B------:R-:W-:Y:S07]  /*9650*/  @!P1 ARRIVES.LDGSTSBAR.64.TRANSCNT [UR4+0x28830] ;  /* 0x02883000ff0099b0 */ /* 0x000fee0008000a84 */
[----:B------:R-:W-:Y:S05]  /*9660*/  @P0 BRA.U.ANY `(.L_x_49) ;  /* 0xfffffffd00e80947 */ /* 0x000fea000393ffff */
[----:B------:R-:W-:Y:S01]  /*9670*/  NOP ;  /* 0x0000000000007918 */ /* 0x000fe20000000000 */
[----:B0-----:R-:W-:-:S05]  /*9680*/  IMAD.U32 R2, RZ, RZ, UR41 ;  /* 0x00000029ff027e24 */ /* 0x001fca000f8e00ff */
[----:B------:R-:W-:-:S13]  /*9690*/  ISETP.NE.AND P2, PT, R2, 0x3, PT ;  /* 0x000000030200780c */ /* 0x000fda0003f45270 */
[----:B------:R-:W-:Y:S05]  /*96a0*/  @!P2 BRA `(.L_x_50) ;  /* 0x000000000004a947 */ /* 0x000fea0003800000 */
[----:B------:R-:W-:Y:S01]  /*96b0*/  BPT.TRAP 0x1 ;  /* 0x000000040000795c */ /* 0x000fe20000300000 */
.L_x_50:
[----:B------:R0:W-:Y:S02]  /*96c0*/  SYNCS.ARRIVE.TRANS64.A1T0 RZ, [R0+URZ+0x28830], RZ ;  /* 0x028830ff00ff79a7 */ /* 0x0001e4000810003f */
[----:B------:R-:W-:Y:S05]  /*96d0*/  WARPSYNC.ALL ;  /* 0x0000000000007948 */ /* 0x000fea0003800000 */
[----:B------:R-:W-:-:S04]  /*96e0*/  UIADD3 UR4, UR39, 0x10400, URZ ;  /* 0x0001040027047890 */ /* 0x000fc8000fffe03f */
[----:B------:R-:W-:Y:S01]  /*96f0*/  ULOP3.LUT UP0, URZ, UR4, 0x3ff, URZ, 0xc0, !UPT ;  /* 0x000003ff043f7892 */ /* 0x000fe2000f80c03f */
[----:B------:R-:W-:Y:S05]  /*9700*/  BAR.SYNC.DEFER_BLOCKING 0x8, 0x180 ;  /* 0x0206000000007b1d */ /* 0x000fea0000010000 */
[----:B------:R-:W-:-:S13]  /*9710*/  PLOP3.LUT P0, PT, PT, PT, UP0, 0x80, 0x0 ;  /* 0x000000000000781c */ /* 0x000fda0003f0f008 */
[----:B------:R-:W-:Y:S05]  /*9720*/  @!P0 BRA `(.L_x_51) ;  /* 0x0000000000408947 */ /* 0x000fea0003800000 */
[----:B------:R-:W-:Y:S01]  /*9730*/  MOV R2, 0x0 ;  /* 0x0000000000027802 */ /* 0x000fe20000000f00 */
[----:B------:R-:W-:Y:S01]  /*9740*/  ULDC.64 UR4, c[0x4][0x80] ;  /* 0x0100200000047ab9 */ /* 0x000fe20000000a00 */
[----:B------:R-:W-:Y:S01]  /*9750*/  ULDC.64 UR6, c[0x4][0x88] ;  /* 0x0100220000067ab9 */ /* 0x000fe20000000a00 */
[----:B------:R-:W-:Y:S01]  /*9760*/  ULDC.64 UR8, c[0x4][0x20] ;  /* 0x0100080000087ab9 */ /* 0x000fe20000000a00 */
[----:B------:R-:W-:Y:S01]  /*9770*/  IMAD.U32 R4, RZ, RZ, UR4 ;  /* 0x00000004ff047e24 */ /* 0x000fe2000f8e00ff */
[----:B------:R-:W-:Y:S01]  /*9780*/  MOV R5, UR5 ;  /* 0x0000000500057c02 */ /* 0x000fe20008000f00 */
[----:B------:R-:W1:Y:S01]  /*9790*/  LDC.64 R2, c[0x4][R2] ;  /* 0x0100000002027b82 */ /* 0x000e620000000a00 */
[----:B------:R-:W-:Y:S01]  /*97a0*/  IMAD.U32 R6, RZ, RZ, UR6 ;  /* 0x00000006ff067e24 */ /* 0x000fe2000f8e00ff */
[----:B------:R-:W-:Y:S01]  /*97b0*/  MOV R11, UR9 ;  /* 0x00000009000b7c02 */ /* 0x000fe20008000f00 */
[----:B------:R-:W-:Y:S02]  /*97c0*/  IMAD.U32 R7, RZ, RZ, UR7 ;  /* 0x00000007ff077e24 */ /* 0x000fe4000f8e00ff */
[----:B------:R-:W-:-:S02]  /*97d0*/  IMAD.U32 R10, RZ, RZ, UR8 ;  /* 0x00000008ff0a7e24 */ /* 0x000fc4000f8e00ff */
[----:B------:R-:W-:Y:S02]  /*97e0*/  IMAD.MOV.U32 R8, RZ, RZ, 0x70 ;  /* 0x00000070ff087424 */ /* 0x000fe400078e00ff */
[----:B------:R-:W-:Y:S02]  /*97f0*/  IMAD.MOV.U32 R12, RZ, RZ, 0x1 ;  /* 0x00000001ff0c7424 */ /* 0x000fe400078e00ff */
[----:B------:R-:W-:-:S07]  /*9800*/  IMAD.MOV.U32 R13, RZ, RZ, RZ ;  /* 0x000000ffff0d7224 */ /* 0x000fce00078e00ff */
[----:B------:R-:W-:-:S07]  /*9810*/  LEPC R20, `(.L_x_51) ;  /* 0x000000001014794e */ /* 0x000fce0000000000 */
[----:B01----:R-:W-:Y:S05]  /*9820*/  CALL.ABS.NOINC R2 ;  /* 0x0000000002007343 */ /* 0x003fea0003c00000 */
.L_x_51:
[----:B0-----:R-:W0:Y:S01]  /*9830*/  LDC R0, c[0x0][0x448] ;  /* 0x00011200ff007b82 */ /* 0x001e220000000800 */
[----:B------:R-:W1:Y:S01]  /*9840*/  S2R R20, SR_TID.X ;  /* 0x0000000000147919 */ /* 0x000e620000002100 */
[----:B------:R-:W-:Y:S01]  /*9850*/  IADD3 R4, -R24, RZ, RZ ;  /* 0x000000ff18047210 */ /* 0x000fe20007ffe1ff */
[----:B------:R-:W-:Y:S01]  /*9860*/  ULDC UR4, c[0x0][0xc38] ;  /* 0x00030e0000047ab9 */ /* 0x000fe20000000800 */
[----:B------:R-:W-:Y:S02]  /*9870*/  SHF.R.S32.HI R6, RZ, 0x1f, R23 ;  /* 0x0000001fff067819 */ /* 0x000fe40000011417 */
[----:B------:R-:W-:Y:S01]  /*9880*/  LOP3.LUT P4, RZ, R18, 0x80, RZ, 0xc0, !PT ;  /* 0x0000008012ff7812 */ /* 0x000fe2000788c0ff */
[----:B------:R-:W-:Y:S01]  /*9890*/  IMAD R4, R4, UR4, R33 ;  /* 0x0000000404047c24 */ /* 0x000fe2000f8e0221 */
[----:B------:R-:W-:Y:S01]  /*98a0*/  ULDC.64 UR4, c[0x0][0x2d8] ;  /* 0x0000b60000047ab9 */ /* 0x000fe20000000a00 */
[----:B------:R-:W-:Y:S02]  /*98b0*/  LOP3.LUT P5, RZ, R18, 0x40, RZ, 0xc0, !PT ;  /* 0x0000004012ff7812 */ /* 0x000fe400078ac0ff */
[----:B------:R-:W-:Y:S01]  /*98c0*/  IMAD.SHL.U32 R4, R4, 0x80, RZ ;  /* 0x0000008004047824 */ /* 0x000fe200078e00ff */
[----:B------:R-:W-:-:S02]  /*98d0*/  LEA R8, R28, UR39, 0x1 ;  /* 0x000000271c087c11 */ /* 0x000fc4000f8e08ff */
[----:B0-----:R-:W-:Y:S01]  /*98e0*/  ISETP.NE.AND P0, PT, R0, 0x1, PT ;  /* 0x000000010000780c */ /* 0x001fe20003f05270 */
[----:B-1----:R-:W-:-:S12]  /*98f0*/  IMAD.SHL.U32 R20, R20, 0x10, RZ ;  /* 0x0000001014147824 */ /* 0x002fd800078e00ff */
[----:B------:R-:W0:Y:S01]  /*9900*/  @P0 LDC R2, c[0x0][0x44c] ;  /* 0x00011300ff020b82 */ /* 0x000e220000000800 */
[----:B------:R-:W-:-:S04]  /*9910*/  LOP3.LUT R20, R20, 0x70, RZ, 0xc0, !PT ;  /* 0x0000007014147812 */ /* 0x000fc800078ec0ff */
[----:B------:R-:W-:-:S03]  /*9920*/  LOP3.LUT R7, R4, R35, R20, 0xfe, !PT ;  /* 0x0000002304077212 */ /* 0x000fc600078efe14 */
[----:B------:R-:W1:Y:S02]  /*9930*/  @P0 LDC R3, c[0x0][0x450] ;  /* 0x00011400ff030b82 */ /* 0x000e640000000800 */
[----:B------:R-:W-:Y:S02]  /*9940*/  IMAD.MOV.U32 R5, RZ, RZ, R7 ;  /* 0x000000ffff057224 */ /* 0x000fe400078e0007 */
[----:B0-----:R-:W-:-:S05]  /*9950*/  @P0 IMAD.HI.U32 R2, R7, R2, RZ ;  /* 0x0000000207020227 */ /* 0x001fca00078e00ff */
[----:B-1----:R-:W-:Y:S01]  /*9960*/  @P0 SHF.R.U32.HI R5, RZ, R3, R2 ;  /* 0x00000003ff050219 */ /* 0x002fe20000011602 */
[----:B------:R-:W-:-:S04]  /*9970*/  IMAD R2, R27, UR4, RZ ;  /* 0x000000041b027c24 */ /* 0x000fc8000f8e02ff */
[C---:B------:R-:W-:Y:S02]  /*9980*/  IMAD R9, R19.reuse, UR5, R2 ;  /* 0x0000000513097c24 */ /* 0x040fe4000f8e0202 */
[----:B------:R-:W-:Y:S01]  /*9990*/  IMAD.WIDE.U32 R2, R19, UR4, RZ ;  /* 0x0000000413027c25 */ /* 0x000fe2000f8e00ff */
[----:B------:R-:W-:-:S03]  /*99a0*/  ULDC.64 UR4, c[0x0][0x2e0] ;  /* 0x0000b80000047ab9 */ /* 0x000fc60000000a00 */
[----:B------:R-:W-:Y:S01]  /*99b0*/  IMAD R6, R6, UR4, RZ ;  /* 0x0000000406067c24 */ /* 0x000fe2000f8e02ff */
[----:B------:R-:W-:-:S03]  /*99c0*/  IADD3 R3, R3, R9, RZ ;  /* 0x0000000903037210 */ /* 0x000fc60007ffe0ff */
[C---:B------:R-:W-:Y:S02]  /*99d0*/  IMAD R9, R23.reuse, UR5, R6 ;  /* 0x0000000517097c24 */ /* 0x040fe4000f8e0206 */
[----:B------:R-:W-:Y:S02]  /*99e0*/  IMAD.MOV R6, RZ, RZ, -R5 ;  /* 0x000000ffff067224 */ /* 0x000fe400078e0a05 */
[----:B------:R-:W-:Y:S01]  /*99f0*/  IMAD.WIDE.U32 R2, R23, UR4, R2 ;  /* 0x0000000417027c25 */ /* 0x000fe2000f8e0002 */
[----:B------:R-:W-:-:S03]  /*9a00*/  ULDC.64 UR4, c[0x0][0x2d0] ;  /* 0x0000b40000047ab9 */ /* 0x000fc60000000a00 */
[----:B------:R-:W-:Y:S01]  /*9a10*/  IMAD R7, R0, R6, R7 ;  /* 0x0000000600077224 */ /* 0x000fe200078e0207 */
[----:B------:R-:W-:Y:S01]  /*9a20*/  SHF.R.S32.HI R0, RZ, 0x1f, R5 ;  /* 0x0000001fff007819 */ /* 0x000fe20000011405 */
[----:B------:R-:W-:-:S04]  /*9a30*/  IMAD.IADD R3, R3, 0x1, R9 ;  /* 0x0000000103037824 */ /* 0x000fc800078e0209 */
[----:B------:R-:W-:Y:S02]  /*9a40*/  IMAD R0, R0, UR4, RZ ;  /* 0x0000000400007c24 */ /* 0x000fe4000f8e02ff */
[----:B------:R-:W-:-:S04]  /*9a50*/  IMAD.WIDE.U32 R2, R5, UR4, R2 ;  /* 0x0000000405027c25 */ /* 0x000fc8000f8e0002 */
[----:B------:R-:W-:Y:S01]  /*9a60*/  IMAD R5, R5, UR5, R0 ;  /* 0x0000000505057c24 */ /* 0x000fe2000f8e0200 */
[----:B------:R-:W-:Y:S01]  /*9a70*/  SHF.R.S32.HI R0, RZ, 0x1f, R7 ;  /* 0x0000001fff007819 */ /* 0x000fe20000011407 */
[----:B------:R-:W-:Y:S02]  /*9a80*/  ULDC.64 UR4, c[0x0][0x2c8] ;  /* 0x0000b20000047ab9 */ /* 0x000fe40000000a00 */
[----:B------:R-:W-:Y:S02]  /*9a90*/  IMAD.IADD R3, R3, 0x1, R5 ;  /* 0x0000000103037824 */ /* 0x000fe400078e0205 */
[----:B------:R-:W-:Y:S02]  /*9aa0*/  IMAD R0, R0, UR4, RZ ;  /* 0x0000000400007c24 */ /* 0x000fe4000f8e02ff */
[----:B------:R-:W-:-:S04]  /*9ab0*/  IMAD.WIDE.U32 R2, R7, UR4, R2 ;  /* 0x0000000407027c25 */ /* 0x000fc8000f8e0002 */
[----:B------:R-:W-:Y:S01]  /*9ac0*/  IMAD R5, R7, UR5, R0 ;  /* 0x0000000507057c24 */ /* 0x000fe2000f8e0200 */
[----:B------:R-:W-:Y:S02]  /*9ad0*/  ULDC.64 UR4, c[0x0][0x280] ;  /* 0x0000a00000047ab9 */ /* 0x000fe40000000a00 */
[----:B------:R-:W-:Y:S01]  /*9ae0*/  LEA R0, P0, R2, UR4, 0x1 ;  /* 0x0000000402007c11 */ /* 0x000fe2000f8008ff */
[----:B------:R-:W-:Y:S01]  /*9af0*/  UMOV UR4, 0xffffffff ;  /* 0xffffffff00047882 */ /* 0x000fe20000000000 */
[----:B------:R-:W-:-:S04]  /*9b00*/  IADD3 R5, R3, R5, RZ ;  /* 0x0000000503057210 */ /* 0x000fc80007ffe0ff */
[----:B------:R-:W-:Y:S01]  /*9b10*/  LEA.HI.X R5, R2, UR5, R5, 0x1, P0 ;  /* 0x0000000502057c11 */ /* 0x000fe200080f0c05 */
[----:B------:R-:W-:Y:S06]  /*9b20*/  BRA.DIV UR4, `(.L_x_52) ;  /* 0x0000002e04747947 */ /* 0x000fec000b800000 */
[----:B------:R-:W0:Y:S01]  /*9b30*/  SHFL.IDX PT, R14, R0, RZ, 0x181f ;  /* 0x00181fff000e7589 */ /* 0x000e2200000e0000 */
[----:B------:R-:W-:-:S03]  /*9b40*/  IMAD.IADD R4, R35, 0x1, R4 ;  /* 0x0000000123047824 */ /* 0x000fc600078e0204 */
[----:B------:R-:W1:Y:S02]  /*9b50*/  SHFL.IDX PT, R2, R5, RZ, 0x181f ;  /* 0x00181fff05027589 */ /* 0x000e6400000e0000 */
[C---:B------:R-:W-:Y:S02]  /*9b60*/  ISETP.GE.AND P0, PT, R4.reuse, UR38, PT ;  /* 0x0000002604007c0c */ /* 0x040fe4000bf06270 */
[----:B------:R-:W-:Y:S01]  /*9b70*/  SHFL.IDX PT, R6, R5, 0x1, 0x181f ;  /* 0x00381f0005067f89 */ /* 0x000fe200000e0000 */
[----:B------:R-:W-:-:S10]  /*9b80*/  IADD3 R7, R4, 0x10, RZ ;  /* 0x0000001004077810 */ /* 0x000fd40007ffe0ff */
[----:B0-----:R-:W-:-:S05]  /*9b90*/  @!P0 LEA R14, P1, R34, R14, 0x1 ;  /* 0x0000000e220e8211 */ /* 0x001fca00078208ff */
[----:B-1----:R-:W-:Y:S02]  /*9ba0*/  @!P0 IMAD.X R3, RZ, RZ, R2, P1 ;  /* 0x000000ffff038224 */ /* 0x002fe400008e0602 */
[----:B------:R-:W-:Y:S02]  /*9bb0*/  @!P0 IMAD.MOV.U32 R2, RZ, RZ, R14 ;  /* 0x000000ffff028224 */ /* 0x000fe400078e000e */
[----:B------:R-:W0:Y:S04]  /*9bc0*/  SHFL.IDX PT, R14, R0, 0x1, 0x181f ;  /* 0x00381f00000e7f89 */ /* 0x000e2800000e0000 */
[----:B------:R-:W-:Y:S04]  /*9bd0*/  @!P0 LDGSTS.E.BYPASS.LTC128B.128 [R8+0x10400], desc[UR48][R2.64], !P4 ;  /* 0x1040000002088fae */ /* 0x000fe8000e101d70 */
[----:B------:R1:W-:Y:S01]  /*9be0*/  @!P0 LDGSTS.E.BYPASS.LTC128B.128 [R8+0x14400], desc[UR48][R2.64+0x80], !P5 ;  /* 0x1440008002088fae */ /* 0x0003e2000e901d70 */
[----:B------:R-:W-:-:S13]  /*9bf0*/  ISETP.GE.AND P0, PT, R7, UR38, PT ;  /* 0x0000002607007c0c */ /* 0x000fda000bf06270 */
[----:B0-----:R-:W-:-:S05]  /*9c00*/  @!P0 LEA R14, P1, R34, R14, 0x1 ;  /* 0x0000000e220e8211 */ /* 0x001fca00078208ff */
[----:B-1----:R-:W-:Y:S02]  /*9c10*/  @!P0 IMAD.MOV.U32 R2, RZ, RZ, R14 ;  /* 0x000000ffff028224 */ /* 0x002fe400078e000e */
[----:B------:R-:W-:Y:S01]  /*9c20*/  @!P0 IMAD.X R7, RZ, RZ, R6, P1 ;  /* 0x000000ffff078224 */ /* 0x000fe200008e0606 */
[----:B------:R-:W0:Y:S03]  /*9c30*/  SHFL.IDX PT, R14, R0, 0x2, 0x181f ;  /* 0x00581f00000e7f89 */ /* 0x000e2600000e0000 */
[----:B------:R-:W-:Y:S01]  /*9c40*/  @!P0 IMAD.MOV.U32 R3, RZ, RZ, R7 ;  /* 0x000000ffff038224 */ /* 0x000fe200078e0007 */
[----:B------:R-:W1:Y:S01]  /*9c50*/  SHFL.IDX PT, R6, R5, 0x2, 0x181f ;  /* 0x00581f0005067f89 */ /* 0x000e6200000e0000 */
[----:B------:R-:W-:-:S03]  /*9c60*/  IADD3 R7, R4, 0x20, RZ ;  /* 0x0000002004077810 */ /* 0x000fc60007ffe0ff */
[----:B------:R-:W-:Y:S04]  /*9c70*/  @!P0 LDGSTS.E.BYPASS.LTC128B.128 [R8+0x10c00], desc[UR48][R2.64], !P4 ;  /* 0x10c0000002088fae */ /* 0x000fe8000e101d70 */
[----:B------:R2:W-:Y:S01]  /*9c80*/  @!P0 LDGSTS.E.BYPASS.LTC128B.128 [R8+0x14c00], desc[UR48][R2.64+0x80], !P5 ;  /* 0x14c0008002088fae */ /* 0x0005e2000e901d70 */
[----:B------:R-:W-:-:S13]  /*9c90*/  ISETP.GE.AND P0, PT, R7, UR38, PT ;  /* 0x0000002607007c0c */ /* 0x000fda000bf06270 */
[----:B0-----:R-:W-:-:S05]  /*9ca0*/  @!P0 LEA R14, P1, R34, R14, 0x1 ;  /* 0x0000000e220e8211 */ /* 0x001fca00078208ff */
[----:B--2---:R-:W-:Y:S02]  /*9cb0*/  @!P0 IMAD.MOV.U32 R2, RZ, RZ, R14 ;  /* 0x000000ffff028224 */ /* 0x004fe400078e000e */
[----:B-1----:R-:W-:Y:S01]  /*9cc0*/  @!P0 IMAD.X R7, RZ, RZ, R6, P1 ;  /* 0x000000ffff078224 */ /* 0x002fe200008e0606 */
        /* <DEDUP_REMOVED lines=38> */
[----:B-1----:R-:W-:Y:S02]  /*9f30*/  @!P0 IMAD.X R7, RZ, RZ, R6, P1 ;  /* 0x000000ffff078224 */ /* 0x002fe400008e0606 */
[----:B--2---:R-:W-:Y:S01]  /*9f40*/  @!P0 IMAD.MOV.U32 R2, RZ, RZ, R14 ;  /* 0x000000ffff028224 */ /* 0x004fe200078e000e */
[----:B------:R0:W1:Y:S01]  /*9f50*/  SHFL.IDX PT, R6, R5, 0x7, 0x181f ;  /* 0x00f81f0005067f89 */ /* 0x00006200000e0000 */
[----:B------:R-:W-:-:S03]  /*9f60*/  @!P0 IMAD.MOV.U32 R3, RZ, RZ, R7 ;  /* 0x000000ffff038224 */ /* 0x000fc600078e0007 */
[----:B------:R0:W2:Y:S04]  /*9f70*/  SHFL.IDX PT, R14, R0, 0x7, 0x181f ;  /* 0x00f81f00000e7f89 */ /* 0x0000a800000e0000 */
[----:B------:R0:W-:Y:S04]  /*9f80*/  @!P0 LDGSTS.E.BYPASS.LTC128B.128 [R8+0x13400], desc[UR48][R2.64], !P4 ;  /* 0x1340000002088fae */ /* 0x0001e8000e101d70 */
[----:B------:R0:W-:Y:S02]  /*9f90*/  @!P0 LDGSTS.E.BYPASS.LTC128B.128 [R8+0x17400], desc[UR48][R2.64+0x80], !P5 ;  /* 0x1740008002088fae */ /* 0x0001e4000e901d70 */
.L_x_128:
[----:B------:R-:W-:Y:S02]  /*9fa0*/  IADD3 R4, R4, 0x70, RZ ;  /* 0x0000007004047810 */ /* 0x000fe40007ffe0ff */
[----:B0-----:R-:W-:Y:S02]  /*9fb0*/  LOP3.LUT R0, R37, 0x1, RZ, 0xc, !PT ;  /* 0x0000000125007812 */ /* 0x001fe400078e0cff */
[----:B------:R-:W-:Y:S02]  /*9fc0*/  ISETP.GE.AND P0, PT, R4, UR38, PT ;  /* 0x0000002604007c0c */ /* 0x000fe4000bf06270 */
[----:B------:R-:W-:-:S11]  /*9fd0*/  SHF.L.U32 R0, R0, 0x1f, RZ ;  /* 0x0000001f00007819 */ /* 0x000fd600000006ff */
[----:B--2---:R-:W-:-:S05]  /*9fe0*/  @!P0 LEA R2, P1, R34, R14, 0x1 ;  /* 0x0000000e22028211 */ /* 0x004fca00078208ff */
[----:B-1----:R-:W-:-:S05]  /*9ff0*/  @!P0 IMAD.X R3, RZ, RZ, R6, P1 ;  /* 0x000000ffff038224 */ /* 0x002fca00008e0606 */
[----:B------:R-:W-:Y:S01]  /*a000*/  @!PT LDS RZ, [RZ] ;  /* 0x00000000fffff984 */ /* 0x000fe20000000800 */
[----:B------:R-:W-:Y:S01]  /*a010*/  @!PT LDS RZ, [RZ] ;  /* 0x00000000fffff984 */ /* 0x000fe20000000800 */
[----:B------:R-:W-:Y:S01]  /*a020*/  @!PT LDS RZ, [RZ] ;  /* 0x00000000fffff984 */ /* 0x000fe20000000800 */
[----:B------:R0:W-:Y:S04]  /*a030*/  @!P0 LDGSTS.E.BYPASS.LTC128B.128 [R8+0x13c00], desc[UR48][R2.64], !P4 ;  /* 0x13c0000002088fae */ /* 0x0001e8000e101d70 */
[----:B------:R0:W-:Y:S01]  /*a040*/  @!P0 LDGSTS.E.BYPASS.LTC128B.128 [R8+0x17c00], desc[UR48][R2.64+0x80], !P5 ;  /* 0x17c0008002088fae */ /* 0x0001e2000e901d70 */
[----:B------:R-:W-:Y:S01]  /*a050*/  NOP ;  /* 0x0000000000007918 */ /* 0x000fe20000000000 */
[----:B------:R-:W-:Y:S02]  /*a060*/  SYNCS.ARRIVE.TRANS64.RED.A0T1 RZ, [UR39+0x28800], RZ ;  /* 0x028800ffffff79a7 */ /* 0x000fe40008200427 */
[----:B------:R-:W-:Y:S01]  /*a070*/  ARRIVES.LDGSTSBAR.64.TRANSCNT [UR39+0x28800] ;  /* 0x02880000ff0079b0 */ /* 0x000fe20008000aa7 */
[----:B------:R-:W-:Y:S01]  /*a080*/  NOP ;  /* 0x0000000000007918 */ /* 0x000fe20000000000 */
[----:B------:R-:W-:Y:S01]  /*a090*/  SYNCS.ARRIVE.TRANS64.A1T0 RZ, [UR39+0x28800], RZ ;  /* 0x028800ffffff79a7 */ /* 0x000fe20008100027 */
[----:B------:R-:W-:Y:S01]  /*a0a0*/  BSSY B0, `(.L_x_53) ;  /* 0x0000003000007945 */ /* 0x000fe20003800000 */
[----:B------:R-:W1:Y:S03]  /*a0b0*/  SYNCS.PHASECHK.TRANS64.TRYWAIT P0, [UR39+0x28820], R0 ;  /* 0x02882000ff0075a7 */ /* 0x000e660008000167 */
[----:B01----:R-:W-:Y:S05]  /*a0c0*/  @!P0 BRA `(.L_x_54) ;  /* 0x0000003000888947 */ /* 0x003fea0003800000 */
.L_x_129:
[----:B------:R-:W-:Y:S05]  /*a0d0*/  BSYNC B0 ;  /* 0x0000000000007941 */ /* 0x000fea0003800000 */
.L_x_53:
[----:B------:R-:W-:Y:S01]  /*a0e0*/  UISETP.GE.AND UP0, UPT, UR37, 0x81, UPT ;  /* 0x000000812500788c */ /* 0x000fe2000bf06270 */
[----:B------:R-:W-:-:S05]  /*a0f0*/  IMAD.U32 R20, RZ, RZ, UR42 ;  /* 0x0000002aff147e24 */ /* 0x000fca000f8e00ff */
[----:B------:R-:W-:-:S13]  /*a100*/  PLOP3.LUT P0, PT, PT, PT, UP0, 0x40, 0x0 ;  /* 0x000000000000781c */ /* 0x000fda0003f0e808 */
[----:B------:R-:W-:Y:S05]  /*a110*/  @P0 BRA `(.L_x_55) ;  /* 0x0000001000180947 */ /* 0x000fea0003800000 */
[----:B------:R-:W-:Y:S01]  /*a120*/  BSSY B0, `(.L_x_55) ;  /* 0x0000105000007945 */ /* 0x000fe20003800000 */
[----:B------:R-:W-:Y:S01]  /*a130*/  IMAD.MOV.U32 R21, RZ, RZ, R25 ;  /* 0x000000ffff157224 */ /* 0x000fe200078e0019 */
[----:B------:R-:W-:Y:S01]  /*a140*/  MOV R10, R22 ;  /* 0x00000016000a7202 */ /* 0x000fe20000000f00 */
[----:B------:R-:W-:Y:S02]  /*a150*/  IMAD.U32 R6, RZ, RZ, UR40 ;  /* 0x00000028ff067e24 */ /* 0x000fe4000f8e00ff */
[----:B------:R-:W-:-:S07]  /*a160*/  IMAD.U32 R26, RZ, RZ, UR42 ;  /* 0x0000002aff1a7e24 */ /* 0x000fce000f8e00ff */
.L_x_68:
[----:B0-----:R-:W0:Y:S01]  /*a170*/  LDC R0, c[0x0][0x430] ;  /* 0x00010c00ff007b82 */ /* 0x001e220000000800 */
[----:B------:R-:W1:Y:S01]  /*a180*/  S2R R4, SR_TID.X ;  /* 0x0000000000047919 */ /* 0x000e620000002100 */
[----:B------:R-:W-:Y:S01]  /*a190*/  LEA R7, R6, R35, 0x7 ;  /* 0x0000002306077211 */ /* 0x000fe200078e38ff */
[----:B------:R-:W-:Y:S01]  /*a1a0*/  ULDC.64 UR4, c[0x0][0x428] ;  /* 0x00010a0000047ab9 */ /* 0x000fe20000000a00 */
[----:B------:R-:W-:Y:S02]  /*a1b0*/  IADD3 R22, R10, 0x1, RZ ;  /* 0x000000010a167810 */ /* 0x000fe40007ffe0ff */
[----:B0-----:R-:W-:Y:S01]  /*a1c0*/  ISETP.NE.AND P0, PT, R0, 0x1, PT ;  /* 0x000000010000780c */ /* 0x001fe20003f05270 */
[----:B-1----:R-:W-:-:S12]  /*a1d0*/  IMAD.SHL.U32 R4, R4, 0x10, RZ ;  /* 0x0000001004047824 */ /* 0x002fd800078e00ff */
[----:B------:R-:W0:Y:S01]  /*a1e0*/  @P0 LDC R0, c[0x0][0x434] ;  /* 0x00010d00ff000b82 */ /* 0x000e220000000800 */
[----:B------:R-:W-:-:S04]  /*a1f0*/  LOP3.LUT R4, R4, 0x70, RZ, 0xc0, !PT ;  /* 0x0000007004047812 */ /* 0x000fc800078ec0ff */
[----:B------:R-:W-:-:S03]  /*a200*/  IADD3 R7, R4, R7, R32 ;  /* 0x0000000704077210 */ /* 0x000fc60007ffe020 */
[----:B------:R-:W1:Y:S02]  /*a210*/  @P0 LDC R3, c[0x0][0x438] ;  /* 0x00010e00ff030b82 */ /* 0x000e640000000800 */
[----:B------:R-:W-:Y:S02]  /*a220*/  IMAD.MOV.U32 R9, RZ, RZ, R7 ;  /* 0x000000ffff097224 */ /* 0x000fe400078e0007 */
[----:B0-----:R-:W-:-:S05]  /*a230*/  @P0 IMAD.HI.U32 R0, R7, R0, RZ ;  /* 0x0000000007000227 */ /* 0x001fca00078e00ff */
[----:B-1----:R-:W-:Y:S01]  /*a240*/  @P0 SHF.R.U32.HI R9, RZ, R3, R0 ;  /* 0x00000003ff090219 */ /* 0x002fe20000011600 */
[----:B------:R-:W-:-:S03]  /*a250*/  IMAD R0, R31, UR4, RZ ;  /* 0x000000041f007c24 */ /* 0x000fc6000f8e02ff */
[--C-:B------:R-:W-:Y:S01]  /*a260*/  SHF.R.S32.HI R3, RZ, 0x1f, R9.reuse ;  /* 0x0000001fff037819 */ /* 0x100fe20000011409 */
[----:B------:R-:W-:Y:S02]  /*a270*/  IMAD.MOV.U32 R2, RZ, RZ, R9 ;  /* 0x000000ffff027224 */ /* 0x000fe400078e0009 */
[C---:B------:R-:W-:Y:S02]  /*a280*/  IMAD R5, R29.reuse, UR5, R0 ;  /* 0x000000051d057c24 */ /* 0x040fe4000f8e0200 */
[----:B------:R-:W-:Y:S01]  /*a290*/  IMAD.WIDE.U32 R2, R29, UR4, R2 ;  /* 0x000000041d027c25 */ /* 0x000fe2000f8e0002 */
[----:B------:R-:W-:-:S03]  /*a2a0*/  ULDC.64 UR4, c[0x0][0x418] ;  /* 0x0001060000047ab9 */ /* 0x000fc60000000a00 */
[----:B------:R-:W-:Y:S01]  /*a2b0*/  IMAD.IADD R3, R5, 0x1, R3 ;  /* 0x0000000105037824 */ /* 0x000fe200078e0203 */
[C---:B------:R-:W-:Y:S01]  /*a2c0*/  LEA R4, P0, R2.reuse, UR4, 0x2 ;  /* 0x0000000402047c11 */ /* 0x040fe2000f8010ff */
[----:B------:R-:W-:Y:S01]  /*a2d0*/  IMAD.U32 R11, RZ, RZ, UR41 ;  /* 0x00000029ff0b7e24 */ /* 0x000fe2000f8e00ff */
[----:B------:R-:W-:Y:S02]  /*a2e0*/  ULDC UR4, c[0x0][0x430] ;  /* 0x00010c0000047ab9 */ /* 0x000fe40000000800 */
[----:B------:R-:W-:Y:S02]  /*a2f0*/  LEA.HI.X R5, R2, UR5, R3, 0x2, P0 ;  /* 0x0000000502057c11 */ /* 0x000fe400080f1403 */
[----:B------:R-:W-:Y:S01]  /*a300*/  ISETP.NE.AND P1, PT, R11, 0x3, PT ;  /* 0x000000030b00780c */ /* 0x000fe20003f25270 */
[----:B------:R-:W-:Y:S01]  /*a310*/  IMAD.MOV R8, RZ, RZ, -R9 ;  /* 0x000000ffff087224 */ /* 0x000fe200078e0a09 */
[C---:B------:R-:W-:Y:S01]  /*a320*/  ISETP.NE.AND P0, PT, R22.reuse, 0x2, PT ;  /* 0x000000021600780c */ /* 0x040fe20003f05270 */
[----:B------:R0:W2:Y:S03]  /*a330*/  LDG.E R0, desc[UR48][R4.64] ;  /* 0x0000003004007981 */ /* 0x0000a6000c1e1900 */
[----:B------:R-:W-:Y:S01]  /*a340*/  SEL R2, RZ, 0x1, P0 ;  /* 0x00000001ff027807 */ /* 0x000fe20000000000 */
[----:B------:R-:W-:Y:S01]  /*a350*/  IMAD.MOV.U32 R20, RZ, RZ, R6 ;  /* 0x000000ffff147224 */ /* 0x000fe200078e0006 */
[----:B------:R-:W-:-:S02]  /*a360*/  SEL R22, R22, RZ, P0 ;  /* 0x000000ff16167207 */ /* 0x000fc40000000000 */
[----:B------:R-:W-:Y:S01]  /*a370*/  LOP3.LUT R25, R21, R2, RZ, 0x3c, !PT ;  /* 0x0000000215197212 */ /* 0x000fe200078e3cff */
[----:B0-----:R-:W-:Y:S01]  /*a380*/  IMAD R4, R8, UR4, R7 ;  /* 0x0000000408047c24 */ /* 0x001fe2000f8e0207 */
[----:B--2---:R-:W-:Y:S01]  /*a390*/  SHF.R.S32.HI R24, RZ, 0x1f, R0 ;  /* 0x0000001fff187819 */ /* 0x004fe20000011400 */
[----:B------:R-:W-:Y:S06]  /*a3a0*/  @!P1 BRA `(.L_x_56) ;  /* 0x0000000000049947 */ /* 0x000fec0003800000 */
[----:B------:R-:W-:Y:S01]  /*a3b0*/  BPT.TRAP 0x1 ;  /* 0x000000040000795c */ /* 0x000fe20000300000 */
.L_x_56:
[----:B------:R-:W-:Y:S01]  /*a3c0*/  LEA R6, R22, UR39, 0x3 ;  /* 0x0000002716067c11 */ /* 0x000fe2000f8e18ff */
[----:B------:R-:W-:Y:S01]  /*a3d0*/  BSSY B1, `(.L_x_57) ;  /* 0x0000004000017945 */ /* 0x000fe20003800000 */
[----:B------:R-:W-:-:S04]  /*a3e0*/  SHF.L.U32 R3, R25, 0x1f, RZ ;  /* 0x0000001f19037819 */ /* 0x000fc800000006ff */
[----:B------:R-:W0:Y:S02]  /*a3f0*/  SYNCS.PHASECHK.TRANS64.TRYWAIT P0, [R6+URZ+0x28840], R3 ;  /* 0x02884003060075a7 */ /* 0x000e24000800017f */
[----:B0-----:R-:W-:Y:S05]  /*a400*/  @!P0 BRA `(.L_x_58) ;  /* 0x0000002c00d08947 */ /* 0x001fea0003800000 */
.L_x_130:
[----:B------:R-:W-:Y:S05]  /*a410*/  BSYNC B1 ;  /* 0x0000000000017941 */ /* 0x000fea0003800000 */
.L_x_57:
[----:B------:R-:W-:Y:S01]  /*a420*/  SHF.R.S32.HI R23, RZ, 0x1f, R4 ;  /* 0x0000001fff177819 */ /* 0x000fe20000011404 */
[----:B------:R-:W-:Y:S01]  /*a430*/  ULDC.64 UR4, c[0x0][0x300] ;  /* 0x0000c00000047ab9 */ /* 0x000fe20000000a00 */
[C---:B------:R-:W-:Y:S02]  /*a440*/  LOP3.LUT P2, RZ, R18.reuse, 0x2, RZ, 0xc0, !PT ;  /* 0x0000000212ff7812 */ /* 0x040fe4000784c0ff */
[----:B------:R-:W-:Y:S01]  /*a450*/  LOP3.LUT P1, RZ, R18, 0x1, RZ, 0xc0, !PT ;  /* 0x0000000112ff7812 */ /* 0x000fe2000782c0ff */
[----:B0-----:R-:W-:-:S04]  /*a460*/  IMAD R3, R23, UR4, RZ ;  /* 0x0000000417037c24 */ /* 0x001fc8000f8e02ff */
[C---:B------:R-:W-:Y:S02]  /*a470*/  IMAD R5, R4.reuse, UR5, R3 ;  /* 0x0000000504057c24 */ /* 0x040fe4000f8e0203 */
[----:B------:R-:W-:Y:S01]  /*a480*/  IMAD.WIDE.U32 R2, R4, UR4, RZ ;  /* 0x0000000404027c25 */ /* 0x000fe2000f8e00ff */
[----:B------:R-:W-:-:S04]  /*a490*/  ULDC.64 UR4, c[0x0][0x310] ;  /* 0x0000c40000047ab9 */ /* 0x000fc80000000a00 */
[----:B------:R-:W-:Y:S01]  /*a4a0*/  IADD3 R3, R3, R5, RZ ;  /* 0x0000000503037210 */ /* 0x000fe20007ffe0ff */
[----:B------:R-:W-:-:S04]  /*a4b0*/  IMAD R5, R24, UR4, RZ ;  /* 0x0000000418057c24 */ /* 0x000fc8000f8e02ff */
[C---:B------:R-:W-:Y:S02]  /*a4c0*/  IMAD R5, R0.reuse, UR5, R5 ;  /* 0x0000000500057c24 */ /* 0x040fe4000f8e0205 */
[----:B------:R-:W-:Y:S01]  /*a4d0*/  IMAD.WIDE.U32 R2, R0, UR4, R2 ;  /* 0x0000000400027c25 */ /* 0x000fe2000f8e0002 */
[----:B------:R-:W-:-:S03]  /*a4e0*/  ULDC.64 UR4, c[0x0][0x308] ;  /* 0x0000c20000047ab9 */ /* 0x000fc60000000a00 */
[----:B------:R-:W-:Y:S02]  /*a4f0*/  IMAD.IADD R3, R3, 0x1, R5 ;  /* 0x0000000103037824 */ /* 0x000fe400078e0205 */
[----:B------:R-:W-:Y:S02]  /*a500*/  IMAD R8, R27, UR4, RZ ;  /* 0x000000041b087c24 */ /* 0x000fe4000f8e02ff */
[----:B------:R-:W-:-:S04]  /*a510*/  IMAD.WIDE.U32 R2, R19, UR4, R2 ;  /* 0x0000000413027c25 */ /* 0x000fc8000f8e0002 */
[----:B------:R-:W-:Y:S01]  /*a520*/  IMAD R9, R19, UR5, R8 ;  /* 0x0000000513097c24 */ /* 0x000fe2000f8e0208 */
[----:B------:R-:W-:Y:S01]  /*a530*/  ULDC.64 UR4, c[0x0][0x2e8] ;  /* 0x0000ba0000047ab9 */ /* 0x000fe20000000a00 */
[----:B------:R-:W-:Y:S01]  /*a540*/  IMAD R8, R22, 0x4000, R28 ;  /* 0x0000400016087824 */ /* 0x000fe200078e021c */
[----:B------:R-:W-:Y:S01]  /*a550*/  LEA R7, P0, R2, UR4, 0x1 ;  /* 0x0000000402077c11 */ /* 0x000fe2000f8008ff */
[----:B------:R-:W-:Y:S01]  /*a560*/  IMAD.IADD R9, R9, 0x1, R3 ;  /* 0x0000000109097824 */ /* 0x000fe200078e0203 */
[----:B------:R-:W-:-:S04]  /*a570*/  UMOV UR4, 0xffffffff ;  /* 0xffffffff00047882 */ /* 0x000fc80000000000 */
[----:B------:R-:W-:Y:S01]  /*a580*/  LEA.HI.X R9, R2, UR5, R9, 0x1, P0 ;  /* 0x0000000502097c11 */ /* 0x000fe200080f0c09 */
[----:B------:R-:W-:Y:S06]  /*a590*/  BRA.DIV UR4, `(.L_x_59) ;  /* 0x0000002e04807947 */ /* 0x000fec000b800000 */
[----:B------:R-:W0:Y:S01]  /*a5a0*/  SHFL.IDX PT, R14, R7, RZ, 0x181f ;  /* 0x00181fff070e7589 */ /* 0x000e2200000e0000 */
[----:B------:R-:W-:Y:S02]  /*a5b0*/  SHF.L.U32 R5, R34, 0x1, RZ ;  /* 0x0000000122057819 */ /* 0x000fe400000006ff */
[----:B------:R-:W-:Y:S01]  /*a5c0*/  LEA R8, R8, UR39, 0x1 ;  /* 0x0000002708087c11 */ /* 0x000fe2000f8e08ff */
[----:B------:R-:W1:Y:S01]  /*a5d0*/  SHFL.IDX PT, R3, R9, RZ, 0x181f ;  /* 0x00181fff09037589 */ /* 0x000e6200000e0000 */
[----:B0-----:R-:W-:-:S03]  /*a5e0*/  IADD3 R2, P0, R14, R5, RZ ;  /* 0x000000050e027210 */ /* 0x001fc60007f1e0ff */
[----:B------:R-:W0:Y:S02]  /*a5f0*/  SHFL.IDX PT, R14, R7, 0x1, 0x181f ;  /* 0x00381f00070e7f89 */ /* 0x000e2400000e0000 */
[----:B-1----:R-:W-:-:S05]  /*a600*/  IMAD.X R3, RZ, RZ, R3, P0 ;  /* 0x000000ffff037224 */ /* 0x002fca00000e0603 */
[----:B------:R-:W-:Y:S04]  /*a610*/  LDGSTS.E.BYPASS.LTC128B.128 [R8+0x18400], desc[UR48][R2.64], !P2 ;  /* 0x1840000002087fae */ /* 0x000fe8000d101d70 */
[----:B------:R1:W-:Y:S04]  /*a620*/  LDGSTS.E.BYPASS.LTC128B.128 [R8+0x1c400], desc[UR48][R2.64+0x80], !P1 ;  /* 0x1c40008002087fae */ /* 0x0003e8000c901d70 */
[----:B-1----:R-:W1:Y:S01]  /*a630*/  SHFL.IDX PT, R3, R9, 0x1, 0x181f ;  /* 0x00381f0009037f89 */ /* 0x002e6200000e0000 */
        /* <DEDUP_REMOVED lines=13> */
[----:B------:R-:W0:Y:S01]  /*a710*/  SHFL.IDX PT, R14, R7, 0x4, 0x181f ;  /* 0x00981f00070e7f89 */ /* 0x000e2200000e0000 */
[----:B-1----:R-:W-:-:S05]  /*a720*/  IADD3.X R3, RZ, R3, RZ, P0, !PT ;  /* 0x00000003ff037210 */ /* 0x002fca00007fe4ff */
        /* <DEDUP_REMOVED lines=16> */
[----:B------:R0:W2:Y:S04]  /*a830*/  SHFL.IDX PT, R14, R7, 0x7, 0x181f ;  /* 0x00f81f00070e7f89 */ /* 0x0000a800000e0000 */
[----:B------:R-:W3:Y:S01]  /*a840*/  SHFL.IDX PT, R9, R9, 0x7, 0x181f ;  /* 0x00f81f0009097f89 */ /* 0x000ee200000e0000 */
[----:B-1----:R-:W-:-:S05]  /*a850*/  IMAD.X R3, RZ, RZ, R3, P0 ;  /* 0x000000ffff037224 */ /* 0x002fca00000e0603 */
[----:B------:R0:W-:Y:S04]  /*a860*/  LDGSTS.E.BYPASS.LTC128B.128 [R8+0x1b400], desc[UR48][R2.64], !P2 ;  /* 0x1b40000002087fae */ /* 0x0001e8000d101d70 */
[----:B--23--:R0:W-:Y:S02]  /*a870*/  LDGSTS.E.BYPASS.LTC128B.128 [R8+0x1f400], desc[UR48][R2.64+0x80], !P1 ;  /* 0x1f40008002087fae */ /* 0x00c1e4000c901d70 */
.L_x_148:
[----:B0-----:R-:W-:-:S04]  /*a880*/  IADD3 R2, P0, R14, R5, RZ ;  /* 0x000000050e027210 */ /* 0x001fc80007f1e0ff */
[----:B------:R-:W-:Y:S02]  /*a890*/  IADD3.X R3, RZ, R9, RZ, P0, !PT ;  /* 0x00000009ff037210 */ /* 0x000fe400007fe4ff */
[----:B------:R-:W-:-:S03]  /*a8a0*/  PLOP3.LUT P0, PT, PT, PT, PT, 0x80, 0x0 ;  /* 0x000000000000781c */ /* 0x000fc60003f0f070 */
[----:B------:R-:W-:Y:S01]  /*a8b0*/  @!PT LDS RZ, [RZ] ;  /* 0x00000000fffff984 */ /* 0x000fe20000000800 */
[----:B------:R-:W-:Y:S01]  /*a8c0*/  @!PT LDS RZ, [RZ] ;  /* 0x00000000fffff984 */ /* 0x000fe20000000800 */
[----:B------:R-:W-:Y:S01]  /*a8d0*/  @!PT LDS RZ, [RZ] ;  /* 0x00000000fffff984 */ /* 0x000fe20000000800 */
[----:B------:R0:W-:Y:S04]  /*a8e0*/  LDGSTS.E.BYPASS.LTC128B.128 [R8+0x1bc00], desc[UR48][R2.64], !P2 ;  /* 0x1bc0000002087fae */ /* 0x0001e8000d101d70 */
[----:B------:R0:W-:Y:S01]  /*a8f0*/  LDGSTS.E.BYPASS.LTC128B.128 [R8+0x1fc00], desc[UR48][R2.64+0x80], !P1 ;  /* 0x1fc0008002087fae */ /* 0x0001e2000c901d70 */
[----:B------:R-:W-:-:S05]  /*a900*/  NOP ;  /* 0x0000000000007918 */ /* 0x000fca0000000000 */
.L_x_60:
        /* <DEDUP_REMOVED lines=11> */
.L_x_61:
[----:B------:R0:W-:Y:S01]  /*a9c0*/  SYNCS.ARRIVE.TRANS64.A1T0 RZ, [R6+URZ+0x28830], RZ ;  /* 0x028830ff06ff79a7 */ /* 0x0001e2000810003f */
[----:B------:R-:W-:Y:S05]  /*a9d0*/  @!P2 BRA `(.L_x_62) ;  /* 0x000000000004a947 */ /* 0x000fea0003800000 */
[----:B------:R-:W-:Y:S01]  /*a9e0*/  BPT.TRAP 0x1 ;  /* 0x000000040000795c */ /* 0x000fe20000300000 */
.L_x_62:
[----:B------:R-:W-:Y:S01]  /*a9f0*/  IMAD.MOV.U32 R3, RZ, RZ, -0x80 ;  /* 0xffffff80ff037424 */ /* 0x000fe200078e00ff */
[----:B0-----:R-:W-:Y:S01]  /*aa00*/  LEA R6, R10, UR39, 0x3 ;  /* 0x000000270a067c11 */ /* 0x001fe2000f8e18ff */
[----:B------:R-:W-:Y:S02]  /*aa10*/  BSSY B1, `(.L_x_63) ;  /* 0x0000005000017945 */ /* 0x000fe40003800000 */
[----:B------:R-:W-:Y:S01]  /*aa20*/  IMAD R8, R26, R3, UR37 ;  /* 0x000000251a087e24 */ /* 0x000fe2000f8e0203 */
[----:B------:R-:W-:-:S04]  /*aa30*/  SHF.L.U32 R3, R21, 0x1f, RZ ;  /* 0x0000001f15037819 */ /* 0x000fc800000006ff */
[----:B------:R-:W0:Y:S02]  /*aa40*/  SYNCS.PHASECHK.TRANS64.TRYWAIT P0, [R6+URZ+0x28860], R3 ;  /* 0x02886003060075a7 */ /* 0x000e24000800017f */
[----:B0-----:R-:W-:Y:S05]  /*aa50*/  @!P0 BRA `(.L_x_64) ;  /* 0x00000030007c8947 */ /* 0x001fea0003800000 */
.L_x_149:
[----:B------:R-:W-:Y:S05]  /*aa60*/  BSYNC B1 ;  /* 0x0000000000017941 */ /* 0x000fea0003800000 */
.L_x_63:
[----:B------:R-:W-:Y:S01]  /*aa70*/  UMOV UR4, 0xffffffff ;  /* 0xffffffff00047882 */ /* 0x000fe20000000000 */
[----:B------:R-:W-:Y:S01]  /*aa80*/  LOP3.LUT P2, RZ, R18, 0x8, RZ, 0xc0, !PT ;  /* 0x0000000812ff7812 */ /* 0x000fe2000784c0ff */
[----:B------:R-:W-:Y:S01]  /*aa90*/  IMAD R7, R10, 0x4000, R28 ;  /* 0x000040000a077824 */ /* 0x000fe200078e021c */
[----:B------:R-:W-:Y:S02]  /*aaa0*/  LOP3.LUT P1, RZ, R18, 0x4, RZ, 0xc0, !PT ;  /* 0x0000000412ff7812 */ /* 0x000fe4000782c0ff */
[----:B------:R-:W-:Y:S01]  /*aab0*/  IADD3 R8, -R35, R8, RZ ;  /* 0x0000000823087210 */ /* 0x000fe20007ffe1ff */
[----:B------:R-:W-:Y:S10]  /*aac0*/  BRA.DIV UR4, `(.L_x_65) ;  /* 0x0000003204747947 */ /* 0x000ff4000b800000 */
[----:B------:R-:W1:Y:S01]  /*aad0*/  SHFL.IDX PT, R14, R16, RZ, 0x181f ;  /* 0x00181fff100e7589 */ /* 0x000e6200000e0000 */
[----:B------:R-:W-:-:S03]  /*aae0*/  LEA R7, R7, UR39, 0x1 ;  /* 0x0000002707077c11 */ /* 0x000fc6000f8e08ff */
[----:B0-----:R-:W0:Y:S01]  /*aaf0*/  SHFL.IDX PT, R3, R17, RZ, 0x181f ;  /* 0x00181fff11037589 */ /* 0x001e2200000e0000 */
[----:B-1----:R-:W-:-:S03]  /*ab00*/  IADD3 R2, P0, R14, R5, RZ ;  /* 0x000000050e027210 */ /* 0x002fc60007f1e0ff */
[----:B------:R-:W1:Y:S02]  /*ab10*/  SHFL.IDX PT, R14, R16, 0x1, 0x181f ;  /* 0x00381f00100e7f89 */ /* 0x000e6400000e0000 */
[----:B0-----:R-:W-:Y:S01]  /*ab20*/  IMAD.X R3, RZ, RZ, R3, P0 ;  /* 0x000000ffff037224 */ /* 0x001fe200000e0603 */
[----:B------:R-:W-:-:S13]  /*ab30*/  ISETP.LT.OR P0, PT, R8, 0x1, P2 ;  /* 0x000000010800780c */ /* 0x000fda0001701670 */
[----:B------:R-:W-:Y:S01]  /*ab40*/  LDGSTS.E.BYPASS.LTC128B.128 [R7+0x400], desc[UR48][R2.64], !P0 ;  /* 0x0040000002077fae */ /* 0x000fe2000c101d70 */
[----:B------:R-:W-:-:S13]  /*ab50*/  ISETP.LT.OR P0, PT, R8, 0x1, P1 ;  /* 0x000000010800780c */ /* 0x000fda0000f01670 */
[----:B------:R0:W-:Y:S04]  /*ab60*/  LDGSTS.E.BYPASS.LTC128B.128 [R7+0x4400], desc[UR48][R2.64+0x80], !P0 ;  /* 0x0440008002077fae */ /* 0x0001e8000c101d70 */
[----:B0-----:R-:W0:Y:S01]  /*ab70*/  SHFL.IDX PT, R3, R17, 0x1, 0x181f ;  /* 0x00381f0011037f89 */ /* 0x001e2200000e0000 */
        /* <DEDUP_REMOVED lines=17> */
[----:B------:R-:W1:Y:S01]  /*ac90*/  SHFL.IDX PT, R14, R16, 0x4, 0x181f ;  /* 0x00981f00100e7f89 */ /* 0x000e6200000e0000 */
[----:B0-----:R-:W-:Y:S02]  /*aca0*/  IADD3.X R3, RZ, R3, RZ, P0, !PT ;  /* 0x00000003ff037210 */ /* 0x001fe400007fe4ff */
        /* <DEDUP_REMOVED lines=22> */
[----:B------:R-:W1:Y:S04]  /*ae10*/  SHFL.IDX PT, R17, R17, 0x7, 0x181f ;  /* 0x00f81f0011117f89 */ /* 0x000e6800000e0000 */
[----:B------:R2:W3:Y:S01]  /*ae20*/  SHFL.IDX PT, R14, R16, 0x7, 0x181f ;  /* 0x00f81f00100e7f89 */ /* 0x0004e200000e0000 */
[----:B0-----:R-:W-:Y:S01]  /*ae30*/  IMAD.X R3, RZ, RZ, R3, P0 ;  /* 0x000000ffff037224 */ /* 0x001fe200000e0603 */
[----:B------:R-:W-:-:S13]  /*ae40*/  ISETP.LT.OR P0, PT, R8, 0x61, P2 ;  /* 0x000000610800780c */ /* 0x000fda0001701670 */
[----:B------:R2:W-:Y:S01]  /*ae50*/  LDGSTS.E.BYPASS.LTC128B.128 [R7+0x3400], desc[UR48][R2.64], !P0 ;  /* 0x0340000002077fae */ /* 0x0005e2000c101d70 */
[----:B------:R-:W-:-:S13]  /*ae60*/  ISETP.LT.OR P0, PT, R8, 0x61, P1 ;  /* 0x000000610800780c */ /* 0x000fda0000f01670 */
[----:B-1-3--:R2:W-:Y:S02]  /*ae70*/  LDGSTS.E.BYPASS.LTC128B.128 [R7+0x7400], desc[UR48][R2.64+0x80], !P0 ;  /* 0x0740008002077fae */ /* 0x00a5e4000c101d70 */
.L_x_167:
[----:B0-2---:R-:W-:Y:S01]  /*ae80*/  IADD3 R2, P0, R14, R5, RZ ;  /* 0x000000050e027210 */ /* 0x005fe20007f1e0ff */
[----:B------:R-:W-:Y:S02]  /*ae90*/  ULDC.64 UR4, c[0x0][0x328] ;  /* 0x0000ca0000047ab9 */ /* 0x000fe40000000a00 */
[----:B------:R-:W-:Y:S01]  /*aea0*/  IMAD R23, R23, UR4, RZ ;  /* 0x0000000417177c24 */ /* 0x000fe2000f8e02ff */
[----:B------:R-:W-:Y:S02]  /*aeb0*/  IADD3.X R3, RZ, R17, RZ, P0, !PT ;  /* 0x00000011ff037210 */ /* 0x000fe400007fe4ff */
[----:B------:R-:W-:Y:S01]  /*aec0*/  ISETP.LT.OR P0, PT, R8, 0x71, P2 ;  /* 0x000000710800780c */ /* 0x000fe20001701670 */
[----:B------:R-:W-:-:S12]  /*aed0*/  IMAD R23, R4, UR5, R23 ;  /* 0x0000000504177c24 */ /* 0x000fd8000f8e0217 */
[----:B------:R-:W-:Y:S01]  /*aee0*/  @!PT LDS RZ, [RZ] ;  /* 0x00000000fffff984 */ /* 0x000fe20000000800 */
[----:B------:R-:W-:Y:S01]  /*aef0*/  @!PT LDS RZ, [RZ] ;  /* 0x00000000fffff984 */ /* 0x000fe20000000800 */
[----:B------:R-:W-:Y:S01]  /*af00*/  @!PT LDS RZ, [RZ] ;  /* 0x00000000fffff984 */ /* 0x000fe20000000800 */
[----:B------:R-:W-:Y:S01]  /*af10*/  LDGSTS.E.BYPASS.LTC128B.128 [R7+0x3c00], desc[UR48][R2.64], !P0 ;  /* 0x03c0000002077fae */ /* 0x000fe2000c101d70 */
[----:B------:R-:W-:-:S13]  /*af20*/  ISETP.LT.OR P0, PT, R8, 0x71, P1 ;  /* 0x000000710800780c */ /* 0x000fda0000f01670 */
[----:B------:R0:W-:Y:S02]  /*af30*/  LDGSTS.E.BYPASS.LTC128B.128 [R7+0x7c00], desc[UR48][R2.64+0x80], !P0 ;  /* 0x07c0008002077fae */ /* 0x0001e4000c101d70 */
[----:B0-----:R-:W-:Y:S01]  /*af40*/  IMAD.WIDE.U32 R2, R4, UR4, RZ ;  /* 0x0000000404027c25 */ /* 0x001fe2000f8e00ff */
[----:B------:R-:W-:-:S03]  /*af50*/  ULDC.64 UR4, c[0x0][0x338] ;  /* 0x0000ce0000047ab9 */ /* 0x000fc60000000a00 */
[----:B------:R-:W-:Y:S02]  /*af60*/  IMAD.IADD R3, R3, 0x1, R23 ;  /* 0x0000000103037824 */ /* 0x000fe400078e0217 */
[----:B------:R-:W-:Y:S02]  /*af70*/  IMAD R5, R24, UR4, RZ ;  /* 0x0000000418057c24 */ /* 0x000fe4000f8e02ff */
[----:B------:R-:W-:-:S04]  /*af80*/  IMAD.WIDE.U32 R2, R0, UR4, R2 ;  /* 0x0000000400027c25 */ /* 0x000fc8000f8e0002 */
[----:B------:R-:W-:Y:S01]  /*af90*/  IMAD R5, R0, UR5, R5 ;  /* 0x0000000500057c24 */ /* 0x000fe2000f8e0205 */
[----:B------:R-:W-:Y:S02]  /*afa0*/  ULDC.64 UR4, c[0x0][0x330] ;  /* 0x0000cc0000047ab9 */ /* 0x000fe40000000a00 */
[----:B------:R-:W-:Y:S02]  /*afb0*/  IMAD R0, R27, UR4, RZ ;  /* 0x000000041b007c24 */ /* 0x000fe4000f8e02ff */
[----:B------:R-:W-:Y:S02]  /*afc0*/  IMAD.IADD R3, R3, 0x1, R5 ;  /* 0x0000000103037824 */ /* 0x000fe400078e0205 */
[C---:B------:R-:W-:Y:S01]  /*afd0*/  IMAD R5, R19.reuse, UR5, R0 ;  /* 0x0000000513057c24 */ /* 0x040fe2000f8e0200 */
[----:B------:R-:W-:Y:S01]  /*afe0*/  NOP ;  /* 0x0000000000007918 */ /* 0x000fe20000000000 */
[----:B------:R-:W-:Y:S01]  /*aff0*/  IMAD.WIDE.U32 R2, R19, UR4, R2 ;  /* 0x0000000413027c25 */ /* 0x000fe2000f8e0002 */
[----:B------:R-:W-:-:S03]  /*b000*/  ULDC.64 UR4, c[0x0][0x318] ;  /* 0x0000c60000047ab9 */ /* 0x000fc60000000a00 */
[----:B------:R-:W-:Y:S01]  /*b010*/  IMAD.IADD R3, R5, 0x1, R3 ;  /* 0x0000000105037824 */ /* 0x000fe200078e0203 */
[----:B------:R-:W-:-:S04]  /*b020*/  LEA R16, P0, R2, UR4, 0x1 ;  /* 0x0000000402107c11 */ /* 0x000fc8000f8008ff */
[----:B------:R-:W-:Y:S02]  /*b030*/  LEA.HI.X R17, R2, UR5, R3, 0x1, P0 ;  /* 0x0000000502117c11 */ /* 0x000fe400080f0c03 */
[----:B------:R-:W-:-:S13]  /*b040*/  PLOP3.LUT P0, PT, PT, PT, PT, 0x80, 0x0 ;  /* 0x000000000000781c */ /* 0x000fda0003f0f070 */
.L_x_66:
[----:B------:R-:W-:Y:S02]  /*b050*/  PLOP3.LUT P1, PT, P1, P0, PT, 0xa2, 0x0 ;  /* 0x000000000000781c */ /* 0x000fe40000f21472 */
[----:B------:R-:W-:-:S08]  /*b060*/  @P0 R2UR P1, UR4, R6 ;  /* 0x00000000060402ca */ /* 0x000fd00000020000 */
[----:B------:R-:W-:-:S05]  /*b070*/  @P0 PLOP3.LUT P0, PT, P1, PT, PT, 0x80, 0x0 ;  /* 0x000000000000081c */ /* 0x000fca0000f0f070 */
[----:B------:R-:W-:Y:S01]  /*b080*/  @!P1 SYNCS.ARRIVE.TRANS64.RED.A0T1 RZ, [UR4+0x28850], RZ ;  /* 0x028850ffffff99a7 */ /* 0x000fe20008200404 */
[----:B------:R-:W-:Y:S07]  /*b090*/  @!P1 ARRIVES.LDGSTSBAR.64.TRANSCNT [UR4+0x28850] ;  /* 0x02885000ff0099b0 */ /* 0x000fee0008000a84 */
[----:B------:R-:W-:Y:S05]  /*b0a0*/  @P0 BRA.U.ANY `(.L_x_66) ;  /* 0xfffffffd00e80947 */ /* 0x000fea000393ffff */
[----:B------:R-:W-:Y:S01]  /*b0b0*/  NOP ;  /* 0x0000000000007918 */ /* 0x000fe20000000000 */
[----:B------:R-:W-:-:S04]  /*b0c0*/  MOV R0, UR41 ;  /* 0x0000002900007c02 */ /* 0x000fc80008000f00 */
[----:B------:R-:W-:-:S13]  /*b0d0*/  ISETP.NE.AND P2, PT, R0, 0x3, PT ;  /* 0x000000030000780c */ /* 0x000fda0003f45270 */
[----:B------:R-:W-:Y:S05]  /*b0e0*/  @!P2 BRA `(.L_x_67) ;  /* 0x000000000004a947 */ /* 0x000fea0003800000 */
[----:B------:R-:W-:Y:S01]  /*b0f0*/  BPT.TRAP 0x1 ;  /* 0x000000040000795c */ /* 0x000fe20000300000 */
.L_x_67:
[C---:B------:R-:W-:Y:S01]  /*b100*/  ISETP.GT.AND P0, PT, R20.reuse, RZ, PT ;  /* 0x000000ff1400720c */ /* 0x040fe20003f04270 */
[----:B------:R0:W-:Y:S01]  /*b110*/  SYNCS.ARRIVE.TRANS64.A1T0 RZ, [R6+URZ+0x28850], RZ ;  /* 0x028850ff06ff79a7 */ /* 0x0001e2000810003f */
[----:B------:R-:W-:Y:S01]  /*b120*/  IMAD.MOV.U32 R21, RZ, RZ, R25 ;  /* 0x000000ffff157224 */ /* 0x000fe200078e0019 */
[----:B------:R-:W-:Y:S01]  /*b130*/  MOV R26, R20 ;  /* 0x00000014001a7202 */ /* 0x000fe20000000f00 */
[----:B------:R-:W-:Y:S02]  /*b140*/  IMAD.MOV.U32 R10, RZ, RZ, R22 ;  /* 0x000000ffff0a7224 */ /* 0x000fe400078e0016 */
[----:B0-----:R-:W-:-:S07]  /*b150*/  VIADD R6, R20, 0xffffffff ;  /* 0xffffffff14067836 */ /* 0x001fce0000000000 */
[----:B------:R-:W-:Y:S05]  /*b160*/  @P0 BRA `(.L_x_68) ;  /* 0xfffffff000000947 */ /* 0x000fea000383ffff */
[----:B------:R-:W-:Y:S05]  /*b170*/  BSYNC B0 ;  /* 0x0000000000007941 */ /* 0x000fea0003800000 */
.L_x_55:
[----:B0-----:R-:W-:-:S05]  /*b180*/  IMAD.U32 R0, RZ, RZ, UR41 ;  /* 0x00000029ff007e24 */ /* 0x001fca000f8e00ff */
[----:B------:R-:W-:-:S13]  /*b190*/  ISETP.NE.AND P0, PT, R0, 0x3, PT ;  /* 0x000000030000780c */ /* 0x000fda0003f05270 */
[----:B------:R-:W-:Y:S05]  /*b1a0*/  @!P0 BRA `(.L_x_69) ;  /* 0x0000000000048947 */ /* 0x000fea0003800000 */
[----:B------:R-:W-:Y:S01]  /*b1b0*/  BPT.TRAP 0x1 ;  /* 0x000000040000795c */ /* 0x000fe20000300000 */
.L_x_69:
[----:B------:R-:W-:Y:S01]  /*b1c0*/  LEA R4, R22, UR39, 0x3 ;  /* 0x0000002716047c11 */ /* 0x000fe2000f8e18ff */
[----:B------:R-:W-:Y:S01]  /*b1d0*/  IMAD.MOV.U32 R5, RZ, RZ, -0x80 ;  /* 0xffffff80ff057424 */ /* 0x000fe200078e00ff */
[----:B------:R-:W-:Y:S01]  /*b1e0*/  SHF.L.U32 R3, R25, 0x1f, RZ ;  /* 0x0000001f19037819 */ /* 0x000fe200000006ff */
[----:B------:R-:W-:Y:S02]  /*b1f0*/  BSSY B0, `(.L_x_70) ;  /* 0x0000004000007945 */ /* 0x000fe40003800000 */
[----:B------:R-:W-:Y:S01]  /*b200*/  IMAD R20, R20, R5, UR37 ;  /* 0x0000002514147e24 */ /* 0x000fe2000f8e0205 */
[----:B------:R-:W0:Y:S02]  /*b210*/  SYNCS.PHASECHK.TRANS64.TRYWAIT P0, [R4+URZ+0x28860], R3 ;  /* 0x02886003040075a7 */ /* 0x000e24000800017f */
[----:B0-----:R-:W-:Y:S05]  /*b220*/  @!P0 BRA `(.L_x_71) ;  /* 0x0000003400088947 */ /* 0x001fea0003800000 */
.L_x_168:
[----:B------:R-:W-:Y:S05]  /*b230*/  BSYNC B0 ;  /* 0x0000000000007941 */ /* 0x000fea0003800000 */
.L_x_70:
[----:B------:R-:W-:Y:S01]  /*b240*/  UMOV UR4, 0xffffffff ;  /* 0xffffffff00047882 */ /* 0x000fe20000000000 */
[----:B------:R-:W-:Y:S01]  /*b250*/  LOP3.LUT P2, RZ, R18, 0x8, RZ, 0xc0, !PT ;  /* 0x0000000812ff7812 */ /* 0x000fe2000784c0ff */
[----:B------:R-:W-:Y:S01]  /*b260*/  IMAD R7, R22, 0x4000, R28 ;  /* 0x0000400016077824 */ /* 0x000fe200078e021c */
[----:B------:R-:W-:Y:S02]  /*b270*/  LOP3.LUT P1, RZ, R18, 0x4, RZ, 0xc0, !PT ;  /* 0x0000000412ff7812 */ /* 0x000fe4000782c0ff */
[----:B------:R-:W-:Y:S01]  /*b280*/  IADD3 R5, -R35, R20, RZ ;  /* 0x0000001423057210 */ /* 0x000fe20007ffe1ff */
[----:B------:R-:W-:Y:S10]  /*b290*/  BRA.DIV UR4, `(.L_x_72) ;  /* 0x0000003604007947 */ /* 0x000ff4000b800000 */
[----:B------:R-:W1:Y:S01]  /*b2a0*/  SHFL.IDX PT, R14, R16, RZ, 0x181f ;  /* 0x00181fff100e7589 */ /* 0x000e6200000e0000 */
[----:B------:R-:W-:-:S03]  /*b2b0*/  IMAD.SHL.U32 R6, R34, 0x2, RZ ;  /* 0x0000000222067824 */ /* 0x000fc600078e00ff */
[----:B------:R-:W0:Y:S02]  /*b2c0*/  SHFL.IDX PT, R0, R17, RZ, 0x181f ;  /* 0x00181fff11007589 */ /* 0x000e2400000e0000 */
[----:B-1----:R-:W-:Y:S02]  /*b2d0*/  IADD3 R2, P0, R14, R6, RZ ;  /* 0x000000060e027210 */ /* 0x002fe40007f1e0ff */
[----:B------:R-:W1:Y:S03]  /*b2e0*/  SHFL.IDX PT, R14, R16, 0x1, 0x181f ;  /* 0x00381f00100e7f89 */ /* 0x000e6600000e0000 */
[----:B0-----:R-:W-:Y:S01]  /*b2f0*/  IMAD.X R3, RZ, RZ, R0, P0 ;  /* 0x000000ffff037224 */ /* 0x001fe200000e0600 */
[----:B------:R-:W-:Y:S02]  /*b300*/  ISETP.LT.OR P0, PT, R5, 0x1, P2 ;  /* 0x000000010500780c */ /* 0x000fe40001701670 */
[----:B------:R-:W-:-:S02]  /*b310*/  LEA R0, R7, UR39, 0x1 ;  /* 0x0000002707007c11 */ /* 0x000fc4000f8e08ff */
[----:B------:R-:W0:Y:S09]  /*b320*/  SHFL.IDX PT, R7, R17, 0x1, 0x181f ;  /* 0x00381f0011077f89 */ /* 0x000e3200000e0000 */
[----:B------:R-:W-:Y:S01]  /*b330*/  LDGSTS.E.BYPASS.LTC128B.128 [R0+0x400], desc[UR48][R2.64], !P0 ;  /* 0x0040000002007fae */ /* 0x000fe2000c101d70 */
[----:B------:R-:W-:-:S13]  /*b340*/  ISETP.LT.OR P0, PT, R5, 0x1, P1 ;  /* 0x000000010500780c */ /* 0x000fda0000f01670 */
[----:B------:R1:W-:Y:S02]  /*b350*/  LDGSTS.E.BYPASS.LTC128B.128 [R0+0x4400], desc[UR48][R2.64+0x80], !P0 ;  /* 0x0440008002007fae */ /* 0x0003e4000c101d70 */
[----:B-1----:R-:W-:Y:S02]  /*b360*/  IADD3 R2, P0, R14, R6, RZ ;  /* 0x000000060e027210 */ /* 0x002fe40007f1e0ff */
[----:B------:R-:W1:Y:S03]  /*b370*/  SHFL.IDX PT, R14, R16, 0x2, 0x181f ;  /* 0x00581f00100e7f89 */ /* 0x000e6600000e0000 */
[----:B0-----:R-:W-:Y:S01]  /*b380*/  IMAD.X R3, RZ, RZ, R7, P0 ;  /* 0x000000ffff037224 */ /* 0x001fe200000e0607 */
[----:B------:R-:W-:Y:S01]  /*b390*/  ISETP.LT.OR P0, PT, R5, 0x11, P2 ;  /* 0x000000110500780c */ /* 0x000fe20001701670 */
[----:B------:R-:W0:-:S12]  /*b3a0*/  SHFL.IDX PT, R7, R17, 0x2, 0x181f ;  /* 0x00581f0011077f89 */ /* 0x000e1800000e0000 */
[----:B------:R-:W-:Y:S01]  /*b3b0*/  LDGSTS.E.BYPASS.LTC128B.128 [R0+0xc00], desc[UR48][R2.64], !P0 ;  /* 0x00c0000002007fae */ /* 0x000fe2000c101d70 */
[----:B------:R-:W-:-:S13]  /*b3c0*/  ISETP.LT.OR P0, PT, R5, 0x11, P1 ;  /* 0x000000110500780c */ /* 0x000fda0000f01670 */
[----:B------:R1:W-:Y:S02]  /*b3d0*/  LDGSTS.E.BYPASS.LTC128B.128 [R0+0x4c00], desc[UR48][R2.64+0x80], !P0 ;  /* 0x04c0008002007fae */ /* 0x0003e4000c101d70 */
[----:B-1----:R-:W-:Y:S02]  /*b3e0*/  IADD3 R2, P0, R14, R6, RZ ;  /* 0x000000060e027210 */ /* 0x002fe40007f1e0ff */
[----:B------:R-:W1:Y:S02]  /*b3f0*/  SHFL.IDX PT, R14, R16, 0x3, 0x181f ;  /* 0x00781f00100e7f89 */ /* 0x000e6400000e0000 */
[----:B0-----:R-:W-:Y:S02]  /*b400*/  IADD3.X R3, RZ, R7, RZ, P0, !PT ;  /* 0x00000007ff037210 */ /* 0x001fe400007fe4ff */
[----:B------:R-:W-:Y:S01]  /*b410*/  ISETP.LT.OR P0, PT, R5, 0x21, P2 ;  /* 0x000000210500780c */ /* 0x000fe20001701670 */
[----:B------:R-:W0:-:S12]  /*b420*/  SHFL.IDX PT, R7, R17, 0x3, 0x181f ;  /* 0x00781f0011077f89 */ /* 0x000e1800000e0000 */
        /* <DEDUP_REMOVED lines=28> */
[----:B------:R1:W2:Y:S02]  /*b5f0*/  SHFL.IDX PT, R14, R16, 0x7, 0x181f ;  /* 0x00f81f00100e7f89 */ /* 0x0002a400000e0000 */
[----:B0-----:R-:W-:Y:S02]  /*b600*/  IADD3.X R3, RZ, R7, RZ, P0, !PT ;  /* 0x00000007ff037210 */ /* 0x001fe400007fe4ff */
[----:B------:R-:W-:Y:S01]  /*b610*/  ISETP.LT.OR P0, PT, R5, 0x61, P2 ;  /* 0x000000610500780c */ /* 0x000fe20001701670 */
[----:B------:R1:W3:-:S12]  /*b620*/  SHFL.IDX PT, R7, R17, 0x7, 0x181f ;  /* 0x00f81f0011077f89 */ /* 0x0002d800000e0000 */
[----:B------:R1:W-:Y:S01]  /*b630*/  LDGSTS.E.BYPASS.LTC128B.128 [R0+0x3400], desc[UR48][R2.64], !P0 ;  /* 0x0340000002007fae */ /* 0x0003e2000c101d70 */
[----:B------:R-:W-:-:S13]  /*b640*/  ISETP.LT.OR P0, PT, R5, 0x61, P1 ;  /* 0x000000610500780c */ /* 0x000fda0000f01670 */
[----:B--23--:R1:W-:Y:S02]  /*b650*/  LDGSTS.E.BYPASS.LTC128B.128 [R0+0x7400], desc[UR48][R2.64+0x80], !P0 ;  /* 0x0740008002007fae */ /* 0x00c3e4000c101d70 */
.L_x_186:
[----:B01----:R-:W-:-:S05]  /*b660*/  IADD3 R2, P0, R14, R6, RZ ;  /* 0x000000060e027210 */ /* 0x003fca0007f1e0ff */
[----:B------:R-:W-:Y:S01]  /*b670*/  IMAD.X R3, RZ, RZ, R7, P0 ;  /* 0x000000ffff037224 */ /* 0x000fe200000e0607 */
[----:B------:R-:W-:-:S13]  /*b680*/  ISETP.LT.OR P0, PT, R5, 0x71, P2 ;  /* 0x000000710500780c */ /* 0x000fda0001701670 */
[----:B------:R-:W-:Y:S01]  /*b690*/  @!PT LDS RZ, [RZ] ;  /* 0x00000000fffff984 */ /* 0x000fe20000000800 */
[----:B------:R-:W-:Y:S01]  /*b6a0*/  @!PT LDS RZ, [RZ] ;  /* 0x00000000fffff984 */ /* 0x000fe20000000800 */
[----:B------:R-:W-:Y:S01]  /*b6b0*/  @!PT LDS RZ, [RZ] ;  /* 0x00000000fffff984 */ /* 0x000fe20000000800 */
[----:B------:R0:W-:Y:S01]  /*b6c0*/  LDGSTS.E.BYPASS.LTC128B.128 [R0+0x3c00], desc[UR48][R2.64], !P0 ;  /* 0x03c0000002007fae */ /* 0x0001e2000c101d70 */
[----:B------:R-:W-:-:S13]  /*b6d0*/  ISETP.LT.OR P0, PT, R5, 0x71, P1 ;  /* 0x000000710500780c */ /* 0x000fda0000f01670 */
[----:B------:R0:W-:Y:S01]  /*b6e0*/  LDGSTS.E.BYPASS.LTC128B.128 [R0+0x7c00], desc[UR48][R2.64+0x80], !P0 ;  /* 0x07c0008002007fae */ /* 0x0001e2000c101d70 */
[----:B------:R-:W-:Y:S01]  /*b6f0*/  PLOP3.LUT P0, PT, PT, PT, PT, 0x80, 0x0 ;  /* 0x000000000000781c */ /* 0x000fe20003f0f070 */
[----:B------:R-:W-:-:S12]  /*b700*/  NOP ;  /* 0x0000000000007918 */ /* 0x000fd80000000000 */
.L_x_73:
        /* <DEDUP_REMOVED lines=11> */
.L_x_74:
[----:B------:R-:W-:Y:S01]  /*b7c0*/  VIADD R22, R22, 0x1 ;  /* 0x0000000116167836 */ /* 0x000fe20000000000 */
[----:B------:R-:W-:Y:S01]  /*b7d0*/  IADD3 R33, R33, UR43, RZ ;  /* 0x0000002b21217c10 */ /* 0x000fe2000fffe0ff */
[----:B------:R-:W-:Y:S01]  /*b7e0*/  ULDC UR4, c[0x0][0xc34] ;  /* 0x00030d0000047ab9 */ /* 0x000fe20000000800 */
[----:B------:R0:W-:Y:S01]  /*b7f0*/  SYNCS.ARRIVE.TRANS64.A1T0 RZ, [R4+URZ+0x28850], RZ ;  /* 0x028850ff04ff79a7 */ /* 0x0001e2000810003f */
[----:B------:R-:W-:Y:S01]  /*b800*/  VIADD R37, R37, 0x1 ;  /* 0x0000000125257836 */ /* 0x000fe20000000000 */
[----:B------:R-:W-:-:S04]  /*b810*/  ISETP.NE.AND P0, PT, R22, 0x2, PT ;  /* 0x000000021600780c */ /* 0x000fc80003f05270 */
[----:B------:R-:W-:Y:S02]  /*b820*/  SEL R22, R22, RZ, P0 ;  /* 0x000000ff16167207 */ /* 0x000fe40000000000 */
[----:B------:R-:W-:Y:S02]  /*b830*/  SEL R0, RZ, 0x1, P0 ;  /* 0x00000001ff007807 */ /* 0x000fe40000000000 */
[----:B------:R-:W-:Y:S02]  /*b840*/  ISETP.GE.AND P0, PT, R33, UR4, PT ;  /* 0x0000000421007c0c */ /* 0x000fe4000bf06270 */
[----:B------:R-:W-:-:S11]  /*b850*/  LOP3.LUT R25, R25, R0, RZ, 0x3c, !PT ;  /* 0x0000000019197212 */ /* 0x000fd600078e3cff */
[----:B0-----:R-:W-:Y:S05]  /*b860*/  @!P0 BRA `(.L_x_75) ;  /* 0xffffffcc00788947 */ /* 0x001fea000383ffff */
[----:B------:R-:W-:-:S07]  /*b870*/  LOP3.LUT R37, R37, 0x1, RZ, 0xc, !PT ;  /* 0x0000000125257812 */ /* 0x000fce00078e0cff */
.L_x_40:
[----:B------:R-:W0:Y:S01]  /*b880*/  S2R R3, SR_CgaCtaId ;  /* 0x0000000000037919 */ /* 0x000e220000008800 */
[----:B------:R-:W-:Y:S01]  /*b890*/  MOV R0, 0x400 ;  /* 0x0000040000007802 */ /* 0x000fe20000000f00 */
[----:B------:R-:W-:Y:S01]  /*b8a0*/  BSSY B0, `(.L_x_76) ;  /* 0x0000005000007945 */ /* 0x000fe20003800000 */
[----:B------:R-:W-:Y:S02]  /*b8b0*/  SHF.L.U32 R37, R37, 0x1f, RZ ;  /* 0x0000001f25257819 */ /* 0x000fe400000006ff */
[----:B0-----:R-:W-:-:S04]  /*b8c0*/  LEA R5, R3, R0, 0x18 ;  /* 0x0000000003057211 */ /* 0x001fc800078ec0ff */
[----:B------:R-:W0:Y:S02]  /*b8d0*/  SYNCS.PHASECHK.TRANS64.TRYWAIT P0, [R5+URZ+0x28820], R37 ;  /* 0x02882025050075a7 */ /* 0x000e24000800017f */
[----:B0-----:R-:W-:Y:S05]  /*b8e0*/  @!P0 BRA `(.L_x_77) ;  /* 0x0000003800248947 */ /* 0x001fea0003800000 */
.L_x_187:
[----:B------:R-:W-:Y:S05]  /*b8f0*/  BSYNC B0 ;  /* 0x0000000000007941 */ /* 0x000fea0003800000 */
.L_x_76:
[----:B------:R-:W-:-:S03]  /*b900*/  UMOV UR4, 0xffffffff ;  /* 0xffffffff00047882 */ /* 0x000fc60000000000 */
[----:B------:R-:W-:Y:S05]  /*b910*/  BRA.DIV UR4, `(.L_x_78) ;  /* 0x0000003a042c7947 */ /* 0x000fea000b800000 */
[----:B------:R-:W1:Y:S02]  /*b920*/  S2R R0, SR_TID.X ;  /* 0x0000000000007919 */ /* 0x000e640000002100 */
[----:B-1----:R-:W-:-:S04]  /*b930*/  SHF.R.U32.HI R0, RZ, 0x5, R0 ;  /* 0x00000005ff007819 */ /* 0x002fc80000011600 */
[----:B------:R-:W-:-:S05]  /*b940*/  LOP3.LUT R0, R0, 0x3, RZ, 0xc0, !PT ;  /* 0x0000000300007812 */ /* 0x000fca00078ec0ff */
[----:B------:R1:W2:Y:S02]  /*b950*/  SHFL.IDX PT, R14, R0, RZ, 0x1f ;  /* 0x00001fff000e7589 */ /* 0x0002a400000e0000 */
.L_x_190:
[----:B--2---:R-:W-:Y:S01]  /*b960*/  ISETP.NE.AND P0, PT, R14, RZ, PT ;  /* 0x000000ff0e00720c */ /* 0x004fe20003f05270 */
[----:B------:R-:W-:-:S12]  /*b970*/  BSSY B0, `(.L_x_79) ;  /* 0x0000024000007945 */ /* 0x000fd80003800000 */
[----:B------:R-:W-:Y:S05]  /*b980*/  @P0 BRA `(.L_x_80) ;  /* 0x0000000000880947 */ /* 0x000fea0003800000 */
[----:B------:R-:W-:-:S03]  /*b990*/  UMOV UR4, 0xffffffff ;  /* 0xffffffff00047882 */ /* 0x000fc60000000000 */
[----:B------:R-:W-:Y:S05]  /*b9a0*/  BRA.DIV UR4, `(.L_x_81) ;  /* 0x0000003a043c7947 */ /* 0x000fea000b800000 */
[----:B------:R-:W-:-:S13]  /*b9b0*/  ELECT P6, URZ, PT ;  /* 0x00000000003f782f */ /* 0x000fda00038c0000 */
.L_x_193:
[----:B------:R-:W-:Y:S05]  /*b9c0*/  @!P6 BRA `(.L_x_80) ;  /* 0x000000000078e947 */ /* 0x000fea0003800000 */
[----:B------:R-:W-:-:S06]  /*b9d0*/  ULOP3.LUT UR4, UR36, 0x2, URZ, 0xfc, !UPT ;  /* 0x0000000224047892 */ /* 0x000fcc000f8efc3f */
[----:B-1----:R-:W-:-:S05]  /*b9e0*/  IMAD.U32 R0, RZ, RZ, UR4 ;  /* 0x00000004ff007e24 */ /* 0x002fca000f8e00ff */
[----:B------:R-:W-:-:S13]  /*b9f0*/  ISETP.NE.AND P0, PT, R0, 0x3, PT ;  /* 0x000000030000780c */ /* 0x000fda0003f05270 */
[----:B------:R-:W-:Y:S05]  /*ba00*/  @!P0 BRA `(.L_x_82) ;  /* 0x0000000000048947 */ /* 0x000fea0003800000 */
[----:B------:R-:W-:Y:S01]  /*ba10*/  BPT.TRAP 0x1 ;  /* 0x000000040000795c */ /* 0x000fe20000300000 */
.L_x_82:
[C---:B------:R-:W-:Y:S01]  /*ba20*/  LEA R3, R22.reuse, R5, 0x3 ;  /* 0x0000000516037211 */ /* 0x040fe200078e18ff */
[----:B------:R-:W-:Y:S01]  /*ba30*/  VIADD R22, R22, 0x1 ;  /* 0x0000000116167836 */ /* 0x000fe20000000000 */
[----:B------:R-:W-:-:S04]  /*ba40*/  SHF.L.U32 R2, R25, 0x1f, RZ ;  /* 0x0000001f19027819 */ /* 0x000fc800000006ff */
[----:B------:R-:W1:Y:S01]  /*ba50*/  SYNCS.PHASECHK.TRANS64.TRYWAIT P1, [R3+URZ+0x28840], R2 ;  /* 0x02884002030075a7 */ /* 0x000e62000802017f */
[----:B------:R-:W-:-:S04]  /*ba60*/  ISETP.NE.AND P2, PT, R22, 0x2, PT ;  /* 0x000000021600780c */ /* 0x000fc80003f45270 */
[----:B------:R-:W-:Y:S01]  /*ba70*/  SEL R0, RZ, 0x1, P2 ;  /* 0x00000001ff007807 */ /* 0x000fe20001000000 */
[----:B-1----:R-:W-:Y:S08]  /*ba80*/  @!P1 BRA `(.L_x_83) ;  /* 0x0000003800249947 */ /* 0x002ff00003800000 */
.L_x_194:
[----:B------:R-:W-:Y:S02]  /*ba90*/  SEL R22, R22, RZ, P2 ;  /* 0x000000ff16167207 */ /* 0x000fe40001000000 */
[----:B------:R-:W-:Y:S01]  /*baa0*/  LOP3.LUT R0, R25, R0, RZ, 0x3c, !PT ;  /* 0x0000000019007212 */ /* 0x000fe200078e3cff */
[----:B------:R-:W-:Y:S06]  /*bab0*/  @!P0 BRA `(.L_x_84) ;  /* 0x0000000000048947 */ /* 0x000fec0003800000 */
[----:B------:R-:W-:Y:S01]  /*bac0*/  BPT.TRAP 0x1 ;  /* 0x000000040000795c */ /* 0x000fe20000300000 */
.L_x_84:
[----:B0-----:R-:W-:Y:S01]  /*bad0*/  IMAD R5, R22, 0x8, R5 ;  /* 0x0000000816057824 */ /* 0x001fe200078e0205 */
[----:B------:R-:W-:-:S04]  /*bae0*/  SHF.L.U32 R0, R0, 0x1f, RZ ;  /* 0x0000001f00007819 */ /* 0x000fc800000006ff */
[----:B------:R-:W0:Y:S02]  /*baf0*/  SYNCS.PHASECHK.TRANS64.TRYWAIT P1, [R5+URZ+0x28840], R0 ;  /* 0x02884000050075a7 */ /* 0x000e24000802017f */
[----:B0-----:R-:W-:Y:S05]  /*bb00*/  @!P1 BRA `(.L_x_85) ;  /* 0x0000003800189947 */ /* 0x001fea0003800000 */
.L_x_195:
[----:B------:R-:W-:Y:S05]  /*bb10*/  @!P0 BRA `(.L_x_86) ;  /* 0x0000000000048947 */ /* 0x000fea0003800000 */
[----:B------:R-:W-:Y:S01]  /*bb20*/  BPT.TRAP 0x1 ;  /* 0x000000040000795c */ /* 0x000fe20000300000 */
.L_x_86:
[----:B------:R-:W2:Y:S02]  /*bb30*/  SYNCS.PHASECHK.TRANS64.TRYWAIT P1, [R3+URZ+0x28860], R2 ;  /* 0x02886002030075a7 */ /* 0x000ea4000802017f */
[----:B--2---:R-:W-:Y:S05]  /*bb40*/  @!P1 BRA `(.L_x_87) ;  /* 0x00000038001c9947 */ /* 0x004fea0003800000 */
.L_x_196:
[----:B------:R-:W-:Y:S05]  /*bb50*/  @!P0 BRA `(.L_x_88) ;  /* 0x0000000000048947 */ /* 0x000fea0003800000 */
[----:B------:R-:W-:Y:S01]  /*bb60*/  BPT.TRAP 0x1 ;  /* 0x000000040000795c */ /* 0x000fe20000300000 */
.L_x_88:
[----:B---3--:R3:W4:Y:S02]  /*bb70*/  SYNCS.PHASECHK.TRANS64.TRYWAIT P0, [R5+URZ+0x28860], R0 ;  /* 0x02886000050075a7 */ /* 0x008724000800017f */
[----:B----4-:R-:W-:Y:S05]  /*bb80*/  @!P0 NANOSLEEP.SYNCS 0x989680 ;  /* 0x009896800000895d */ /* 0x010fea0003900000 */
[----:B------:R-:W4:Y:S02]  /*bb90*/  @!P0 SYNCS.PHASECHK.TRANS64 P0, [R5+URZ+0x28860], R0 ;  /* 0x02886000050085a7 */ /* 0x000f24000800007f */
[----:B----4-:R-:W-:Y:S05]  /*bba0*/  @!P0 BRA `(.L_x_88) ;  /* 0xfffffffc00f08947 */ /* 0x010fea000383ffff */
.L_x_80:
[----:B------:R-:W-:Y:S05]  /*bbb0*/  BSYNC B0 ;  /* 0x0000000000007941 */ /* 0x000fea0003800000 */
.L_x_79:
[----:B------:R-:W-:Y:S05]  /*bbc0*/  EXIT ;  /* 0x000000000000794d */ /* 0x000fea0003800000 */
.L_x_8:
[----:B0-----:R-:W-:-:S04]  /*bbd0*/  MOV R3, UR39 ;  /* 0x0000002700037c02 */ /* 0x001fc80008000f00 */
[----:B------:R0:W1:Y:S03]  /*bbe0*/  SYNCS.PHASECHK.TRANS64.TRYWAIT P1, [R3+URZ+0x28800], R0 ;  /* 0x02880000030075a7 */ /* 0x000066000802017f */
[----:B-1----:R-:W-:Y:S05]  /*bbf0*/  @!P1 NANOSLEEP.SYNCS 0x989680 ;  /* 0x009896800000995d */ /* 0x002fea0003900000 */
[----:B------:R-:W1:Y:S02]  /*bc00*/  @!P1 SYNCS.PHASECHK.TRANS64 P1, [R3+URZ+0x28800], R0 ;  /* 0x02880000030095a7 */ /* 0x000e64000802007f */
[----:B-1----:R-:W-:Y:S05]  /*bc10*/  @!P1 BRA `(.L_x_8) ;  /* 0xfffffffc00ec9947 */ /* 0x002fea000383ffff */
[----:B------:R-:W-:Y:S05]  /*bc20*/  BRA `(.L_x_89) ;  /* 0xffffff5400187947 */ /* 0x000fea000383ffff */
.L_x_12:
[----:B-1----:R1:W2:Y:S02]  /*bc30*/  SYNCS.PHASECHK.TRANS64.TRYWAIT P1, [R0+URZ+0x28830], R3 ;  /* 0x02883003000075a7 */ /* 0x0022a4000802017f */
[----:B--2---:R-:W-:Y:S05]  /*bc40*/  @!P1 NANOSLEEP.SYNCS 0x989680 ;  /* 0x009896800000995d */ /* 0x004fea0003900000 */
[----:B------:R-:W2:Y:S02]  /*bc50*/  @!P1 SYNCS.PHASECHK.TRANS64 P1, [R0+URZ+0x28830], R3 ;  /* 0x02883003000095a7 */ /* 0x000ea4000802007f */
[----:B--2---:R-:W-:Y:S05]  /*bc60*/  @!P1 BRA `(.L_x_12) ;  /* 0xfffffffc00f09947 */ /* 0x004fea000383ffff */
[----:B------:R-:W-:Y:S05]  /*bc70*/  BRA `(.L_x_11) ;  /* 0xffffff5400387947 */ /* 0x000fea000383ffff */
.L_x_18:
[----:B-1----:R-:W-:-:S04]  /*bc80*/  IMAD.U32 R7, RZ, RZ, UR6 ;  /* 0x00000006ff077e24 */ /* 0x002fc8000f8e00ff */
[----:B------:R1:W2:Y:S03]  /*bc90*/  SYNCS.PHASECHK.TRANS64.TRYWAIT P1, [R7+URZ+0x28830], R6 ;  /* 0x02883006070075a7 */ /* 0x0002a6000802017f */
[----:B--2---:R-:W-:Y:S05]  /*bca0*/  @!P1 NANOSLEEP.SYNCS 0x989680 ;  /* 0x009896800000995d */ /* 0x004fea0003900000 */
[----:B------:R-:W2:Y:S02]  /*bcb0*/  @!P1 SYNCS.PHASECHK.TRANS64 P1, [R7+URZ+0x28830], R6 ;  /* 0x02883006070095a7 */ /* 0x000ea4000802007f */
[----:B--2---:R-:W-:Y:S05]  /*bcc0*/  @!P1 BRA `(.L_x_18) ;  /* 0xfffffffc00ec9947 */ /* 0x004fea000383ffff */
[----:B------:R-:W-:Y:S05]  /*bcd0*/  BRA `(.L_x_15) ;  /* 0xffffff8000607947 */ /* 0x000fea000383ffff */
.L_x_22:
[----:B-1----:R-:W-:-:S04]  /*bce0*/  IMAD.U32 R7, RZ, RZ, UR6 ;  /* 0x00000006ff077e24 */ /* 0x002fc8000f8e00ff */
[----:B------:R1:W2:Y:S03]  /*bcf0*/  SYNCS.PHASECHK.TRANS64.TRYWAIT P1, [R7+URZ+0x28850], R6 ;  /* 0x02885006070075a7 */ /* 0x0002a6000802017f */
[----:B--2---:R-:W-:Y:S05]  /*bd00*/  @!P1 NANOSLEEP.SYNCS 0x989680 ;  /* 0x009896800000995d */ /* 0x004fea0003900000 */
[----:B------:R-:W2:Y:S02]  /*bd10*/  @!P1 SYNCS.PHASECHK.TRANS64 P1, [R7+URZ+0x28850], R6 ;  /* 0x02885006070095a7 */ /* 0x000ea4000802007f */
[----:B--2---:R-:W-:Y:S05]  /*bd20*/  @!P1 BRA `(.L_x_22) ;  /* 0xfffffffc00ec9947 */ /* 0x004fea000383ffff */
[----:B------:R-:W-:Y:S05]  /*bd30*/  BRA `(.L_x_19) ;  /* 0xffffff84002c7947 */ /* 0x000fea000383ffff */
.L_x_29:
[----:B-1----:R-:W-:-:S04]  /*bd40*/  MOV R5, UR10 ;  /* 0x0000000a00057c02 */ /* 0x002fc80008000f00 */
[----:B------:R1:W2:Y:S03]  /*bd50*/  SYNCS.PHASECHK.TRANS64.TRYWAIT P1, [R5+URZ+0x28850], R4 ;  /* 0x02885004050075a7 */ /* 0x0002a6000802017f */
[----:B--2---:R-:W-:Y:S05]  /*bd60*/  @!P1 NANOSLEEP.SYNCS 0x989680 ;  /* 0x009896800000995d */ /* 0x004fea0003900000 */
[----:B------:R-:W2:Y:S02]  /*bd70*/  @!P1 SYNCS.PHASECHK.TRANS64 P1, [R5+URZ+0x28850], R4 ;  /* 0x02885004050095a7 */ /* 0x000ea4000802007f */
[----:B--2---:R-:W-:Y:S05]  /*bd80*/  @!P1 BRA `(.L_x_29) ;  /* 0xfffffffc00ec9947 */ /* 0x004fea000383ffff */
[----:B------:R-:W-:Y:S05]  /*bd90*/  BRA `(.L_x_28) ;  /* 0xffffffa800147947 */ /* 0x000fea000383ffff */
.L_x_44:
[----:B------:R-:W0:Y:S01]  /*bda0*/  S2R R16, SR_TID.X ;  /* 0x0000000000107919 */ /* 0x000e220000002100 */
[----:B------:R-:W-:Y:S01]  /*bdb0*/  BSSY B0, `(.L_x_90) ;  /* 0x000000a000007945 */ /* 0x000fe20003800000 */
[----:B------:R-:W-:Y:S01]  /*bdc0*/  IMAD.MOV.U32 R12, RZ, RZ, RZ ;  /* 0x000000ffff0c7224 */ /* 0x000fe200078e00ff */
[----:B------:R-:W-:Y:S01]  /*bdd0*/  MOV R11, 0x1f ;  /* 0x0000001f000b7802 */ /* 0x000fe20000000f00 */
[----:B------:R-:W-:Y:S01]  /*bde0*/  IMAD.MOV.U32 R15, RZ, RZ, -0x1 ;  /* 0xffffffffff0f7424 */ /* 0x000fe200078e00ff */
[----:B0-----:R-:W-:-:S04]  /*bdf0*/  SHF.R.U32.HI R16, RZ, 0x5, R16 ;  /* 0x00000005ff107819 */ /* 0x001fc80000011610 */
[----:B------:R-:W-:-:S05]  /*be00*/  LOP3.LUT R16, R16, 0x3, RZ, 0xc0, !PT ;  /* 0x0000000310107812 */ /* 0x000fca00078ec0ff */
[----:B------:R-:W-:-:S07]  /*be10*/  IMAD.MOV.U32 R13, RZ, RZ, R16 ;  /* 0x000000ffff0d7224 */ /* 0x000fce00078e0010 */
[----:B-----5:R-:W-:Y:S05]  /*be20*/  WARPSYNC.COLLECTIVE R15, `(.L_x_91) ;  /* 0x000000000f087348 */ /* 0x020fea0003c00000 */
[----:B------:R0:W1:Y:S02]  /*be30*/  SHFL.IDX P6, R14, R13, R12, R11 ;  /* 0x0000000c0d0e7389 */ /* 0x00006400000c000b */
[----:B01---5:R-:W-:Y:S01]  /*be40*/  ENDCOLLECTIVE ;  /* 0x000000000000791b */ /* 0x023fe20003800000 */
.L_x_91:
[----:B------:R-:W-:Y:S05]  /*be50*/  BSYNC B0 ;  /* 0x0000000000007941 */ /* 0x000fea0003800000 */
.L_x_90:
[----:B------:R-:W-:Y:S05]  /*be60*/  BRA `(.L_x_92) ;  /* 0xffffffcc00c47947 */ /* 0x000fea000383ffff */
.L_x_47:
[----:B0-----:R0:W1:Y:S02]  /*be70*/  SYNCS.PHASECHK.TRANS64.TRYWAIT P0, [R0+URZ+0x28840], R3 ;  /* 0x02884003000075a7 */ /* 0x001064000800017f */
[----:B-1----:R-:W-:Y:S05]  /*be80*/  @!P0 NANOSLEEP.SYNCS 0x989680 ;  /* 0x009896800000895d */ /* 0x002fea0003900000 */
[----:B------:R-:W1:Y:S02]  /*be90*/  @!P0 SYNCS.PHASECHK.TRANS64 P0, [R0+URZ+0x28840], R3 ;  /* 0x02884003000085a7 */ /* 0x000e64000800007f */
[----:B-1----:R-:W-:Y:S05]  /*bea0*/  @!P0 BRA `(.L_x_47) ;  /* 0xfffffffc00f08947 */ /* 0x002fea000383ffff */
[----:B------:R-:W-:Y:S05]  /*beb0*/  BRA `(.L_x_93) ;  /* 0xffffffd0002c7947 */ /* 0x000fea000383ffff */
.L_x_48:
[----:B------:R-:W-:Y:S01]  /*bec0*/  BSSY B0, `(.L_x_94) ;  /* 0x0000008000007945 */ /* 0x000fe20003800000 */
[----:B------:R-:W-:Y:S01]  /*bed0*/  IMAD.MOV.U32 R13, RZ, RZ, R6 ;  /* 0x000000ffff0d7224 */ /* 0x000fe200078e0006 */
[----:B------:R-:W-:Y:S01]  /*bee0*/  MOV R12, RZ ;  /* 0x000000ff000c7202 */ /* 0x000fe20000000f00 */
[----:B------:R-:W-:Y:S02]  /*bef0*/  IMAD.MOV.U32 R11, RZ, RZ, 0x181f ;  /* 0x0000181fff0b7424 */ /* 0x000fe400078e00ff */
[----:B------:R-:W-:-:S07]  /*bf00*/  IMAD.MOV.U32 R15, RZ, RZ, -0x1 ;  /* 0xffffffffff0f7424 */ /* 0x000fce00078e00ff */
[----:B------:R-:W-:Y:S05]  /*bf10*/  WARPSYNC.COLLECTIVE R15, `(.L_x_95) ;  /* 0x000000000f087348 */ /* 0x000fea0003c00000 */
[----:B------:R0:W1:Y:S02]  /*bf20*/  SHFL.IDX P6, R14, R13, R12, R11 ;  /* 0x0000000c0d0e7389 */ /* 0x00006400000c000b */
[----:B01----:R-:W-:Y:S01]  /*bf30*/  ENDCOLLECTIVE ;  /* 0x000000000000791b */ /* 0x003fe20003800000 */
.L_x_95:
[----:B------:R-:W-:Y:S05]  /*bf40*/  BSYNC B0 ;  /* 0x0000000000007941 */ /* 0x000fea0003800000 */
.L_x_94:
[----:B------:R-:W-:Y:S01]  /*bf50*/  IMAD.MOV.U32 R13, RZ, RZ, R4 ;  /* 0x000000ffff0d7224 */ /* 0x000fe200078e0004 */
[----:B------:R-:W-:Y:S01]  /*bf60*/  MOV R11, 0x181f ;  /* 0x0000181f000b7802 */ /* 0x000fe20000000f00 */
[----:B------:R-:W-:Y:S01]  /*bf70*/  IMAD.MOV.U32 R12, RZ, RZ, RZ ;  /* 0x000000ffff0c7224 */ /* 0x000fe200078e00ff */
[----:B------:R-:W-:Y:S01]  /*bf80*/  MOV R2, R14 ;  /* 0x0000000e00027202 */ /* 0x000fe20000000f00 */
[----:B------:R-:W-:Y:S01]  /*bf90*/  IMAD.MOV.U32 R15, RZ, RZ, -0x1 ;  /* 0xffffffffff0f7424 */ /* 0x000fe200078e00ff */
[----:B------:R-:W-:-:S13]  /*bfa0*/  ISETP.GE.AND P0, PT, R30, 0x1, PT ;  /* 0x000000011e00780c */ /* 0x000fda0003f06270 */
[----:B------:R-:W-:Y:S05]  /*bfb0*/  WARPSYNC.COLLECTIVE R15, `(.L_x_96) ;  /* 0x000000000f087348 */ /* 0x000fea0003c00000 */
[----:B------:R0:W1:Y:S02]  /*bfc0*/  SHFL.IDX P6, R14, R13, R12, R11 ;  /* 0x0000000c0d0e7389 */ /* 0x00006400000c000b */
[----:B01----:R-:W-:Y:S01]  /*bfd0*/  ENDCOLLECTIVE ;  /* 0x000000000000791b */ /* 0x003fe20003800000 */
.L_x_96:
[----:B------:R-:W-:Y:S01]  /*bfe0*/  @P0 LEA R7, R5, UR39, 0x1 ;  /* 0x0000002705070c11 */ /* 0x000fe2000f8e08ff */
[----:B------:R-:W-:Y:S02]  /*bff0*/  IMAD.MOV.U32 R13, RZ, RZ, R6 ;  /* 0x000000ffff0d7224 */ /* 0x000fe400078e0006 */
[----:B------:R-:W-:Y:S01]  /*c000*/  IMAD.MOV.U32 R12, RZ, RZ, 0x1 ;  /* 0x00000001ff0c7424 */ /* 0x000fe200078e00ff */
[----:B------:R-:W-:-:S05]  /*c010*/  @P0 LEA R14, P1, R34, R14, 0x1 ;  /* 0x0000000e220e0211 */ /* 0x000fca00078208ff */
[----:B------:R-:W-:Y:S01]  /*c020*/  @P0 IMAD.X R3, RZ, RZ, R2, P1 ;  /* 0x000000ffff030224 */ /* 0x000fe200008e0602 */
[----:B------:R-:W-:-:S07]  /*c030*/  @P0 MOV R2, R14 ;  /* 0x0000000e00020202 */ /* 0x000fce0000000f00 */
[----:B------:R-:W-:Y:S05]  /*c040*/  WARPSYNC.COLLECTIVE R15, `(.L_x_97) ;  /* 0x000000000f087348 */ /* 0x000fea0003c00000 */
[----:B------:R0:W1:Y:S02]  /*c050*/  SHFL.IDX P6, R14, R13, R12, R11 ;  /* 0x0000000c0d0e7389 */ /* 0x00006400000c000b */
[----:B01----:R-:W-:Y:S01]  /*c060*/  ENDCOLLECTIVE ;  /* 0x000000000000791b */ /* 0x003fe20003800000 */
.L_x_97:
[----:B------:R-:W-:Y:S01]  /*c070*/  @!PT LDS RZ, [RZ] ;  /* 0x00000000fffff984 */ /* 0x000fe20000000800 */
[----:B------:R-:W-:Y:S01]  /*c080*/  @!PT LDS RZ, [RZ] ;  /* 0x00000000fffff984 */ /* 0x000fe20000000800 */
[----:B------:R-:W-:Y:S01]  /*c090*/  @!PT LDS RZ, [RZ] ;  /* 0x00000000fffff984 */ /* 0x000fe20000000800 */
[----:B------:R0:W-:Y:S04]  /*c0a0*/  @P0 LDGSTS.E.BYPASS.LTC128B.128 [R7+0x18400], desc[UR48][R2.64], !P3 ;  /* 0x1840000002070fae */ /* 0x0001e8000d901d70 */
[----:B------:R0:W-:Y:S01]  /*c0b0*/  @P0 LDGSTS.E.BYPASS.LTC128B.128 [R7+0x1c400], desc[UR48][R2.64+0x80], !P2 ;  /* 0x1c40008002070fae */ /* 0x0001e2000d101d70 */
[----:B------:R-:W-:Y:S01]  /*c0c0*/  ISETP.GE.AND P0, PT, R30, 0x11, PT ;  /* 0x000000111e00780c */ /* 0x000fe20003f06270 */
[----:B------:R-:W-:-:S12]  /*c0d0*/  IMAD.MOV.U32 R13, RZ, RZ, R4 ;  /* 0x000000ffff0d7224 */ /* 0x000fd800078e0004 */
[----:B------:R-:W-:Y:S02]  /*c0e0*/  @P0 LEA R21, R5, UR39, 0x1 ;  /* 0x0000002705150c11 */ /* 0x000fe4000f8e08ff */
[----:B0-----:R-:W-:-:S07]  /*c0f0*/  MOV R8, R14 ;  /* 0x0000000e00087202 */ /* 0x001fce0000000f00 */
[----:B------:R-:W-:Y:S05]  /*c100*/  WARPSYNC.COLLECTIVE R15, `(.L_x_98) ;  /* 0x000000000f087348 */ /* 0x000fea0003c00000 */
[----:B------:R0:W1:Y:S02]  /*c110*/  SHFL.IDX P6, R14, R13, R12, R11 ;  /* 0x0000000c0d0e7389 */ /* 0x00006400000c000b */
[----:B01----:R-:W-:Y:S01]  /*c120*/  ENDCOLLECTIVE ;  /* 0x000000000000791b */ /* 0x003fe20003800000 */
.L_x_98:
[----:B------:R-:W-:Y:S01]  /*c130*/  IMAD.MOV.U32 R13, RZ, RZ, R6 ;  /* 0x000000ffff0d7224 */ /* 0x000fe200078e0006 */
[----:B------:R-:W-:Y:S02]  /*c140*/  MOV R12, 0x2 ;  /* 0x00000002000c7802 */ /* 0x000fe40000000f00 */
[----:B------:R-:W-:-:S04]  /*c150*/  @P0 LEA R14, P1, R34, R14, 0x1 ;  /* 0x0000000e220e0211 */ /* 0x000fc800078208ff */
[----:B------:R-:W-:Y:S01]  /*c160*/  @P0 MOV R2, R14 ;  /* 0x0000000e00020202 */ /* 0x000fe20000000f00 */
[----:B------:R-:W-:-:S08]  /*c170*/  @P0 IMAD.X R9, RZ, RZ, R8, P1 ;  /* 0x000000ffff090224 */ /* 0x000fd000008e0608 */
[----:B------:R-:W-:Y:S05]  /*c180*/  WARPSYNC.COLLECTIVE R15, `(.L_x_99) ;  /* 0x000000000f087348 */ /* 0x000fea0003c00000 */
[----:B------:R0:W1:Y:S02]  /*c190*/  SHFL.IDX P6, R14, R13, R12, R11 ;  /* 0x0000000c0d0e7389 */ /* 0x00006400000c000b */
[----:B01----:R-:W-:Y:S01]  /*c1a0*/  ENDCOLLECTIVE ;  /* 0x000000000000791b */ /* 0x003fe20003800000 */
.L_x_99:
[----:B------:R-:W-:-:S05]  /*c1b0*/  @P0 IMAD.MOV.U32 R3, RZ, RZ, R9 ;  /* 0x000000ffff030224 */ /* 0x000fca00078e0009 */
[----:B------:R-:W-:Y:S01]  /*c1c0*/  @!PT LDS RZ, [RZ] ;  /* 0x00000000fffff984 */ /* 0x000fe20000000800 */
[----:B------:R-:W-:Y:S01]  /*c1d0*/  @!PT LDS RZ, [RZ] ;  /* 0x00000000fffff984 */ /* 0x000fe20000000800 */
[----:B------:R-:W-:Y:S01]  /*c1e0*/  @!PT LDS RZ, [RZ] ;  /* 0x00000000fffff984 */ /* 0x000fe20000000800 */
[----:B------:R0:W-:Y:S04]  /*c1f0*/  @P0 LDGSTS.E.BYPASS.LTC128B.128 [R21+0x18c00], desc[UR48][R2.64], !P3 ;  /* 0x18c0000002150fae */ /* 0x0001e8000d901d70 */
[----:B------:R0:W-:Y:S01]  /*c200*/  @P0 LDGSTS.E.BYPASS.LTC128B.128 [R21+0x1cc00], desc[UR48][R2.64+0x80], !P2 ;  /* 0x1cc0008002150fae */ /* 0x0001e2000d101d70 */
[----:B------:R-:W-:Y:S01]  /*c210*/  ISETP.GE.AND P0, PT, R30, 0x21, PT ;  /* 0x000000211e00780c */ /* 0x000fe20003f06270 */
[----:B------:R-:W-:Y:S02]  /*c220*/  IMAD.MOV.U32 R13, RZ, RZ, R4 ;  /* 0x000000ffff0d7224 */ /* 0x000fe400078e0004 */
[----:B------:R-:W-:-:S10]  /*c230*/  IMAD.MOV.U32 R7, RZ, RZ, R14 ;  /* 0x000000ffff077224 */ /* 0x000fd400078e000e */
[----:B0-----:R-:W-:Y:S05]  /*c240*/  WARPSYNC.COLLECTIVE R15, `(.L_x_100) ;  /* 0x000000000f087348 */ /* 0x001fea0003c00000 */
[----:B------:R1:W2:Y:S02]  /*c250*/  SHFL.IDX P6, R14, R13, R12, R11 ;  /* 0x0000000c0d0e7389 */ /* 0x0002a400000c000b */
[----:B012---:R-:W-:Y:S01]  /*c260*/  ENDCOLLECTIVE ;  /* 0x000000000000791b */ /* 0x007fe20003800000 */
.L_x_100:
[----:B------:R-:W-:Y:S02]  /*c270*/  @P0 LEA R9, R5, UR39, 0x1 ;  /* 0x0000002705090c11 */ /* 0x000fe4000f8e08ff */
[----:B------:R-:W-:Y:S01]  /*c280*/  MOV R13, R6 ;  /* 0x00000006000d7202 */ /* 0x000fe20000000f00 */
[----:B------:R-:W-:Y:S01]  /*c290*/  IMAD.MOV.U32 R12, RZ, RZ, 0x3 ;  /* 0x00000003ff0c7424 */ /* 0x000fe200078e00ff */
[----:B------:R-:W-:-:S04]  /*c2a0*/  @P0 LEA R14, P1, R34, R14, 0x1 ;  /* 0x0000000e220e0211 */ /* 0x000fc800078208ff */
[----:B------:R-:W-:Y:S01]  /*c2b0*/  @P0 IADD3.X R7, RZ, R7, RZ, P1, !PT ;  /* 0x00000007ff070210 */ /* 0x000fe20000ffe4ff */
[----:B------:R-:W-:-:S08]  /*c2c0*/  @P0 IMAD.MOV.U32 R2, RZ, RZ, R14 ;  /* 0x000000ffff020224 */ /* 0x000fd000078e000e */
[----:B------:R-:W-:Y:S05]  /*c2d0*/  WARPSYNC.COLLECTIVE R15, `(.L_x_101) ;  /* 0x000000000f087348 */ /* 0x000fea0003c00000 */
[----:B------:R0:W1:Y:S02]  /*c2e0*/  SHFL.IDX P6, R14, R13, R12, R11 ;  /* 0x0000000c0d0e7389 */ /* 0x00006400000c000b */
[----:B01----:R-:W-:Y:S01]  /*c2f0*/  ENDCOLLECTIVE ;  /* 0x000000000000791b */ /* 0x003fe20003800000 */
.L_x_101:
[----:B------:R-:W-:-:S05]  /*c300*/  @P0 IMAD.MOV.U32 R3, RZ, RZ, R7 ;  /* 0x000000ffff030224 */ /* 0x000fca00078e0007 */
[----:B------:R-:W-:Y:S01]  /*c310*/  @!PT LDS RZ, [RZ] ;  /* 0x00000000fffff984 */ /* 0x000fe20000000800 */
[----:B------:R-:W-:Y:S01]  /*c320*/  @!PT LDS RZ, [RZ] ;  /* 0x00000000fffff984 */ /* 0x000fe20000000800 */
[----:B------:R-:W-:Y:S01]  /*c330*/  @!PT LDS RZ, [RZ] ;  /* 0x00000000fffff984 */ /* 0x000fe20000000800 */
[----:B------:R0:W-:Y:S04]  /*c340*/  @P0 LDGSTS.E.BYPASS.LTC128B.128 [R9+0x19400], desc[UR48][R2.64], !P3 ;  /* 0x1940000002090fae */ /* 0x0001e8000d901d70 */
[----:B------:R0:W-:Y:S01]  /*c350*/  @P0 LDGSTS.E.BYPASS.LTC128B.128 [R9+0x1d400], desc[UR48][R2.64+0x80], !P2 ;  /* 0x1d40008002090fae */ /* 0x0001e2000d101d70 */
[----:B------:R-:W-:Y:S02]  /*c360*/  ISETP.GE.AND P0, PT, R30, 0x31, PT ;  /* 0x000000311e00780c */ /* 0x000fe40003f06270 */
[----:B------:R-:W-:Y:S01]  /*c370*/  MOV R13, R4 ;  /* 0x00000004000d7202 */ /* 0x000fe20000000f00 */
[----:B------:R-:W-:-:S10]  /*c380*/  IMAD.MOV.U32 R7, RZ, RZ, R14 ;  /* 0x000000ffff077224 */ /* 0x000fd400078e000e */
[----:B0-----:R-:W-:-:S07]  /*c390*/  @P0 LEA R21, R5, UR39, 0x1 ;  /* 0x0000002705150c11 */ /* 0x001fce000f8e08ff */
[----:B------:R-:W-:Y:S05]  /*c3a0*/  WARPSYNC.COLLECTIVE R15, `(.L_x_102) ;  /* 0x000000000f087348 */ /* 0x000fea0003c00000 */
[----:B------:R0:W1:Y:S02]  /*c3b0*/  SHFL.IDX P6, R14, R13, R12, R11 ;  /* 0x0000000c0d0e7389 */ /* 0x00006400000c000b */
[----:B01----:R-:W-:Y:S01]  /*c3c0*/  ENDCOLLECTIVE ;  /* 0x000000000000791b */ /* 0x003fe20003800000 */
.L_x_102:
[----:B------:R-:W-:Y:S02]  /*c3d0*/  IMAD.MOV.U32 R13, RZ, RZ, R6 ;  /* 0x000000ffff0d7224 */ /* 0x000fe400078e0006 */
[----:B------:R-:W-:Y:S01]  /*c3e0*/  IMAD.MOV.U32 R12, RZ, RZ, 0x4 ;  /* 0x00000004ff0c7424 */ /* 0x000fe200078e00ff */
[----:B------:R-:W-:-:S05]  /*c3f0*/  @P0 LEA R14, P1, R34, R14, 0x1 ;  /* 0x0000000e220e0211 */ /* 0x000fca00078208ff */
[----:B------:R-:W-:-:S08]  /*c400*/  @P0 IMAD.MOV.U32 R2, RZ, RZ, R14 ;  /* 0x000000ffff020224 */ /* 0x000fd000078e000e */
[----:B------:R-:W-:Y:S05]  /*c410*/  WARPSYNC.COLLECTIVE R15, `(.L_x_103) ;  /* 0x000000000f087348 */ /* 0x000fea0003c00000 */
[----:B------:R0:W1:Y:S02]  /*c420*/  SHFL.IDX P6, R14, R13, R12, R11 ;  /* 0x0000000c0d0e7389 */ /* 0x00006400000c000b */
[----:B01----:R-:W-:Y:S01]  /*c430*/  ENDCOLLECTIVE ;  /* 0x000000000000791b */ /* 0x003fe20003800000 */
.L_x_103:
[----:B------:R-:W-:-:S05]  /*c440*/  @P0 IMAD.X R7, RZ, RZ, R7, P1 ;  /* 0x000000ffff070224 */ /* 0x000fca00008e0607 */
[----:B------:R-:W-:-:S05]  /*c450*/  @P0 MOV R3, R7 ;  /* 0x0000000700030202 */ /* 0x000fca0000000f00 */
[----:B------:R-:W-:Y:S01]  /*c460*/  @!PT LDS RZ, [RZ] ;  /* 0x00000000fffff984 */ /* 0x000fe20000000800 */
[----:B------:R-:W-:Y:S01]  /*c470*/  @!PT LDS RZ, [RZ] ;  /* 0x00000000fffff984 */ /* 0x000fe20000000800 */
[----:B------:R-:W-:Y:S01]  /*c480*/  @!PT LDS RZ, [RZ] ;  /* 0x00000000fffff984 */ /* 0x000fe20000000800 */
[----:B------:R0:W-:Y:S01]  /*c490*/  @P0 LDGSTS.E.BYPASS.LTC128B.128 [R21+0x19c00], desc[UR48][R2.64], !P3 ;  /* 0x19c0000002150fae */ /* 0x0001e2000d901d70 */
[----:B------:R-:W-:-:S03]  /*c4a0*/  IMAD.MOV.U32 R13, RZ, RZ, R4 ;  /* 0x000000ffff0d7224 */ /* 0x000fc600078e0004 */
[----:B------:R0:W-:Y:S01]  /*c4b0*/  @P0 LDGSTS.E.BYPASS.LTC128B.128 [R21+0x1dc00], desc[UR48][R2.64+0x80], !P2 ;  /* 0x1dc0008002150fae */ /* 0x0001e2000d101d70 */
[----:B------:R-:W-:Y:S02]  /*c4c0*/  ISETP.GE.AND P0, PT, R30, 0x41, PT ;  /* 0x000000411e00780c */ /* 0x000fe40003f06270 */
[----:B------:R-:W-:-:S11]  /*c4d0*/  MOV R7, R14 ;  /* 0x0000000e00077202 */ /* 0x000fd60000000f00 */
[----:B0-----:R-:W-:Y:S05]  /*c4e0*/  WARPSYNC.COLLECTIVE R15, `(.L_x_104) ;  /* 0x000000000f087348 */ /* 0x001fea0003c00000 */
[----:B------:R1:W2:Y:S02]  /*c4f0*/  SHFL.IDX P6, R14, R13, R12, R11 ;  /* 0x0000000c0d0e7389 */ /* 0x0002a400000c000b */
[----:B012---:R-:W-:Y:S01]  /*c500*/  ENDCOLLECTIVE ;  /* 0x000000000000791b */ /* 0x007fe20003800000 */
.L_x_104:
[----:B------:R-:W-:Y:S01]  /*c510*/  @P0 LEA R9, R5, UR39, 0x1 ;  /* 0x0000002705090c11 */ /* 0x000fe2000f8e08ff */
        /* <DEDUP_REMOVED lines=8> */
.L_x_105:
        /* <DEDUP_REMOVED lines=12> */
.L_x_106:
        /* <DEDUP_REMOVED lines=9> */
.L_x_107:
        /* <DEDUP_REMOVED lines=13> */
.L_x_108:
[----:B------:R-:W-:Y:S02]  /*c7c0*/  IMAD.MOV.U32 R13, RZ, RZ, R6 ;  /* 0x000000ffff0d7224 */ /* 0x000fe400078e0006 */
[----:B------:R-:W-:Y:S01]  /*c7d0*/  IMAD.MOV.U32 R12, RZ, RZ, 0x7 ;  /* 0x00000007ff0c7424 */ /* 0x000fe200078e00ff */
[----:B------:R-:W-:-:S05]  /*c7e0*/  @P0 LEA R14, P1, R34, R14, 0x1 ;  /* 0x0000000e220e0211 */ /* 0x000fca00078208ff */
[----:B------:R-:W-:-:S08]  /*c7f0*/  @P0 IMAD.MOV.U32 R2, RZ, RZ, R14 ;  /* 0x000000ffff020224 */ /* 0x000fd000078e000e */
[----:B------:R-:W-:Y:S05]  /*c800*/  WARPSYNC.COLLECTIVE R15, `(.L_x_109) ;  /* 0x000000000f087348 */ /* 0x000fea0003c00000 */
[----:B------:R0:W1:Y:S02]  /*c810*/  SHFL.IDX P6, R14, R13, R12, R11 ;  /* 0x0000000c0d0e7389 */ /* 0x00006400000c000b */
[----:B01----:R-:W-:Y:S01]  /*c820*/  ENDCOLLECTIVE ;  /* 0x000000000000791b */ /* 0x003fe20003800000 */
.L_x_109:
        /* <DEDUP_REMOVED lines=8> */
[----:B------:R-:W-:-:S07]  /*c8b0*/  MOV R7, R14 ;  /* 0x0000000e00077202 */ /* 0x000fce0000000f00 */
[----:B0-----:R-:W-:Y:S05]  /*c8c0*/  WARPSYNC.COLLECTIVE R15, `(.L_x_110) ;  /* 0x000000000f087348 */ /* 0x001fea0003c00000 */
[----:B------:R1:W2:Y:S02]  /*c8d0*/  SHFL.IDX P6, R14, R13, R12, R11 ;  /* 0x0000000c0d0e7389 */ /* 0x0002a400000c000b */
[----:B012---:R-:W-:Y:S01]  /*c8e0*/  ENDCOLLECTIVE ;  /* 0x000000000000791b */ /* 0x007fe20003800000 */
.L_x_110:
[----:B------:R-:W-:Y:S05]  /*c8f0*/  BRA `(.L_x_111) ;  /* 0xffffffcc00187947 */ /* 0x000fea000383ffff */
.L_x_52:
[----:B------:R-:W-:Y:S01]  /*c900*/  IMAD.MOV.U32 R13, RZ, RZ, R5 ;  /* 0x000000ffff0d7224 */ /* 0x000fe200078e0005 */
[----:B------:R-:W-:Y:S01]  /*c910*/  MOV R12, RZ ;  /* 0x000000ff000c7202 */ /* 0x000fe20000000f00 */
[----:B------:R-:W-:Y:S02]  /*c920*/  IMAD.MOV.U32 R11, RZ, RZ, 0x181f ;  /* 0x0000181fff0b7424 */ /* 0x000fe400078e00ff */
[----:B------:R-:W-:Y:S02]  /*c930*/  IMAD.MOV.U32 R15, RZ, RZ, -0x1 ;  /* 0xffffffffff0f7424 */ /* 0x000fe400078e00ff */
[----:B------:R-:W-:-:S07]  /*c940*/  IMAD.IADD R4, R35, 0x1, R4 ;  /* 0x0000000123047824 */ /* 0x000fce00078e0204 */
[----:B------:R-:W-:Y:S05]  /*c950*/  WARPSYNC.COLLECTIVE R15, `(.L_x_112) ;  /* 0x000000000f087348 */ /* 0x000fea0003c00000 */
[----:B------:R0:W1:Y:S02]  /*c960*/  SHFL.IDX P6, R14, R13, R12, R11 ;  /* 0x0000000c0d0e7389 */ /* 0x00006400000c000b */
[----:B01----:R-:W-:Y:S01]  /*c970*/  ENDCOLLECTIVE ;  /* 0x000000000000791b */ /* 0x003fe20003800000 */
.L_x_112:
[C---:B------:R-:W-:Y:S01]  /*c980*/  VIADD R6, R4.reuse, 0x10 ;  /* 0x0000001004067836 */ /* 0x040fe20000000000 */
[----:B------:R-:W-:Y:S01]  /*c990*/  ISETP.GE.AND P0, PT, R4, UR38, PT ;  /* 0x0000002604007c0c */ /* 0x000fe2000bf06270 */
[----:B------:R-:W-:Y:S01]  /*c9a0*/  IMAD.MOV.U32 R13, RZ, RZ, R0 ;  /* 0x000000ffff0d7224 */ /* 0x000fe200078e0000 */
[----:B------:R-:W-:-:S11]  /*c9b0*/  MOV R2, R14 ;  /* 0x0000000e00027202 */ /* 0x000fd60000000f00 */
[----:B------:R-:W-:Y:S05]  /*c9c0*/  WARPSYNC.COLLECTIVE R15, `(.L_x_113) ;  /* 0x000000000f087348 */ /* 0x000fea0003c00000 */
[----:B------:R0:W1:Y:S02]  /*c9d0*/  SHFL.IDX P6, R14, R13, R12, R11 ;  /* 0x0000000c0d0e7389 */ /* 0x00006400000c000b */
[----:B01----:R-:W-:Y:S01]  /*c9e0*/  ENDCOLLECTIVE ;  /* 0x000000000000791b */ /* 0x003fe20003800000 */
.L_x_113:
[----:B------:R-:W-:Y:S01]  /*c9f0*/  MOV R13, R5 ;  /* 0x00000005000d7202 */ /* 0x000fe20000000f00 */
[----:B------:R-:W-:Y:S01]  /*ca00*/  IMAD.MOV.U32 R12, RZ, RZ, 0x1 ;  /* 0x00000001ff0c7424 */ /* 0x000fe200078e00ff */
[----:B------:R-:W-:-:S04]  /*ca10*/  @!P0 LEA R14, P1, R34, R14, 0x1 ;  /* 0x0000000e220e8211 */ /* 0x000fc800078208ff */
[----:B------:R-:W-:Y:S01]  /*ca20*/  @!P0 IADD3.X R3, RZ, R2, RZ, P1, !PT ;  /* 0x00000002ff038210 */ /* 0x000fe20000ffe4ff */
[----:B------:R-:W-:-:S08]  /*ca30*/  @!P0 IMAD.MOV.U32 R2, RZ, RZ, R14 ;  /* 0x000000ffff028224 */ /* 0x000fd000078e000e */
[----:B------:R-:W-:Y:S05]  /*ca40*/  WARPSYNC.COLLECTIVE R15, `(.L_x_114) ;  /* 0x000000000f087348 */ /* 0x000fea0003c00000 */
[----:B------:R0:W1:Y:S02]  /*ca50*/  SHFL.IDX P6, R14, R13, R12, R11 ;  /* 0x0000000c0d0e7389 */ /* 0x00006400000c000b */
[----:B01----:R-:W-:Y:S01]  /*ca60*/  ENDCOLLECTIVE ;  /* 0x000000000000791b */ /* 0x003fe20003800000 */
.L_x_114:
[----:B------:R-:W-:Y:S01]  /*ca70*/  @!PT LDS RZ, [RZ] ;  /* 0x00000000fffff984 */ /* 0x000fe20000000800 */
[----:B------:R-:W-:Y:S01]  /*ca80*/  @!PT LDS RZ, [RZ] ;  /* 0x00000000fffff984 */ /* 0x000fe20000000800 */
[----:B------:R-:W-:Y:S01]  /*ca90*/  @!PT LDS RZ, [RZ] ;  /* 0x00000000fffff984 */ /* 0x000fe20000000800 */
[----:B------:R0:W-:Y:S04]  /*caa0*/  @!P0 LDGSTS.E.BYPASS.LTC128B.128 [R8+0x10400], desc[UR48][R2.64], !P4 ;  /* 0x1040000002088fae */ /* 0x0001e8000e101d70 */
[----:B------:R0:W-:Y:S01]  /*cab0*/  @!P0 LDGSTS.E.BYPASS.LTC128B.128 [R8+0x14400], desc[UR48][R2.64+0x80], !P5 ;  /* 0x1440008002088fae */ /* 0x0001e2000e901d70 */
[----:B------:R-:W-:Y:S02]  /*cac0*/  ISETP.GE.AND P0, PT, R6, UR38, PT ;  /* 0x0000002606007c0c */ /* 0x000fe4000bf06270 */
[----:B------:R-:W-:Y:S01]  /*cad0*/  MOV R13, R0 ;  /* 0x00000000000d7202 */ /* 0x000fe20000000f00 */
[----:B------:R-:W-:-:S10]  /*cae0*/  IMAD.MOV.U32 R6, RZ, RZ, R14 ;  /* 0x000000ffff067224 */ /* 0x000fd400078e000e */
[----:B0-----:R-:W-:Y:S05]  /*caf0*/  WARPSYNC.COLLECTIVE R15, `(.L_x_115) ;  /* 0x000000000f087348 */ /* 0x001fea0003c00000 */
[----:B------:R1:W2:Y:S02]  /*cb00*/  SHFL.IDX P6, R14, R13, R12, R11 ;  /* 0x0000000c0d0e7389 */ /* 0x0002a400000c000b */
[----:B012---:R-:W-:Y:S01]  /*cb10*/  ENDCOLLECTIVE ;  /* 0x000000000000791b */ /* 0x007fe20003800000 */
.L_x_115:
[----:B------:R-:W-:Y:S01]  /*cb20*/  IMAD.MOV.U32 R13, RZ, RZ, R5 ;  /* 0x000000ffff0d7224 */ /* 0x000fe200078e0005 */
[----:B------:R-:W-:Y:S02]  /*cb30*/  MOV R12, 0x2 ;  /* 0x00000002000c7802 */ /* 0x000fe40000000f00 */
[----:B------:R-:W-:-:S05]  /*cb40*/  @!P0 LEA R14, P1, R34, R14, 0x1 ;  /* 0x0000000e220e8211 */ /* 0x000fca00078208ff */
[----:B------:R-:W-:-:S08]  /*cb50*/  @!P0 IMAD.MOV.U32 R2, RZ, RZ, R14 ;  /* 0x000000ffff028224 */ /* 0x000fd000078e000e */
[----:B------:R-:W-:Y:S05]  /*cb60*/  WARPSYNC.COLLECTIVE R15, `(.L_x_116) ;  /* 0x000000000f087348 */ /* 0x000fea0003c00000 */
[----:B------:R0:W1:Y:S02]  /*cb70*/  SHFL.IDX P6, R14, R13, R12, R11 ;  /* 0x0000000c0d0e7389 */ /* 0x00006400000c000b */
[----:B01----:R-:W-:Y:S01]  /*cb80*/  ENDCOLLECTIVE ;  /* 0x000000000000791b */ /* 0x003fe20003800000 */
.L_x_116:
[----:B------:R-:W-:Y:S02]  /*cb90*/  @!P0 IMAD.X R7, RZ, RZ, R6, P1 ;  /* 0x000000ffff078224 */ /* 0x000fe400008e0606 */
[----:B------:R-:W-:-:S03]  /*cba0*/  VIADD R6, R4, 0x20 ;  /* 0x0000002004067836 */ /* 0x000fc60000000000 */
[----:B------:R-:W-:-:S05]  /*cbb0*/  @!P0 MOV R3, R7 ;  /* 0x0000000700038202 */ /* 0x000fca0000000f00 */
[----:B------:R-:W-:Y:S01]  /*cbc0*/  @!PT LDS RZ, [RZ] ;  /* 0x00000000fffff984 */ /* 0x000fe20000000800 */
[----:B------:R-:W-:Y:S01]  /*cbd0*/  @!PT LDS RZ, [RZ] ;  /* 0x00000000fffff984 */ /* 0x000fe20000000800 */
[----:B------:R-:W-:Y:S01]  /*cbe0*/  @!PT LDS RZ, [RZ] ;  /* 0x00000000fffff984 */ /* 0x000fe20000000800 */
[----:B------:R0:W-:Y:S01]  /*cbf0*/  @!P0 LDGSTS.E.BYPASS.LTC128B.128 [R8+0x10c00], desc[UR48][R2.64], !P4 ;  /* 0x10c0000002088fae */ /* 0x0001e2000e101d70 */
[----:B------:R-:W-:-:S03]  /*cc00*/  IMAD.MOV.U32 R13, RZ, RZ, R0 ;  /* 0x000000ffff0d7224 */ /* 0x000fc600078e0000 */
[----:B------:R0:W-:Y:S01]  /*cc10*/  @!P0 LDGSTS.E.BYPASS.LTC128B.128 [R8+0x14c00], desc[UR48][R2.64+0x80], !P5 ;  /* 0x14c0008002088fae */ /* 0x0001e2000e901d70 */
[----:B------:R-:W-:Y:S01]  /*cc20*/  ISETP.GE.AND P0, PT, R6, UR38, PT ;  /* 0x0000002606007c0c */ /* 0x000fe2000bf06270 */
[----:B------:R-:W-:-:S12]  /*cc30*/  IMAD.MOV.U32 R6, RZ, RZ, R14 ;  /* 0x000000ffff067224 */ /* 0x000fd800078e000e */
[----:B0-----:R-:W-:Y:S05]  /*cc40*/  WARPSYNC.COLLECTIVE R15, `(.L_x_117) ;  /* 0x000000000f087348 */ /* 0x001fea0003c00000 */
[----:B------:R1:W2:Y:S02]  /*cc50*/  SHFL.IDX P6, R14, R13, R12, R11 ;  /* 0x0000000c0d0e7389 */ /* 0x0002a400000c000b */
[----:B012---:R-:W-:Y:S01]  /*cc60*/  ENDCOLLECTIVE ;  /* 0x000000000000791b */ /* 0x007fe20003800000 */
.L_x_117:
[----:B------:R-:W-:Y:S02]  /*cc70*/  IMAD.MOV.U32 R13, RZ, RZ, R5 ;  /* 0x000000ffff0d7224 */ /* 0x000fe400078e0005 */
[----:B------:R-:W-:Y:S01]  /*cc80*/  IMAD.MOV.U32 R12, RZ, RZ, 0x3 ;  /* 0x00000003ff0c7424 */ /* 0x000fe200078e00ff */
[----:B------:R-:W-:-:S04]  /*cc90*/  @!P0 LEA R14, P1, R34, R14, 0x1 ;  /* 0x0000000e220e8211 */ /* 0x000fc800078208ff */
[----:B------:R-:W-:Y:S01]  /*cca0*/  @!P0 IADD3.X R7, RZ, R6, RZ, P1, !PT ;  /* 0x00000006ff078210 */ /* 0x000fe20000ffe4ff */
[----:B------:R-:W-:Y:S01]  /*ccb0*/  @!P0 IMAD.MOV.U32 R2, RZ, RZ, R14 ;  /* 0x000000ffff028224 */ /* 0x000fe200078e000e */
[----:B------:R-:W-:-:S07]  /*ccc0*/  IADD3 R6, R4, 0x30, RZ ;  /* 0x0000003004067810 */ /* 0x000fce0007ffe0ff */
[----:B------:R-:W-:Y:S05]  /*ccd0*/  WARPSYNC.COLLECTIVE R15, `(.L_x_118) ;  /* 0x000000000f087348 */ /* 0x000fea0003c00000 */
[----:B------:R0:W1:Y:S02]  /*cce0*/  SHFL.IDX P6, R14, R13, R12, R11 ;  /* 0x0000000c0d0e7389 */ /* 0x00006400000c000b */
[----:B01----:R-:W-:Y:S01]  /*ccf0*/  ENDCOLLECTIVE ;  /* 0x000000000000791b */ /* 0x003fe20003800000 */
.L_x_118:
[----:B------:R-:W-:-:S05]  /*cd00*/  @!P0 IMAD.MOV.U32 R3, RZ, RZ, R7 ;  /* 0x000000ffff038224 */ /* 0x000fca00078e0007 */
[----:B------:R-:W-:Y:S01]  /*cd10*/  @!PT LDS RZ, [RZ] ;  /* 0x00000000fffff984 */ /* 0x000fe20000000800 */
[----:B------:R-:W-:Y:S01]  /*cd20*/  @!PT LDS RZ, [RZ] ;  /* 0x00000000fffff984 */ /* 0x000fe20000000800 */
[----:B------:R-:W-:Y:S01]  /*cd30*/  @!PT LDS RZ, [RZ] ;  /* 0x00000000fffff984 */ /* 0x000fe20000000800 */
[----:B------:R0:W-:Y:S04]  /*cd40*/  @!P0 LDGSTS.E.BYPASS.LTC128B.128 [R8+0x11400], desc[UR48][R2.64], !P4 ;  /* 0x1140000002088fae */ /* 0x0001e8000e101d70 */
[----:B------:R0:W-:Y:S01]  /*cd50*/  @!P0 LDGSTS.E.BYPASS.LTC128B.128 [R8+0x15400], desc[UR48][R2.64+0x80], !P5 ;  /* 0x1540008002088fae */ /* 0x0001e2000e901d70 */
[----:B------:R-:W-:Y:S01]  /*cd60*/  ISETP.GE.AND P0, PT, R6, UR38, PT ;  /* 0x0000002606007c0c */ /* 0x000fe2000bf06270 */
[----:B------:R-:W-:Y:S01]  /*cd70*/  IMAD.MOV.U32 R13, RZ, RZ, R0 ;  /* 0x000000ffff0d7224 */ /* 0x000fe200078e0000 */
[----:B------:R-:W-:-:S11]  /*cd80*/  MOV R6, R14 ;  /* 0x0000000e00067202 */ /* 0x000fd60000000f00 */
[----:B0-----:R-:W-:Y:S05]  /*cd90*/  WARPSYNC.COLLECTIVE R15, `(.L_x_119) ;  /* 0x000000000f087348 */ /* 0x001fea0003c00000 */
[----:B------:R1:W2:Y:S02]  /*cda0*/  SHFL.IDX P6, R14, R13, R12, R11 ;  /* 0x0000000c0d0e7389 */ /* 0x0002a400000c000b */
[----:B012---:R-:W-:Y:S01]  /*cdb0*/  ENDCOLLECTIVE ;  /* 0x000000000000791b */ /* 0x007fe20003800000 */
.L_x_119:
[----:B------:R-:W-:Y:S01]  /*cdc0*/  MOV R13, R5 ;  /* 0x00000005000d7202 */ /* 0x000fe20000000f00 */
[----:B------:R-:W-:Y:S01]  /*cdd0*/  IMAD.MOV.U32 R12, RZ, RZ, 0x4 ;  /* 0x00000004ff0c7424 */ /* 0x000fe200078e00ff */
[----:B------:R-:W-:-:S04]  /*cde0*/  @!P0 LEA R14, P1, R34, R14, 0x1 ;  /* 0x0000000e220e8211 */ /* 0x000fc800078208ff */
[----:B------:R-:W-:Y:S01]  /*cdf0*/  @!P0 MOV R2, R14 ;  /* 0x0000000e00028202 */ /* 0x000fe20000000f00 */
[----:B------:R-:W-:-:S08]  /*ce00*/  @!P0 IMAD.X R7, RZ, RZ, R6, P1 ;  /* 0x000000ffff078224 */ /* 0x000fd000008e0606 */
[----:B------:R-:W-:Y:S05]  /*ce10*/  WARPSYNC.COLLECTIVE R15, `(.L_x_120) ;  /* 0x000000000f087348 */ /* 0x000fea0003c00000 */
[----:B------:R0:W1:Y:S02]  /*ce20*/  SHFL.IDX P6, R14, R13, R12, R11 ;  /* 0x0000000c0d0e7389 */ /* 0x00006400000c000b */
[----:B01----:R-:W-:Y:S01]  /*ce30*/  ENDCOLLECTIVE ;  /* 0x000000000000791b */ /* 0x003fe20003800000 */
.L_x_120:
[----:B------:R-:W-:Y:S02]  /*ce40*/  VIADD R6, R4, 0x40 ;  /* 0x0000004004067836 */ /* 0x000fe40000000000 */
[----:B------:R-:W-:-:S05]  /*ce50*/  @!P0 IMAD.MOV.U32 R3, RZ, RZ, R7 ;  /* 0x000000ffff038224 */ /* 0x000fca00078e0007 */
        /* <DEDUP_REMOVED lines=11> */
.L_x_121:
[----:B------:R-:W-:Y:S01]  /*cf10*/  IMAD.MOV.U32 R13, RZ, RZ, R5 ;  /* 0x000000ffff0d7224 */ /* 0x000fe200078e0005 */
[----:B------:R-:W-:Y:S02]  /*cf20*/  MOV R12, 0x5 ;  /* 0x00000005000c7802 */ /* 0x000fe40000000f00 */
[----:B------:R-:W-:-:S05]  /*cf30*/  @!P0 LEA R14, P1, R34, R14, 0x1 ;  /* 0x0000000e220e8211 */ /* 0x000fca00078208ff */
[----:B------:R-:W-:-:S08]  /*cf40*/  @!P0 IMAD.MOV.U32 R2, RZ, RZ, R14 ;  /* 0x000000ffff028224 */ /* 0x000fd000078e000e */
[----:B------:R-:W-:Y:S05]  /*cf50*/  WARPSYNC.COLLECTIVE R15, `(.L_x_122) ;  /* 0x000000000f087348 */ /* 0x000fea0003c00000 */
[----:B------:R0:W1:Y:S02]  /*cf60*/  SHFL.IDX P6, R14, R13, R12, R11 ;  /* 0x0000000c0d0e7389 */ /* 0x00006400000c000b */
[----:B01----:R-:W-:Y:S01]  /*cf70*/  ENDCOLLECTIVE ;  /* 0x000000000000791b */ /* 0x003fe20003800000 */
.L_x_122:
        /* <DEDUP_REMOVED lines=14> */
.L_x_123:
        /* <DEDUP_REMOVED lines=9> */
.L_x_124:
        /* <DEDUP_REMOVED lines=12> */
.L_x_125:
[----:B------:R-:W-:Y:S01]  /*d1b0*/  IMAD.MOV.U32 R13, RZ, RZ, R5 ;  /* 0x000000ffff0d7224 */ /* 0x000fe200078e0005 */
[----:B------:R-:W-:Y:S02]  /*d1c0*/  MOV R12, 0x7 ;  /* 0x00000007000c7802 */ /* 0x000fe40000000f00 */
[----:B------:R-:W-:-:S04]  /*d1d0*/  @!P0 LEA R14, P1, R34, R14, 0x1 ;  /* 0x0000000e220e8211 */ /* 0x000fc800078208ff */
[----:B------:R-:W-:Y:S01]  /*d1e0*/  @!P0 MOV R2, R14 ;  /* 0x0000000e00028202 */ /* 0x000fe20000000f00 */
[----:B------:R-:W-:-:S08]  /*d1f0*/  @!P0 IMAD.X R7, RZ, RZ, R6, P1 ;  /* 0x000000ffff078224 */ /* 0x000fd000008e0606 */
[----:B------:R-:W-:Y:S05]  /*d200*/  WARPSYNC.COLLECTIVE R15, `(.L_x_126) ;  /* 0x000000000f087348 */ /* 0x000fea0003c00000 */
[----:B------:R0:W1:Y:S02]  /*d210*/  SHFL.IDX P6, R14, R13, R12, R11 ;  /* 0x0000000c0d0e7389 */ /* 0x00006400000c000b */
[----:B01----:R-:W-:Y:S01]  /*d220*/  ENDCOLLECTIVE ;  /* 0x000000000000791b */ /* 0x003fe20003800000 */
.L_x_126:
[----:B------:R-:W-:-:S05]  /*d230*/  @!P0 IMAD.MOV.U32 R3, RZ, RZ, R7 ;  /* 0x000000ffff038224 */ /* 0x000fca00078e0007 */
[----:B------:R-:W-:Y:S01]  /*d240*/  @!PT LDS RZ, [RZ] ;  /* 0x00000000fffff984 */ /* 0x000fe20000000800 */
[----:B------:R-:W-:Y:S01]  /*d250*/  @!PT LDS RZ, [RZ] ;  /* 0x00000000fffff984 */ /* 0x000fe20000000800 */
[----:B------:R-:W-:Y:S01]  /*d260*/  @!PT LDS RZ, [RZ] ;  /* 0x00000000fffff984 */ /* 0x000fe20000000800 */
[----:B------:R0:W-:Y:S04]  /*d270*/  @!P0 LDGSTS.E.BYPASS.LTC128B.128 [R8+0x13400], desc[UR48][R2.64], !P4 ;  /* 0x1340000002088fae */ /* 0x0001e8000e101d70 */
[----:B------:R0:W-:Y:S01]  /*d280*/  @!P0 LDGSTS.E.BYPASS.LTC128B.128 [R8+0x17400], desc[UR48][R2.64+0x80], !P5 ;  /* 0x1740008002088fae */ /* 0x0001e2000e901d70 */
[----:B------:R-:W-:Y:S02]  /*d290*/  IMAD.MOV.U32 R13, RZ, RZ, R0 ;  /* 0x000000ffff0d7224 */ /* 0x000fe400078e0000 */
[----:B------:R-:W-:-:S07]  /*d2a0*/  IMAD.MOV.U32 R6, RZ, RZ, R14 ;  /* 0x000000ffff067224 */ /* 0x000fce00078e000e */
[----:B0-----:R-:W-:Y:S05]  /*d2b0*/  WARPSYNC.COLLECTIVE R15, `(.L_x_127) ;  /* 0x000000000f087348 */ /* 0x001fea0003c00000 */
[----:B------:R1:W2:Y:S02]  /*d2c0*/  SHFL.IDX P6, R14, R13, R12, R11 ;  /* 0x0000000c0d0e7389 */ /* 0x0002a400000c000b */
[----:B012---:R-:W-:Y:S01]  /*d2d0*/  ENDCOLLECTIVE ;  /* 0x000000000000791b */ /* 0x007fe20003800000 */
.L_x_127:
[----:B------:R-:W-:Y:S05]  /*d2e0*/  BRA `(.L_x_128) ;  /* 0xffffffcc002c7947 */ /* 0x000fea000383ffff */
.L_x_54:
[----:B0-----:R-:W-:-:S04]  /*d2f0*/  MOV R3, UR39 ;  /* 0x0000002700037c02 */ /* 0x001fc80008000f00 */
[----:B------:R0:W1:Y:S03]  /*d300*/  SYNCS.PHASECHK.TRANS64.TRYWAIT P0, [R3+URZ+0x28820], R0 ;  /* 0x02882000030075a7 */ /* 0x000066000800017f */
[----:B-1----:R-:W-:Y:S05]  /*d310*/  @!P0 NANOSLEEP.SYNCS 0x989680 ;  /* 0x009896800000895d */ /* 0x002fea0003900000 */
[----:B------:R-:W1:Y:S02]  /*d320*/  @!P0 SYNCS.PHASECHK.TRANS64 P0, [R3+URZ+0x28820], R0 ;  /* 0x02882000030085a7 */ /* 0x000e64000800007f */
[----:B-1----:R-:W-:Y:S05]  /*d330*/  @!P0 BRA `(.L_x_54) ;  /* 0xfffffffc00ec8947 */ /* 0x002fea000383ffff */
[----:B------:R-:W-:Y:S05]  /*d340*/  BRA `(.L_x_129) ;  /* 0xffffffcc00607947 */ /* 0x000fea000383ffff */
.L_x_58:
[----:B0-----:R0:W1:Y:S02]  /*d350*/  SYNCS.PHASECHK.TRANS64.TRYWAIT P0, [R6+URZ+0x28840], R3 ;  /* 0x02884003060075a7 */ /* 0x001064000800017f */
[----:B-1----:R-:W-:Y:S05]  /*d360*/  @!P0 NANOSLEEP.SYNCS 0x989680 ;  /* 0x009896800000895d */ /* 0x002fea0003900000 */
[----:B------:R-:W1:Y:S02]  /*d370*/  @!P0 SYNCS.PHASECHK.TRANS64 P0, [R6+URZ+0x28840], R3 ;  /* 0x02884003060085a7 */ /* 0x000e64000800007f */
[----:B-1----:R-:W-:Y:S05]  /*d380*/  @!P0 BRA `(.L_x_58) ;  /* 0xfffffffc00f08947 */ /* 0x002fea000383ffff */
[----:B------:R-:W-:Y:S05]  /*d390*/  BRA `(.L_x_130) ;  /* 0xffffffd0001c7947 */ /* 0x000fea000383ffff */
.L_x_59:
[----:B------:R-:W-:Y:S01]  /*d3a0*/  BSSY B1, `(.L_x_131) ;  /* 0x0000008000017945 */ /* 0x000fe20003800000 */
[----:B------:R-:W-:Y:S01]  /*d3b0*/  IMAD.MOV.U32 R13, RZ, RZ, R9 ;  /* 0x000000ffff0d7224 */ /* 0x000fe200078e0009 */
[----:B------:R-:W-:Y:S01]  /*d3c0*/  MOV R11, 0x181f ;  /* 0x0000181f000b7802 */ /* 0x000fe20000000f00 */
[----:B------:R-:W-:Y:S02]  /*d3d0*/  IMAD.MOV.U32 R12, RZ, RZ, RZ ;  /* 0x000000ffff0c7224 */ /* 0x000fe400078e00ff */
[----:B------:R-:W-:-:S07]  /*d3e0*/  IMAD.MOV.U32 R15, RZ, RZ, -0x1 ;  /* 0xffffffffff0f7424 */ /* 0x000fce00078e00ff */
[----:B------:R-:W-:Y:S05]  /*d3f0*/  WARPSYNC.COLLECTIVE R15, `(.L_x_132) ;  /* 0x000000000f087348 */ /* 0x000fea0003c00000 */
[----:B------:R0:W1:Y:S02]  /*d400*/  SHFL.IDX P6, R14, R13, R12, R11 ;  /* 0x0000000c0d0e7389 */ /* 0x00006400000c000b */
[----:B01----:R-:W-:Y:S01]  /*d410*/  ENDCOLLECTIVE ;  /* 0x000000000000791b */ /* 0x003fe20003800000 */
.L_x_132:
[----:B------:R-:W-:Y:S05]  /*d420*/  BSYNC B1 ;  /* 0x0000000000017941 */ /* 0x000fea0003800000 */
.L_x_131:
[----:B------:R-:W-:Y:S01]  /*d430*/  MOV R13, R7 ;  /* 0x00000007000d7202 */ /* 0x000fe20000000f00 */
[----:B------:R-:W-:Y:S01]  /*d440*/  IMAD.MOV.U32 R12, RZ, RZ, RZ ;  /* 0x000000ffff0c7224 */ /* 0x000fe200078e00ff */
[----:B------:R-:W-:Y:S01]  /*d450*/  MOV R15, 0xffffffff ;  /* 0xffffffff000f7802 */ /* 0x000fe20000000f00 */
[----:B------:R-:W-:Y:S01]  /*d460*/  IMAD.MOV.U32 R11, RZ, RZ, 0x181f ;  /* 0x0000181fff0b7424 */ /* 0x000fe200078e00ff */
[----:B------:R-:W-:Y:S01]  /*d470*/  LEA R8, R8, UR39, 0x1 ;  /* 0x0000002708087c11 */ /* 0x000fe2000f8e08ff */
[----:B------:R-:W-:Y:S02]  /*d480*/  IMAD.MOV.U32 R3, RZ, RZ, R14 ;  /* 0x000000ffff037224 */ /* 0x000fe400078e000e */
[----:B------:R-:W-:-:S07]  /*d490*/  IMAD.SHL.U32 R5, R34, 0x2, RZ ;  /* 0x0000000222057824 */ /* 0x000fce00078e00ff */
[----:B------:R-:W-:Y:S05]  /*d4a0*/  WARPSYNC.COLLECTIVE R15, `(.L_x_133) ;  /* 0x000000000f087348 */ /* 0x000fea0003c00000 */
[----:B------:R0:W1:Y:S02]  /*d4b0*/  SHFL.IDX P6, R14, R13, R12, R11 ;  /* 0x0000000c0d0e7389 */ /* 0x00006400000c000b */
[----:B01----:R-:W-:Y:S01]  /*d4c0*/  ENDCOLLECTIVE ;  /* 0x000000000000791b */ /* 0x003fe20003800000 */
.L_x_133:
[----:B------:R-:W-:Y:S01]  /*d4d0*/  MOV R13, R9 ;  /* 0x00000009000d7202 */ /* 0x000fe20000000f00 */
[----:B------:R-:W-:Y:S01]  /*d4e0*/  IMAD.MOV.U32 R12, RZ, RZ, 0x1 ;  /* 0x00000001ff0c7424 */ /* 0x000fe200078e00ff */
[----:B------:R-:W-:-:S13]  /*d4f0*/  IADD3 R2, P0, R14, R5, RZ ;  /* 0x000000050e027210 */ /* 0x000fda0007f1e0ff */
[----:B------:R-:W-:Y:S05]  /*d500*/  WARPSYNC.COLLECTIVE R15, `(.L_x_134) ;  /* 0x000000000f087348 */ /* 0x000fea0003c00000 */
[----:B------:R0:W1:Y:S02]  /*d510*/  SHFL.IDX P6, R14, R13, R12, R11 ;  /* 0x0000000c0d0e7389 */ /* 0x00006400000c000b */
[----:B01----:R-:W-:Y:S01]  /*d520*/  ENDCOLLECTIVE ;  /* 0x000000000000791b */ /* 0x003fe20003800000 */
.L_x_134:
[----:B------:R-:W-:-:S05]  /*d530*/  IMAD.X R3, RZ, RZ, R3, P0 ;  /* 0x000000ffff037224 */ /* 0x000fca00000e0603 */
[----:B------:R-:W-:Y:S01]  /*d540*/  @!PT LDS RZ, [RZ] ;  /* 0x00000000fffff984 */ /* 0x000fe20000000800 */
[----:B------:R-:W-:Y:S01]  /*d550*/  @!PT LDS RZ, [RZ] ;  /* 0x00000000fffff984 */ /* 0x000fe20000000800 */
[----:B------:R-:W-:Y:S01]  /*d560*/  @!PT LDS RZ, [RZ] ;  /* 0x00000000fffff984 */ /* 0x000fe20000000800 */
[----:B------:R-:W-:Y:S04]  /*d570*/  LDGSTS.E.BYPASS.LTC128B.128 [R8+0x18400], desc[UR48][R2.64], !P2 ;  /* 0x1840000002087fae */ /* 0x000fe8000d101d70 */
[----:B------:R0:W-:Y:S01]  /*d580*/  LDGSTS.E.BYPASS.LTC128B.128 [R8+0x1c400], desc[UR48][R2.64+0x80], !P1 ;  /* 0x1c40008002087fae */ /* 0x0001e2000c901d70 */
[----:B------:R-:W-:Y:S01]  /*d590*/  MOV R13, R7 ;  /* 0x00000007000d7202 */ /* 0x000fe20000000f00 */
[----:B0-----:R-:W-:-:S07]  /*d5a0*/  IMAD.MOV.U32 R3, RZ, RZ, R14 ;  /* 0x000000ffff037224 */ /* 0x001fce00078e000e */
[----:B------:R-:W-:Y:S05]  /*d5b0*/  WARPSYNC.COLLECTIVE R15, `(.L_x_135) ;  /* 0x000000000f087348 */ /* 0x000fea0003c00000 */
[----:B------:R0:W1:Y:S02]  /*d5c0*/  SHFL.IDX P6, R14, R13, R12, R11 ;  /* 0x0000000c0d0e7389 */ /* 0x00006400000c000b */
[----:B01----:R-:W-:Y:S01]  /*d5d0*/  ENDCOLLECTIVE ;  /* 0x000000000000791b */ /* 0x003fe20003800000 */
.L_x_135:
[----:B------:R-:W-:Y:S01]  /*d5e0*/  IMAD.MOV.U32 R13, RZ, RZ, R9 ;  /* 0x000000ffff0d7224 */ /* 0x000fe200078e0009 */
[----:B------:R-:W-:Y:S02]  /*d5f0*/  MOV R12, 0x2 ;  /* 0x00000002000c7802 */ /* 0x000fe40000000f00 */
[----:B------:R-:W-:-:S13]  /*d600*/  IADD3 R2, P0, R14, R5, RZ ;  /* 0x000000050e027210 */ /* 0x000fda0007f1e0ff */
[----:B------:R-:W-:Y:S05]  /*d610*/  WARPSYNC.COLLECTIVE R15, `(.L_x_136) ;  /* 0x000000000f087348 */ /* 0x000fea0003c00000 */
[----:B------:R0:W1:Y:S02]  /*d620*/  SHFL.IDX P6, R14, R13, R12, R11 ;  /* 0x0000000c0d0e7389 */ /* 0x00006400000c000b */
[----:B01----:R-:W-:Y:S01]  /*d630*/  ENDCOLLECTIVE ;  /* 0x000000000000791b */ /* 0x003fe20003800000 */
.L_x_136:
[----:B------:R-:W-:-:S05]  /*d640*/  IMAD.X R3, RZ, RZ, R3, P0 ;  /* 0x000000ffff037224 */ /* 0x000fca00000e0603 */
[----:B------:R-:W-:Y:S01]  /*d650*/  @!PT LDS RZ, [RZ] ;  /* 0x00000000fffff984 */ /* 0x000fe20000000800 */
[----:B------:R-:W-:Y:S01]  /*d660*/  @!PT LDS RZ, [RZ] ;  /* 0x00000000fffff984 */ /* 0x000fe20000000800 */
[----:B------:R-:W-:Y:S01]  /*d670*/  @!PT LDS RZ, [RZ] ;  /* 0x00000000fffff984 */ /* 0x000fe20000000800 */
[----:B------:R-:W-:Y:S04]  /*d680*/  LDGSTS.E.BYPASS.LTC128B.128 [R8+0x18c00], desc[UR48][R2.64], !P2 ;  /* 0x18c0000002087fae */ /* 0x000fe8000d101d70 */
[----:B------:R0:W-:Y:S01]  /*d690*/  LDGSTS.E.BYPASS.LTC128B.128 [R8+0x1cc00], desc[UR48][R2.64+0x80], !P1 ;  /* 0x1cc0008002087fae */ /* 0x0001e2000c901d70 */
[----:B------:R-:W-:Y:S02]  /*d6a0*/  IMAD.MOV.U32 R13, RZ, RZ, R7 ;  /* 0x000000ffff0d7224 */ /* 0x000fe400078e0007 */
[----:B0-----:R-:W-:-:S07]  /*d6b0*/  IMAD.MOV.U32 R3, RZ, RZ, R14 ;  /* 0x000000ffff037224 */ /* 0x001fce00078e000e */
[----:B------:R-:W-:Y:S05]  /*d6c0*/  WARPSYNC.COLLECTIVE R15, `(.L_x_137) ;  /* 0x000000000f087348 */ /* 0x000fea0003c00000 */
[----:B------:R0:W1:Y:S02]  /*d6d0*/  SHFL.IDX P6, R14, R13, R12, R11 ;  /* 0x0000000c0d0e7389 */ /* 0x00006400000c000b */
[----:B01----:R-:W-:Y:S01]  /*d6e0*/  ENDCOLLECTIVE ;  /* 0x000000000000791b */ /* 0x003fe20003800000 */
.L_x_137:
[----:B------:R-:W-:Y:S02]  /*d6f0*/  IMAD.MOV.U32 R13, RZ, RZ, R9 ;  /* 0x000000ffff0d7224 */ /* 0x000fe400078e0009 */
[----:B------:R-:W-:Y:S01]  /*d700*/  IMAD.MOV.U32 R12, RZ, RZ, 0x3 ;  /* 0x00000003ff0c7424 */ /* 0x000fe200078e00ff */
[----:B------:R-:W-:-:S13]  /*d710*/  IADD3 R2, P0, R14, R5, RZ ;  /* 0x000000050e027210 */ /* 0x000fda0007f1e0ff */
[----:B------:R-:W-:Y:S05]  /*d720*/  WARPSYNC.COLLECTIVE R15, `(.L_x_138) ;  /* 0x000000000f087348 */ /* 0x000fea0003c00000 */
[----:B------:R0:W1:Y:S02]  /*d730*/  SHFL.IDX P6, R14, R13, R12, R11 ;  /* 0x0000000c0d0e7389 */ /* 0x00006400000c000b */
[----:B01----:R-:W-:Y:S01]  /*d740*/  ENDCOLLECTIVE ;  /* 0x000000000000791b */ /* 0x003fe20003800000 */
.L_x_138:
[----:B------:R-:W-:-:S05]  /*d750*/  IADD3.X R3, RZ, R3, RZ, P0, !PT ;  /* 0x00000003ff037210 */ /* 0x000fca00007fe4ff */
[----:B------:R-:W-:Y:S01]  /*d760*/  @!PT LDS RZ, [RZ] ;  /* 0x00000000fffff984 */ /* 0x000fe20000000800 */
[----:B------:R-:W-:Y:S01]  /*d770*/  @!PT LDS RZ, [RZ] ;  /* 0x00000000fffff984 */ /* 0x000fe20000000800 */
[----:B------:R-:W-:Y:S01]  /*d780*/  @!PT LDS RZ, [RZ] ;  /* 0x00000000fffff984 */ /* 0x000fe20000000800 */
[----:B------:R-:W-:Y:S04]  /*d790*/  LDGSTS.E.BYPASS.LTC128B.128 [R8+0x19400], desc[UR48][R2.64], !P2 ;  /* 0x1940000002087fae */ /* 0x000fe8000d101d70 */
[----:B------:R0:W-:Y:S01]  /*d7a0*/  LDGSTS.E.BYPASS.LTC128B.128 [R8+0x1d400], desc[UR48][R2.64+0x80], !P1 ;  /* 0x1d40008002087fae */ /* 0x0001e2000c901d70 */
[----:B------:R-:W-:Y:S01]  /*d7b0*/  IMAD.MOV.U32 R13, RZ, RZ, R7 ;  /* 0x000000ffff0d7224 */ /* 0x000fe200078e0007 */
[----:B0-----:R-:W-:-:S07]  /*d7c0*/  MOV R3, R14 ;  /* 0x0000000e00037202 */ /* 0x001fce0000000f00 */
[----:B------:R-:W-:Y:S05]  /*d7d0*/  WARPSYNC.COLLECTIVE R15, `(.L_x_139) ;  /* 0x000000000f087348 */ /* 0x000fea0003c00000 */
[----:B------:R0:W1:Y:S02]  /*d7e0*/  SHFL.IDX P6, R14, R13, R12, R11 ;  /* 0x0000000c0d0e7389 */ /* 0x00006400000c000b */
[----:B01----:R-:W-:Y:S01]  /*d7f0*/  ENDCOLLECTIVE ;  /* 0x000000000000791b */ /* 0x003fe20003800000 */
.L_x_139:
[----:B------:R-:W-:Y:S01]  /*d800*/  MOV R13, R9 ;  /* 0x00000009000d7202 */ /* 0x000fe20000000f00 */
[----:B------:R-:W-:Y:S01]  /*d810*/  IMAD.MOV.U32 R12, RZ, RZ, 0x4 ;  /* 0x00000004ff0c7424 */ /* 0x000fe200078e00ff */
[----:B------:R-:W-:-:S13]  /*d820*/  IADD3 R2, P0, R14, R5, RZ ;  /* 0x000000050e027210 */ /* 0x000fda0007f1e0ff */
[----:B------:R-:W-:Y:S05]  /*d830*/  WARPSYNC.COLLECTIVE R15, `(.L_x_140) ;  /* 0x000000000f087348 */ /* 0x000fea0003c00000 */
[----:B------:R0:W1:Y:S02]  /*d840*/  SHFL.IDX P6, R14, R13, R12, R11 ;  /* 0x0000000c0d0e7389 */ /* 0x00006400000c000b */
[----:B01----:R-:W-:Y:S01]  /*d850*/  ENDCOLLECTIVE ;  /* 0x000000000000791b */ /* 0x003fe20003800000 */
.L_x_140:
        /* <DEDUP_REMOVED lines=11> */
.L_x_141:
[----:B------:R-:W-:Y:S01]  /*d910*/  IMAD.MOV.U32 R13, RZ, RZ, R9 ;  /* 0x000000ffff0d7224 */ /* 0x000fe200078e0009 */
[----:B------:R-:W-:Y:S02]  /*d920*/  MOV R12, 0x5 ;  /* 0x00000005000c7802 */ /* 0x000fe40000000f00 */
[----:B------:R-:W-:-:S13]  /*d930*/  IADD3 R2, P0, R14, R5, RZ ;  /* 0x000000050e027210 */ /* 0x000fda0007f1e0ff */
[----:B------:R-:W-:Y:S05]  /*d940*/  WARPSYNC.COLLECTIVE R15, `(.L_x_142) ;  /* 0x000000000f087348 */ /* 0x000fea0003c00000 */
[----:B------:R0:W1:Y:S02]  /*d950*/  SHFL.IDX P6, R14, R13, R12, R11 ;  /* 0x0000000c0d0e7389 */ /* 0x00006400000c000b */
[----:B01----:R-:W-:Y:S01]  /*d960*/  ENDCOLLECTIVE ;  /* 0x000000000000791b */ /* 0x003fe20003800000 */
.L_x_142:
        /* <DEDUP_REMOVED lines=11> */
.L_x_143:
[----:B------:R-:W-:Y:S02]  /*da20*/  IMAD.MOV.U32 R13, RZ, RZ, R9 ;  /* 0x000000ffff0d7224 */ /* 0x000fe400078e0009 */
[----:B------:R-:W-:Y:S01]  /*da30*/  IMAD.MOV.U32 R12, RZ, RZ, 0x6 ;  /* 0x00000006ff0c7424 */ /* 0x000fe200078e00ff */
[----:B------:R-:W-:-:S13]  /*da40*/  IADD3 R2, P0, R14, R5, RZ ;  /* 0x000000050e027210 */ /* 0x000fda0007f1e0ff */
[----:B------:R-:W-:Y:S05]  /*da50*/  WARPSYNC.COLLECTIVE R15, `(.L_x_144) ;  /* 0x000000000f087348 */ /* 0x000fea0003c00000 */
[----:B------:R0:W1:Y:S02]  /*da60*/  SHFL.IDX P6, R14, R13, R12, R11 ;  /* 0x0000000c0d0e7389 */ /* 0x00006400000c000b */
[----:B01----:R-:W-:Y:S01]  /*da70*/  ENDCOLLECTIVE ;  /* 0x000000000000791b */ /* 0x003fe20003800000 */
.L_x_144:
        /* <DEDUP_REMOVED lines=11> */
.L_x_145:
[----:B------:R-:W-:Y:S01]  /*db30*/  MOV R13, R9 ;  /* 0x00000009000d7202 */ /* 0x000fe20000000f00 */
[----:B------:R-:W-:Y:S01]  /*db40*/  IMAD.MOV.U32 R12, RZ, RZ, 0x7 ;  /* 0x00000007ff0c7424 */ /* 0x000fe200078e00ff */
[----:B------:R-:W-:-:S13]  /*db50*/  IADD3 R2, P0, R14, R5, RZ ;  /* 0x000000050e027210 */ /* 0x000fda0007f1e0ff */
[----:B------:R-:W-:Y:S05]  /*db60*/  WARPSYNC.COLLECTIVE R15, `(.L_x_146) ;  /* 0x000000000f087348 */ /* 0x000fea0003c00000 */
[----:B------:R0:W1:Y:S02]  /*db70*/  SHFL.IDX P6, R14, R13, R12, R11 ;  /* 0x0000000c0d0e7389 */ /* 0x00006400000c000b */
[----:B01----:R-:W-:Y:S01]  /*db80*/  ENDCOLLECTIVE ;  /* 0x000000000000791b */ /* 0x003fe20003800000 */
.L_x_146:
[----:B------:R-:W-:-:S05]  /*db90*/  IMAD.X R3, RZ, RZ, R3, P0 ;  /* 0x000000ffff037224 */ /* 0x000fca00000e0603 */
[----:B------:R-:W-:Y:S01]  /*dba0*/  @!PT LDS RZ, [RZ] ;  /* 0x00000000fffff984 */ /* 0x000fe20000000800 */
[----:B------:R-:W-:Y:S01]  /*dbb0*/  @!PT LDS RZ, [RZ] ;  /* 0x00000000fffff984 */ /* 0x000fe20000000800 */
[----:B------:R-:W-:Y:S01]  /*dbc0*/  @!PT LDS RZ, [RZ] ;  /* 0x00000000fffff984 */ /* 0x000fe20000000800 */
[----:B------:R0:W-:Y:S04]  /*dbd0*/  LDGSTS.E.BYPASS.LTC128B.128 [R8+0x1b400], desc[UR48][R2.64], !P2 ;  /* 0x1b40000002087fae */ /* 0x0001e8000d101d70 */
[----:B------:R0:W-:Y:S01]  /*dbe0*/  LDGSTS.E.BYPASS.LTC128B.128 [R8+0x1f400], desc[UR48][R2.64+0x80], !P1 ;  /* 0x1f40008002087fae */ /* 0x0001e2000c901d70 */
[----:B------:R-:W-:Y:S01]  /*dbf0*/  MOV R13, R7 ;  /* 0x00000007000d7202 */ /* 0x000fe20000000f00 */
[----:B------:R-:W-:-:S07]  /*dc00*/  IMAD.MOV.U32 R9, RZ, RZ, R14 ;  /* 0x000000ffff097224 */ /* 0x000fce00078e000e */
[----:B0-----:R-:W-:Y:S05]  /*dc10*/  WARPSYNC.COLLECTIVE R15, `(.L_x_147) ;  /* 0x000000000f087348 */ /* 0x001fea0003c00000 */
[----:B------:R1:W2:Y:S02]  /*dc20*/  SHFL.IDX P6, R14, R13, R12, R11 ;  /* 0x0000000c0d0e7389 */ /* 0x0002a400000c000b */
[----:B012---:R-:W-:Y:S01]  /*dc30*/  ENDCOLLECTIVE ;  /* 0x000000000000791b */ /* 0x007fe20003800000 */
.L_x_147:
[----:B------:R-:W-:Y:S05]  /*dc40*/  BRA `(.L_x_148) ;  /* 0xffffffcc000c7947 */ /* 0x000fea000383ffff */
.L_x_64:
[----:B0-----:R0:W1:Y:S02]  /*dc50*/  SYNCS.PHASECHK.TRANS64.TRYWAIT P0, [R6+URZ+0x28860], R3 ;  /* 0x02886003060075a7 */ /* 0x001064000800017f */
[----:B-1----:R-:W-:Y:S05]  /*dc60*/  @!P0 NANOSLEEP.SYNCS 0x989680 ;  /* 0x009896800000895d */ /* 0x002fea0003900000 */
[----:B------:R-:W1:Y:S02]  /*dc70*/  @!P0 SYNCS.PHASECHK.TRANS64 P0, [R6+URZ+0x28860], R3 ;  /* 0x02886003060085a7 */ /* 0x000e64000800007f */
[----:B-1----:R-:W-:Y:S05]  /*dc80*/  @!P0 BRA `(.L_x_64) ;  /* 0xfffffffc00f08947 */ /* 0x002fea000383ffff */
[----:B------:R-:W-:Y:S05]  /*dc90*/  BRA `(.L_x_149) ;  /* 0xffffffcc00707947 */ /* 0x000fea000383ffff */
.L_x_65:
[----:B------:R-:W-:Y:S01]  /*dca0*/  BSSY B1, `(.L_x_150) ;  /* 0x0000008000017945 */ /* 0x000fe20003800000 */
[----:B------:R-:W-:Y:S01]  /*dcb0*/  IMAD.MOV.U32 R13, RZ, RZ, R17 ;  /* 0x000000ffff0d7224 */ /* 0x000fe200078e0011 */
[----:B------:R-:W-:Y:S01]  /*dcc0*/  MOV R11, 0x181f ;  /* 0x0000181f000b7802 */ /* 0x000fe20000000f00 */
[----:B------:R-:W-:Y:S02]  /*dcd0*/  IMAD.MOV.U32 R12, RZ, RZ, RZ ;  /* 0x000000ffff0c7224 */ /* 0x000fe400078e00ff */
[----:B------:R-:W-:-:S07]  /*dce0*/  IMAD.MOV.U32 R15, RZ, RZ, -0x1 ;  /* 0xffffffffff0f7424 */ /* 0x000fce00078e00ff */
[----:B0-----:R-:W-:Y:S05]  /*dcf0*/  WARPSYNC.COLLECTIVE R15, `(.L_x_151) ;  /* 0x000000000f087348 */ /* 0x001fea0003c00000 */
[----:B------:R1:W2:Y:S02]  /*dd00*/  SHFL.IDX P6, R14, R13, R12, R11 ;  /* 0x0000000c0d0e7389 */ /* 0x0002a400000c000b */
[----:B012---:R-:W-:Y:S01]  /*dd10*/  ENDCOLLECTIVE ;  /* 0x000000000000791b */ /* 0x007fe20003800000 */
.L_x_151:
[----:B------:R-:W-:Y:S05]  /*dd20*/  BSYNC B1 ;  /* 0x0000000000017941 */ /* 0x000fea0003800000 */
.L_x_150:
[----:B------:R-:W-:Y:S01]  /*dd30*/  MOV R13, R16 ;  /* 0x00000010000d7202 */ /* 0x000fe20000000f00 */
[----:B------:R-:W-:Y:S01]  /*dd40*/  IMAD.MOV.U32 R12, RZ, RZ, RZ ;  /* 0x000000ffff0c7224 */ /* 0x000fe200078e00ff */
[----:B------:R-:W-:Y:S01]  /*dd50*/  MOV R15, 0xffffffff ;  /* 0xffffffff000f7802 */ /* 0x000fe20000000f00 */
[----:B------:R-:W-:Y:S01]  /*dd60*/  IMAD.MOV.U32 R11, RZ, RZ, 0x181f ;  /* 0x0000181fff0b7424 */ /* 0x000fe200078e00ff */
[----:B------:R-:W-:Y:S01]  /*dd70*/  LEA R7, R7, UR39, 0x1 ;  /* 0x0000002707077c11 */ /* 0x000fe2000f8e08ff */
[----:B------:R-:W-:-:S07]  /*dd80*/  IMAD.MOV.U32 R3, RZ, RZ, R14 ;  /* 0x000000ffff037224 */ /* 0x000fce00078e000e */
[----:B------:R-:W-:Y:S05]  /*dd90*/  WARPSYNC.COLLECTIVE R15, `(.L_x_152) ;  /* 0x000000000f087348 */ /* 0x000fea0003c00000 */
[----:B------:R0:W1:Y:S02]  /*dda0*/  SHFL.IDX P6, R14, R13, R12, R11 ;  /* 0x0000000c0d0e7389 */ /* 0x00006400000c000b */
[----:B01----:R-:W-:Y:S01]  /*ddb0*/  ENDCOLLECTIVE ;  /* 0x000000000000791b */ /* 0x003fe20003800000 */
.L_x_152:
[----:B------:R-:W-:Y:S01]  /*ddc0*/  IMAD.MOV.U32 R13, RZ, RZ, R17 ;  /* 0x000000ffff0d7224 */ /* 0x000fe200078e0011 */
[----:B------:R-:W-:Y:S02]  /*ddd0*/  MOV R12, 0x1 ;  /* 0x00000001000c7802 */ /* 0x000fe40000000f00 */
[----:B------:R-:W-:-:S13]  /*dde0*/  IADD3 R2, P0, R14, R5, RZ ;  /* 0x000000050e027210 */ /* 0x000fda0007f1e0ff */
[----:B------:R-:W-:Y:S05]  /*ddf0*/  WARPSYNC.COLLECTIVE R15, `(.L_x_153) ;  /* 0x000000000f087348 */ /* 0x000fea0003c00000 */
[----:B------:R0:W1:Y:S02]  /*de00*/  SHFL.IDX P6, R14, R13, R12, R11 ;  /* 0x0000000c0d0e7389 */ /* 0x00006400000c000b */
[----:B01----:R-:W-:Y:S01]  /*de10*/  ENDCOLLECTIVE ;  /* 0x000000000000791b */ /* 0x003fe20003800000 */
.L_x_153:
[----:B------:R-:W-:Y:S01]  /*de20*/  IMAD.X R3, RZ, RZ, R3, P0 ;  /* 0x000000ffff037224 */ /* 0x000fe200000e0603 */
[----:B------:R-:W-:Y:S01]  /*de30*/  ISETP.LT.OR P0, PT, R8, 0x1, P2 ;  /* 0x000000010800780c */ /* 0x000fe20001701670 */
[----:B------:R-:W-:-:S12]  /*de40*/  IMAD.MOV.U32 R13, RZ, RZ, R16 ;  /* 0x000000ffff0d7224 */ /* 0x000fd800078e0010 */
[----:B------:R-:W-:Y:S01]  /*de50*/  @!PT LDS RZ, [RZ] ;  /* 0x00000000fffff984 */ /* 0x000fe20000000800 */
[----:B------:R-:W-:Y:S01]  /*de60*/  @!PT LDS RZ, [RZ] ;  /* 0x00000000fffff984 */ /* 0x000fe20000000800 */
[----:B------:R-:W-:Y:S01]  /*de70*/  @!PT LDS RZ, [RZ] ;  /* 0x00000000fffff984 */ /* 0x000fe20000000800 */
[----:B------:R-:W-:Y:S01]  /*de80*/  LDGSTS.E.BYPASS.LTC128B.128 [R7+0x400], desc[UR48][R2.64], !P0 ;  /* 0x0040000002077fae */ /* 0x000fe2000c101d70 */
[----:B------:R-:W-:-:S13]  /*de90*/  ISETP.LT.OR P0, PT, R8, 0x1, P1 ;  /* 0x000000010800780c */ /* 0x000fda0000f01670 */
[----:B------:R0:W-:Y:S02]  /*dea0*/  LDGSTS.E.BYPASS.LTC128B.128 [R7+0x4400], desc[UR48][R2.64+0x80], !P0 ;  /* 0x0440008002077fae */ /* 0x0001e4000c101d70 */
[----:B0-----:R-:W-:-:S07]  /*deb0*/  IMAD.MOV.U32 R3, RZ, RZ, R14 ;  /* 0x000000ffff037224 */ /* 0x001fce00078e000e */
[----:B------:R-:W-:Y:S05]  /*dec0*/  WARPSYNC.COLLECTIVE R15, `(.L_x_154) ;  /* 0x000000000f087348 */ /* 0x000fea0003c00000 */
[----:B------:R0:W1:Y:S02]  /*ded0*/  SHFL.IDX P6, R14, R13, R12, R11 ;  /* 0x0000000c0d0e7389 */ /* 0x00006400000c000b */
[----:B01----:R-:W-:Y:S01]  /*dee0*/  ENDCOLLECTIVE ;  /* 0x000000000000791b */ /* 0x003fe20003800000 */
.L_x_154:
[----:B------:R-:W-:Y:S02]  /*def0*/  IMAD.MOV.U32 R13, RZ, RZ, R17 ;  /* 0x000000ffff0d7224 */ /* 0x000fe400078e0011 */
[----:B------:R-:W-:Y:S01]  /*df00*/  IMAD.MOV.U32 R12, RZ, RZ, 0x2 ;  /* 0x00000002ff0c7424 */ /* 0x000fe200078e00ff */
[----:B------:R-:W-:-:S13]  /*df10*/  IADD3 R2, P0, R14, R5, RZ ;  /* 0x000000050e027210 */ /* 0x000fda0007f1e0ff */
[----:B------:R-:W-:Y:S05]  /*df20*/  WARPSYNC.COLLECTIVE R15, `(.L_x_155) ;  /* 0x000000000f087348 */ /* 0x000fea0003c00000 */
[----:B------:R0:W1:Y:S02]  /*df30*/  SHFL.IDX P6, R14, R13, R12, R11 ;  /* 0x0000000c0d0e7389 */ /* 0x00006400000c000b */
[----:B01----:R-:W-:Y:S01]  /*df40*/  ENDCOLLECTIVE ;  /* 0x000000000000791b */ /* 0x003fe20003800000 */
.L_x_155:
[----:B------:R-:W-:Y:S02]  /*df50*/  IADD3.X R3, RZ, R3, RZ, P0, !PT ;  /* 0x00000003ff037210 */ /* 0x000fe400007fe4ff */
        /* <DEDUP_REMOVED lines=8> */
[----:B0-----:R-:W-:-:S07]  /*dfe0*/  MOV R3, R14 ;  /* 0x0000000e00037202 */ /* 0x001fce0000000f00 */
[----:B------:R-:W-:Y:S05]  /*dff0*/  WARPSYNC.COLLECTIVE R15, `(.L_x_156) ;  /* 0x000000000f087348 */ /* 0x000fea0003c00000 */
[----:B------:R0:W1:Y:S02]  /*e000*/  SHFL.IDX P6, R14, R13, R12, R11 ;  /* 0x0000000c0d0e7389 */ /* 0x00006400000c000b */
[----:B01----:R-:W-:Y:S01]  /*e010*/  ENDCOLLECTIVE ;  /* 0x000000000000791b */ /* 0x003fe20003800000 */
.L_x_156:
[----:B------:R-:W-:Y:S01]  /*e020*/  MOV R13, R17 ;  /* 0x00000011000d7202 */ /* 0x000fe20000000f00 */
[----:B------:R-:W-:Y:S01]  /*e030*/  IMAD.MOV.U32 R12, RZ, RZ, 0x3 ;  /* 0x00000003ff0c7424 */ /* 0x000fe200078e00ff */
[----:B------:R-:W-:-:S13]  /*e040*/  IADD3 R2, P0, R14, R5, RZ ;  /* 0x000000050e027210 */ /* 0x000fda0007f1e0ff */
[----:B------:R-:W-:Y:S05]  /*e050*/  WARPSYNC.COLLECTIVE R15, `(.L_x_157) ;  /* 0x000000000f087348 */ /* 0x000fea0003c00000 */
[----:B------:R0:W1:Y:S02]  /*e060*/  SHFL.IDX P6, R14, R13, R12, R11 ;  /* 0x0000000c0d0e7389 */ /* 0x00006400000c000b */
[----:B01----:R-:W-:Y:S01]  /*e070*/  ENDCOLLECTIVE ;  /* 0x000000000000791b */ /* 0x003fe20003800000 */
.L_x_157:
[----:B------:R-:W-:Y:S01]  /*e080*/  IMAD.X R3, RZ, RZ, R3, P0 ;  /* 0x000000ffff037224 */ /* 0x000fe200000e0603 */
[----:B------:R-:W-:Y:S02]  /*e090*/  ISETP.LT.OR P0, PT, R8, 0x21, P2 ;  /* 0x000000210800780c */ /* 0x000fe40001701670 */
[----:B------:R-:W-:-:S11]  /*e0a0*/  MOV R13, R16 ;  /* 0x00000010000d7202 */ /* 0x000fd60000000f00 */
        /* <DEDUP_REMOVED lines=10> */
.L_x_158:
[----:B------:R-:W-:Y:S01]  /*e150*/  IMAD.MOV.U32 R13, RZ, RZ, R17 ;  /* 0x000000ffff0d7224 */ /* 0x000fe200078e0011 */
[----:B------:R-:W-:Y:S02]  /*e160*/  MOV R12, 0x4 ;  /* 0x00000004000c7802 */ /* 0x000fe40000000f00 */
[----:B------:R-:W-:-:S13]  /*e170*/  IADD3 R2, P0, R14, R5, RZ ;  /* 0x000000050e027210 */ /* 0x000fda0007f1e0ff */
[----:B------:R-:W-:Y:S05]  /*e180*/  WARPSYNC.COLLECTIVE R15, `(.L_x_159) ;  /* 0x000000000f087348 */ /* 0x000fea0003c00000 */
[----:B------:R0:W1:Y:S02]  /*e190*/  SHFL.IDX P6, R14, R13, R12, R11 ;  /* 0x0000000c0d0e7389 */ /* 0x00006400000c000b */
[----:B01----:R-:W-:Y:S01]  /*e1a0*/  ENDCOLLECTIVE ;  /* 0x000000000000791b */ /* 0x003fe20003800000 */
.L_x_159:
        /* <DEDUP_REMOVED lines=13> */
.L_x_160:
[----:B------:R-:W-:Y:S02]  /*e280*/  IMAD.MOV.U32 R13, RZ, RZ, R17 ;  /* 0x000000ffff0d7224 */ /* 0x000fe400078e0011 */
[----:B------:R-:W-:Y:S01]  /*e290*/  IMAD.MOV.U32 R12, RZ, RZ, 0x5 ;  /* 0x00000005ff0c7424 */ /* 0x000fe200078e00ff */
[----:B------:R-:W-:-:S13]  /*e2a0*/  IADD3 R2, P0, R14, R5, RZ ;  /* 0x000000050e027210 */ /* 0x000fda0007f1e0ff */
[----:B------:R-:W-:Y:S05]  /*e2b0*/  WARPSYNC.COLLECTIVE R15, `(.L_x_161) ;  /* 0x000000000f087348 */ /* 0x000fea0003c00000 */
[----:B------:R0:W1:Y:S02]  /*e2c0*/  SHFL.IDX P6, R14, R13, R12, R11 ;  /* 0x0000000c0d0e7389 */ /* 0x00006400000c000b */
[----:B01----:R-:W-:Y:S01]  /*e2d0*/  ENDCOLLECTIVE ;  /* 0x000000000000791b */ /* 0x003fe20003800000 */
.L_x_161:
        /* <DEDUP_REMOVED lines=13> */
.L_x_162:
[----:B------:R-:W-:Y:S01]  /*e3b0*/  MOV R13, R17 ;  /* 0x00000011000d7202 */ /* 0x000fe20000000f00 */
[----:B------:R-:W-:Y:S01]  /*e3c0*/  IMAD.MOV.U32 R12, RZ, RZ, 0x6 ;  /* 0x00000006ff0c7424 */ /* 0x000fe200078e00ff */
[----:B------:R-:W-:-:S13]  /*e3d0*/  IADD3 R2, P0, R14, R5, RZ ;  /* 0x000000050e027210 */ /* 0x000fda0007f1e0ff */
[----:B------:R-:W-:Y:S05]  /*e3e0*/  WARPSYNC.COLLECTIVE R15, `(.L_x_163) ;  /* 0x000000000f087348 */ /* 0x000fea0003c00000 */
[----:B------:R0:W1:Y:S02]  /*e3f0*/  SHFL.IDX P6, R14, R13, R12, R11 ;  /* 0x0000000c0d0e7389 */ /* 0x00006400000c000b */
[----:B01----:R-:W-:Y:S01]  /*e400*/  ENDCOLLECTIVE ;  /* 0x000000000000791b */ /* 0x003fe20003800000 */
.L_x_163:
        /* <DEDUP_REMOVED lines=13> */
.L_x_164:
[----:B------:R-:W-:Y:S01]  /*e4e0*/  IMAD.MOV.U32 R13, RZ, RZ, R17 ;  /* 0x000000ffff0d7224 */ /* 0x000fe200078e0011 */
[----:B------:R-:W-:Y:S02]  /*e4f0*/  MOV R12, 0x7 ;  /* 0x00000007000c7802 */ /* 0x000fe40000000f00 */
[----:B------:R-:W-:-:S13]  /*e500*/  IADD3 R2, P0, R14, R5, RZ ;  /* 0x000000050e027210 */ /* 0x000fda0007f1e0ff */
[----:B------:R-:W-:Y:S05]  /*e510*/  WARPSYNC.COLLECTIVE R15, `(.L_x_165) ;  /* 0x000000000f087348 */ /* 0x000fea0003c00000 */
[----:B------:R0:W1:Y:S02]  /*e520*/  SHFL.IDX P6, R14, R13, R12, R11 ;  /* 0x0000000c0d0e7389 */ /* 0x00006400000c000b */
[----:B01----:R-:W-:Y:S01]  /*e530*/  ENDCOLLECTIVE ;  /* 0x000000000000791b */ /* 0x003fe20003800000 */
.L_x_165:
[----:B------:R-:W-:Y:S01]  /*e540*/  IMAD.X R3, RZ, RZ, R3, P0 ;  /* 0x000000ffff037224 */ /* 0x000fe200000e0603 */
[----:B------:R-:W-:Y:S01]  /*e550*/  ISETP.LT.OR P0, PT, R8, 0x61, P2 ;  /* 0x000000610800780c */ /* 0x000fe20001701670 */
[----:B------:R-:W-:-:S12]  /*e560*/  IMAD.MOV.U32 R13, RZ, RZ, R16 ;  /* 0x000000ffff0d7224 */ /* 0x000fd800078e0010 */
[----:B------:R-:W-:Y:S01]  /*e570*/  @!PT LDS RZ, [RZ] ;  /* 0x00000000fffff984 */ /* 0x000fe20000000800 */
[----:B------:R-:W-:Y:S01]  /*e580*/  @!PT LDS RZ, [RZ] ;  /* 0x00000000fffff984 */ /* 0x000fe20000000800 */
[----:B------:R-:W-:Y:S01]  /*e590*/  @!PT LDS RZ, [RZ] ;  /* 0x00000000fffff984 */ /* 0x000fe20000000800 */
[----:B------:R0:W-:Y:S01]  /*e5a0*/  LDGSTS.E.BYPASS.LTC128B.128 [R7+0x3400], desc[UR48][R2.64], !P0 ;  /* 0x0340000002077fae */ /* 0x0001e2000c101d70 */
[----:B------:R-:W-:Y:S01]  /*e5b0*/  ISETP.LT.OR P0, PT, R8, 0x61, P1 ;  /* 0x000000610800780c */ /* 0x000fe20000f01670 */
[----:B------:R-:W-:-:S12]  /*e5c0*/  IMAD.MOV.U32 R17, RZ, RZ, R14 ;  /* 0x000000ffff117224 */ /* 0x000fd800078e000e */
[----:B0-----:R-:W-:Y:S05]  /*e5d0*/  WARPSYNC.COLLECTIVE R15, `(.L_x_166) ;  /* 0x000000000f087348 */ /* 0x001fea0003c00000 */
[----:B------:R1:W2:Y:S02]  /*e5e0*/  SHFL.IDX P6, R14, R13, R12, R11 ;  /* 0x0000000c0d0e7389 */ /* 0x0002a400000c000b */
[----:B012---:R-:W-:Y:S01]  /*e5f0*/  ENDCOLLECTIVE ;  /* 0x000000000000791b */ /* 0x007fe20003800000 */
.L_x_166:
[----:B------:R-:W-:Y:S01]  /*e600*/  @!PT LDS RZ, [RZ] ;  /* 0x00000000fffff984 */ /* 0x000fe20000000800 */
[----:B------:R-:W-:Y:S01]  /*e610*/  @!PT LDS RZ, [RZ] ;  /* 0x00000000fffff984 */ /* 0x000fe20000000800 */
[----:B------:R-:W-:Y:S01]  /*e620*/  @!PT LDS RZ, [RZ] ;  /* 0x00000000fffff984 */ /* 0x000fe20000000800 */
[----:B------:R0:W-:Y:S01]  /*e630*/  LDGSTS.E.BYPASS.LTC128B.128 [R7+0x7400], desc[UR48][R2.64+0x80], !P0 ;  /* 0x0740008002077fae */ /* 0x0001e2000c101d70 */
[----:B------:R-:W-:Y:S05]  /*e640*/  BRA `(.L_x_167) ;  /* 0xffffffc8000c7947 */ /* 0x000fea000383ffff */
.L_x_71:
[----:B0-----:R0:W1:Y:S02]  /*e650*/  SYNCS.PHASECHK.TRANS64.TRYWAIT P0, [R4+URZ+0x28860], R3 ;  /* 0x02886003040075a7 */ /* 0x001064000800017f */
[----:B-1----:R-:W-:Y:S05]  /*e660*/  @!P0 NANOSLEEP.SYNCS 0x989680 ;  /* 0x009896800000895d */ /* 0x002fea0003900000 */
[----:B------:R-:W1:Y:S02]  /*e670*/  @!P0 SYNCS.PHASECHK.TRANS64 P0, [R4+URZ+0x28860], R3 ;  /* 0x02886003040085a7 */ /* 0x000e64000800007f */
[----:B-1----:R-:W-:Y:S05]  /*e680*/  @!P0 BRA `(.L_x_71) ;  /* 0xfffffffc00f08947 */ /* 0x002fea000383ffff */
[----:B------:R-:W-:Y:S05]  /*e690*/  BRA `(.L_x_168) ;  /* 0xffffffc800e47947 */ /* 0x000fea000383ffff */
.L_x_72:
[----:B------:R-:W-:Y:S01]  /*e6a0*/  BSSY B0, `(.L_x_169) ;  /* 0x0000008000007945 */ /* 0x000fe20003800000 */
[----:B------:R-:W-:Y:S01]  /*e6b0*/  MOV R13, R17 ;  /* 0x00000011000d7202 */ /* 0x000fe20000000f00 */
[----:B------:R-:W-:Y:S01]  /*e6c0*/  IMAD.MOV.U32 R12, RZ, RZ, RZ ;  /* 0x000000ffff0c7224 */ /* 0x000fe200078e00ff */
[----:B------:R-:W-:Y:S01]  /*e6d0*/  MOV R15, 0xffffffff ;  /* 0xffffffff000f7802 */ /* 0x000fe20000000f00 */
[----:B------:R-:W-:-:S07]  /*e6e0*/  IMAD.MOV.U32 R11, RZ, RZ, 0x181f ;  /* 0x0000181fff0b7424 */ /* 0x000fce00078e00ff */
[----:B0-----:R-:W-:Y:S05]  /*e6f0*/  WARPSYNC.COLLECTIVE R15, `(.L_x_170) ;  /* 0x000000000f087348 */ /* 0x001fea0003c00000 */
[----:B------:R1:W2:Y:S02]  /*e700*/  SHFL.IDX P6, R14, R13, R12, R11 ;  /* 0x0000000c0d0e7389 */ /* 0x0002a400000c000b */
[----:B012---:R-:W-:Y:S01]  /*e710*/  ENDCOLLECTIVE ;  /* 0x000000000000791b */ /* 0x007fe20003800000 */
.L_x_170:
[----:B------:R-:W-:Y:S05]  /*e720*/  BSYNC B0 ;  /* 0x0000000000007941 */ /* 0x000fea0003800000 */
.L_x_169:
[----:B------:R-:W-:Y:S01]  /*e730*/  IMAD.MOV.U32 R13, RZ, RZ, R16 ;  /* 0x000000ffff0d7224 */ /* 0x000fe200078e0010 */
[----:B------:R-:W-:Y:S01]  /*e740*/  MOV R12, RZ ;  /* 0x000000ff000c7202 */ /* 0x000fe20000000f00 */
[----:B------:R-:W-:Y:S01]  /*e750*/  IMAD.MOV.U32 R11, RZ, RZ, 0x181f ;  /* 0x0000181fff0b7424 */ /* 0x000fe200078e00ff */
[----:B------:R-:W-:Y:S01]  /*e760*/  SHF.L.U32 R6, R34, 0x1, RZ ;  /* 0x0000000122067819 */ /* 0x000fe200000006ff */
[----:B------:R-:W-:Y:S02]  /*e770*/  IMAD.MOV.U32 R15, RZ, RZ, -0x1 ;  /* 0xffffffffff0f7424 */ /* 0x000fe400078e00ff */
[----:B------:R-:W-:-:S07]  /*e780*/  IMAD.MOV.U32 R0, RZ, RZ, R14 ;  /* 0x000000ffff007224 */ /* 0x000fce00078e000e */
[----:B------:R-:W-:Y:S05]  /*e790*/  WARPSYNC.COLLECTIVE R15, `(.L_x_171) ;  /* 0x000000000f087348 */ /* 0x000fea0003c00000 */
[----:B------:R0:W1:Y:S02]  /*e7a0*/  SHFL.IDX P6, R14, R13, R12, R11 ;  /* 0x0000000c0d0e7389 */ /* 0x00006400000c000b */
[----:B01----:R-:W-:Y:S01]  /*e7b0*/  ENDCOLLECTIVE ;  /* 0x000000000000791b */ /* 0x003fe20003800000 */
.L_x_171:
[----:B------:R-:W-:Y:S01]  /*e7c0*/  IMAD.MOV.U32 R13, RZ, RZ, R17 ;  /* 0x000000ffff0d7224 */ /* 0x000fe200078e0011 */
[----:B------:R-:W-:Y:S02]  /*e7d0*/  MOV R12, 0x1 ;  /* 0x00000001000c7802 */ /* 0x000fe40000000f00 */
[----:B------:R-:W-:-:S13]  /*e7e0*/  IADD3 R2, P0, R14, R6, RZ ;  /* 0x000000060e027210 */ /* 0x000fda0007f1e0ff */
[----:B------:R-:W-:Y:S05]  /*e7f0*/  WARPSYNC.COLLECTIVE R15, `(.L_x_172) ;  /* 0x000000000f087348 */ /* 0x000fea0003c00000 */
[----:B------:R0:W1:Y:S02]  /*e800*/  SHFL.IDX P6, R14, R13, R12, R11 ;  /* 0x0000000c0d0e7389 */ /* 0x00006400000c000b */
[----:B01----:R-:W-:Y:S01]  /*e810*/  ENDCOLLECTIVE ;  /* 0x000000000000791b */ /* 0x003fe20003800000 */
.L_x_172:
[----:B------:R-:W-:Y:S01]  /*e820*/  IMAD.X R3, RZ, RZ, R0, P0 ;  /* 0x000000ffff037224 */ /* 0x000fe200000e0600 */
[----:B------:R-:W-:Y:S02]  /*e830*/  ISETP.LT.OR P0, PT, R5, 0x1, P2 ;  /* 0x000000010500780c */ /* 0x000fe40001701670 */
[----:B------:R-:W-:Y:S01]  /*e840*/  LEA R0, R7, UR39, 0x1 ;  /* 0x0000002707007c11 */ /* 0x000fe2000f8e08ff */
[----:B------:R-:W-:-:S10]  /*e850*/  IMAD.MOV.U32 R13, RZ, RZ, R16 ;  /* 0x000000ffff0d7224 */ /* 0x000fd400078e0010 */
        /* <DEDUP_REMOVED lines=9> */
.L_x_173:
[----:B------:R-:W-:Y:S01]  /*e8f0*/  @!PT LDS RZ, [RZ] ;  /* 0x00000000fffff984 */ /* 0x000fe20000000800 */
[----:B------:R-:W-:Y:S01]  /*e900*/  @!PT LDS RZ, [RZ] ;  /* 0x00000000fffff984 */ /* 0x000fe20000000800 */
[----:B------:R-:W-:Y:S01]  /*e910*/  @!PT LDS RZ, [RZ] ;  /* 0x00000000fffff984 */ /* 0x000fe20000000800 */
[----:B------:R0:W-:Y:S01]  /*e920*/  LDGSTS.E.BYPASS.LTC128B.128 [R0+0x4400], desc[UR48][R2.64+0x80], !P0 ;  /* 0x0440008002007fae */ /* 0x0001e2000c101d70 */
[----:B------:R-:W-:Y:S02]  /*e930*/  IMAD.MOV.U32 R13, RZ, RZ, R17 ;  /* 0x000000ffff0d7224 */ /* 0x000fe400078e0011 */
[----:B------:R-:W-:Y:S01]  /*e940*/  IMAD.MOV.U32 R12, RZ, RZ, 0x2 ;  /* 0x00000002ff0c7424 */ /* 0x000fe200078e00ff */
[----:B0-----:R-:W-:-:S13]  /*e950*/  IADD3 R2, P0, R14, R6, RZ ;  /* 0x000000060e027210 */ /* 0x001fda0007f1e0ff */
[----:B------:R-:W-:Y:S05]  /*e960*/  WARPSYNC.COLLECTIVE R15, `(.L_x_174) ;  /* 0x000000000f087348 */ /* 0x000fea0003c00000 */
[----:B------:R0:W1:Y:S02]  /*e970*/  SHFL.IDX P6, R14, R13, R12, R11 ;  /* 0x0000000c0d0e7389 */ /* 0x00006400000c000b */
[----:B01----:R-:W-:Y:S01]  /*e980*/  ENDCOLLECTIVE ;  /* 0x000000000000791b */ /* 0x003fe20003800000 */
.L_x_174:
[----:B------:R-:W-:Y:S02]  /*e990*/  IADD3.X R3, RZ, R7, RZ, P0, !PT ;  /* 0x00000007ff037210 */ /* 0x000fe400007fe4ff */
[----:B------:R-:W-:Y:S01]  /*e9a0*/  ISETP.LT.OR P0, PT, R5, 0x11, P2 ;  /* 0x000000110500780c */ /* 0x000fe20001701670 */
[----:B------:R-:W-:-:S12]  /*e9b0*/  IMAD.MOV.U32 R13, RZ, RZ, R16 ;  /* 0x000000ffff0d7224 */ /* 0x000fd800078e0010 */
[----:B------:R-:W-:Y:S01]  /*e9c0*/  @!PT LDS RZ, [RZ] ;  /* 0x00000000fffff984 */ /* 0x000fe20000000800 */
[----:B------:R-:W-:Y:S01]  /*e9d0*/  @!PT LDS RZ, [RZ] ;  /* 0x00000000fffff984 */ /* 0x000fe20000000800 */
[----:B------:R-:W-:Y:S01]  /*e9e0*/  @!PT LDS RZ, [RZ] ;  /* 0x00000000fffff984 */ /* 0x000fe20000000800 */
[----:B------:R0:W-:Y:S01]  /*e9f0*/  LDGSTS.E.BYPASS.LTC128B.128 [R0+0xc00], desc[UR48][R2.64], !P0 ;  /* 0x00c0000002007fae */ /* 0x0001e2000c101d70 */
[----:B------:R-:W-:Y:S02]  /*ea00*/  ISETP.LT.OR P0, PT, R5, 0x11, P1 ;  /* 0x000000110500780c */ /* 0x000fe40000f01670 */
[----:B------:R-:W-:-:S11]  /*ea10*/  MOV R7, R14 ;  /* 0x0000000e00077202 */ /* 0x000fd60000000f00 */
[----:B0-----:R-:W-:Y:S05]  /*ea20*/  WARPSYNC.COLLECTIVE R15, `(.L_x_175) ;  /* 0x000000000f087348 */ /* 0x001fea0003c00000 */
[----:B------:R1:W2:Y:S02]  /*ea30*/  SHFL.IDX P6, R14, R13, R12, R11 ;  /* 0x0000000c0d0e7389 */ /* 0x0002a400000c000b */
[----:B012---:R-:W-:Y:S01]  /*ea40*/  ENDCOLLECTIVE ;  /* 0x000000000000791b */ /* 0x007fe20003800000 */
.L_x_175:
[----:B------:R-:W-:Y:S01]  /*ea50*/  @!PT LDS RZ, [RZ] ;  /* 0x00000000fffff984 */ /* 0x000fe20000000800 */
[----:B------:R-:W-:Y:S01]  /*ea60*/  @!PT LDS RZ, [RZ] ;  /* 0x00000000fffff984 */ /* 0x000fe20000000800 */
[----:B------:R-:W-:Y:S01]  /*ea70*/  @!PT LDS RZ, [RZ] ;  /* 0x00000000fffff984 */ /* 0x000fe20000000800 */
[----:B------:R0:W-:Y:S01]  /*ea80*/  LDGSTS.E.BYPASS.LTC128B.128 [R0+0x4c00], desc[UR48][R2.64+0x80], !P0 ;  /* 0x04c0008002007fae */ /* 0x0001e2000c101d70 */
[----:B------:R-:W-:Y:S01]  /*ea90*/  MOV R13, R17 ;  /* 0x00000011000d7202 */ /* 0x000fe20000000f00 */
[----:B------:R-:W-:Y:S01]  /*eaa0*/  IMAD.MOV.U32 R12, RZ, RZ, 0x3 ;  /* 0x00000003ff0c7424 */ /* 0x000fe200078e00ff */
[----:B0-----:R-:W-:-:S13]  /*eab0*/  IADD3 R2, P0, R14, R6, RZ ;  /* 0x000000060e027210 */ /* 0x001fda0007f1e0ff */
[----:B------:R-:W-:Y:S05]  /*eac0*/  WARPSYNC.COLLECTIVE R15, `(.L_x_176) ;  /* 0x000000000f087348 */ /* 0x000fea0003c00000 */
[----:B------:R0:W1:Y:S02]  /*ead0*/  SHFL.IDX P6, R14, R13, R12, R11 ;  /* 0x0000000c0d0e7389 */ /* 0x00006400000c000b */
[----:B01----:R-:W-:Y:S01]  /*eae0*/  ENDCOLLECTIVE ;  /* 0x000000000000791b */ /* 0x003fe20003800000 */
.L_x_176:
[----:B------:R-:W-:Y:S01]  /*eaf0*/  IMAD.X R3, RZ, RZ, R7, P0 ;  /* 0x000000ffff037224 */ /* 0x000fe200000e0607 */
[----:B------:R-:W-:Y:S02]  /*eb00*/  ISETP.LT.OR P0, PT, R5, 0x21, P2 ;  /* 0x000000210500780c */ /* 0x000fe40001701670 */
[----:B------:R-:W-:-:S11]  /*eb10*/  MOV R13, R16 ;  /* 0x00000010000d7202 */ /* 0x000fd60000000f00 */
        /* <DEDUP_REMOVED lines=9> */
.L_x_177:
[----:B------:R-:W-:Y:S01]  /*ebb0*/  @!PT LDS RZ, [RZ] ;  /* 0x00000000fffff984 */ /* 0x000fe20000000800 */
[----:B------:R-:W-:Y:S01]  /*ebc0*/  @!PT LDS RZ, [RZ] ;  /* 0x00000000fffff984 */ /* 0x000fe20000000800 */
[----:B------:R-:W-:Y:S01]  /*ebd0*/  @!PT LDS RZ, [RZ] ;  /* 0x00000000fffff984 */ /* 0x000fe20000000800 */
[----:B------:R0:W-:Y:S01]  /*ebe0*/  LDGSTS.E.BYPASS.LTC128B.128 [R0+0x5400], desc[UR48][R2.64+0x80], !P0 ;  /* 0x0540008002007fae */ /* 0x0001e2000c101d70 */
[----:B------:R-:W-:Y:S01]  /*ebf0*/  IMAD.MOV.U32 R13, RZ, RZ, R17 ;  /* 0x000000ffff0d7224 */ /* 0x000fe200078e0011 */
[----:B------:R-:W-:Y:S02]  /*ec00*/  MOV R12, 0x4 ;  /* 0x00000004000c7802 */ /* 0x000fe40000000f00 */
[----:B0-----:R-:W-:-:S13]  /*ec10*/  IADD3 R2, P0, R14, R6, RZ ;  /* 0x000000060e027210 */ /* 0x001fda0007f1e0ff */
[----:B------:R-:W-:Y:S05]  /*ec20*/  WARPSYNC.COLLECTIVE R15, `(.L_x_178) ;  /* 0x000000000f087348 */ /* 0x000fea0003c00000 */
[----:B------:R0:W1:Y:S02]  /*ec30*/  SHFL.IDX P6, R14, R13, R12, R11 ;  /* 0x0000000c0d0e7389 */ /* 0x00006400000c000b */
[----:B01----:R-:W-:Y:S01]  /*ec40*/  ENDCOLLECTIVE ;  /* 0x000000000000791b */ /* 0x003fe20003800000 */
.L_x_178:
        /* <DEDUP_REMOVED lines=12> */
.L_x_179:
        /* <DEDUP_REMOVED lines=10> */
.L_x_180:
        /* <DEDUP_REMOVED lines=12> */
.L_x_181:
        /* <DEDUP_REMOVED lines=10> */
.L_x_182:
        /* <DEDUP_REMOVED lines=12> */
.L_x_183:
        /* <DEDUP_REMOVED lines=10> */
.L_x_184:
        /* <DEDUP_REMOVED lines=12> */
.L_x_185:
[----:B------:R-:W-:Y:S01]  /*f130*/  @!PT LDS RZ, [RZ] ;  /* 0x00000000fffff984 */ /* 0x000fe20000000800 */
[----:B------:R-:W-:Y:S01]  /*f140*/  @!PT LDS RZ, [RZ] ;  /* 0x00000000fffff984 */ /* 0x000fe20000000800 */
[----:B------:R-:W-:Y:S01]  /*f150*/  @!PT LDS RZ, [RZ] ;  /* 0x00000000fffff984 */ /* 0x000fe20000000800 */
[----:B------:R0:W-:Y:S01]  /*f160*/  LDGSTS.E.BYPASS.LTC128B.128 [R0+0x7400], desc[UR48][R2.64+0x80], !P0 ;  /* 0x0740008002007fae */ /* 0x0001e2000c101d70 */
[----:B------:R-:W-:Y:S05]  /*f170*/  BRA `(.L_x_186) ;  /* 0xffffffc400387947 */ /* 0x000fea000383ffff */
.L_x_77:
[----:B0-----:R0:W1:Y:S02]  /*f180*/  SYNCS.PHASECHK.TRANS64.TRYWAIT P0, [R5+URZ+0x28820], R37 ;  /* 0x02882025050075a7 */ /* 0x001064000800017f */
[----:B-1----:R-:W-:Y:S05]  /*f190*/  @!P0 NANOSLEEP.SYNCS 0x989680 ;  /* 0x009896800000895d */ /* 0x002fea0003900000 */
[----:B------:R-:W1:Y:S02]  /*f1a0*/  @!P0 SYNCS.PHASECHK.TRANS64 P0, [R5+URZ+0x28820], R37 ;  /* 0x02882025050085a7 */ /* 0x000e64000800007f */
[----:B-1----:R-:W-:Y:S05]  /*f1b0*/  @!P0 BRA `(.L_x_77) ;  /* 0xfffffffc00f08947 */ /* 0x002fea000383ffff */
[----:B------:R-:W-:Y:S05]  /*f1c0*/  BRA `(.L_x_187) ;  /* 0xffffffc400c87947 */ /* 0x000fea000383ffff */
.L_x_78:
[----:B------:R-:W1:Y:S01]  /*f1d0*/  S2R R0, SR_TID.X ;  /* 0x0000000000007919 */ /* 0x000e620000002100 */
[----:B------:R-:W-:Y:S01]  /*f1e0*/  BSSY B0, `(.L_x_188) ;  /* 0x000000a000007945 */ /* 0x000fe20003800000 */
[----:B------:R-:W-:Y:S01]  /*f1f0*/  IMAD.MOV.U32 R12, RZ, RZ, RZ ;  /* 0x000000ffff0c7224 */ /* 0x000fe200078e00ff */
[----:B------:R-:W-:Y:S01]  /*f200*/  MOV R15, 0xffffffff ;  /* 0xffffffff000f7802 */ /* 0x000fe20000000f00 */
[----:B------:R-:W-:Y:S01]  /*f210*/  IMAD.MOV.U32 R11, RZ, RZ, 0x1f ;  /* 0x0000001fff0b7424 */ /* 0x000fe200078e00ff */
[----:B-1----:R-:W-:-:S04]  /*f220*/  SHF.R.U32.HI R0, RZ, 0x5, R0 ;  /* 0x00000005ff007819 */ /* 0x002fc80000011600 */
[----:B------:R-:W-:-:S04]  /*f230*/  LOP3.LUT R0, R0, 0x3, RZ, 0xc0, !PT ;  /* 0x0000000300007812 */ /* 0x000fc800078ec0ff */
[----:B------:R-:W-:-:S07]  /*f240*/  MOV R13, R0 ;  /* 0x00000000000d7202 */ /* 0x000fce0000000f00 */
[----:B0-----:R-:W-:Y:S05]  /*f250*/  WARPSYNC.COLLECTIVE R15, `(.L_x_189) ;  /* 0x000000000f087348 */ /* 0x001fea0003c00000 */
[----:B------:R1:W2:Y:S02]  /*f260*/  SHFL.IDX P6, R14, R13, R12, R11 ;  /* 0x0000000c0d0e7389 */ /* 0x0002a400000c000b */
[----:B012---:R-:W-:Y:S01]  /*f270*/  ENDCOLLECTIVE ;  /* 0x000000000000791b */ /* 0x007fe20003800000 */
.L_x_189:
[----:B------:R-:W-:Y:S05]  /*f280*/  BSYNC B0 ;  /* 0x0000000000007941 */ /* 0x000fea0003800000 */
.L_x_188:
[----:B------:R-:W-:Y:S05]  /*f290*/  BRA `(.L_x_190) ;  /* 0xffffffc400b07947 */ /* 0x000fea000383ffff */
.L_x_81:
[----:B------:R-:W-:Y:S01]  /*f2a0*/  BSSY B1, `(.L_x_191) ;  /* 0x0000006000017945 */ /* 0x000fe20003800000 */
[----:B------:R-:W-:-:S07]  /*f2b0*/  IMAD.MOV.U32 R15, RZ, RZ, -0x1 ;  /* 0xffffffffff0f7424 */ /* 0x000fce00078e00ff */
[----:B01----:R-:W-:Y:S05]  /*f2c0*/  WARPSYNC.COLLECTIVE R15, `(.L_x_192) ;  /* 0x000000000f0c7348 */ /* 0x003fea0003c00000 */
[----:B------:R-:W-:Y:S02]  /*f2d0*/  ELECT P6, UR62, PT ;  /* 0x00000000003e782f */ /* 0x000fe400038c0000 */
[----:B------:R-:W-:Y:S01]  /*f2e0*/  MOV R14, UR62 ;  /* 0x0000003e000e7c02 */ /* 0x000fe20008000f00 */
[----:B01----:R-:W-:Y:S10]  /*f2f0*/  ENDCOLLECTIVE ;  /* 0x000000000000791b */ /* 0x003ff40003800000 */
.L_x_192:
[----:B------:R-:W-:Y:S05]  /*f300*/  BSYNC B1 ;  /* 0x0000000000017941 */ /* 0x000fea0003800000 */
.L_x_191:
[----:B------:R-:W-:Y:S05]  /*f310*/  BRA `(.L_x_193) ;  /* 0xffffffc400a87947 */ /* 0x000fea000383ffff */
.L_x_83:
[----:B-1----:R1:W2:Y:S02]  /*f320*/  SYNCS.PHASECHK.TRANS64.TRYWAIT P1, [R3+URZ+0x28840], R2 ;  /* 0x02884002030075a7 */ /* 0x0022a4000802017f */
[----:B--2---:R-:W-:Y:S05]  /*f330*/  @!P1 NANOSLEEP.SYNCS 0x989680 ;  /* 0x009896800000995d */ /* 0x004fea0003900000 */
[----:B------:R-:W2:Y:S02]  /*f340*/  @!P1 SYNCS.PHASECHK.TRANS64 P1, [R3+URZ+0x28840], R2 ;  /* 0x02884002030095a7 */ /* 0x000ea4000802007f */
[----:B--2---:R-:W-:Y:S05]  /*f350*/  @!P1 BRA `(.L_x_83) ;  /* 0xfffffffc00f09947 */ /* 0x004fea000383ffff */
[----:B------:R-:W-:Y:S05]  /*f360*/  BRA `(.L_x_194) ;  /* 0xffffffc400c87947 */ /* 0x000fea000383ffff */
.L_x_85:
[----:B0-----:R0:W2:Y:S02]  /*f370*/  SYNCS.PHASECHK.TRANS64.TRYWAIT P1, [R5+URZ+0x28840], R0 ;  /* 0x02884000050075a7 */ /* 0x0010a4000802017f */
[----:B--2---:R-:W-:Y:S05]  /*f380*/  @!P1 NANOSLEEP.SYNCS 0x989680 ;  /* 0x009896800000995d */ /* 0x004fea0003900000 */
[----:B------:R-:W2:Y:S02]  /*f390*/  @!P1 SYNCS.PHASECHK.TRANS64 P1, [R5+URZ+0x28840], R0 ;  /* 0x02884000050095a7 */ /* 0x000ea4000802007f */
[----:B--2---:R-:W-:Y:S05]  /*f3a0*/  @!P1 BRA `(.L_x_85) ;  /* 0xfffffffc00f09947 */ /* 0x004fea000383ffff */
[----:B------:R-:W-:Y:S05]  /*f3b0*/  BRA `(.L_x_195) ;  /* 0xffffffc400d47947 */ /* 0x000fea000383ffff */
.L_x_87:
[----:B--2---:R2:W3:Y:S02]  /*f3c0*/  SYNCS.PHASECHK.TRANS64.TRYWAIT P1, [R3+URZ+0x28860], R2 ;  /* 0x02886002030075a7 */ /* 0x0044e4000802017f */
[----:B---3--:R-:W-:Y:S05]  /*f3d0*/  @!P1 NANOSLEEP.SYNCS 0x989680 ;  /* 0x009896800000995d */ /* 0x008fea0003900000 */
[----:B------:R-:W3:Y:S02]  /*f3e0*/  @!P1 SYNCS.PHASECHK.TRANS64 P1, [R3+URZ+0x28860], R2 ;  /* 0x02886002030095a7 */ /* 0x000ee4000802007f */
[----:B---3--:R-:W-:Y:S05]  /*f3f0*/  @!P1 BRA `(.L_x_87) ;  /* 0xfffffffc00f09947 */ /* 0x008fea000383ffff */
[----:B------:R-:W-:Y:S05]  /*f400*/  BRA `(.L_x_196) ;  /* 0xffffffc400d07947 */ /* 0x000fea000383ffff */
.L_x_197:
[----:B------:R-:W-:-:S00]  /*f410*/  BRA `(.L_x_197) ;  /* 0xfffffffc00fc7947 */ /* 0x000fc0000383ffff */
[----:B------:R-:W-:-:S00]  /*f420*/  NOP ;  /* 0x0000000000007918 */ /* 0x000fc00000000000 */
        /* <DEDUP_REMOVED lines=13> */
.L_x_3478:


//--------------------- .text._ZN7cutlass13device_kernelIN5flash11enable_sm90INS1_16FlashAttnFwdSm90INS1_25CollectiveMainloopFwdSm90ILi2EN4cute5tupleIJNS5_1CILi1EEES8_S8_EEENS6_IJNS7_ILi128EEESA_SA_EEELi128ENS_10bfloat16_tEfNS_4arch4Sm90ELb0ELb0ELb1ELb1ELb1ELb0ELb0ELb1ELb1ELb1ELb0ELb0EEENS1_21CollectiveEpilogueFwdISB_S9_SC_SE_Li256ELb1ELb1ELb0ELb0EEENS1_36VarlenDynamicPersistentTileSchedulerILi128ELi128ELi256ELi128ELb0ELb1ELb1ELb0ELb1ELb1EEEEEEEEEvNT_6ParamsE --------------------------
	.section	.text._ZN7cutlass13device_kernelIN5flash11enable_sm90INS1_16FlashAttnFwdSm90INS1_25CollectiveMainloopFwdSm90ILi2EN4cute5tupleIJNS5_1CILi1EEES8_S8_EEENS6_IJNS7_ILi128EEESA_SA_EEELi128ENS_10bfloat16_tEfNS_4arch4Sm90ELb0ELb0ELb1ELb1ELb1ELb0ELb0ELb1ELb1ELb1ELb0ELb0EEENS1_21CollectiveEpilogueFwdISB_S9_SC_SE_Li256ELb1ELb1ELb0ELb0EEENS1_36VarlenDynamicPersistentTileSchedulerILi128ELi128ELi256ELi128ELb0ELb1ELb1ELb0ELb1ELb1EEEEEEEEEvNT_6ParamsE,"ax",@progbits
	.align	128
.text._ZN7cutlass13device_kernelIN5flash11enable_sm90INS1_16FlashAttnFwdSm90INS1_25CollectiveMainloopFwdSm90ILi2EN4cute5tupleIJNS5_1CILi1EEES8_S8_EEENS6_IJNS7_ILi128EEESA_SA_EEELi128ENS_10bfloat16_tEfNS_4arch4Sm90ELb0ELb0ELb1ELb1ELb1ELb0ELb0ELb1ELb1ELb1ELb0ELb0EEENS1_21CollectiveEpilogueFwdISB_S9_SC_SE_Li256ELb1ELb1ELb0ELb0EEENS1_36VarlenDynamicPersistentTileSchedulerILi128ELi128ELi256ELi128ELb0ELb1ELb1ELb0ELb1ELb1EEEEEEEEEvNT_6ParamsE:
        .type           _ZN7cutlass13device_kernelIN5flash11enable_sm90INS1_16FlashAttnFwdSm90INS1_25CollectiveMainloopFwdSm90ILi2EN4cute5tupleIJNS5_1CILi1EEES8_S8_EEENS6_IJNS7_ILi128EEESA_SA_EEELi128ENS_10bfloat16_tEfNS_4arch4Sm90ELb0ELb0ELb1ELb1ELb1ELb0ELb0ELb1ELb1ELb1ELb0ELb0EEENS1_21CollectiveEpilogueFwdISB_S9_SC_SE_Li256ELb1ELb1ELb0ELb0EEENS1_36VarlenDynamicPersistentTileSchedulerILi128ELi128ELi256ELi128ELb0ELb1ELb1ELb0ELb1ELb1EEEEEEEEEvNT_6ParamsE,@function
        .size           _ZN7cutlass13device_kernelIN5flash11enable_sm90INS1_16FlashAttnFwdSm90INS1_25CollectiveMainloopFwdSm90ILi2EN4cute5tupleIJNS5_1CILi1EEES8_S8_EEENS6_IJNS7_ILi128EEESA_SA_EEELi128ENS_10bfloat16_tEfNS_4arch4Sm90ELb0ELb0ELb1ELb1ELb1ELb0ELb0ELb1ELb1ELb1ELb0ELb0EEENS1_21CollectiveEpilogueFwdISB_S9_SC_SE_Li256ELb1ELb1ELb0ELb0EEENS1_36VarlenDynamicPersistentTileSchedulerILi128ELi128ELi256ELi128ELb0ELb1ELb1ELb0ELb1ELb1EEEEEEEEEvNT_6ParamsE,(.L_x_3479 - _ZN7cutlass13device_kernelIN5flash11enable_sm90INS1_16FlashAttnFwdSm90INS1_25CollectiveMainloopFwdSm90ILi2EN4cute5tupleIJNS5_1CILi1EEES8_S8_EEENS6_IJNS7_ILi128EEESA_SA_EEELi128ENS_10bfloat16_tEfNS_4arch4Sm90ELb0ELb0ELb1ELb1ELb1ELb0ELb0ELb1ELb1ELb1ELb0ELb0EEENS1_21CollectiveEpilogueFwdISB_S9_SC_SE_Li256ELb1ELb1ELb0ELb0EEENS1_36VarlenDynamicPersistentTileSchedulerILi128ELi128ELi256ELi128ELb0ELb1ELb1ELb0ELb1ELb1EEEEEEEEEvNT_6ParamsE)
        .other          _ZN7cutlass13device_kernelIN5flash11enable_sm90INS1_16FlashAttnFwdSm90INS1_25CollectiveMainloopFwdSm90ILi2EN4cute5tupleIJNS5_1CILi1EEES8_S8_EEENS6_IJNS7_ILi128EEESA_SA_EEELi128ENS_10bfloat16_tEfNS_4arch4Sm90ELb0ELb0ELb1ELb1ELb1ELb0ELb0ELb1ELb1ELb1ELb0ELb0EEENS1_21CollectiveEpilogueFwdISB_S9_SC_SE_Li256ELb1ELb1ELb0ELb0EEENS1_36VarlenDynamicPersistentTileSchedulerILi128ELi128ELi256ELi128ELb0ELb1ELb1ELb0ELb1ELb1EEEEEEEEEvNT_6ParamsE,@"STO_CUDA_ENTRY STV_DEFAULT"
_ZN7cutlass13device_kernelIN5flash11enable_sm90INS1_16FlashAttnFwdSm90INS1_25CollectiveMainloopFwdSm90ILi2EN4cute5tupleIJNS5_1CILi1EEES8_S8_EEENS6_IJNS7_ILi128EEESA_SA_EEELi128ENS_10bfloat16_tEfNS_4arch4Sm90ELb0ELb0ELb1ELb1ELb1ELb0ELb0ELb1ELb1ELb1ELb0ELb0EEENS1_21CollectiveEpilogueFwdISB_S9_SC_SE_Li256ELb1ELb1ELb0ELb0EEENS1_36VarlenDynamicPersistentTileSchedulerILi128ELi128ELi256ELi128ELb0ELb1ELb1ELb0ELb1ELb1EEEEEEEEEvNT_6ParamsE:
[----:B------:R-:W0:Y:S02]  /*0000*/  LDC R1, c[0x0][0x28] ;  /* 0x00000a00ff017b82 */ /* 0x000e240000000800 */
[----:B0-----:R-:W-:Y:S01]  /*0010*/  VIADD R1, R1, 0xffffffe0 ;  /* 0xffffffe001017836 */ /* 0x001fe20000000000 */
[----:B------:R-:W0:Y:S01]  /*0020*/  S2R R3, SR_TID.X ;  /* 0x0000000000037919 */ /* 0x000e220000002100 */
[----:B------:R-:W-:Y:S01]  /*0030*/  ELECT P0, URZ, PT ;  /* 0x00000000003f782f */ /* 0x000fe20003800000 */
[----:B------:R-:W-:Y:S01]  /*0040*/  UMOV UR4, 0x80 ;  /* 0x0000008000047882 */ /* 0x000fe20000000000 */
[----:B------:R-:W-:Y:S01]  /*0050*/  UMOV UR7, 0x100 ;  /* 0x0000010000077882 */ /* 0x000fe20000000000 */
[----:B0-----:R-:W-:-:S05]  /*0060*/  SHF.R.U32.HI R0, RZ, 0x5, R3 ;  /* 0x00000005ff007819 */ /* 0x001fca0000011603 */
[----:B------:R-:W0:Y:S02]  /*0070*/  SHFL.IDX PT, R2, R0, RZ, 0x1f ;  /* 0x00001fff00027589 */ /* 0x000e2400000e0000 */
[C---:B0-----:R-:W-:Y:S02]  /*0080*/  ISETP.NE.OR P0, PT, R2.reuse, RZ, !P0 ;  /* 0x000000ff0200720c */ /* 0x041fe40004705670 */
[----:B------:R-:W-:Y:S02]  /*0090*/  ISETP.NE.AND P1, PT, R2, RZ, PT ;  /* 0x000000ff0200720c */ /* 0x000fe40003f25270 */
[----:B------:R-:W-:-:S05]  /*00a0*/  SHF.R.U32.HI R2, RZ, 0x7, R3 ;  /* 0x00000007ff027819 */ /* 0x000fca0000011603 */
[----:B------:R0:W1:Y:S04]  /*00b0*/  SHFL.IDX PT, R4, R2, RZ, 0x1f ;  /* 0x00001fff02047589 */ /* 0x00006800000e0000 */
[----:B------:R-:W-:Y:S01]  /*00c0*/  VOTEU.ALL UP0, P0 ;  /* 0x00000000003f7886 */ /* 0x000fe20000000000 */
[----:B------:R-:W-:-:S04]  /*00d0*/  VOTEU.ALL UP1, P0 ;  /* 0x00000000003f7886 */ /* 0x000fc80000020000 */
[----:B------:R-:W2:Y:S01]  /*00e0*/  @!UP0 S2UR UR8, SR_CgaCtaId ;  /* 0x00000000000889c3 */ /* 0x000ea20000008800 */
[----:B------:R-:W-:Y:S01]  /*00f0*/  @!UP0 UMOV UR6, 0x400 ;  /* 0x0000040000068882 */ /* 0x000fe20000000000 */
[----:B------:R-:W-:-:S04]  /*0100*/  @!UP0 UIADD3 UR4, -UR4, 0x100000, URZ ;  /* 0x0010000004048890 */ /* 0x000fc8000fffe13f */
[----:B------:R-:W-:Y:S02]  /*0110*/  @!UP0 USHF.L.U32 UR5, UR4, 0xb, URZ ;  /* 0x0000000b04058899 */ /* 0x000fe4000800063f */
[----:B------:R-:W-:Y:S02]  /*0120*/  @!UP0 USHF.L.U32 UR4, UR4, 0x1, URZ ;  /* 0x0000000104048899 */ /* 0x000fe4000800063f */
[----:B--2---:R-:W-:Y:S02]  /*0130*/  @!UP0 ULEA UR8, UR8, UR6, 0x18 ;  /* 0x0000000608088291 */ /* 0x004fe4000f8ec03f */
[----:B------:R-:W-:-:S04]  /*0140*/  @!UP0 UIADD3 UR6, -UR7, 0x100000, URZ ;  /* 0x0010000007068890 */ /* 0x000fc8000fffe13f */
[----:B------:R-:W-:Y:S02]  /*0150*/  @!UP0 USHF.L.U32 UR7, UR6, 0xb, URZ ;  /* 0x0000000b06078899 */ /* 0x000fe4000800063f */
[----:B------:R-:W-:Y:S01]  /*0160*/  @!UP0 USHF.L.U32 UR6, UR6, 0x1, URZ ;  /* 0x0000000106068899 */ /* 0x000fe2000800063f */
[----:B------:R-:W-:-:S05]  /*0170*/  VOTEU.ALL UP0, P0 ;  /* 0x00000000003f7886 */ /* 0x000fca0000000000 */
[----:B------:R0:W2:Y:S06]  /*0180*/  @!UP0 SYNCS.EXCH.64 URZ, [UR8+0x28800], UR4 ;  /* 0x02880004083f85b2 */ /* 0x0000ac0008000100 */
[----:B------:R0:W3:Y:S02]  /*0190*/  @!UP1 SYNCS.EXCH.64 URZ, [UR8+0x28820], UR6 ;  /* 0x02882006083f95b2 */ /* 0x0000e40008000100 */
[----:B01----:R-:W-:Y:S05]  /*01a0*/  @P1 BRA `(.L_x_198) ;  /* 0x0000000000481947 */ /* 0x003fea0003800000 */
        /* <DEDUP_REMOVED lines=14> */
[----:B------:R0:W4:Y:S01]  /*0290*/  SYNCS.EXCH.64 URZ, [UR8+0x28840], UR6 ;  /* 0x02884006083f75b2 */ /* 0x0001220008000100 */
[----:B------:R0:W0:Y:S01]  /*02a0*/  SYNCS.EXCH.64 URZ, [UR8+0x28838], UR4 ;  /* 0x02883804083f75b2 */ /* 0x0000220008000100 */
[----:B------:R0:W0:Y:S01]  /*02b0*/  SYNCS.EXCH.64 URZ, [UR8+0x28848], UR6 ;  /* 0x02884806083f75b2 */ /* 0x0000220008000100 */
[----:B------:R-:W-:Y:S01]  /*02c0*/  NOP ;  /* 0x0000000000007918 */ /* 0x000fe20000000000 */
.L_x_198:
        /* <DEDUP_REMOVED lines=22> */
.L_x_199:
        /* <DEDUP_REMOVED lines=18> */
.L_x_200:
        /* <DEDUP_REMOVED lines=22> */
.L_x_201:
        /* <DEDUP_REMOVED lines=23> */
.L_x_202:
        /* <DEDUP_REMOVED lines=8> */
.L_x_204:
[----:B------:R-:W-:-:S08]  /*08a0*/  NOP ;  /* 0x0000000000007918 */ /* 0x000fd00000000000 */
[----:B------:R-:W0:Y:S02]  /*08b0*/  USETMAXREG.TRY_ALLOC.CTAPOOL UP0, 0xe8 ;  /* 0x000000e8000079c8 */ /* 0x000e240008000600 */
[----:B0-----:R-:W-:-:S13]  /*08c0*/  PLOP3.LUT P0, PT, PT, PT, UP0, 0x80, 0x0 ;  /* 0x000000000000781c */ /* 0x001fda0003f0f008 */
[----:B------:R-:W-:Y:S05]  /*08d0*/  @!P0 BRA `(.L_x_204) ;  /* 0xfffffffc00f08947 */ /* 0x000fea000383ffff */
[----:B------:R-:W0:Y:S01]  /*08e0*/  S2R R3, SR_TID.X ;  /* 0x0000000000037919 */ /* 0x000e220000002100 */
[----:B------:R-:W1:Y:S01]  /*08f0*/  S2UR UR5, SR_CgaCtaId ;  /* 0x00000000000579c3 */ /* 0x000e620000008800 */
[----:B------:R-:W-:-:S07]  /*0900*/  UMOV UR4, 0x400 ;  /* 0x0000040000047882 */ /* 0x000fce0000000000 */
[----:B------:R-:W-:Y:S06]  /*0910*/  BAR.ARV 0x8, 0x180 ;  /* 0x0206000000007b1d */ /* 0x000fec0000002000 */
[----:B-1----:R-:W-:Y:S01]  /*0920*/  ULEA UR4, UR5, UR4, 0x18 ;  /* 0x0000000405047291 */ /* 0x002fe2000f8ec03f */
[----:B0-----:R-:W-:-:S04]  /*0930*/  LOP3.LUT R0, R3, 0xffffff80, RZ, 0xc0, !PT ;  /* 0xffffff8003007812 */ /* 0x001fc800078ec0ff */
[----:B------:R-:W-:-:S13]  /*0940*/  ISETP.NE.AND P0, PT, R0, 0x80, PT ;  /* 0x000000800000780c */ /* 0x000fda0003f05270 */
[----:B------:R-:W-:Y:S08]  /*0950*/  @!P0 BAR.ARV 0x9, 0x100 ;  /* 0x0244000000008b1d */ /* 0x000ff00000002000 */
[----:B------:R-:W-:Y:S06]  /*0960*/  BAR.SYNC.DEFER_BLOCKING 0x5, 0x180 ;  /* 0x0146000000007b1d */ /* 0x000fec0000010000 */
[----:B------:R-:W0:Y:S01]  /*0970*/  LDS.128 R48, [UR4+0x288d0] ;  /* 0x0288d004ff307984 */ /* 0x000e220008000c00 */
[----:B------:R-:W-:Y:S01]  /*0980*/  ULDC UR4, c[0x0][0xc3c] ;  /* 0x00030f0000047ab9 */ /* 0x000fe20000000800 */
[----:B------:R-:W-:Y:S06]  /*0990*/  BAR.ARV 0x4, 0x180 ;  /* 0x0106000000007b1d */ /* 0x000fec0000002000 */
[----:B0-----:R-:W-:-:S13]  /*09a0*/  ISETP.GE.AND P0, PT, R51, UR4, PT ;  /* 0x0000000433007c0c */ /* 0x001fda000bf06270 */
[----:B------:R-:W-:Y:S05]  /*09b0*/  @P0 EXIT ;  /* 0x000000000000094d */ /* 0x000fea0003800000 */
[----:B------:R-:W-:Y:S01]  /*09c0*/  VIADD R190, R3, 0xffffff80 ;  /* 0xffffff8003be7836 */ /* 0x000fe20000000000 */
[----:B------:R-:W-:Y:S01]  /*09d0*/  R2UR UR5, R49 ;  /* 0x00000000310572ca */ /* 0x000fe200000e0000 */
[----:B------:R-:W-:Y:S01]  /*09e0*/  ULOP3.LUT UR45, UR36, 0x1, URZ, 0xfc, !UPT ;  /* 0x00000001242d7892 */ /* 0x000fe2000f8efc3f */
[----:B------:R-:W-:Y:S01]  /*09f0*/  R2UR UR6, R50 ;  /* 0x00000000320672ca */ /* 0x000fe200000e0000 */
[----:B------:R-:W-:Y:S01]  /*0a00*/  UMOV UR44, URZ ;  /* 0x0000003f002c7c82 */ /* 0x000fe20008000000 */
[----:B------:R-:W-:Y:S01]  /*0a10*/  SHF.R.S32.HI R3, RZ, 0x1f, R190 ;  /* 0x0000001fff037819 */ /* 0x000fe200000114be */
[----:B------:R-:W-:Y:S01]  /*0a20*/  UMOV UR43, URZ ;  /* 0x0000003f002b7c82 */ /* 0x000fe20008000000 */
[----:B------:R-:W-:Y:S01]  /*0a30*/  MOV R12, 0xfffffffe ;  /* 0xfffffffe000c7802 */ /* 0x000fe20000000f00 */
[----:B------:R-:W-:Y:S01]  /*0a40*/  UMOV UR42, URZ ;  /* 0x0000003f002a7c82 */ /* 0x000fe20008000000 */
[CC--:B------:R-:W-:Y:S02]  /*0a50*/  LEA.HI R0, R3.reuse, R190.reuse, RZ, 0x7 ;  /* 0x000000be03007211 */ /* 0x0c0fe400078f38ff */
[----:B------:R-:W-:-:S02]  /*0a60*/  LEA.HI R4, R3, R190, RZ, 0x4 ;  /* 0x000000be03047211 */ /* 0x000fc400078f20ff */
[----:B------:R-:W-:Y:S02]  /*0a70*/  LOP3.LUT R5, R0, 0xffffff80, RZ, 0xc0, !PT ;  /* 0xffffff8000057812 */ /* 0x000fe400078ec0ff */
[----:B------:R-:W-:Y:S02]  /*0a80*/  SHF.R.S32.HI R7, RZ, 0x4, R4 ;  /* 0x00000004ff077819 */ /* 0x000fe40000011404 */
[----:B------:R-:W-:Y:S01]  /*0a90*/  SHF.R.S32.HI R153, RZ, 0x7, R0 ;  /* 0x00000007ff997819 */ /* 0x000fe20000011400 */
[----:B------:R-:W-:Y:S01]  /*0aa0*/  IMAD.IADD R154, R190, 0x1, -R5 ;  /* 0x00000001be9a7824 */ /* 0x000fe200078e0a05 */
[----:B------:R-:W-:Y:S02]  /*0ab0*/  LEA.HI R5, R3, R190, RZ, 0x5 ;  /* 0x000000be03057211 */ /* 0x000fe400078f28ff */
[----:B------:R-:W-:Y:S02]  /*0ac0*/  LEA.HI R0, R0, R153, RZ, 0x1 ;  /* 0x0000009900007211 */ /* 0x000fe400078f08ff */
[----:B------:R-:W-:Y:S01]  /*0ad0*/  SHF.R.S32.HI R9, RZ, 0x1f, R154 ;  /* 0x0000001fff097819 */ /* 0x000fe2000001149a */
[----:B------:R-:W-:Y:S01]  /*0ae0*/  IMAD.SHL.U32 R6, R5, 0x20, RZ ;  /* 0x0000002005067824 */ /* 0x000fe200078e00ff */
[----:B------:R-:W-:-:S02]  /*0af0*/  LOP3.LUT R5, R4, 0x3fffff0, RZ, 0xc0, !PT ;  /* 0x03fffff004057812 */ /* 0x000fc400078ec0ff */
[----:B------:R-:W-:Y:S02]  /*0b00*/  LEA.HI R4, R4, R7, RZ, 0x1 ;  /* 0x0000000704047211 */ /* 0x000fe400078f08ff */
[----:B------:R-:W-:Y:S02]  /*0b10*/  LOP3.LUT R6, R6, 0xfffffc00, RZ, 0xc0, !PT ;  /* 0xfffffc0006067812 */ /* 0x000fe400078ec0ff */
[----:B------:R-:W-:Y:S02]  /*0b20*/  IADD3 R5, R190, -R5, RZ ;  /* 0x80000005be057210 */ /* 0x000fe40007ffe0ff */
[----:B------:R-:W-:Y:S02]  /*0b30*/  LOP3.LUT R4, R4, 0x1ffffffe, RZ, 0xc0, !PT ;  /* 0x1ffffffe04047812 */ /* 0x000fe400078ec0ff */
[----:B------:R-:W-:Y:S01]  /*0b40*/  LEA.HI R8, R9, R154, RZ, 0x2 ;  /* 0x0000009a09087211 */ /* 0x000fe200078f10ff */
[----:B------:R-:W-:Y:S01]  /*0b50*/  IMAD R5, R5, 0x40, R6 ;  /* 0x0000004005057824 */ /* 0x000fe200078e0206 */
[----:B------:R-:W-:Y:S01]  /*0b60*/  LEA.HI R6, R3, R190, RZ, 0x2 ;  /* 0x000000be03067211 */ /* 0x000fe200078f10ff */
[----:B------:R-:W-:Y:S01]  /*0b70*/  IMAD.IADD R4, R7, 0x1, -R4 ;  /* 0x0000000107047824 */ /* 0x000fe200078e0a04 */
[----:B------:R-:W-:-:S02]  /*0b80*/  SHF.R.S32.HI R10, RZ, 0x2, R8 ;  /* 0x00000002ff0a7819 */ /* 0x000fc40000011408 */
[----:B------:R-:W-:Y:S01]  /*0b90*/  SHF.R.S32.HI R11, RZ, 0x1f, R8 ;  /* 0x0000001fff0b7819 */ /* 0x000fe20000011408 */
[----:B------:R-:W-:Y:S01]  /*0ba0*/  IMAD R155, R4, 0x8, R5 ;  /* 0x00000008049b7824 */ /* 0x000fe200078e0205 */
[----:B------:R-:W-:Y:S02]  /*0bb0*/  LOP3.LUT R5, R6, 0xfffffffc, RZ, 0xc0, !PT ;  /* 0xfffffffc06057812 */ /* 0x000fe400078ec0ff */
[----:B------:R-:W-:Y:S02]  /*0bc0*/  LEA.HI R11, R11, R10, RZ, 0x3 ;  /* 0x0000000a0b0b7211 */ /* 0x000fe400078f18ff */
[----:B------:R-:W-:Y:S01]  /*0bd0*/  LEA.HI R3, R3, R190, RZ, 0x3 ;  /* 0x000000be03037211 */ /* 0x000fe200078f18ff */
[----:B------:R-:W-:Y:S01]  /*0be0*/  IMAD.IADD R4, R190, 0x1, -R5 ;  /* 0x00000001be047824 */ /* 0x000fe200078e0a05 */
[----:B------:R-:W-:Y:S02]  /*0bf0*/  LOP3.LUT R11, R11, 0xfffffff8, RZ, 0xc0, !PT ;  /* 0xfffffff80b0b7812 */ /* 0x000fe400078ec0ff */
[----:B------:R-:W-:-:S02]  /*0c00*/  LOP3.LUT R5, R3, 0xfffffff8, RZ, 0xc0, !PT ;  /* 0xfffffff803057812 */ /* 0x000fc400078ec0ff */
[----:B------:R-:W-:Y:S01]  /*0c10*/  LEA.HI R9, R9, R154, RZ, 0x5 ;  /* 0x0000009a09097211 */ /* 0x000fe200078f28ff */
[----:B------:R-:W-:Y:S01]  /*0c20*/  IMAD.IADD R10, R10, 0x1, -R11 ;  /* 0x000000010a0a7824 */ /* 0x000fe200078e0a0b */
[----:B------:R-:W-:Y:S01]  /*0c30*/  LEA.HI R6, R4, R4, RZ, 0x1 ;  /* 0x0000000404067211 */ /* 0x000fe200078f08ff */
[----:B------:R-:W-:Y:S01]  /*0c40*/  IMAD.IADD R152, R190, 0x1, -R5 ;  /* 0x00000001be987824 */ /* 0x000fe200078e0a05 */
[----:B------:R-:W-:Y:S02]  /*0c50*/  SHF.R.S32.HI R9, RZ, 0x5, R9 ;  /* 0x00000005ff097819 */ /* 0x000fe40000011409 */
[----:B------:R-:W-:Y:S01]  /*0c60*/  LOP3.LUT R0, R0, 0x3fffffe, RZ, 0xc0, !PT ;  /* 0x03fffffe00007812 */ /* 0x000fe200078ec0ff */
[----:B------:R-:W-:Y:S01]  /*0c70*/  IMAD.SHL.U32 R22, R152, 0x8, RZ ;  /* 0x0000000898167824 */ /* 0x000fe200078e00ff */
[----:B------:R-:W-:Y:S01]  /*0c80*/  LOP3.LUT R7, R6, 0x1ffffffe, RZ, 0xc0, !PT ;  /* 0x1ffffffe06077812 */ /* 0x000fe200078ec0ff */
[----:B------:R-:W-:Y:S01]  /*0c90*/  IMAD R9, R9, 0x10, R10 ;  /* 0x0000001009097824 */ /* 0x000fe200078e020a */
[----:B------:R-:W-:Y:S01]  /*0ca0*/  IADD3 R0, R153, -R0, RZ ;  /* 0x8000000099007210 */ /* 0x000fe20007ffe0ff */
[----:B------:R-:W-:Y:S01]  /*0cb0*/  VIADD R18, R22, 0x40 ;  /* 0x0000004016127836 */ /* 0x000fe20000000000 */
[----:B------:R-:W-:Y:S01]  /*0cc0*/  LOP3.LUT R11, R8, 0x7ffffffc, RZ, 0xc0, !PT ;  /* 0x7ffffffc080b7812 */ /* 0x000fe200078ec0ff */
[----:B------:R-:W-:Y:S01]  /*0cd0*/  IMAD.IADD R16, R4, 0x1, -R7 ;  /* 0x0000000104107824 */ /* 0x000fe200078e0a07 */
[----:B------:R-:W-:Y:S01]  /*0ce0*/  SHF.R.S32.HI R17, RZ, 0x3, R3 ;  /* 0x00000003ff117819 */ /* 0x000fe20000011403 */
[----:B------:R-:W-:Y:S01]  /*0cf0*/  IMAD R19, R0, 0x40, R9 ;  /* 0x0000004000137824 */ /* 0x000fe200078e0209 */
[----:B------:R-:W-:Y:S01]  /*0d00*/  SHF.R.S32.HI R189, RZ, 0x1f, R22 ;  /* 0x0000001fffbd7819 */ /* 0x000fe20000011416 */
[----:B------:R-:W-:Y:S01]  /*0d10*/  IMAD.IADD R11, R154, 0x1, -R11 ;  /* 0x000000019a0b7824 */ /* 0x000fe200078e0a0b */
[----:B------:R-:W-:-:S02]  /*0d20*/  SHF.R.S32.HI R188, RZ, 0x1f, R18 ;  /* 0x0000001fffbc7819 */ /* 0x000fc40000011412 */
[----:B------:R-:W-:Y:S01]  /*0d30*/  LEA R16, R16, R19, 0x3 ;  /* 0x0000001310107211 */ /* 0x000fe200078e18ff */
[----:B------:R-:W-:-:S07]  /*0d40*/  IMAD R23, R11, R12, 0x80 ;  /* 0x000000800b177424 */ /* 0x000fce00078e020c */
.L_x_250:
[----:B012---:R-:W0:Y:S01]  /*0d50*/  LDC.64 R4, c[0x0][0xc88] ;  /* 0x00032200ff047b82 */ /* 0x007e220000000a00 */
[----:B------:R-:W-:Y:S01]  /*0d60*/  ULDC.64 UR8, c[0x0][0xa28] ;  /* 0x00028a0000087ab9 */ /* 0x000fe20000000a00 */
[----:B------:R-:W-:Y:S01]  /*0d70*/  ULDC.64 UR10, c[0x0][0xa20] ;  /* 0x00028800000a7ab9 */ /* 0x000fe20000000a00 */
[----:B------:R-:W-:Y:S01]  /*0d80*/  ULDC UR4, c[0x0][0x424] ;  /* 0x0001090000047ab9 */ /* 0x000fe20000000800 */
[----:B0-----:R-:W-:-:S06]  /*0d90*/  IMAD.WIDE R4, R51, 0x4, R4 ;  /* 0x0000000433047825 */ /* 0x001fcc00078e0204 */
[----:B------:R-:W2:Y:S01]  /*0da0*/  LDG.E R4, desc[UR50][R4.64] ;  /* 0x0000003204047981 */ /* 0x000ea2000c1e1900 */
[----:B------:R-:W-:Y:S02]  /*0db0*/  UISETP.NE.U32.AND UP0, UPT, UR8, URZ, UPT ;  /* 0x0000003f0800728c */ /* 0x000fe4000bf05070 */
[----:B------:R-:W-:Y:S02]  /*0dc0*/  UISETP.NE.U32.AND UP1, UPT, UR10, URZ, UPT ;  /* 0x0000003f0a00728c */ /* 0x000fe4000bf25070 */
[----:B------:R-:W-:Y:S02]  /*0dd0*/  UISETP.NE.AND.EX UP0, UPT, UR9, URZ, UPT, UP0 ;  /* 0x0000003f0900728c */ /* 0x000fe4000bf05300 */
[----:B------:R-:W-:-:S04]  /*0de0*/  UISETP.NE.AND.EX UP1, UPT, UR11, URZ, UPT, UP1 ;  /* 0x0000003f0b00728c */ /* 0x000fc8000bf25310 */
[----:B------:R-:W-:Y:S02]  /*0df0*/  PLOP3.LUT P0, PT, PT, PT, UP0, 0x80, 0x0 ;  /* 0x000000000000781c */ /* 0x000fe40003f0f008 */
[----:B------:R-:W-:Y:S02]  /*0e00*/  PLOP3.LUT P1, PT, PT, PT, UP1, 0x80, 0x0 ;  /* 0x000000000000781c */ /* 0x000fe40003f2f018 */
[----:B--2---:R-:W-:-:S13]  /*0e10*/  R2UR UR37, R4 ;  /* 0x00000000042572ca */ /* 0x004fda00000e0000 */
[----:B------:R-:W-:Y:S02]  /*0e20*/  USHF.R.S32.HI UR38, URZ, 0x1f, UR37 ;  /* 0x0000001f3f267899 */ /* 0x000fe40008011425 */
[----:B------:R-:W-:Y:S02]  /*0e30*/  @UP0 ULEA UR8, UP2, UR37, UR8, 0x2 ;  /* 0x0000000825080291 */ /* 0x000fe4000f84103f */
[----:B------:R-:W-:Y:S02]  /*0e40*/  @UP1 ULEA UR10, UP3, UR37, UR10, 0x2 ;  /* 0x0000000a250a1291 */ /* 0x000fe4000f86103f */
[----:B------:R-:W-:Y:S02]  /*0e50*/  @UP0 ULEA.HI.X UR9, UR37, UR9, UR38, 0x2, UP2 ;  /* 0x0000000925090291 */ /* 0x000fe400090f1426 */
[----:B------:R-:W-:Y:S01]  /*0e60*/  @UP1 ULEA.HI.X UR11, UR37, UR11, UR38, 0x2, UP3 ;  /* 0x0000000b250b1291 */ /* 0x000fe200098f1426 */
[----:B------:R-:W-:Y:S02]  /*0e70*/  IMAD.U32 R4, RZ, RZ, UR8 ;  /* 0x00000008ff047e24 */ /* 0x000fe4000f8e00ff */
[----:B------:R-:W-:-:S02]  /*0e80*/  IMAD.U32 R6, RZ, RZ, UR10 ;  /* 0x0000000aff067e24 */ /* 0x000fc4000f8e00ff */
[----:B------:R-:W-:Y:S01]  /*0e90*/  IMAD.U32 R5, RZ, RZ, UR9 ;  /* 0x00000009ff057e24 */ /* 0x000fe2000f8e00ff */
[----:B------:R-:W-:Y:S01]  /*0ea0*/  ULDC.64 UR8, c[0x0][0x418] ;  /* 0x0001060000087ab9 */ /* 0x000fe20000000a00 */
[----:B------:R-:W-:-:S03]  /*0eb0*/  IMAD.U32 R7, RZ, RZ, UR11 ;  /* 0x0000000bff077e24 */ /* 0x000fc6000f8e00ff */
[----:B------:R-:W2:Y:S04]  /*0ec0*/  @P0 LDG.E R4, desc[UR50][R4.64] ;  /* 0x0000003204040981 */ /* 0x000ea8000c1e1900 */
[----:B---3--:R-:W3:Y:S01]  /*0ed0*/  @P1 LDG.E R6, desc[UR50][R6.64] ;  /* 0x0000003206061981 */ /* 0x008ee2000c1e1900 */
[----:B------:R-:W-:Y:S01]  /*0ee0*/  UISETP.NE.U32.AND UP0, UPT, UR8, URZ, UPT ;  /* 0x0000003f0800728c */ /* 0x000fe2000bf05070 */
[----:B------:R-:W-:Y:S01]  /*0ef0*/  MOV R3, RZ ;  /* 0x000000ff00037202 */ /* 0x000fe20000000f00 */
[----:B------:R-:W-:Y:S01]  /*0f00*/  UMOV UR39, UR5 ;  /* 0x0000000500277c82 */ /* 0x000fe20008000000 */
[----:B------:R-:W-:Y:S01]  /*0f10*/  ULDC UR5, c[0x0][0x2f0] ;  /* 0x0000bc0000057ab9 */ /* 0x000fe20000000800 */
[----:B------:R-:W-:Y:S01]  /*0f20*/  UISETP.NE.AND.EX UP0, UPT, UR9, URZ, UPT, UP0 ;  /* 0x0000003f0900728c */ /* 0x000fe2000bf05300 */
[----:B------:R-:W-:Y:S01]  /*0f30*/  IMAD.MOV.U32 R0, RZ, RZ, RZ ;  /* 0x000000ffff007224 */ /* 0x000fe200078e00ff */
[----:B------:R-:W-:Y:S01]  /*0f40*/  UMOV UR48, URZ ;  /* 0x0000003f00307c82 */ /* 0x000fe20008000000 */
[----:B------:R-:W-:Y:S01]  /*0f50*/  UMOV UR40, UR6 ;  /* 0x0000000600287c82 */ /* 0x000fe20008000000 */
[----:B------:R-:W-:Y:S01]  /*0f60*/  USEL UR4, UR4, 0x1, UP0 ;  /* 0x0000000104047887 */ /* 0x000fe20008000000 */
[----:B------:R-:W-:Y:S01]  /*0f70*/  IMAD.MOV.U32 R151, RZ, RZ, RZ ;  /* 0x000000ffff977224 */ /* 0x000fe200078e00ff */
[----:B------:R-:W-:Y:S01]  /*0f80*/  CS2R R32, SRZ ;  /* 0x0000000000207805 */ /* 0x000fe2000001ff00 */
[----:B------:R-:W-:Y:S01]  /*0f90*/  IMAD.MOV.U32 R29, RZ, RZ, RZ ;  /* 0x000000ffff1d7224 */ /* 0x000fe200078e00ff */
[----:B------:R-:W-:Y:S01]  /*0fa0*/  UIMAD UR4, UR4, UR5, URZ ;  /* 0x00000005040472a4 */ /* 0x000fe2000f8e023f */
        /* <DEDUP_REMOVED lines=22> */
[----:B------:R-:W-:Y:S01]  /*1110*/  CS2R R82, SRZ ;  /* 0x0000000000527805 */ /* 0x000fe2000001ff00 */
[----:B------:R-:W-:Y:S01]  /*1120*/  IMAD.MOV.U32 R84, RZ, RZ, RZ ;  /* 0x000000ffff547224 */ /* 0x000fe200078e00ff */
[----:B--2---:R-:W-:Y:S02]  /*1130*/  @P0 R2UR UR48, R4 ;  /* 0x00000000043002ca */ /* 0x004fe400000e0000 */
[----:B------:R-:W-:-:S02]  /*1140*/  PLOP3.LUT P0, PT, PT, PT, PT, 0x80, 0x0 ;  /* 0x000000000000781c */ /* 0x000fc40003f0f070 */
[----:B---3--:R-:W-:Y:S01]  /*1150*/  @P1 R2UR UR4, R6 ;  /* 0x00000000060412ca */ /* 0x008fe200000e0000 */
[----:B----4-:R-:W-:-:S14]  /*1160*/  @P1 BRA `(.L_x_205) ;  /* 0x0000000000341947 */ /* 0x010fdc0003800000 */
[----:B------:R-:W-:Y:S02]  /*1170*/  ULDC.64 UR6, c[0x0][0xa08] ;  /* 0x0002820000067ab9 */ /* 0x000fe40000000a00 */
[----:B------:R-:W-:-:S04]  /*1180*/  ISETP.NE.U32.AND P1, PT, RZ, UR6, PT ;  /* 0x00000006ff007c0c */ /* 0x000fc8000bf25070 */
[----:B------:R-:W-:-:S13]  /*1190*/  ISETP.NE.AND.EX P1, PT, RZ, UR7, PT, P1 ;  /* 0x00000007ff007c0c */ /* 0x000fda000bf25310 */
[----:B------:R-:W-:Y:S05]  /*11a0*/  @!P1 BRA `(.L_x_205) ;  /* 0x0000000000249947 */ /* 0x000fea0003800000 */
[----:B------:R-:W-:Y:S02]  /*11b0*/  ULDC.64 UR4, c[0x0][0xa08] ;  /* 0x0002820000047ab9 */ /* 0x000fe40000000a00 */
[----:B------:R-:W-:-:S06]  /*11c0*/  UIMAD.WIDE UR4, UR37, 0x4, UR4 ;  /* 0x00000004250478a5 */ /* 0x000fcc000f8e0204 */
[----:B------:R-:W-:Y:S01]  /*11d0*/  MOV R4, UR4 ;  /* 0x0000000400047c02 */ /* 0x000fe20008000f00 */
[----:B------:R-:W-:-:S05]  /*11e0*/  IMAD.U32 R5, RZ, RZ, UR5 ;  /* 0x00000005ff057e24 */ /* 0x000fca000f8e00ff */
[----:B------:R-:W2:Y:S04]  /*11f0*/  LDG.E R7, desc[UR50][R4.64] ;  /* 0x0000003204077981 */ /* 0x000ea8000c1e1900 */
[----:B------:R-:W3:Y:S01]  /*1200*/  LDG.E R6, desc[UR50][R4.64+0x4] ;  /* 0x0000043204067981 */ /* 0x000ee2000c1e1900 */
[----:B--2---:R-:W-:Y:S02]  /*1210*/  R2UR UR4, R7 ;  /* 0x00000000070472ca */ /* 0x004fe400000e0000 */
[----:B---3--:R-:W-:-:S13]  /*1220*/  R2UR UR5, R6 ;  /* 0x00000000060572ca */ /* 0x008fda00000e0000 */
[----:B------:R-:W-:-:S12]  /*1230*/  UIADD3 UR4, -UR4, UR5, URZ ;  /* 0x0000000504047290 */ /* 0x000fd8000fffe13f */
.L_x_205:
[----:B------:R-:W-:Y:S01]  /*1240*/  UIADD3 UR48, -UR48, UR4, URZ ;  /* 0x0000000430307290 */ /* 0x000fe2000fffe13f */
[----:B------:R-:W-:Y:S01]  /*1250*/  CS2R R86, SRZ ;  /* 0x0000000000567805 */ /* 0x000fe2000001ff00 */
[----:B------:R-:W-:Y:S01]  /*1260*/  IMAD.MOV.U32 R85, RZ, RZ, RZ ;  /* 0x000000ffff557224 */ /* 0x000fe200078e00ff */
[----:B------:R-:W-:Y:S01]  /*1270*/  CS2R R88, SRZ ;  /* 0x0000000000587805 */ /* 0x000fe2000001ff00 */
[----:B------:R-:W-:Y:S01]  /*1280*/  UISETP.GE.AND UP0, UPT, UR48, 0x1, UPT ;  /* 0x000000013000788c */ /* 0x000fe2000bf06270 */
[----:B------:R-:W-:Y:S01]  /*1290*/  CS2R R92, SRZ ;  /* 0x00000000005c7805 */ /* 0x000fe2000001ff00 */
[----:B------:R-:W-:Y:S01]  /*12a0*/  UIADD3 UR4, UR48, 0x7f, URZ ;  /* 0x0000007f30047890 */ /* 0x000fe2000fffe03f */
[----:B------:R-:W-:Y:S01]  /*12b0*/  CS2R R6, SRZ ;  /* 0x0000000000067805 */ /* 0x000fe2000001ff00 */
[----:B------:R-:W-:Y:S01]  /*12c0*/  IMAD.MOV.U32 R8, RZ, RZ, RZ ;  /* 0x000000ffff087224 */ /* 0x000fe200078e00ff */
[----:B------:R-:W-:Y:S01]  /*12d0*/  MOV R12, RZ ;  /* 0x000000ff000c7202 */ /* 0x000fe20000000f00 */
[----:B------:R-:W-:Y:S01]  /*12e0*/  USHF.R.S32.HI UR5, URZ, 0x1f, UR4 ;  /* 0x0000001f3f057899 */ /* 0x000fe20008011404 */
[----:B------:R-:W-:Y:S01]  /*12f0*/  PLOP3.LUT P1, PT, PT, PT, UP0, 0x80, 0x0 ;  /* 0x000000000000781c */ /* 0x000fe20003f2f008 */
[----:B------:R-:W-:-:S02]  /*1300*/  IMAD.MOV.U32 R10, RZ, RZ, RZ ;  /* 0x000000ffff0a7224 */ /* 0x000fc400078e00ff */
[----:B------:R-:W-:Y:S01]  /*1310*/  ULEA.HI UR5, UR5, UR4, URZ, 0x7 ;  /* 0x0000000405057291 */ /* 0x000fe2000f8f383f */
[----:B------:R-:W-:-:S09]  /*1320*/  IMAD.MOV.U32 R157, RZ, RZ, RZ ;  /* 0x000000ffff9d7224 */ /* 0x000fd200078e00ff */
[----:B------:R-:W-:Y:S05]  /*1330*/  @!P1 BRA `(.L_x_206) ;  /* 0x00000060008c9947 */ /* 0x000fea0003800000 */
[----:B------:R-:W0:Y:S01]  /*1340*/  SHFL.IDX PT, R0, R153, RZ, 0x1f ;  /* 0x00001fff99007589 */ /* 0x000e2200000e0000 */
[----:B------:R-:W1:Y:S01]  /*1350*/  S2UR UR46, SR_CgaCtaId ;  /* 0x00000000002e79c3 */ /* 0x000e620000008800 */
[----:B------:R-:W-:Y:S01]  /*1360*/  UMOV UR49, 0x400 ;  /* 0x0000040000317882 */ /* 0x000fe20000000000 */
[----:B------:R-:W-:Y:S01]  /*1370*/  USHF.R.S32.HI UR47, URZ, 0x7, UR5 ;  /* 0x000000073f2f7899 */ /* 0x000fe20008011405 */
[----:B0-----:R-:W-:Y:S01]  /*1380*/  R2UR UR41, R0 ;  /* 0x00000000002972ca */ /* 0x001fe200000e0000 */
[----:B-1----:R-:W-:-:S04]  /*1390*/  ULEA UR49, UR46, UR49, 0x18 ;  /* 0x000000312e317291 */ /* 0x002fc8000f8ec03f */
[----:B------:R-:W-:-:S04]  /*13a0*/  UIADD3 UR6, UR49, 0x10400, URZ ;  /* 0x0001040031067890 */ /* 0x000fc8000fffe03f */
[----:B------:R-:W-:-:S04]  /*13b0*/  ULOP3.LUT UP0, URZ, UR6, 0x3ff, URZ, 0xc0, !UPT ;  /* 0x000003ff063f7892 */ /* 0x000fc8000f80c03f */
[----:B------:R-:W-:Y:S02]  /*13c0*/  ULEA.HI UR4, UR41, UR41, URZ, 0x1 ;  /* 0x0000002929047291 */ /* 0x000fe4000f8f083f */
[----:B------:R-:W-:Y:S02]  /*13d0*/  PLOP3.LUT P0, PT, PT, PT, UP0, 0x80, 0x0 ;  /* 0x000000000000781c */ /* 0x000fe40003f0f008 */
[----:B------:R-:W-:-:S04]  /*13e0*/  ULOP3.LUT UR4, UR4, 0x1e, URZ, 0xc0, !UPT ;  /* 0x0000001e04047892 */ /* 0x000fc8000f8ec03f */
[----:B------:R-:W-:-:S04]  /*13f0*/  UIADD3 UR4, UR41, -UR4, URZ ;  /* 0x8000000429047290 */ /* 0x000fc8000fffe03f */
[----:B------:R-:W-:-:S04]  /*1400*/  ULEA UR4, UR4, UR6, 0xd ;  /* 0x0000000604047291 */ /* 0x000fc8000f8e683f */
[----:B------:R-:W-:-:S04]  /*1410*/  USHF.R.U32.HI UR4, URZ, 0x4, UR4 ;  /* 0x000000043f047899 */ /* 0x000fc80008011604 */
[----:B------:R-:W-:Y:S01]  /*1420*/  ULOP3.LUT UR52, UR4, 0x3fff, URZ, 0xc0, !UPT ;  /* 0x00003fff04347892 */ /* 0x000fe2000f8ec03f */
[----:B------:R-:W-:Y:S11]  /*1430*/  @!P0 BRA `(.L_x_207) ;  /* 0x0000000000408947 */ /* 0x000ff60003800000 */
[----:B------:R-:W-:Y:S01]  /*1440*/  MOV R0, 0x0 ;  /* 0x0000000000007802 */ /* 0x000fe20000000f00 */
[----:B------:R-:W-:Y:S01]  /*1450*/  ULDC.64 UR4, c[0x4][0x80] ;  /* 0x0100200000047ab9 */ /* 0x000fe20000000a00 */
[----:B------:R-:W-:Y:S01]  /*1460*/  ULDC.64 UR6, c[0x4][0x20] ;  /* 0x0100080000067ab9 */ /* 0x000fe20000000a00 */
[----:B------:R-:W-:Y:S01]  /*1470*/  IMAD.U32 R4, RZ, RZ, UR4 ;  /* 0x00000004ff047e24 */ /* 0x000fe2000f8e00ff */
[----:B------:R0:W1:Y:S01]  /*1480*/  LDC.64 R14, c[0x4][R0] ;  /* 0x01000000000e7b82 */ /* 0x0000620000000a00 */
        /* <DEDUP_REMOVED lines=11> */
.L_x_207:
[----:B------:R-:W-:Y:S01]  /*1540*/  ULEA.HI UR4, UR44, UR44, URZ, 0x1 ;  /* 0x0000002c2c047291 */ /* 0x000fe2000f8f083f */
[----:B------:R-:W-:-:S03]  /*1550*/  IMAD.U32 R3, RZ, RZ, UR45 ;  /* 0x0000002dff037e24 */ /* 0x000fc6000f8e00ff */
[----:B------:R-:W-:Y:S02]  /*1560*/  ULOP3.LUT UR4, UR4, 0xfffffffe, URZ, 0xc0, !UPT ;  /* 0xfffffffe04047892 */ /* 0x000fe4000f8ec03f */
[----:B------:R-:W-:Y:S02]  /*1570*/  ISETP.NE.AND P0, PT, R3, 0x3, PT ;  /* 0x000000030300780c */ /* 0x000fe40003f05270 */
[----:B------:R-:W-:-:S06]  /*1580*/  UIADD3 UR4, UR44, -UR4, URZ ;  /* 0x800000042c047290 */ /* 0x000fcc000fffe03f */
[----:B------:R-:W-:-:S05]  /*1590*/  IMAD.U32 R0, RZ, RZ, UR4 ;  /* 0x00000004ff007e24 */ /* 0x000fca000f8e00ff */
[----:B------:R-:W-:-:S04]  /*15a0*/  SHF.L.U32 R0, R0, 0x1f, RZ ;  /* 0x0000001f00007819 */ /* 0x000fc800000006ff */
[----:B------:R-:W0:Y:S02]  /*15b0*/  SYNCS.PHASECHK.TRANS64.TRYWAIT P1, [UR49+0x28800], R0 ;  /* 0x02880000ff0075a7 */ /* 0x000e240008020171 */
[----:B0-----:R-:W-:Y:S05]  /*15c0*/  @!P1 BRA `(.L_x_208) ;  /* 0x000000d400489947 */ /* 0x001fea0003800000 */
.L_x_337:
[----:B------:R-:W-:Y:S05]  /*15d0*/  @!P0 BRA `(.L_x_209) ;  /* 0x0000000000048947 */ /* 0x000fea0003800000 */
[----:B------:R-:W-:Y:S01]  /*15e0*/  BPT.TRAP 0x1 ;  /* 0x000000040000795c */ /* 0x000fe20000300000 */
.L_x_209:
[----:B0-----:R-:W-:Y:S02]  /*15f0*/  IMAD.U32 R0, RZ, RZ, UR42 ;  /* 0x0000002aff007e24 */ /* 0x001fe4000f8e00ff */
[----:B------:R-:W-:-:S03]  /*1600*/  IMAD.U32 R3, RZ, RZ, UR43 ;  /* 0x0000002bff037e24 */ /* 0x000fc6000f8e00ff */
[----:B------:R-:W-:Y:S02]  /*1610*/  LEA R0, R0, UR49, 0x3 ;  /* 0x0000003100007c11 */ /* 0x000fe4000f8e18ff */
[----:B------:R-:W-:-:S04]  /*1620*/  SHF.L.U32 R3, R3, 0x1f, RZ ;  /* 0x0000001f03037819 */ /* 0x000fc800000006ff */
[----:B------:R0:W1:Y:S01]  /*1630*/  SYNCS.PHASECHK.TRANS64.TRYWAIT P1, [R0+URZ+0x28830], R3 ;  /* 0x02883003000075a7 */ /* 0x000062000802017f */
[----:B------:R-:W-:Y:S05]  /*1640*/  @!P0 BRA `(.L_x_210) ;  /* 0x0000000000048947 */ /* 0x000fea0003800000 */
[----:B------:R-:W-:Y:S01]  /*1650*/  BPT.TRAP 0x1 ;  /* 0x000000040000795c */ /* 0x000fe20000300000 */
.L_x_210:
[----:B------:R-:W-:Y:S01]  /*1660*/  MOV R151, RZ ;  /* 0x000000ff00977202 */ /* 0x000fe20000000f00 */
[----:B-1----:R-:W-:Y:S06]  /*1670*/  @P1 BRA `(.L_x_211) ;  /* 0x0000000000081947 */ /* 0x002fec0003800000 */
[----:B------:R-:W1:Y:S02]  /*1680*/  SYNCS.PHASECHK.TRANS64.TRYWAIT P1, [R0+URZ+0x28830], R3 ;  /* 0x02883003000075a7 */ /* 0x000e64000802017f */
[----:B-1----:R-:W-:Y:S05]  /*1690*/  @!P1 BRA `(.L_x_212) ;  /* 0x000000d4002c9947 */ /* 0x002fea0003800000 */
.L_x_211:
[----:B------:R-:W-:Y:S05]  /*16a0*/  WARPSYNC.ALL ;  /* 0x0000000000007948 */ /* 0x000fea0003800000 */
[----:B------:R-:W-:Y:S01]  /*16b0*/  UIADD3 UR49, UR49, 0x18400, URZ ;  /* 0x0001840031317890 */ /* 0x000fe2000fffe03f */
[----:B------:R-:W-:Y:S01]  /*16c0*/  WARPGROUP.ARRIVE ;  /* 0x00000000000079c5 */ /* 0x000fe20000000000 */
[----:B------:R-:W-:Y:S02]  /*16d0*/  ULOP3.LUT UR32, UR52, 0x10000, URZ, 0xfc, !UPT ;  /* 0x0001000034207892 */ /* 0x000fe4000f8efc3f */
[----:B------:R-:W-:Y:S01]  /*16e0*/  USHF.R.U32.HI UR49, URZ, 0x4, UR49 ;  /* 0x000000043f317899 */ /* 0x000fe20008011631 */
[----:B------:R-:W-:Y:S01]  /*16f0*/  UMOV UR33, 0x40000040 ;  /* 0x4000004000217882 */ /* 0x000fe20000000000 */
[----:B------:R-:W-:-:S02]  /*1700*/  UMOV UR35, 0x40000040 ;  /* 0x4000004000237882 */ /* 0x000fc40000000000 */
[----:B------:R-:W-:Y:S02]  /*1710*/  ULOP3.LUT UR49, UR49, 0x3fff, URZ, 0xc0, !UPT ;  /* 0x00003fff31317892 */ /* 0x000fe4000f8ec03f */
[----:B------:R-:W-:Y:S02]  /*1720*/  UIADD3 UR4, UR32, 0x2, URZ ;  /* 0x0000000220047890 */ /* 0x000fe4000fffe03f */
[----:B------:R-:W-:Y:S01]  /*1730*/  ULOP3.LUT UR49, UR49, 0x10000, URZ, 0xfc, !UPT ;  /* 0x0001000031317892 */ /* 0x000fe2000f8efc3f */
[----:B------:R-:W-:Y:S01]  /*1740*/  UMOV UR5, 0x40000040 ;  /* 0x4000004000057882 */ /* 0x000fe20000000000 */
[----:B------:R-:W-:Y:S02]  /*1750*/  UMOV UR7, 0x40000040 ;  /* 0x4000004000077882 */ /* 0x000fe40000000000 */
        /* <DEDUP_REMOVED lines=51> */
.L_x_213:
        /* <DEDUP_REMOVED lines=116> */
[--C-:B------:R-:W-:Y:S01]  /*21d0*/  IMAD.MOV.U32 R148, RZ, RZ, R151.reuse ;  /* 0x000000ffff947224 */ /* 0x100fe200078e0097 */
[-C--:B------:R-:W-:Y:S01]  /*21e0*/  MOV R149, R151.reuse ;  /* 0x0000009700957202 */ /* 0x080fe20000000f00 */
[--C-:B------:R-:W-:Y:S01]  /*21f0*/  IMAD.MOV.U32 R146, RZ, RZ, R151.reuse ;  /* 0x000000ffff927224 */ /* 0x100fe200078e0097 */
[-C--:B------:R-:W-:Y:S01]  /*2200*/  MOV R144, R151.reuse ;  /* 0x0000009700907202 */ /* 0x080fe20000000f00 */
[----:B------:R-:W0:Y:S01]  /*2210*/  MUFU.TANH R41, R41 ;  /* 0x0000002900297308 */ /* 0x000e220000002400 */
[----:B-1----:R-:W-:Y:S01]  /*2220*/  FSEL R101, R40, -INF , P6 ;  /* 0xff80000028657808 */ /* 0x002fe20003000000 */
[--C-:B------:R-:W-:Y:S01]  /*2230*/  IMAD.MOV.U32 R142, RZ, RZ, R151.reuse ;  /* 0x000000ffff8e7224 */ /* 0x100fe200078e0097 */
[-C--:B------:R-:W-:Y:S01]  /*2240*/  MOV R134, R151.reuse ;  /* 0x0000009700867202 */ /* 0x080fe20000000f00 */
[----:B------:R-:W-:Y:S01]  /*2250*/  UIADD3 UR6, UR6, 0x28840, URZ ;  /* 0x0002884006067890 */ /* 0x000fe2000fffe03f */
[----:B------:R-:W-:Y:S01]  /*2260*/  FMNMX.FTZ R12, R101, R12, !PT ;  /* 0x0000000c650c7209 */ /* 0x000fe20007810000 */
[--C-:B------:R-:W-:Y:S01]  /*2270*/  IMAD.MOV.U32 R140, RZ, RZ, R151.reuse ;  /* 0x000000ffff8c7224 */ /* 0x100fe200078e0097 */
[-C--:B------:R-:W-:Y:S01]  /*2280*/  MOV R124, R151.reuse ;  /* 0x00000097007c7202 */ /* 0x080fe20000000f00 */
[----:B------:R-:W1:Y:S01]  /*2290*/  MUFU.TANH R15, R35 ;  /* 0x00000023000f7308 */ /* 0x000e620000002400 */
[----:B--2---:R-:W-:Y:S01]  /*22a0*/  FSEL R13, R13, -INF , P4 ;  /* 0xff8000000d0d7808 */ /* 0x004fe20002000000 */
[----:B------:R-:W-:Y:S01]  /*22b0*/  UPRMT UR6, UR46, 0x654, UR6 ;  /* 0x000006542e067896 */ /* 0x000fe20008000006 */
[C---:B------:R-:W-:Y:S01]  /*22c0*/  ISETP.GT.AND P4, PT, R6.reuse, 0x28, PT ;  /* 0x000000280600780c */ /* 0x040fe20003f84270 */
[--C-:B------:R-:W-:Y:S01]  /*22d0*/  IMAD.MOV.U32 R138, RZ, RZ, R151.reuse ;  /* 0x000000ffff8a7224 */ /* 0x100fe200078e0097 */
[-C--:B------:R-:W-:Y:S01]  /*22e0*/  MOV R114, R151.reuse ;  /* 0x0000009700727202 */ /* 0x080fe20000000f00 */
[--C-:B------:R-:W-:Y:S01]  /*22f0*/  IMAD.MOV.U32 R136, RZ, RZ, R151.reuse ;  /* 0x000000ffff887224 */ /* 0x100fe200078e0097 */
[-C--:B------:R-:W-:Y:S01]  /*2300*/  MOV R104, R151.reuse ;  /* 0x0000009700687202 */ /* 0x080fe20000000f00 */
[----:B------:R-:W2:Y:S01]  /*2310*/  MUFU.TANH R44, R44 ;  /* 0x0000002c002c7308 */ /* 0x000ea20000002400 */
[----:B0-----:R-:W-:Y:S01]  /*2320*/  FSEL R103, R41, -INF , P5 ;  /* 0xff80000029677808 */ /* 0x001fe20002800000 */
[--C-:B------:R-:W-:Y:S01]  /*2330*/  IMAD.MOV.U32 R132, RZ, RZ, R151.reuse ;  /* 0x000000ffff847224 */ /* 0x100fe200078e0097 */
[----:B------:R-:W-:Y:S01]  /*2340*/  SYNCS.ARRIVE.TRANS64.RED.A1T0 RZ, [UR6], RZ ;  /* 0x000000ffffff79a7 */ /* 0x000fe20008100406 */
[--C-:B------:R-:W-:Y:S01]  /*2350*/  IMAD.MOV.U32 R130, RZ, RZ, R151.reuse ;  /* 0x000000ffff827224 */ /* 0x100fe200078e0097 */
[----:B------:R-:W-:Y:S01]  /*2360*/  FMNMX.FTZ R12, R103, R12, !PT ;  /* 0x0000000c670c7209 */ /* 0x000fe20007810000 */
[--C-:B------:R-:W-:Y:S01]  /*2370*/  IMAD.MOV.U32 R128, RZ, RZ, R151.reuse ;  /* 0x000000ffff807224 */ /* 0x100fe200078e0097 */
[----:B------:R-:W-:Y:S01]  /*2380*/  MOV R94, R151 ;  /* 0x00000097005e7202 */ /* 0x000fe20000000f00 */
        /* <DEDUP_REMOVED lines=32> */
[----:B------:R-:W-:-:S03]  /*2590*/  IMAD.MOV.U32 R88, RZ, RZ, R151 ;  /* 0x000000ffff587224 */ /* 0x000fc600078e0097 */
        /* <DEDUP_REMOVED lines=105> */
[----:B------:R-:W-:Y:S01]  /*2c30*/  ISETP.GT.AND P1, PT, R6, 0x79, PT ;  /* 0x000000790600780c */ /* 0x000fe20003f24270 */
[----:B------:R-:W-:-:S04]  /*2c40*/  IMAD.U32 R6, RZ, RZ, UR7 ;  /* 0x00000007ff067e24 */ /* 0x000fc8000f8e00ff */
        /* <DEDUP_REMOVED lines=9> */
[----:B------:R-:W-:Y:S08]  /*2ce0*/  MUFU.TANH R83, R83 ;  /* 0x0000005300537308 */ /* 0x000ff00000002400 */
[----:B------:R-:W-:Y:S08]  /*2cf0*/  MUFU.TANH R86, R86 ;  /* 0x0000005600567308 */ /* 0x000ff00000002400 */
[----:B------:R-:W1:Y:S01]  /*2d00*/  MUFU.TANH R87, R87 ;  /* 0x0000005700577308 */ /* 0x000e620000002400 */
[----:B0-----:R-:W-:-:S05]  /*2d10*/  FMNMX.FTZ R14, R12, R7, !PT ;  /* 0x000000070c0e7209 */ /* 0x001fca0007810000 */
[----:B------:R-:W0:Y:S01]  /*2d20*/  SHFL.BFLY PT, R7, R14, 0x1, 0x1f ;  /* 0x0c201f000e077f89 */ /* 0x000e2200000e0000 */
[----:B-1----:R-:W-:Y:S02]  /*2d30*/  FSEL R87, R87, -INF , P1 ;  /* 0xff80000057577808 */ /* 0x002fe40000800000 */
[----:B0-----:R-:W-:-:S04]  /*2d40*/  FMNMX.FTZ R7, R14, R7, !PT ;  /* 0x000000070e077209 */ /* 0x001fc80007810000 */
[C---:B------:R-:W-:Y:S01]  /*2d50*/  FSETP.NEU.FTZ.AND P0, PT, R7.reuse, -INF , PT ;  /* 0xff8000000700780b */ /* 0x040fe20003f1d000 */
[----:B------:R-:W-:-:S05]  /*2d60*/  FMUL.FTZ R20, R7, R6 ;  /* 0x0000000607147220 */ /* 0x000fca0000410000 */
[----:B------:R-:W-:Y:S02]  /*2d70*/  FSEL R20, R20, RZ, P0 ;  /* 0x000000ff14147208 */ /* 0x000fe40000000000 */
[----:B------:R-:W-:Y:S02]  /*2d80*/  ISETP.NE.AND P0, PT, R8, RZ, PT ;  /* 0x000000ff0800720c */ /* 0x000fe40003f05270 */
        /* <DEDUP_REMOVED lines=21> */
[----:B------:R-:W-:Y:S01]  /*2ee0*/  MUFU.EX2 R156, R156 ;  /* 0x0000009c009c7308 */ /* 0x000fe20000000800 */
[-CC-:B------:R-:W-:Y:S01]  /*2ef0*/  FFMA.FTZ R166, R105, R6.reuse, -R20.reuse ;  /* 0x0000000669a67223 */ /* 0x180fe20000010814 */
        /* <DEDUP_REMOVED lines=32> */
[----:B------:R-:W-:Y:S01]  /*3100*/  FFMA.FTZ R20, R147, R6, -R20 ;  /* 0x0000000693147223 */ /* 0x000fe20000010814 */
[----:B------:R-:W-:Y:S01]  /*3110*/  FMNMX.FTZ R8, R41, R8, !PT ;  /* 0x0000000829087209 */ /* 0x000fe20007810000 */
[--C-:B------:R-:W-:Y:S01]  /*3120*/  IMAD.MOV.U32 R147, RZ, RZ, R151.reuse ;  /* 0x000000ffff937224 */ /* 0x100fe200078e0097 */
[-C--:B------:R-:W-:Y:S01]  /*3130*/  MOV R129, R151.reuse ;  /* 0x0000009700817202 */ /* 0x080fe20000000f00 */
[--C-:B------:R-:W-:Y:S01]  /*3140*/  IMAD.MOV.U32 R127, RZ, RZ, R151.reuse ;  /* 0x000000ffff7f7224 */ /* 0x100fe200078e0097 */
[----:B------:R-:W-:Y:S01]  /*3150*/  FMNMX.FTZ R8, R43, R8, !PT ;  /* 0x000000082b087209 */ /* 0x000fe20007810000 */
[----:B------:R-:W4:Y:S01]  /*3160*/  MUFU.EX2 R162, R162 ;  /* 0x000000a200a27308 */ /* 0x000f220000000800 */
[--C-:B------:R-:W-:Y:S01]  /*3170*/  IMAD.MOV.U32 R125, RZ, RZ, R151.reuse ;  /* 0x000000ffff7d7224 */ /* 0x100fe200078e0097 */
        /* <DEDUP_REMOVED lines=8> */
[--C-:B------:R-:W-:Y:S01]  /*3200*/  IMAD.MOV.U32 R115, RZ, RZ, R151.reuse ;  /* 0x000000ffff737224 */ /* 0x100fe200078e0097 */
[----:B------:R-:W-:Y:S01]  /*3210*/  MOV R99, R151 ;  /* 0x0000009700637202 */ /* 0x000fe20000000f00 */
[--C-:B------:R-:W-:Y:S01]  /*3220*/  IMAD.MOV.U32 R113, RZ, RZ, R151.reuse ;  /* 0x000000ffff717224 */ /* 0x100fe200078e0097 */
[----:B------:R-:W-:Y:S01]  /*3230*/  FMNMX.FTZ R8, R49, R8, !PT ;  /* 0x0000000831087209 */ /* 0x000fe20007810000 */
[----:B------:R-:W-:-:S02]  /*3240*/  IMAD.MOV.U32 R111, RZ, RZ, R151 ;  /* 0x000000ffff6f7224 */ /* 0x000fc400078e0097 */
[--C-:B------:R-:W-:Y:S01]  /*3250*/  IMAD.MOV.U32 R107, RZ, RZ, R151.reuse ;  /* 0x000000ffff6b7224 */ /* 0x100fe200078e0097 */
[----:B------:R-:W-:Y:S01]  /*3260*/  FMNMX.FTZ R8, R51, R8, !PT ;  /* 0x0000000833087209 */ /* 0x000fe20007810000 */
[----:B------:R-:W-:Y:S01]  /*3270*/  MUFU.EX2 R164, R164 ;  /* 0x000000a400a47308 */ /* 0x000fe20000000800 */
[--C-:B------:R-:W-:Y:S02]  /*3280*/  IMAD.MOV.U32 R105, RZ, RZ, R151.reuse ;  /* 0x000000ffff697224 */ /* 0x100fe400078e0097 */
[----:B------:R-:W-:Y:S01]  /*3290*/  FMNMX.FTZ R8, R53, R8, !PT ;  /* 0x0000000835087209 */ /* 0x000fe20007810000 */
[--C-:B------:R-:W-:Y:S02]  /*32a0*/  IMAD.MOV.U32 R103, RZ, RZ, R151.reuse ;  /* 0x000000ffff677224 */ /* 0x100fe400078e0097 */
[--C-:B------:R-:W-:Y:S01]  /*32b0*/  IMAD.MOV.U32 R101, RZ, RZ, R151.reuse ;  /* 0x000000ffff657224 */ /* 0x100fe200078e0097 */
[----:B------:R-:W-:Y:S01]  /*32c0*/  FMNMX.FTZ R8, R55, R8, !PT ;  /* 0x0000000837087209 */ /* 0x000fe20007810000 */
[----:B------:R-:W-:Y:S01]  /*32d0*/  MUFU.EX2 R71, R71 ;  /* 0x0000004700477308 */ /* 0x000fe20000000800 */
[----:B------:R-:W-:-:S02]  /*32e0*/  IMAD.MOV.U32 R97, RZ, RZ, R151 ;  /* 0x000000ffff617224 */ /* 0x000fc400078e0097 */
        /* <DEDUP_REMOVED lines=12> */
[----:B------:R-:W-:-:S05]  /*33b0*/  FMNMX.FTZ R8, R87, R8, !PT ;  /* 0x0000000857087209 */ /* 0x000fca0007810000 */
[----:B------:R-:W5:Y:S01]  /*33c0*/  SHFL.BFLY PT, R9, R8, 0x2, 0x1f ;  /* 0x0c401f0008097f89 */ /* 0x000f6200000e0000 */
[----:B------:R-:W-:Y:S08]  /*33d0*/  MUFU.EX2 R170, R170 ;  /* 0x000000aa00aa7308 */ /* 0x000ff00000000800 */
[----:B------:R-:W-:Y:S08]  /*33e0*/  MUFU.EX2 R77, R77 ;  /* 0x0000004d004d7308 */ /* 0x000ff00000000800 */
[----:B------:R-:W-:Y:S01]  /*33f0*/  MUFU.EX2 R172, R172 ;  /* 0x000000ac00ac7308 */ /* 0x000fe20000000800 */
[----:B-----5:R-:W-:-:S07]  /*3400*/  FMNMX.FTZ R10, R8, R9, !PT ;  /* 0x00000009080a7209 */ /* 0x020fce0007810000 */
[----:B------:R-:W-:Y:S01]  /*3410*/  MUFU.EX2 R79, R79 ;  /* 0x0000004f004f7308 */ /* 0x000fe20000000800 */
[----:B------:R-:W5:Y:S07]  /*3420*/  SHFL.BFLY PT, R9, R10, 0x1, 0x1f ;  /* 0x0c201f000a097f89 */ /* 0x000f6e00000e0000 */
[----:B------:R-:W-:Y:S08]  /*3430*/  MUFU.EX2 R174, R174 ;  /* 0x000000ae00ae7308 */ /* 0x000ff00000000800 */
[----:B------:R-:W-:Y:S08]  /*3440*/  MUFU.EX2 R81, R81 ;  /* 0x0000005100517308 */ /* 0x000ff00000000800 */
[----:B------:R-:W-:Y:S01]  /*3450*/  MUFU.EX2 R176, R176 ;  /* 0x000000b000b07308 */ /* 0x000fe20000000800 */
[----:B-----5:R-:W-:-:S04]  /*3460*/  FMNMX.FTZ R9, R10, R9, !PT ;  /* 0x000000090a097209 */ /* 0x020fc80007810000 */
[C---:B------:R-:W-:Y:S01]  /*3470*/  FSETP.NEU.FTZ.AND P1, PT, R9.reuse, -INF , PT ;  /* 0xff8000000900780b */ /* 0x040fe20003f3d000 */
[----:B------:R-:W-:Y:S02]  /*3480*/  FMUL.FTZ R8, R9, R6 ;  /* 0x0000000609087220 */ /* 0x000fe40000410000 */
[----:B------:R-:W-:Y:S03]  /*3490*/  MUFU.EX2 R83, R83 ;  /* 0x0000005300537308 */ /* 0x000fe60000000800 */
[----:B------:R-:W-:Y:S02]  /*34a0*/  FSEL R8, R8, RZ, P1 ;  /* 0x000000ff08087208 */ /* 0x000fe40000800000 */
[----:B------:R-:W-:-:S03]  /*34b0*/  PLOP3.LUT P1, PT, PT, PT, UP0, 0x80, 0x0 ;  /* 0x000000000000781c */ /* 0x000fc60003f2f008 */
[----:B------:R-:W-:Y:S01]  /*34c0*/  MUFU.EX2 R178, R178 ;  /* 0x000000b200b27308 */ /* 0x000fe20000000800 */
[-CC-:B------:R-:W-:Y:S01]  /*34d0*/  FFMA.FTZ R11, R11, R6.reuse, -R8.reuse ;  /* 0x000000060b0b7223 */ /* 0x180fe20000010808 */
[-CC-:B------:R-:W-:Y:S01]  /*34e0*/  FFMA.FTZ R3, R3, R6.reuse, -R8.reuse ;  /* 0x0000000603037223 */ /* 0x180fe20000010808 */
[-CC-:B------:R-:W-:Y:S01]  /*34f0*/  FFMA.FTZ R4, R4, R6.reuse, -R8.reuse ;  /* 0x0000000604047223 */ /* 0x180fe20000010808 */
        /* <DEDUP_REMOVED lines=21> */
[----:B-1----:R-:W-:Y:S01]  /*3650*/  FADD.FTZ R11, R65, R32 ;  /* 0x00000020410b7221 */ /* 0x002fe20000010000 */
[-CC-:B------:R-:W-:Y:S01]  /*3660*/  FFMA.FTZ R49, R49, R6.reuse, -R8.reuse ;  /* 0x0000000631317223 */ /* 0x180fe20000010808 */
[-CC-:B------:R-:W-:Y:S01]  /*3670*/  FFMA.FTZ R51, R51, R6.reuse, -R8.reuse ;  /* 0x0000000633337223 */ /* 0x180fe20000010808 */
[-CC-:B------:R-:W-:Y:S01]  /*3680*/  FFMA.FTZ R53, R53, R6.reuse, -R8.reuse ;  /* 0x0000000635357223 */ /* 0x180fe20000010808 */
[----:B--2---:R-:W-:Y:S01]  /*3690*/  FADD.FTZ R34, R160, R11 ;  /* 0x0000000ba0227221 */ /* 0x004fe20000010000 */
[-CC-:B------:R-:W-:Y:S01]  /*36a0*/  FFMA.FTZ R55, R55, R6.reuse, -R8.reuse ;  /* 0x0000000637377223 */ /* 0x180fe20000010808 */
[-C--:B------:R-:W-:Y:S01]  /*36b0*/  FFMA.FTZ R57, R57, R6.reuse, -R8 ;  /* 0x0000000639397223 */ /* 0x080fe20000010808 */
[----:B------:R-:W1:Y:S01]  /*36c0*/  MUFU.EX2 R5, R5 ;  /* 0x0000000500057308 */ /* 0x000e620000000800 */
[----:B---3--:R-:W-:Y:S01]  /*36d0*/  FADD.FTZ R11, R67, R34 ;  /* 0x00000022430b7221 */ /* 0x008fe20000010000 */
[-CC-:B------:R-:W-:Y:S01]  /*36e0*/  FFMA.FTZ R59, R59, R6.reuse, -R8.reuse ;  /* 0x000000063b3b7223 */ /* 0x180fe20000010808 */
[-CC-:B------:R-:W-:Y:S01]  /*36f0*/  FFMA.FTZ R61, R61, R6.reuse, -R8.reuse ;  /* 0x000000063d3d7223 */ /* 0x180fe20000010808 */
[-CC-:B------:R-:W-:Y:S01]  /*3700*/  FFMA.FTZ R85, R85, R6.reuse, -R8.reuse ;  /* 0x0000000655557223 */ /* 0x180fe20000010808 */
[----:B----4-:R-:W-:Y:S01]  /*3710*/  FADD.FTZ R36, R162, R11 ;  /* 0x0000000ba2247221 */ /* 0x010fe20000010000 */
[-CC-:B------:R-:W-:Y:S01]  /*3720*/  FFMA.FTZ R89, R89, R6.reuse, -R8.reuse ;  /* 0x0000000659597223 */ /* 0x180fe20000010808 */
[-C--:B------:R-:W-:Y:S01]  /*3730*/  FFMA.FTZ R91, R91, R6.reuse, -R8 ;  /* 0x000000065b5b7223 */ /* 0x080fe20000010808 */
[----:B------:R-:W2:Y:S01]  /*3740*/  MUFU.EX2 R13, R13 ;  /* 0x0000000d000d7308 */ /* 0x000ea20000000800 */
[----:B0-----:R-:W-:Y:S01]  /*3750*/  FADD.FTZ R34, R3, R4 ;  /* 0x0000000403227221 */ /* 0x001fe20000010000 */
[-CC-:B------:R-:W-:Y:S01]  /*3760*/  FFMA.FTZ R93, R93, R6.reuse, -R8.reuse ;  /* 0x000000065d5d7223 */ /* 0x180fe20000010808 */
[-CC-:B------:R-:W-:Y:S01]  /*3770*/  FFMA.FTZ R95, R95, R6.reuse, -R8.reuse ;  /* 0x000000065f5f7223 */ /* 0x180fe20000010808 */
[----:B------:R-:W-:Y:S01]  /*3780*/  FFMA.FTZ R87, R87, R6, -R8 ;  /* 0x0000000657577223 */ /* 0x000fe20000010808 */
[----:B------:R-:W-:-:S02]  /*3790*/  F2FP.BF16.F32.PACK_AB R157, R4, R3 ;  /* 0x00000003049d723e */ /* 0x000fc400000010ff */
[----:B------:R-:W-:Y:S01]  /*37a0*/  F2FP.BF16.F32.PACK_AB R156, R63, R156 ;  /* 0x0000009c3f9c723e */ /* 0x000fe200000010ff */
[----:B------:R0:W3:Y:S01]  /*37b0*/  MUFU.EX2 R12, R15 ;  /* 0x0000000f000c7308 */ /* 0x0000e20000000800 */
[----:B-1----:R-:W-:Y:S01]  /*37c0*/  FADD.FTZ R11, R5, R34 ;  /* 0x00000022050b7221 */ /* 0x002fe20000010000 */
[C---:B------:R-:W-:Y:S02]  /*37d0*/  F2FP.BF16.F32.PACK_AB R159, R10.reuse, R5 ;  /* 0x000000050a9f723e */ /* 0x040fe400000010ff */
[----:B------:R-:W-:Y:S02]  /*37e0*/  F2FP.BF16.F32.PACK_AB R158, R65, R158 ;  /* 0x0000009e419e723e */ /* 0x000fe400000010ff */
[----:B------:R-:W-:Y:S02]  /*37f0*/  F2FP.BF16.F32.PACK_AB R160, R67, R160 ;  /* 0x000000a043a0723e */ /* 0x000fe400000010ff */
[----:B------:R-:W1:Y:S01]  /*3800*/  MUFU.EX2 R21, R21 ;  /* 0x0000001500157308 */ /* 0x000e620000000800 */
[C---:B0-----:R-:W-:Y:S01]  /*3810*/  FADD.FTZ R15, R69.reuse, R36 ;  /* 0x00000024450f7221 */ /* 0x041fe20000010000 */
[----:B------:R-:W-:Y:S01]  /*3820*/  FADD.FTZ R36, R10, R11 ;  /* 0x0000000b0a247221 */ /* 0x000fe20000010000 */
[----:B------:R-:W-:-:S02]  /*3830*/  F2FP.BF16.F32.PACK_AB R162, R69, R162 ;  /* 0x000000a245a2723e */ /* 0x000fc400000010ff */
[----:B------:R-:W-:Y:S01]  /*3840*/  FADD.FTZ R38, R164, R15 ;  /* 0x0000000fa4267221 */ /* 0x000fe20000010000 */
[----:B--2---:R-:W-:Y:S01]  /*3850*/  FADD.FTZ R11, R13, R36 ;  /* 0x000000240d0b7221 */ /* 0x004fe20000010000 */
[C---:B------:R-:W-:Y:S01]  /*3860*/  F2FP.BF16.F32.PACK_AB R164, R71.reuse, R164 ;  /* 0x000000a447a4723e */ /* 0x040fe200000010ff */
[----:B------:R-:W0:Y:S01]  /*3870*/  MUFU.EX2 R14, R25 ;  /* 0x00000019000e7308 */ /* 0x000e220000000800 */
[----:B------:R-:W-:Y:S01]  /*3880*/  FADD.FTZ R15, R71, R38 ;  /* 0x00000026470f7221 */ /* 0x000fe20000010000 */
[C---:B---3--:R-:W-:Y:S01]  /*3890*/  FADD.FTZ R36, R12.reuse, R11 ;  /* 0x0000000b0c247221 */ /* 0x048fe20000010000 */
[----:B------:R-:W-:Y:S02]  /*38a0*/  F2FP.BF16.F32.PACK_AB R161, R12, R13 ;  /* 0x0000000d0ca1723e */ /* 0x000fe400000010ff */
[----:B------:R-:W-:Y:S01]  /*38b0*/  FADD.FTZ R38, R166, R15 ;  /* 0x0000000fa6267221 */ /* 0x000fe20000010000 */
[C---:B------:R-:W-:Y:S02]  /*38c0*/  F2FP.BF16.F32.PACK_AB R166, R73.reuse, R166 ;  /* 0x000000a649a6723e */ /* 0x040fe400000010ff */
[----:B------:R-:W2:Y:S01]  /*38d0*/  MUFU.EX2 R27, R27 ;  /* 0x0000001b001b7308 */ /* 0x000ea20000000800 */
[----:B------:R-:W-:Y:S01]  /*38e0*/  FADD.FTZ R15, R73, R38 ;  /* 0x00000026490f7221 */ /* 0x000fe20000010000 */
[----:B-1----:R-:W-:-:S03]  /*38f0*/  FADD.FTZ R11, R21, R36 ;  /* 0x00000024150b7221 */ /* 0x002fc60000010000 */
[----:B------:R-:W-:Y:S01]  /*3900*/  FADD.FTZ R40, R168, R15 ;  /* 0x0000000fa8287221 */ /* 0x000fe20000010000 */
[C---:B------:R-:W-:Y:S02]  /*3910*/  F2FP.BF16.F32.PACK_AB R168, R75.reuse, R168 ;  /* 0x000000a84ba8723e */ /* 0x040fe400000010ff */
[----:B------:R-:W1:Y:S01]  /*3920*/  MUFU.EX2 R24, R29 ;  /* 0x0000001d00187308 */ /* 0x000e620000000800 */
[C---:B0-----:R-:W-:Y:S01]  /*3930*/  FADD.FTZ R38, R14.reuse, R11 ;  /* 0x0000000b0e267221 */ /* 0x041fe20000010000 */
[----:B------:R-:W-:Y:S01]  /*3940*/  FADD.FTZ R15, R75, R40 ;  /* 0x000000284b0f7221 */ /* 0x000fe20000010000 */
[----:B------:R-:W-:-:S05]  /*3950*/  F2FP.BF16.F32.PACK_AB R163, R14, R21 ;  /* 0x000000150ea3723e */ /* 0x000fca00000010ff */
        /* <DEDUP_REMOVED lines=17> */
[----:B--2---:R-:W-:Y:S01]  /*3a70*/  FADD.FTZ R0, R26, R11 ;  /* 0x0000000b1a007221 */ /* 0x004fe20000010000 */
[----:B------:R-:W-:Y:S01]  /*3a80*/  FADD.FTZ R40, R176, R15 ;  /* 0x0000000fb0287221 */ /* 0x000fe20000010000 */
[C---:B------:R-:W-:Y:S02]  /*3a90*/  F2FP.BF16.F32.PACK_AB R176, R83.reuse, R176 ;  /* 0x000000b053b0723e */ /* 0x040fe400000010ff */
[----:B------:R-:W-:Y:S01]  /*3aa0*/  F2FP.BF16.F32.PACK_AB R167, R26, R31 ;  /* 0x0000001f1aa7723e */ /* 0x000fe200000010ff */
[----:B------:R-:W-:Y:S02]  /*3ab0*/  FADD.FTZ R15, R83, R40 ;  /* 0x00000028530f7221 */ /* 0x000fe40000010000 */
[----:B------:R-:W2:Y:S01]  /*3ac0*/  MUFU.EX2 R39, R39 ;  /* 0x0000002700277308 */ /* 0x000ea20000000800 */
[----:B-1----:R-:W-:Y:S01]  /*3ad0*/  FADD.FTZ R11, R35, R0 ;  /* 0x00000000230b7221 */ /* 0x002fe20000010000 */
[----:B------:R-:W-:-:S06]  /*3ae0*/  FADD.FTZ R40, R178, R15 ;  /* 0x0000000fb2287221 */ /* 0x000fcc0000010000 */
        /* <DEDUP_REMOVED lines=8> */
[----:B------:R-:W1:Y:S01]  /*3b70*/  MUFU.EX2 R131, R131 ;  /* 0x0000008300837308 */ /* 0x000e620000000800 */
[----:B0-----:R-:W-:-:S07]  /*3b80*/  FADD.FTZ R11, R43, R0 ;  /* 0x000000002b0b7221 */ /* 0x001fce0000010000 */
[----:B------:R-:W0:Y:S01]  /*3b90*/  MUFU.EX2 R47, R47 ;  /* 0x0000002f002f7308 */ /* 0x000e220000000800 */
[C---:B--2---:R-:W-:Y:S01]  /*3ba0*/  FADD.FTZ R0, R32.reuse, R11 ;  /* 0x0000000b20007221 */ /* 0x044fe20000010000 */
[----:B------:R-:W-:-:S06]  /*3bb0*/  F2FP.BF16.F32.PACK_AB R173, R32, R43 ;  /* 0x0000002b20ad723e */ /* 0x000fcc00000010ff */
[----:B------:R-:W2:Y:S01]  /*3bc0*/  MUFU.EX2 R133, R133 ;  /* 0x0000008500857308 */ /* 0x000ea20000000800 */
[C---:B-1----:R-:W-:Y:S01]  /*3bd0*/  FADD.FTZ R40, R131.reuse, R40 ;  /* 0x0000002883287221 */ /* 0x042fe20000010000 */
[----:B------:R-:W-:Y:S01]  /*3be0*/  F2FP.BF16.F32.PACK_AB R178, R131, R178 ;  /* 0x000000b283b2723e */ /* 0x000fe200000010ff */
[----:B------:R-:W-:-:S05]  /*3bf0*/  IMAD.MOV.U32 R131, RZ, RZ, R151 ;  /* 0x000000ffff837224 */ /* 0x000fca00078e0097 */
[----:B------:R-:W1:Y:S01]  /*3c00*/  MUFU.EX2 R34, R49 ;  /* 0x0000003100227308 */ /* 0x000e620000000800 */
[----:B0-----:R-:W-:-:S07]  /*3c10*/  FADD.FTZ R11, R47, R0 ;  /* 0x000000002f0b7221 */ /* 0x001fce0000010000 */
[----:B------:R0:W3:Y:S01]  /*3c20*/  MUFU.EX2 R180, R135 ;  /* 0x0000008700b47308 */ /* 0x0000e20000000800 */
[----:B--2---:R-:W-:-:S07]  /*3c30*/  FADD.FTZ R15, R133, R40 ;  /* 0x00000028850f7221 */ /* 0x004fce0000010000 */
[----:B------:R-:W2:Y:S01]  /*3c40*/  MUFU.EX2 R51, R51 ;  /* 0x0000003300337308 */ /* 0x000ea20000000800 */
[C---:B-1----:R-:W-:Y:S01]  /*3c50*/  FADD.FTZ R0, R34.reuse, R11 ;  /* 0x0000000b22007221 */ /* 0x042fe20000010000 */
[----:B------:R-:W-:Y:S01]  /*3c60*/  F2FP.BF16.F32.PACK_AB R175, R34, R47 ;  /* 0x0000002f22af723e */ /* 0x000fe200000010ff */
[----:B0-----:R-:W-:-:S05]  /*3c70*/  IMAD.MOV.U32 R135, RZ, RZ, R151 ;  /* 0x000000ffff877224 */ /* 0x001fca00078e0097 */
[----:B------:R-:W0:Y:S01]  /*3c80*/  MUFU.EX2 R137, R137 ;  /* 0x0000008900897308 */ /* 0x000e220000000800 */
[C---:B---3--:R-:W-:Y:S01]  /*3c90*/  FADD.FTZ R42, R180.reuse, R15 ;  /* 0x0000000fb42a7221 */ /* 0x048fe20000010000 */
[----:B------:R-:W-:Y:S01]  /*3ca0*/  F2FP.BF16.F32.PACK_AB R180, R180, R133 ;  /* 0x00000085b4b4723e */ /* 0x000fe200000010ff */
[----:B------:R-:W-:-:S05]  /*3cb0*/  IMAD.MOV.U32 R133, RZ, RZ, R151 ;  /* 0x000000ffff857224 */ /* 0x000fca00078e0097 */
[----:B------:R-:W1:Y:S01]  /*3cc0*/  MUFU.EX2 R36, R53 ;  /* 0x0000003500247308 */ /* 0x000e620000000800 */
[----:B--2---:R-:W-:-:S07]  /*3cd0*/  FADD.FTZ R11, R51, R0 ;  /* 0x00000000330b7221 */ /* 0x004fce0000010000 */
[----:B------:R2:W3:Y:S01]  /*3ce0*/  MUFU.EX2 R182, R139 ;  /* 0x0000008b00b67308 */ /* 0x0004e20000000800 */
[----:B0-----:R-:W-:-:S07]  /*3cf0*/  FADD.FTZ R15, R137, R42 ;  /* 0x0000002a890f7221 */ /* 0x001fce0000010000 */
[----:B------:R-:W0:Y:S01]  /*3d00*/  MUFU.EX2 R55, R55 ;  /* 0x0000003700377308 */ /* 0x000e220000000800 */
[C---:B-1----:R-:W-:Y:S01]  /*3d10*/  FADD.FTZ R0, R36.reuse, R11 ;  /* 0x0000000b24007221 */ /* 0x042fe20000010000 */
[----:B------:R-:W-:Y:S02]  /*3d20*/  F2FP.BF16.F32.PACK_AB R177, R36, R51 ;  /* 0x0000003324b1723e */ /* 0x000fe400000010ff */
[----:B--2---:R-:W-:-:S04]  /*3d30*/  MOV R139, R151 ;  /* 0x00000097008b7202 */ /* 0x004fc80000000f00 */
        /* <DEDUP_REMOVED lines=10> */
[----:B------:R-:W-:Y:S01]  /*3de0*/  F2FP.BF16.F32.PACK_AB R179, R38, R55 ;  /* 0x0000003726b3723e */ /* 0x000fe200000010ff */
[----:B0-----:R-:W-:-:S05]  /*3df0*/  IMAD.MOV.U32 R143, RZ, RZ, R151 ;  /* 0x000000ffff8f7224 */ /* 0x001fca00078e0097 */
        /* <DEDUP_REMOVED lines=13> */
[----:B0-----:R-:W-:-:S06]  /*3ed0*/  MOV R89, R151 ;  /* 0x0000009700597202 */ /* 0x001fcc0000000f00 */
[----:B------:R0:W1:Y:S01]  /*3ee0*/  MUFU.EX2 R42, R93 ;  /* 0x0000005d002a7308 */ /* 0x0000620000000800 */
[C---:B---3--:R-:W-:Y:S01]  /*3ef0*/  FADD.FTZ R10, R40.reuse, R3 ;  /* 0x00000003280a7221 */ /* 0x048fe20000010000 */
[----:B------:R-:W-:-:S06]  /*3f00*/  F2FP.BF16.F32.PACK_AB R183, R40, R85 ;  /* 0x0000005528b7723e */ /* 0x000fcc00000010ff */
[----:B------:R-:W3:Y:S01]  /*3f10*/  MUFU.EX2 R95, R95 ;  /* 0x0000005f005f7308 */ /* 0x000ee20000000800 */
[----:B--2---:R-:W-:Y:S01]  /*3f20*/  FADD.FTZ R3, R91, R10 ;  /* 0x0000000a5b037221 */ /* 0x004fe20000010000 */
[----:B0-----:R-:W-:-:S06]  /*3f30*/  IMAD.MOV.U32 R93, RZ, RZ, R151 ;  /* 0x000000ffff5d7224 */ /* 0x001fcc00078e0097 */
[----:B------:R-:W0:Y:S01]  /*3f40*/  MUFU.EX2 R20, R20 ;  /* 0x0000001400147308 */ /* 0x000e220000000800 */
[C---:B-1----:R-:W-:Y:S01]  /*3f50*/  FADD.FTZ R10, R42.reuse, R3 ;  /* 0x000000032a0a7221 */ /* 0x042fe20000010000 */
[----:B------:R-:W-:Y:S01]  /*3f60*/  F2FP.BF16.F32.PACK_AB R185, R42, R91 ;  /* 0x0000005b2ab9723e */ /* 0x000fe200000010ff */
[----:B------:R-:W-:-:S05]  /*3f70*/  IMAD.MOV.U32 R91, RZ, RZ, R151 ;  /* 0x000000ffff5b7224 */ /* 0x000fca00078e0097 */
[----:B------:R-:W1:Y:S01]  /*3f80*/  MUFU.EX2 R4, R87 ;  /* 0x0000005700047308 */ /* 0x000e620000000800 */
[----:B---3--:R-:W-:Y:S01]  /*3f90*/  FADD.FTZ R3, R95, R10 ;  /* 0x0000000a5f037221 */ /* 0x008fe20000010000 */
[C---:B0-----:R-:W-:Y:S01]  /*3fa0*/  F2FP.BF16.F32.PACK_AB R186, R20.reuse, R145 ;  /* 0x0000009114ba723e */ /* 0x041fe200000010ff */
[----:B------:R-:W-:Y:S01]  /*3fb0*/  FADD.FTZ R0, R20, R15 ;  /* 0x0000000f14007221 */ /* 0x000fe20000010000 */
[----:B------:R-:W-:Y:S01]  /*3fc0*/  IMAD.MOV.U32 R145, RZ, RZ, R151 ;  /* 0x000000ffff917224 */ /* 0x000fe200078e0097 */
[C---:B-1----:R-:W-:Y:S01]  /*3fd0*/  F2FP.BF16.F32.PACK_AB R187, R4.reuse, R95 ;  /* 0x0000005f04bb723e */ /* 0x042fe200000010ff */
[----:B------:R-:W-:Y:S01]  /*3fe0*/  FADD.FTZ R3, R4, R3 ;  /* 0x0000000304037221 */ /* 0x000fe20000010000 */
[----:B------:R-:W-:Y:S01]  /*3ff0*/  IMAD.MOV.U32 R95, RZ, RZ, R151 ;  /* 0x000000ffff5f7224 */ /* 0x000fe200078e0097 */
[----:B------:R-:W-:Y:S06]  /*4000*/  @!P1 BRA `(.L_x_214) ;  /* 0x0000002800bc9947 */ /* 0x000fec0003800000 */
[----:B------:R-:W-:Y:S01]  /*4010*/  IMAD.MOV.U32 R5, RZ, RZ, R9 ;  /* 0x000000ffff057224 */ /* 0x000fe200078e0009 */
[----:B------:R-:W-:Y:S01]  /*4020*/  CS2R R150, SRZ ;  /* 0x0000000000967805 */ /* 0x000fe2000001ff00 */
        /* <DEDUP_REMOVED lines=31> */
[----:B------:R-:W-:Y:S01]  /*4220*/  CS2R R88, SRZ ;  /* 0x0000000000587805 */ /* 0x000fe2000001ff00 */
[----:B------:R-:W-:Y:S01]  /*4230*/  UIADD3 UR48, UR47, -0x2, URZ ;  /* 0xfffffffe2f307890 */ /* 0x000fe2000fffe03f */
[----:B------:R-:W-:Y:S02]  /*4240*/  UMOV UR52, UR43 ;  /* 0x0000002b00347c82 */ /* 0x000fe40008000000 */
[----:B------:R-:W-:Y:S01]  /*4250*/  UMOV UR47, UR42 ;  /* 0x0000002a002f7c82 */ /* 0x000fe20008000000 */
[----:B------:R-:W-:-:S08]  /*4260*/  ULDC UR46, c[0x0][0x9d8] ;  /* 0x00027600002e7ab9 */ /* 0x000fd00000000800 */
.L_x_225:
[----:B------:R-:W-:Y:S01]  /*4270*/  ISETP.NE.AND P2, PT, RZ, UR41, PT ;  /* 0x00000029ff007c0c */ /* 0x000fe2000bf45270 */
[----:B------:R-:W-:-:S04]  /*4280*/  UISETP.NE.AND UP0, UPT, UR47, 0x1, UPT ;  /* 0x000000012f00788c */ /* 0x000fc8000bf05270 */
[----:B------:R-:W-:-:S04]  /*4290*/  USEL UR43, URZ, 0x1, UP0 ;  /* 0x000000013f2b7887 */ /* 0x000fc80008000000 */
[----:B------:R-:W-:-:S04]  /*42a0*/  ULOP3.LUT UR43, UR52, UR43, URZ, 0x3c, !UPT ;  /* 0x0000002b342b7292 */ /* 0x000fc8000f8e3c3f */
[----:B------:R-:W-:Y:S08]  /*42b0*/  @P2 BRA `(.L_x_215) ;  /* 0x0000000000442947 */ /* 0x000ff00003800000 */
[----:B------:R-:W-:Y:S05]  /*42c0*/  @!P0 BRA `(.L_x_216) ;  /* 0x0000000000048947 */ /* 0x000fea0003800000 */
[----:B------:R-:W-:Y:S01]  /*42d0*/  BPT.TRAP 0x1 ;  /* 0x000000040000795c */ /* 0x000fe20000300000 */
.L_x_216:
[----:B------:R-:W0:Y:S01]  /*42e0*/  S2UR UR10, SR_CgaCtaId ;  /* 0x00000000000a79c3 */ /* 0x000e220000008800 */
[----:B------:R-:W-:Y:S01]  /*42f0*/  UIADD3 UR6, UR47, 0x1, URZ ;  /* 0x000000012f067890 */ /* 0x000fe2000fffe03f */
[----:B------:R-:W-:Y:S01]  /*4300*/  IMAD.U32 R6, RZ, RZ, UR43 ;  /* 0x0000002bff067e24 */ /* 0x000fe2000f8e00ff */
[----:B------:R-:W-:Y:S02]  /*4310*/  UMOV UR7, 0x400 ;  /* 0x0000040000077882 */ /* 0x000fe40000000000 */
[----:B------:R-:W-:Y:S02]  /*4320*/  UISETP.NE.AND UP0, UPT, UR6, 0x2, UPT ;  /* 0x000000020600788c */ /* 0x000fe4000bf05270 */
[----:B------:R-:W-:Y:S02]  /*4330*/  SHF.L.U32 R6, R6, 0x1f, RZ ;  /* 0x0000001f06067819 */ /* 0x000fe400000006ff */
[----:B------:R-:W-:Y:S02]  /*4340*/  USEL UR6, UR6, URZ, UP0 ;  /* 0x0000003f06067287 */ /* 0x000fe40008000000 */
[----:B0-----:R-:W-:-:S04]  /*4350*/  ULEA UR7, UR10, UR7, 0x18 ;  /* 0x000000070a077291 */ /* 0x001fc8000f8ec03f */
[----:B------:R-:W-:-:S09]  /*4360*/  ULEA UR6, UR6, UR7, 0x3 ;  /* 0x0000000706067291 */ /* 0x000fd2000f8e183f */
[----:B------:R0:W1:Y:S01]  /*4370*/  SYNCS.PHASECHK.TRANS64.TRYWAIT P1, [UR6+0x28830], R6 ;  /* 0x02883006ff0075a7 */ /* 0x0000620008020146 */
[----:B------:R-:W-:Y:S05]  /*4380*/  @!P0 BRA `(.L_x_217) ;  /* 0x0000000000048947 */ /* 0x000fea0003800000 */
[----:B------:R-:W-:Y:S01]  /*4390*/  BPT.TRAP 0x1 ;  /* 0x000000040000795c */ /* 0x000fe20000300000 */
.L_x_217:
[----:B-1----:R-:W-:Y:S05]  /*43a0*/  @P1 BRA `(.L_x_215) ;  /* 0x0000000000081947 */ /* 0x002fea0003800000 */
[----:B------:R-:W1:Y:S02]  /*43b0*/  SYNCS.PHASECHK.TRANS64.TRYWAIT P1, [UR6+0x28830], R6 ;  /* 0x02883006ff0075a7 */ /* 0x000e640008020146 */
[----:B-1----:R-:W-:Y:S05]  /*43c0*/  @!P1 BRA `(.L_x_218) ;  /* 0x000000a400f49947 */ /* 0x002fea0003800000 */
.L_x_215:
[----:B01----:R-:W-:Y:S01]  /*43d0*/  IADD3 R6, R2, 0x8, RZ ;  /* 0x0000000802067810 */ /* 0x003fe20007ffe0ff */
        /* <DEDUP_REMOVED lines=47> */
.L_x_220:
[----:B------:R-:W0:Y:S01]  /*46d0*/  S2UR UR7, SR_CgaCtaId ;  /* 0x00000000000779c3 */ /* 0x000e220000008800 */
[----:B------:R-:W-:Y:S01]  /*46e0*/  UMOV UR6, 0x400 ;  /* 0x0000040000067882 */ /* 0x000fe20000000000 */
[----:B------:R-:W-:-:S05]  /*46f0*/  IMAD.U32 R6, RZ, RZ, UR52 ;  /* 0x00000034ff067e24 */ /* 0x000fca000f8e00ff */
[----:B------:R-:W-:Y:S01]  /*4700*/  SHF.L.U32 R6, R6, 0x1f, RZ ;  /* 0x0000001f06067819 */ /* 0x000fe200000006ff */
[----:B0-----:R-:W-:-:S04]  /*4710*/  ULEA UR6, UR7, UR6, 0x18 ;  /* 0x0000000607067291 */ /* 0x001fc8000f8ec03f */
[----:B------:R-:W-:-:S09]  /*4720*/  ULEA UR6, UR47, UR6, 0x3 ;  /* 0x000000062f067291 */ /* 0x000fd2000f8e183f */
[----:B------:R0:W1:Y:S01]  /*4730*/  SYNCS.PHASECHK.TRANS64.TRYWAIT P1, [UR6+0x28850], R6 ;  /* 0x02885006ff0075a7 */ /* 0x0000620008020146 */
[----:B------:R-:W-:Y:S05]  /*4740*/  @!P0 BRA `(.L_x_221) ;  /* 0x0000000000048947 */ /* 0x000fea0003800000 */
[----:B------:R-:W-:Y:S01]  /*4750*/  BPT.TRAP 0x1 ;  /* 0x000000040000795c */ /* 0x000fe20000300000 */
.L_x_221:
[----:B-1----:R-:W-:Y:S05]  /*4760*/  @P1 BRA `(.L_x_219) ;  /* 0x0000000000081947 */ /* 0x002fea0003800000 */
[----:B------:R-:W1:Y:S02]  /*4770*/  SYNCS.PHASECHK.TRANS64.TRYWAIT P1, [UR6+0x28850], R6 ;  /* 0x02885006ff0075a7 */ /* 0x000e640008020146 */
[----:B-1----:R-:W-:Y:S05]  /*4780*/  @!P1 BRA `(.L_x_222) ;  /* 0x000000a4001c9947 */ /* 0x002fea0003800000 */
.L_x_219:
[----:B------:R-:W2:Y:S01]  /*4790*/  S2UR UR10, SR_CgaCtaId ;  /* 0x00000000000a79c3 */ /* 0x000ea20000008800 */
[----:B------:R-:W-:Y:S01]  /*47a0*/  UMOV UR11, 0x400 ;  /* 0x00000400000b7882 */ /* 0x000fe20000000000 */
[----:B------:R-:W-:Y:S01]  /*47b0*/  WARPGROUP.ARRIVE ;  /* 0x00000000000079c5 */ /* 0x000fe20000000000 */
[----:B------:R-:W-:Y:S01]  /*47c0*/  UMOV UR7, 0x40000040 ;  /* 0x4000004000077882 */ /* 0x000fe20000000000 */
[----:B01----:R-:W-:Y:S01]  /*47d0*/  IADD3 R6, -R2, 0xb, RZ ;  /* 0x0000000b02067810 */ /* 0x003fe20007ffe1ff */
[----:B--2---:R-:W-:-:S04]  /*47e0*/  ULEA UR11, UR10, UR11, 0x18 ;  /* 0x0000000b0a0b7291 */ /* 0x004fc8000f8ec03f */
[----:B------:R-:W-:-:S04]  /*47f0*/  UIADD3 UR6, UR11, 0x400, URZ ;  /* 0x000004000b067890 */ /* 0x000fc8000fffe03f */
        /* <DEDUP_REMOVED lines=45> */
.L_x_223:
        /* <DEDUP_REMOVED lines=276> */
[----:B------:R-:W-:-:S05]  /*5c10*/  FFMA.FTZ R83, R83, R6, -R10 ;  /* 0x0000000653537223 */ /* 0x000fca000001080a */
        /* <DEDUP_REMOVED lines=37> */
[----:B--2---:R-:W-:Y:S01]  /*5e70*/  FADD.FTZ R37, R165, R38 ;  /* 0x00000026a5257221 */ /* 0x004fe20000010000 */
[-CC-:B------:R-:W-:Y:S01]  /*5e80*/  FFMA.FTZ R38, R61, R6.reuse, -R10.reuse ;  /* 0x000000063d267223 */ /* 0x180fe2000001080a */
[----:B------:R-:W-:-:S05]  /*5e90*/  FFMA.FTZ R10, R85, R6, -R10 ;  /* 0x00000006550a7223 */ /* 0x000fca000001080a */
        /* <DEDUP_REMOVED lines=90> */
.L_x_224:
        /* <DEDUP_REMOVED lines=108> */
.L_x_214:
[----:B------:R-:W-:Y:S06]  /*6b00*/  BAR.ARV 0x8, 0x180 ;  /* 0x0206000000007b1d */ /* 0x000fec0000002000 */
[----:B------:R-:W-:Y:S05]  /*6b10*/  @!P0 BRA `(.L_x_226) ;  /* 0x0000000000048947 */ /* 0x000fea0003800000 */
[----:B------:R-:W-:Y:S01]  /*6b20*/  BPT.TRAP 0x1 ;  /* 0x000000040000795c */ /* 0x000fe20000300000 */
.L_x_226:
        /* <DEDUP_REMOVED lines=9> */
.L_x_227:
[----:B-1----:R-:W-:Y:S05]  /*6bc0*/  @P1 BRA `(.L_x_228) ;  /* 0x0000000000081947 */ /* 0x002fea0003800000 */
[----:B------:R-:W1:Y:S02]  /*6bd0*/  SYNCS.PHASECHK.TRANS64.TRYWAIT P1, [UR5+0x28850], R4 ;  /* 0x02885004ff0075a7 */ /* 0x000e640008020145 */
[----:B-1----:R-:W-:Y:S05]  /*6be0*/  @!P1 BRA `(.L_x_229) ;  /* 0x00000080001c9947 */ /* 0x002fea0003800000 */
.L_x_228:
        /* <DEDUP_REMOVED lines=9> */
[----:B------:R-:W-:-:S04]  /*6c80*/  ULEA UR4, UR42, UR4, 0xb ;  /* 0x000000042a047291 */ /* 0x000fc8000f8e583f */
[----:B------:R-:W-:-:S03]  /*6c90*/  UIADD3 UR6, UR4, 0x80, URZ ;  /* 0x0000008004067890 */ /* 0x000fc6000fffe03f */
[----:B------:R-:W-:Y:S02]  /*6ca0*/  UMOV UR10, UR4 ;  /* 0x00000004000a7c82 */ /* 0x000fe40008000000 */
[----:B------:R-:W-:Y:S01]  /*6cb0*/  HGMMA.64x128x16.F32.BF16 R88, R156, gdesc[UR8].tnspB, R88, gsb0 ;  /* 0x41e000089c587df0 */ /* 0x000fe20008001858 */
[----:B------:R-:W-:Y:S01]  /*6cc0*/  UMOV UR11, 0x40000040 ;  /* 0x40000040000b7882 */ /* 0x000fe20000000000 */
[----:B------:R-:W-:Y:S01]  /*6cd0*/  UMOV UR10, UR6 ;  /* 0x00000006000a7c82 */ /* 0x000fe20008000000 */
[----:B------:R-:W-:Y:S01]  /*6ce0*/  UIADD3 UR6, UR4, 0x100, URZ ;  /* 0x0000010004067890 */ /* 0x000fe2000fffe03f */
[----:B-1----:R-:W-:Y:S01]  /*6cf0*/  FADD.FTZ R5, R5, R0 ;  /* 0x0000000005057221 */ /* 0x002fe20000010000 */
        /* <DEDUP_REMOVED lines=23> */
[----:B------:R-:W-:Y:S01]  /*6e70*/  UMOV UR10, UR6 ;  /* 0x00000006000a7c82 */ /* 0x000fe20008000000 */
[----:B------:R-:W-:Y:S01]  /*6e80*/  UMOV UR11, 0x40000040 ;  /* 0x40000040000b7882 */ /* 0x000fe20000000000 */
[----:B------:R-:W-:Y:S01]  /*6e90*/  UIADD3 UR6, UR4, 0x180, URZ ;  /* 0x0000018004067890 */ /* 0x000fe2000fffe03f */
        /* <DEDUP_REMOVED lines=17> */
[----:B------:R-:W-:Y:S02]  /*6fb0*/  UIADD3 UR6, UR4, 0x300, URZ ;  /* 0x0000030004067890 */ /* 0x000fe4000fffe03f */
        /* <DEDUP_REMOVED lines=17> */
.L_x_230:
[----:B------:R-:W-:Y:S01]  /*70d0*/  UIADD3 UR4, UR5, 0x28860, URZ ;  /* 0x0002886005047890 */ /* 0x000fe2000fffe03f */
[-C--:B------:R-:W-:Y:S01]  /*70e0*/  FMUL.FTZ R12, R89, R29.reuse ;  /* 0x0000001d590c7220 */ /* 0x080fe20000410000 */
[----:B------:R-:W-:Y:S01]  /*70f0*/  UIADD3 UR42, UR42, 0x1, URZ ;  /* 0x000000012a2a7890 */ /* 0x000fe2000fffe03f */
[-C--:B------:R-:W-:Y:S01]  /*7100*/  FMUL.FTZ R89, R92, R29.reuse ;  /* 0x0000001d5c597220 */ /* 0x080fe20000410000 */
[----:B------:R-:W-:Y:S01]  /*7110*/  UPRMT UR4, UR7, 0x654, UR4 ;  /* 0x0000065407047896 */ /* 0x000fe20008000004 */
[-C--:B------:R-:W-:Y:S01]  /*7120*/  FMUL.FTZ R157, R88, R29.reuse ;  /* 0x0000001d589d7220 */ /* 0x080fe20000410000 */
[----:B------:R-:W-:Y:S01]  /*7130*/  UISETP.NE.AND UP0, UPT, UR42, 0x2, UPT ;  /* 0x000000022a00788c */ /* 0x000fe2000bf05270 */
[-C--:B------:R-:W-:Y:S01]  /*7140*/  FMUL.FTZ R6, R93, R29.reuse ;  /* 0x0000001d5d067220 */ /* 0x080fe20000410000 */
[-C--:B------:R-:W-:Y:S01]  /*7150*/  FMUL.FTZ R92, R96, R29.reuse ;  /* 0x0000001d605c7220 */ /* 0x080fe20000410000 */
[-C--:B------:R-:W-:Y:S01]  /*7160*/  FMUL.FTZ R87, R97, R29.reuse ;  /* 0x0000001d61577220 */ /* 0x080fe20000410000 */
[-C--:B------:R-:W-:Y:S01]  /*7170*/  FMUL.FTZ R86, R100, R29.reuse ;  /* 0x0000001d64567220 */ /* 0x080fe20000410000 */
[-C--:B------:R-:W-:Y:S01]  /*7180*/  FMUL.FTZ R83, R101, R29.reuse ;  /* 0x0000001d65537220 */ /* 0x080fe20000410000 */
[-C--:B------:R-:W-:Y:S01]  /*7190*/  FMUL.FTZ R82, R104, R29.reuse ;  /* 0x0000001d68527220 */ /* 0x080fe20000410000 */
[----:B------:R-:W-:Y:S01]  /*71a0*/  SYNCS.ARRIVE.TRANS64.RED.A1T0 RZ, [UR4], RZ ;  /* 0x000000ffffff79a7 */ /* 0x000fe20008100404 */
        /* <DEDUP_REMOVED lines=22> */
[----:B------:R-:W-:Y:S01]  /*7310*/  USEL UR4, URZ, 0x1, UP0 ;  /* 0x000000013f047887 */ /* 0x000fe20008000000 */
        /* <DEDUP_REMOVED lines=28> */
[----:B------:R-:W-:Y:S01]  /*74e0*/  PLOP3.LUT P0, PT, PT, PT, PT, 0x8, 0x0 ;  /* 0x000000000000781c */ /* 0x000fe20003f0e170 */
[-C--:B------:R-:W-:Y:S01]  /*74f0*/  FMUL.FTZ R37, R143, R11.reuse ;  /* 0x0000000b8f257220 */ /* 0x080fe20000410000 */
[-C--:B------:R-:W-:Y:S01]  /*7500*/  FMUL.FTZ R36, R146, R11.reuse ;  /* 0x0000000b92247220 */ /* 0x080fe20000410000 */
[-C--:B------:R-:W-:Y:S01]  /*7510*/  FMUL.FTZ R33, R147, R11.reuse ;  /* 0x0000000b93217220 */ /* 0x080fe20000410000 */
[-C--:B------:R-:W-:Y:S01]  /*7520*/  FMUL.FTZ R32, R150, R11.reuse ;  /* 0x0000000b96207220 */ /* 0x080fe20000410000 */
[----:B------:R-:W-:Y:S01]  /*7530*/  FMUL.FTZ R151, R151, R11 ;  /* 0x0000000b97977220 */ /* 0x000fe20000410000 */
[----:B------:R-:W-:-:S02]  /*7540*/  UIADD3 UR44, UR44, 0x1, URZ ;  /* 0x000000012c2c7890 */ /* 0x000fc4000fffe03f */
[----:B------:R-:W-:Y:S02]  /*7550*/  USEL UR42, UR42, URZ, UP0 ;  /* 0x0000003f2a2a7287 */ /* 0x000fe40008000000 */
[----:B------:R-:W-:-:S12]  /*7560*/  ULOP3.LUT UR43, UR43, UR4, URZ, 0x3c, !UPT ;  /* 0x000000042b2b7292 */ /* 0x000fd8000f8e3c3f */
.L_x_206:
[----:B------:R-:W0:Y:S01]  /*7570*/  S2R R5, SR_CgaCtaId ;  /* 0x0000000000057919 */ /* 0x000e220000008800 */
[----:B------:R-:W-:Y:S01]  /*7580*/  MOV R28, 0x400 ;  /* 0x00000400001c7802 */ /* 0x000fe20000000f00 */
[----:B------:R-:W-:Y:S01]  /*7590*/  BSSY B0, `(.L_x_231) ;  /* 0x0000213000007945 */ /* 0x000fe20003800000 */
[----:B------:R-:W-:Y:S02]  /*75a0*/  BAR.SYNC.DEFER_BLOCKING 0x5, 0x180 ;  /* 0x0146000000007b1d */ /* 0x000fe40000010000 */
[----:B0-----:R-:W-:-:S05]  /*75b0*/  LEA R28, R5, R28, 0x18 ;  /* 0x0000001c051c7211 */ /* 0x001fca00078ec0ff */
[----:B------:R-:W0:Y:S02]  /*75c0*/  LDS.128 R48, [R28+0x288d0] ;  /* 0x0288d0001c307984 */ /* 0x000e240000000c00 */
[----:B0-----:R-:W-:Y:S02]  /*75d0*/  R2UR UR5, R49 ;  /* 0x00000000310572ca */ /* 0x001fe400000e0000 */
[----:B------:R-:W-:Y:S01]  /*75e0*/  R2UR UR6, R50 ;  /* 0x00000000320672ca */ /* 0x000fe200000e0000 */
[----:B------:R-:W-:Y:S06]  /*75f0*/  BAR.ARV 0x4, 0x180 ;  /* 0x0106000000007b1d */ /* 0x000fec0000002000 */
[----:B------:R-:W-:Y:S08]  /*7600*/  @P0 BRA `(.L_x_232) ;  /* 0x0000001400440947 */ /* 0x000ff00003800000 */
[----:B------:R-:W0:Y:S01]  /*7610*/  S2R R5, SR_SWINHI ;  /* 0x0000000000057919 */ /* 0x000e220000002f00 */
[----:B------:R-:W-:Y:S01]  /*7620*/  F2FP.BF16.F32.PACK_AB R7, R7, R8 ;  /* 0x000000080707723e */ /* 0x000fe200000010ff */
[----:B------:R-:W-:Y:S01]  /*7630*/  USHF.L.U32 UR10, UR37, 0x2, URZ ;  /* 0x00000002250a7899 */ /* 0x000fe2000800063f */
[----:B------:R-:W-:Y:S01]  /*7640*/  F2FP.BF16.F32.PACK_AB R6, R6, R89 ;  /* 0x000000590606723e */ /* 0x000fe200000010ff */
[----:B------:R-:W-:Y:S01]  /*7650*/  BAR.SYNC.DEFER_BLOCKING 0x1, 0x100 ;  /* 0x0044000000007b1d */ /* 0x000fe20000010000 */
[----:B------:R-:W-:Y:S01]  /*7660*/  USHF.L.U64.HI UR11, UR37, 0x2, UR38 ;  /* 0x00000002250b7899 */ /* 0x000fe20008010226 */
[----:B------:R-:W-:Y:S02]  /*7670*/  F2FP.BF16.F32.PACK_AB R148, R35, R38 ;  /* 0x000000262394723e */ /* 0x000fe400000010ff */
[----:B------:R-:W-:Y:S02]  /*7680*/  F2FP.BF16.F32.PACK_AB R149, R33, R36 ;  /* 0x000000242195723e */ /* 0x000fe400000010ff */
[----:B------:R-:W-:Y:S01]  /*7690*/  ULDC.64 UR8, c[0x0][0xc00] ;  /* 0x0003000000087ab9 */ /* 0x000fe20000000a00 */
[----:B------:R-:W-:Y:S01]  /*76a0*/  F2FP.BF16.F32.PACK_AB R150, R29, R34 ;  /* 0x000000221d96723e */ /* 0x000fe200000010ff */
[----:B------:R-:W-:Y:S01]  /*76b0*/  UISETP.NE.U32.AND UP0, UPT, UR8, URZ, UPT ;  /* 0x0000003f0800728c */ /* 0x000fe2000bf05070 */
[----:B------:R-:W-:Y:S01]  /*76c0*/  F2FP.BF16.F32.PACK_AB R151, R151, R32 ;  /* 0x000000209797723e */ /* 0x000fe200000010ff */
[----:B------:R-:W-:-:S02]  /*76d0*/  UIADD3 UR4, UP1, UR10, UR8, URZ ;  /* 0x000000080a047290 */ /* 0x000fc4000ff3e03f */
[----:B------:R-:W-:Y:S02]  /*76e0*/  UISETP.NE.AND.EX UP0, UPT, UR9, URZ, UPT, UP0 ;  /* 0x0000003f0900728c */ /* 0x000fe4000bf05300 */
[----:B------:R-:W-:-:S03]  /*76f0*/  UIADD3.X UR7, UR11, UR9, URZ, UP1, !UPT ;  /* 0x000000090b077290 */ /* 0x000fc60008ffe43f */
[----:B------:R-:W-:Y:S01]  /*7700*/  ULDC.64 UR8, c[0x0][0xc08] ;  /* 0x0003020000087ab9 */ /* 0x000fe20000000a00 */
[----:B------:R-:W-:Y:S02]  /*7710*/  MOV R20, R28 ;  /* 0x0000001c00147202 */ /* 0x000fe40000000f00 */
[----:B0-----:R-:W-:-:S03]  /*7720*/  MOV R21, R5 ;  /* 0x0000000500157202 */ /* 0x001fc60000000f00 */
[----:B------:R-:W-:-:S03]  /*7730*/  IMAD.WIDE R4, R155, 0x2, R20 ;  /* 0x000000029b047825 */ /* 0x000fc600078e0214 */
[C---:B------:R-:W-:Y:S02]  /*7740*/  IADD3 R91, P5, R4.reuse, 0x40, RZ ;  /* 0x00000040045b7810 */ /* 0x040fe40007fbe0ff */
[C---:B------:R-:W-:Y:S02]  /*7750*/  LOP3.LUT R9, R4.reuse, 0x380, RZ, 0xc0, !PT ;  /* 0x0000038004097812 */ /* 0x040fe400078ec0ff */
[C---:B------:R-:W-:Y:S02]  /*7760*/  IADD3 R49, P6, R4.reuse, 0x20, RZ ;  /* 0x0000002004317810 */ /* 0x040fe40007fde0ff */
[----:B------:R-:W-:Y:S02]  /*7770*/  IADD3 R95, P4, R4, 0x60, RZ ;  /* 0x00000060045f7810 */ /* 0x000fe40007f9e0ff */
[----:B------:R-:W-:Y:S01]  /*7780*/  LOP3.LUT R24, R91, 0x380, RZ, 0xc0, !PT ;  /* 0x000003805b187812 */ /* 0x000fe200078ec0ff */
[--C-:B------:R-:W-:Y:S01]  /*7790*/  IMAD.X R31, RZ, RZ, R5.reuse, P6 ;  /* 0x000000ffff1f7224 */ /* 0x100fe200030e0605 */
[----:B------:R-:W-:Y:S01]  /*77a0*/  SHF.R.U64 R9, R9, 0x3, RZ ;  /* 0x0000000309097819 */ /* 0x000fe200000012ff */
[----:B------:R-:W-:Y:S01]  /*77b0*/  IMAD.X R25, RZ, RZ, R5, P4 ;  /* 0x000000ffff197224 */ /* 0x000fe200020e0605 */
[----:B------:R-:W-:-:S02]  /*77c0*/  LOP3.LUT R14, R49, 0x380, RZ, 0xc0, !PT ;  /* 0x00000380310e7812 */ /* 0x000fc400078ec0ff */
[----:B------:R-:W-:Y:S02]  /*77d0*/  LOP3.LUT R48, R95, 0x380, RZ, 0xc0, !PT ;  /* 0x000003805f307812 */ /* 0x000fe400078ec0ff */
[C---:B------:R-:W-:Y:S02]  /*77e0*/  IADD3 R97, P3, R4.reuse, 0x4000, RZ ;  /* 0x0000400004617810 */ /* 0x040fe40007f7e0ff */
[C---:B------:R-:W-:Y:S02]  /*77f0*/  IADD3 R99, P2, R4.reuse, 0x4020, RZ ;  /* 0x0000402004637810 */ /* 0x040fe40007f5e0ff */
[C---:B------:R-:W-:Y:S01]  /*7800*/  IADD3 R101, P1, R4.reuse, 0x4040, RZ ;  /* 0x0000404004657810 */ /* 0x040fe20007f3e0ff */
[--C-:B------:R-:W-:Y:S01]  /*7810*/  IMAD.X R15, RZ, RZ, R5.reuse, P3 ;  /* 0x000000ffff0f7224 */ /* 0x100fe200018e0605 */
[----:B------:R-:W-:Y:S01]  /*7820*/  IADD3 R90, P0, R4, 0x4060, RZ ;  /* 0x00004060045a7810 */ /* 0x000fe20007f1e0ff */
[--C-:B------:R-:W-:Y:S01]  /*7830*/  IMAD.X R13, RZ, RZ, R5.reuse, P2 ;  /* 0x000000ffff0d7224 */ /* 0x100fe200010e0605 */
[----:B------:R-:W-:Y:S01]  /*7840*/  SHF.R.U64 R24, R24, 0x3, RZ ;  /* 0x0000000318187819 */ /* 0x000fe200000012ff */
[----:B------:R-:W-:Y:S01]  /*7850*/  IMAD.X R11, RZ, RZ, R5, P1 ;  /* 0x000000ffff0b7224 */ /* 0x000fe200008e0605 */
[----:B------:R-:W-:-:S02]  /*7860*/  LOP3.LUT R4, R9, R4, RZ, 0x3c, !PT ;  /* 0x0000000409047212 */ /* 0x000fc400078e3cff */
[----:B------:R-:W-:Y:S02]  /*7870*/  SHF.R.U64 R14, R14, 0x3, RZ ;  /* 0x000000030e0e7819 */ /* 0x000fe400000012ff */
[----:B------:R-:W-:Y:S02]  /*7880*/  SHF.R.U64 R48, R48, 0x3, RZ ;  /* 0x0000000330307819 */ /* 0x000fe400000012ff */
[----:B------:R-:W-:Y:S02]  /*7890*/  LOP3.LUT R26, R24, R91, RZ, 0x3c, !PT ;  /* 0x0000005b181a7212 */ /* 0x000fe400078e3cff */
[-C--:B------:R-:W-:Y:S02]  /*78a0*/  IADD3.X R27, RZ, R5.reuse, RZ, P5, !PT ;  /* 0x00000005ff1b7210 */ /* 0x080fe40002ffe4ff */
[-C--:B------:R-:W-:Y:S02]  /*78b0*/  IADD3.X R9, RZ, R5.reuse, RZ, P0, !PT ;  /* 0x00000005ff097210 */ /* 0x080fe400007fe4ff */
[----:B------:R-:W-:-:S02]  /*78c0*/  MOV R91, R4 ;  /* 0x00000004005b7202 */ /* 0x000fc40000000f00 */
[----:B------:R-:W-:Y:S02]  /*78d0*/  F2FP.BF16.F32.PACK_AB R5, R10, R93 ;  /* 0x0000005d0a05723e */ /* 0x000fe400000010ff */
[----:B------:R-:W-:Y:S02]  /*78e0*/  LOP3.LUT R30, R14, R49, RZ, 0x3c, !PT ;  /* 0x000000310e1e7212 */ /* 0x000fe400078e3cff */
[----:B------:R-:W-:Y:S02]  /*78f0*/  LOP3.LUT R24, R48, R95, RZ, 0x3c, !PT ;  /* 0x0000005f30187212 */ /* 0x000fe400078e3cff */
[----:B------:R-:W-:Y:S02]  /*7900*/  LOP3.LUT R10, R99, 0x380, RZ, 0xc0, !PT ;  /* 0x00000380630a7812 */ /* 0x000fe400078ec0ff */
[----:B------:R-:W-:Y:S02]  /*7910*/  LOP3.LUT R48, R101, 0x380, RZ, 0xc0, !PT ;  /* 0x0000038065307812 */ /* 0x000fe400078ec0ff */
[----:B------:R-:W-:-:S02]  /*7920*/  LOP3.LUT R49, R90, 0x380, RZ, 0xc0, !PT ;  /* 0x000003805a317812 */ /* 0x000fc400078ec0ff */
[----:B------:R-:W-:Y:S02]  /*7930*/  LOP3.LUT R50, R97, 0x380, RZ, 0xc0, !PT ;  /* 0x0000038061327812 */ /* 0x000fe400078ec0ff */
[----:B------:R-:W-:Y:S02]  /*7940*/  SHF.R.U64 R10, R10, 0x3, RZ ;  /* 0x000000030a0a7819 */ /* 0x000fe400000012ff */
[----:B------:R-:W-:Y:S02]  /*7950*/  SHF.R.U64 R48, R48, 0x3, RZ ;  /* 0x0000000330307819 */ /* 0x000fe400000012ff */
[----:B------:R-:W-:Y:S02]  /*7960*/  SHF.R.U64 R49, R49, 0x3, RZ ;  /* 0x0000000331317819 */ /* 0x000fe400000012ff */
[----:B------:R-:W-:Y:S02]  /*7970*/  F2FP.BF16.F32.PACK_AB R4, R12, R157 ;  /* 0x0000009d0c04723e */ /* 0x000fe400000010ff */
[----:B------:R-:W-:-:S02]  /*7980*/  SHF.R.U64 R50, R50, 0x3, RZ ;  /* 0x0000000332327819 */ /* 0x000fc400000012ff */
[----:B------:R-:W-:Y:S01]  /*7990*/  LOP3.LUT R12, R10, R99, RZ, 0x3c, !PT ;  /* 0x000000630a0c7212 */ /* 0x000fe200078e3cff */
[----:B------:R0:W-:Y:S01]  /*79a0*/  STSM.16.M88.4 [R91], R4 ;  /* 0x000000045b007844 */ /* 0x0001e20000000200 */
[----:B------:R-:W-:Y:S02]  /*79b0*/  LOP3.LUT R10, R48, R101, RZ, 0x3c, !PT ;  /* 0x00000065300a7212 */ /* 0x000fe400078e3cff */
[----:B------:R-:W-:Y:S02]  /*79c0*/  LOP3.LUT R8, R49, R90, RZ, 0x3c, !PT ;  /* 0x0000005a31087212 */ /* 0x000fe400078e3cff */
[----:B------:R-:W-:Y:S02]  /*79d0*/  LOP3.LUT R14, R50, R97, RZ, 0x3c, !PT ;  /* 0x00000061320e7212 */ /* 0x000fe400078e3cff */
[----:B------:R-:W-:Y:S02]  /*79e0*/  MOV R90, R30 ;  /* 0x0000001e005a7202 */ /* 0x000fe40000000f00 */
[----:B------:R-:W-:-:S02]  /*79f0*/  MOV R31, R10 ;  /* 0x0000000a001f7202 */ /* 0x000fc40000000f00 */
[----:B------:R-:W-:Y:S02]  /*7a00*/  MOV R30, R8 ;  /* 0x00000008001e7202 */ /* 0x000fe40000000f00 */
[----:B------:R-:W-:Y:S02]  /*7a10*/  F2FP.BF16.F32.PACK_AB R8, R87, R92 ;  /* 0x0000005c5708723e */ /* 0x000fe400000010ff */
[----:B------:R-:W-:Y:S02]  /*7a20*/  F2FP.BF16.F32.PACK_AB R9, R85, R88 ;  /* 0x000000585509723e */ /* 0x000fe400000010ff */
[----:B------:R-:W-:Y:S02]  /*7a30*/  F2FP.BF16.F32.PACK_AB R10, R83, R86 ;  /* 0x00000056530a723e */ /* 0x000fe400000010ff */
[----:B------:R-:W-:Y:S02]  /*7a40*/  F2FP.BF16.F32.PACK_AB R11, R81, R84 ;  /* 0x00000054510b723e */ /* 0x000fe400000010ff */
[----:B------:R-:W-:-:S02]  /*7a50*/  MOV R89, R26 ;  /* 0x0000001a00597202 */ /* 0x000fc40000000f00 */
[----:B------:R-:W-:Y:S01]  /*7a60*/  MOV R49, R14 ;  /* 0x0000000e00317202 */ /* 0x000fe20000000f00 */
[----:B------:R-:W-:Y:S01]  /*7a70*/  STSM.16.M88.4 [R90], R8 ;  /* 0x000000085a007844 */ /* 0x000fe20000000200 */
[----:B------:R-:W-:Y:S02]  /*7a80*/  MOV R48, R12 ;  /* 0x0000000c00307202 */ /* 0x000fe40000000f00 */
[----:B0-----:R-:W-:Y:S02]  /*7a90*/  F2FP.BF16.F32.PACK_AB R4, R79, R82 ;  /* 0x000000524f04723e */ /* 0x001fe400000010ff */
[----:B------:R-:W-:Y:S02]  /*7aa0*/  F2FP.BF16.F32.PACK_AB R5, R77, R80 ;  /* 0x000000504d05723e */ /* 0x000fe400000010ff */
[----:B------:R-:W-:Y:S02]  /*7ab0*/  F2FP.BF16.F32.PACK_AB R6, R75, R78 ;  /* 0x0000004e4b06723e */ /* 0x000fe400000010ff */
[----:B------:R-:W-:-:S02]  /*7ac0*/  F2FP.BF16.F32.PACK_AB R7, R73, R76 ;  /* 0x0000004c4907723e */ /* 0x000fc400000010ff */
[----:B------:R-:W-:Y:S02]  /*7ad0*/  MOV R50, R24 ;  /* 0x0000001800327202 */ /* 0x000fe40000000f00 */
[----:B------:R-:W-:Y:S01]  /*7ae0*/  F2FP.BF16.F32.PACK_AB R12, R71, R74 ;  /* 0x0000004a470c723e */ /* 0x000fe200000010ff */
[----:B------:R0:W-:Y:S01]  /*7af0*/  STSM.16.M88.4 [R89], R4 ;  /* 0x0000000459007844 */ /* 0x0001e20000000200 */
[----:B------:R-:W-:Y:S02]  /*7b00*/  F2FP.BF16.F32.PACK_AB R13, R69, R72 ;  /* 0x00000048450d723e */ /* 0x000fe400000010ff */
[----:B------:R-:W-:Y:S02]  /*7b10*/  F2FP.BF16.F32.PACK_AB R14, R67, R70 ;  /* 0x00000046430e723e */ /* 0x000fe400000010ff */
[----:B------:R-:W-:Y:S02]  /*7b20*/  F2FP.BF16.F32.PACK_AB R15, R65, R68 ;  /* 0x00000044410f723e */ /* 0x000fe400000010ff */
[----:B------:R-:W-:-:S02]  /*7b30*/  F2FP.BF16.F32.PACK_AB R24, R63, R66 ;  /* 0x000000423f18723e */ /* 0x000fc400000010ff */
[----:B------:R-:W-:Y:S01]  /*7b40*/  F2FP.BF16.F32.PACK_AB R25, R61, R64 ;  /* 0x000000403d19723e */ /* 0x000fe200000010ff */
[----:B------:R1:W-:Y:S01]  /*7b50*/  STSM.16.M88.4 [R50], R12 ;  /* 0x0000000c32007844 */ /* 0x0003e20000000200 */
[----:B------:R-:W-:Y:S02]  /*7b60*/  F2FP.BF16.F32.PACK_AB R26, R59, R62 ;  /* 0x0000003e3b1a723e */ /* 0x000fe400000010ff */
[----:B------:R-:W-:Y:S02]  /*7b70*/  F2FP.BF16.F32.PACK_AB R27, R57, R60 ;  /* 0x0000003c391b723e */ /* 0x000fe400000010ff */
[----:B------:R-:W-:Y:S01]  /*7b80*/  F2FP.BF16.F32.PACK_AB R60, R55, R58 ;  /* 0x0000003a373c723e */ /* 0x000fe200000010ff */
[----:B------:R-:W-:Y:S01]  /*7b90*/  UISETP.NE.U32.AND UP1, UPT, UR8, URZ, UPT ;  /* 0x0000003f0800728c */ /* 0x000fe2000bf25070 */
[----:B------:R-:W-:Y:S01]  /*7ba0*/  F2FP.BF16.F32.PACK_AB R61, R53, R56 ;  /* 0x00000038353d723e */ /* 0x000fe200000010ff */
[----:B------:R-:W-:Y:S01]  /*7bb0*/  STSM.16.M88.4 [R49], R24 ;  /* 0x0000001831007844 */ /* 0x000fe20000000200 */
[----:B------:R-:W-:Y:S01]  /*7bc0*/  F2FP.BF16.F32.PACK_AB R62, R47, R54 ;  /* 0x000000362f3e723e */ /* 0x000fe200000010ff */
[----:B0-----:R-:W-:Y:S01]  /*7bd0*/  IMAD.U32 R4, RZ, RZ, UR4 ;  /* 0x00000004ff047e24 */ /* 0x001fe2000f8e00ff */
[----:B------:R-:W-:Y:S01]  /*7be0*/  F2FP.BF16.F32.PACK_AB R63, R45, R52 ;  /* 0x000000342d3f723e */ /* 0x000fe200000010ff */
[----:B------:R-:W-:Y:S01]  /*7bf0*/  IMAD.U32 R5, RZ, RZ, UR7 ;  /* 0x00000007ff057e24 */ /* 0x000fe2000f8e00ff */
[----:B------:R-:W-:-:S02]  /*7c00*/  F2FP.BF16.F32.PACK_AB R8, R43, R46 ;  /* 0x0000002e2b08723e */ /* 0x000fc400000010ff */
[----:B------:R-:W-:Y:S01]  /*7c10*/  F2FP.BF16.F32.PACK_AB R9, R41, R44 ;  /* 0x0000002c2909723e */ /* 0x000fe200000010ff */
[----:B------:R-:W-:Y:S01]  /*7c20*/  STSM.16.M88.4 [R48], R60 ;  /* 0x0000003c30007844 */ /* 0x000fe20000000200 */
[----:B------:R-:W-:Y:S02]  /*7c30*/  F2FP.BF16.F32.PACK_AB R10, R39, R42 ;  /* 0x0000002a270a723e */ /* 0x000fe400000010ff */
[----:B------:R-:W-:Y:S01]  /*7c40*/  F2FP.BF16.F32.PACK_AB R11, R37, R40 ;  /* 0x00000028250b723e */ /* 0x000fe200000010ff */
[----:B-1----:R-:W0:Y:S01]  /*7c50*/  LDC R50, c[0x0][0xbe8] ;  /* 0x0002fa00ff327b82 */ /* 0x002e220000000800 */
[----:B------:R-:W-:-:S03]  /*7c60*/  PLOP3.LUT P0, PT, PT, PT, UP0, 0x80, 0x0 ;  /* 0x000000000000781c */ /* 0x000fc60003f0f008 */
[----:B------:R1:W-:Y:S04]  /*7c70*/  STSM.16.M88.4 [R31], R8 ;  /* 0x000000081f007844 */ /* 0x0003e80000000200 */
[----:B------:R2:W-:Y:S01]  /*7c80*/  STSM.16.M88.4 [R30], R148 ;  /* 0x000000941e007844 */ /* 0x0005e20000000200 */
[----:B------:R-:W-:Y:S01]  /*7c90*/  BAR.SYNC.DEFER_BLOCKING 0x1, 0x100 ;  /* 0x0044000000007b1d */ /* 0x000fe20000010000 */
[----:B------:R-:W-:-:S06]  /*7ca0*/  UISETP.NE.AND.EX UP1, UPT, UR9, URZ, UPT, UP1 ;  /* 0x0000003f0900728c */ /* 0x000fcc000bf25310 */
[----:B------:R-:W-:-:S05]  /*7cb0*/  PLOP3.LUT P2, PT, PT, PT, UP1, 0x80, 0x0 ;  /* 0x000000000000781c */ /* 0x000fca0003f4f018 */
[----:B------:R-:W-:-:S04]  /*7cc0*/  @UP1 UIADD3 UR8, UP2, UR10, UR8, URZ ;  /* 0x000000080a081290 */ /* 0x000fc8000ff5e03f */
[----:B------:R-:W-:Y:S01]  /*7cd0*/  @UP1 UIADD3.X UR9, UR11, UR9, URZ, UP2, !UPT ;  /* 0x000000090b091290 */ /* 0x000fe200097fe43f */
[----:B------:R-:W-:Y:S01]  /*7ce0*/  ULDC UR7, c[0x0][0xa88] ;  /* 0x0002a20000077ab9 */ /* 0x000fe20000000800 */
[----:B-1----:R-:W-:Y:S02]  /*7cf0*/  IMAD.U32 R8, RZ, RZ, UR8 ;  /* 0x00000008ff087e24 */ /* 0x002fe4000f8e00ff */
[----:B------:R-:W-:Y:S02]  /*7d00*/  IMAD.U32 R7, RZ, RZ, UR7 ;  /* 0x00000007ff077e24 */ /* 0x000fe4000f8e00ff */
[----:B------:R-:W-:Y:S01]  /*7d10*/  MOV R9, UR9 ;  /* 0x0000000900097c02 */ /* 0x000fe20008000f00 */
[----:B------:R-:W3:Y:S01]  /*7d20*/  @P0 LDG.E R6, desc[UR50][R4.64] ;  /* 0x0000003204060981 */ /* 0x000ee2000c1e1900 */
[----:B0-----:R-:W-:Y:S01]  /*7d30*/  ISETP.NE.AND P1, PT, R50, 0x1, PT ;  /* 0x000000013200780c */ /* 0x001fe20003f25270 */
[----:B------:R-:W-:Y:S01]  /*7d40*/  UMOV UR4, URZ ;  /* 0x0000003f00047c82 */ /* 0x000fe20008000000 */
[----:B------:R-:W-:Y:S01]  /*7d50*/  IMAD.U32 R11, RZ, RZ, UR39 ;  /* 0x00000027ff0b7e24 */ /* 0x000fe2000f8e00ff */
[----:B------:R2:W5:Y:S10]  /*7d60*/  @P2 LDG.E R7, desc[UR50][R8.64] ;  /* 0x0000003208072981 */ /* 0x000574000c1e1900 */
[----:B------:R-:W0:Y:S08]  /*7d70*/  @P1 LDC R12, c[0x0][0xbec] ;  /* 0x0002fb00ff0c1b82 */ /* 0x000e300000000800 */
[----:B------:R-:W1:Y:S01]  /*7d80*/  @P1 LDC R14, c[0x0][0xbf0] ;  /* 0x0002fc00ff0e1b82 */ /* 0x000e620000000800 */
[----:B---3--:R-:W-:Y:S01]  /*7d90*/  @P0 R2UR UR4, R6 ;  /* 0x00000000060402ca */ /* 0x008fe200000e0000 */
[----:B012---:R-:W-:-:S14]  /*7da0*/  @P2 BRA `(.L_x_233) ;  /* 0x0000000000102947 */ /* 0x007fdc0003800000 */
[----:B------:R-:W-:Y:S05]  /*7db0*/  @!P0 BRA `(.L_x_233) ;  /* 0x00000000000c8947 */ /* 0x000fea0003800000 */
[----:B------:R-:W2:Y:S04]  /*7dc0*/  LDG.E R6, desc[UR50][R4.64] ;  /* 0x0000003204067981 */ /* 0x000ea8000c1e1900 */
[----:B-----5:R-:W2:Y:S02]  /*7dd0*/  LDG.E R7, desc[UR50][R4.64+0x4] ;  /* 0x0000043204077981 */ /* 0x020ea4000c1e1900 */
[----:B--2---:R-:W-:-:S07]  /*7de0*/  IMAD.IADD R7, R7, 0x1, -R6 ;  /* 0x0000000107077824 */ /* 0x004fce00078e0a06 */
.L_x_233:
[----:B------:R-:W-:Y:S01]  /*7df0*/  USHF.R.S32.HI UR14, URZ, 0x1f, UR40 ;  /* 0x0000001f3f0e7899 */ /* 0x000fe20008011428 */
[----:B------:R-:W-:Y:S01]  /*7e00*/  IMAD R11, R11, 0x80, R16 ;  /* 0x000000800b0b7824 */ /* 0x000fe200078e0210 */
[----:B------:R-:W-:Y:S01]  /*7e10*/  ULDC.64 UR12, c[0x0][0xb90] ;  /* 0x0002e400000c7ab9 */ /* 0x000fe20000000a00 */
[----:B------:R-:W-:Y:S01]  /*7e20*/  USHF.R.S32.HI UR11, URZ, 0x1f, UR4 ;  /* 0x0000001f3f0b7899 */ /* 0x000fe20008011404 */
[----:B------:R-:W-:Y:S01]  /*7e30*/  IMAD.U32 R24, RZ, RZ, UR39 ;  /* 0x00000027ff187e24 */ /* 0x000fe2000f8e00ff */
[----:B------:R-:W-:Y:S01]  /*7e40*/  UIMAD UR7, UR14, UR12, URZ ;  /* 0x0000000c0e0772a4 */ /* 0x000fe2000f8e023f */
[----:B------:R-:W-:Y:S01]  /*7e50*/  @P1 IMAD.HI.U32 R5, R11, R12, RZ ;  /* 0x0000000c0b051227 */ /* 0x000fe200078e00ff */
[----:B------:R-:W-:Y:S01]  /*7e60*/  UMOV UR10, UR4 ;  /* 0x00000004000a7c82 */ /* 0x000fe20008000000 */
[----:B------:R-:W-:Y:S01]  /*7e70*/  USEL UR38, UR38, URZ, !UP0 ;  /* 0x0000003f26267287 */ /* 0x000fe2000c000000 */
[----:B------:R-:W-:Y:S01]  /*7e80*/  LEA R24, R24, R19, 0x7 ;  /* 0x0000001318187211 */ /* 0x000fe200078e38ff */
[----:B------:R-:W-:Y:S01]  /*7e90*/  UIMAD.WIDE.U32 UR8, UR40, UR12, UR10 ;  /* 0x0000000c280872a5 */ /* 0x000fe2000f8e000a */
[----:B------:R-:W-:Y:S01]  /*7ea0*/  IMAD.MOV.U32 R4, RZ, RZ, R11 ;  /* 0x000000ffff047224 */ /* 0x000fe200078e000b */
[----:B------:R-:W-:Y:S01]  /*7eb0*/  UIMAD UR7, UR40, UR13, UR7 ;  /* 0x0000000d280772a4 */ /* 0x000fe2000f8e0207 */
[----:B------:R-:W-:Y:S01]  /*7ec0*/  @P1 SHF.R.U32.HI R4, RZ, R14, R5 ;  /* 0x0000000eff041219 */ /* 0x000fe20000011605 */
[----:B------:R-:W-:Y:S01]  /*7ed0*/  USEL UR37, UR37, URZ, !UP0 ;  /* 0x0000003f25257287 */ /* 0x000fe2000c000000 */
[----:B------:R-:W-:Y:S01]  /*7ee0*/  LEA R5, R17, R22, 0x6 ;  /* 0x0000001611057211 */ /* 0x000fe200078e30ff */
[----:B------:R-:W-:Y:S01]  /*7ef0*/  ULDC.64 UR12, c[0x0][0xb98] ;  /* 0x0002e600000c7ab9 */ /* 0x000fe20000000a00 */
[----:B------:R-:W-:Y:S01]  /*7f00*/  UIADD3 UR9, UR9, UR7, URZ ;  /* 0x0000000709097290 */ /* 0x000fe2000fffe03f */
[----:B------:R-:W-:Y:S01]  /*7f10*/  IMAD.MOV R9, RZ, RZ, -R4 ;  /* 0x000000ffff097224 */ /* 0x000fe200078e0a04 */
[----:B------:R-:W-:Y:S01]  /*7f20*/  UIMAD UR7, UR38, UR12, URZ ;  /* 0x0000000c260772a4 */ /* 0x000fe2000f8e023f */
[----:B------:R-:W-:Y:S01]  /*7f30*/  IMAD.WIDE R20, R5, 0x2, R20 ;  /* 0x0000000205147825 */ /* 0x000fe200078e0214 */
[----:B------:R-:W-:Y:S01]  /*7f40*/  UIMAD.WIDE.U32 UR8, UR37, UR12, UR8 ;  /* 0x0000000c250872a5 */ /* 0x000fe2000f8e0008 */
[----:B------:R-:W-:Y:S01]  /*7f50*/  SHF.R.S32.HI R5, RZ, 0x1f, R4 ;  /* 0x0000001fff057819 */ /* 0x000fe20000011404 */
[----:B------:R-:W-:Y:S01]  /*7f60*/  UIMAD UR7, UR37, UR13, UR7 ;  /* 0x0000000d250772a4 */ /* 0x000fe2000f8e0207 */
[----:B------:R-:W-:Y:S01]  /*7f70*/  IMAD R9, R50, R9, R11 ;  /* 0x0000000932097224 */ /* 0x000fe200078e020b */
[----:B------:R-:W-:Y:S01]  /*7f80*/  IADD3 R13, P3, R20, 0x2000, RZ ;  /* 0x00002000140d7810 */ /* 0x000fe20007f7e0ff */
[----:B-----5:R-:W-:Y:S01]  /*7f90*/  IMAD R53, R7, R50, RZ ;  /* 0x0000003207357224 */ /* 0x020fe200078e02ff */
[----:B------:R-:W-:Y:S01]  /*7fa0*/  IADD3 R4, P2, R4, UR8, RZ ;  /* 0x0000000804047c10 */ /* 0x000fe2000ff5e0ff */
[----:B------:R-:W0:Y:S01]  /*7fb0*/  @P1 LDC R29, c[0x0][0xbec] ;  /* 0x0002fb00ff1d1b82 */ /* 0x000e220000000800 */
[----:B------:R-:W-:Y:S01]  /*7fc0*/  IMAD.U32 R6, RZ, RZ, UR7 ;  /* 0x00000007ff067e24 */ /* 0x000fe2000f8e00ff */
[----:B------:R-:W-:Y:S01]  /*7fd0*/  LOP3.LUT R8, R13, 0x380, RZ, 0xc0, !PT ;  /* 0x000003800d087812 */ /* 0x000fe200078ec0ff */
[----:B------:R-:W-:Y:S01]  /*7fe0*/  ULDC.64 UR12, c[0x0][0xaa0] ;  /* 0x0002a800000c7ab9 */ /* 0x000fe20000000a00 */
[----:B------:R-:W-:-:S02]  /*7ff0*/  IADD3 R15, P0, R20, 0x1000, RZ ;  /* 0x00001000140f7810 */ /* 0x000fc40007f1e0ff */
[----:B------:R-:W-:Y:S01]  /*8000*/  IADD3.X R5, R5, UR9, R6, P2, !PT ;  /* 0x0000000905057c10 */ /* 0x000fe200097fe406 */
[----:B------:R-:W-:Y:S01]  /*8010*/  ULDC.64 UR8, c[0x0][0xb88] ;  /* 0x0002e20000087ab9 */ /* 0x000fe20000000a00 */
[----:B------:R-:W-:Y:S02]  /*8020*/  SHF.R.S32.HI R6, RZ, 0x1f, R9 ;  /* 0x0000001fff067819 */ /* 0x000fe40000011409 */
[----:B------:R-:W-:Y:S01]  /*8030*/  SHF.R.U64 R8, R8, 0x3, RZ ;  /* 0x0000000308087819 */ /* 0x000fe200000012ff */
[----:B------:R-:W-:Y:S01]  /*8040*/  IMAD.WIDE.U32 R4, R9, UR8, R4 ;  /* 0x0000000809047c25 */ /* 0x000fe2000f8e0004 */
[----:B------:R-:W-:Y:S02]  /*8050*/  IADD3 R11, P2, R20, 0x3000, RZ ;  /* 0x00003000140b7810 */ /* 0x000fe40007f5e0ff */
[----:B------:R-:W-:Y:S01]  /*8060*/  LOP3.LUT R8, R8, R13, RZ, 0x3c, !PT ;  /* 0x0000000d08087212 */ /* 0x000fe200078e3cff */
[----:B------:R-:W-:Y:S01]  /*8070*/  IMAD R10, R6, UR8, RZ ;  /* 0x00000008060a7c24 */ /* 0x000fe2000f8e02ff */
[----:B------:R-:W-:Y:S01]  /*8080*/  LOP3.LUT R6, R11, 0x380, RZ, 0xc0, !PT ;  /* 0x000003800b067812 */ /* 0x000fe200078ec0ff */
[--C-:B------:R-:W-:Y:S01]  /*8090*/  IMAD.X R7, RZ, RZ, R21.reuse, P2 ;  /* 0x000000ffff077224 */ /* 0x100fe200010e0615 */
[----:B------:R-:W-:Y:S01]  /*80a0*/  IADD3 R45, P6, R20, 0x4000, RZ ;  /* 0x00004000142d7810 */ /* 0x000fe20007fde0ff */
[----:B------:R-:W-:Y:S01]  /*80b0*/  IMAD R13, R9, UR9, R10 ;  /* 0x00000009090d7c24 */ /* 0x000fe2000f8e020a */
[----:B------:R-:W-:Y:S01]  /*80c0*/  ULDC.64 UR8, c[0x0][0xb50] ;  /* 0x0002d40000087ab9 */ /* 0x000fe20000000a00 */
[----:B------:R-:W-:Y:S01]  /*80d0*/  SHF.R.U64 R6, R6, 0x3, RZ ;  /* 0x0000000306067819 */ /* 0x000fe200000012ff */
[----:B------:R-:W-:Y:S01]  /*80e0*/  IMAD.X R9, RZ, RZ, R21, P3 ;  /* 0x000000ffff097224 */ /* 0x000fe200018e0615 */
[----:B------:R-:W-:Y:S01]  /*80f0*/  LEA R10, P4, R4, UR8, 0x2 ;  /* 0x00000008040a7c11 */ /* 0x000fe2000f8810ff */
[----:B------:R-:W-:Y:S01]  /*8100*/  IMAD.IADD R5, R5, 0x1, R13 ;  /* 0x0000000105057824 */ /* 0x000fe200078e020d */
[----:B------:R-:W-:Y:S01]  /*8110*/  LOP3.LUT R6, R6, R11, RZ, 0x3c, !PT ;  /* 0x0000000b06067212 */ /* 0x000fe200078e3cff */
[----:B------:R-:W-:Y:S01]  /*8120*/  IMAD.X R13, RZ, RZ, R21, P0 ;  /* 0x000000ffff0d7224 */ /* 0x000fe200000e0615 */
[----:B------:R-:W-:Y:S01]  /*8130*/  LOP3.LUT P0, RZ, R154, 0x3, RZ, 0xc0, !PT ;  /* 0x000000039aff7812 */ /* 0x000fe2000780c0ff */
[----:B------:R-:W-:Y:S01]  /*8140*/  SHFL.IDX PT, R30, R10, RZ, 0x1c1f ;  /* 0x001c1fff0a1e7589 */ /* 0x000fe200000e0000 */
[----:B------:R-:W-:Y:S01]  /*8150*/  LEA.HI.X R14, R4, UR9, R5, 0x2, P4 ;  /* 0x00000009040e7c11 */ /* 0x000fe2000a0f1405 */
[C---:B------:R-:W-:Y:S01]  /*8160*/  VIADD R4, R24.reuse, 0x8 ;  /* 0x0000000818047836 */ /* 0x040fe20000000000 */
[----:B------:R-:W-:Y:S01]  /*8170*/  ISETP.GE.OR P2, PT, R24, R53, P0 ;  /* 0x000000351800720c */ /* 0x000fe20000746670 */
[----:B------:R-:W-:Y:S01]  /*8180*/  SHFL.IDX PT, R48, R10, 0x1, 0x1c1f ;  /* 0x003c1f000a307f89 */ /* 0x000fe200000e0000 */
[----:B------:R-:W-:-:S02]  /*8190*/  IADD3 R41, P5, R20, 0x5000, RZ ;  /* 0x0000500014297810 */ /* 0x000fc40007fbe0ff */
[----:B------:R-:W-:Y:S01]  /*81a0*/  ISETP.GE.OR P0, PT, R4, R53, P0 ;  /* 0x000000350400720c */ /* 0x000fe20000706670 */
[----:B------:R-:W1:Y:S01]  /*81b0*/  SHFL.IDX PT, R31, R14, RZ, 0x1c1f ;  /* 0x001c1fff0e1f7589 */ /* 0x000e6200000e0000 */
[C---:B------:R-:W-:Y:S02]  /*81c0*/  IADD3 R37, P4, R20.reuse, 0x6000, RZ ;  /* 0x0000600014257810 */ /* 0x040fe40007f9e0ff */
[----:B------:R-:W-:Y:S01]  /*81d0*/  LOP3.LUT R11, R20, 0x380, RZ, 0xc0, !PT ;  /* 0x00000380140b7812 */ /* 0x000fe200078ec0ff */
[----:B------:R-:W2:Y:S01]  /*81e0*/  SHFL.IDX PT, R49, R14, 0x1, 0x1c1f ;  /* 0x003c1f000e317f89 */ /* 0x000ea200000e0000 */
[----:B------:R-:W-:Y:S02]  /*81f0*/  LOP3.LUT R44, R45, 0x380, RZ, 0xc0, !PT ;  /* 0x000003802d2c7812 */ /* 0x000fe400078ec0ff */
[----:B------:R-:W-:Y:S02]  /*8200*/  LOP3.LUT R40, R41, 0x380, RZ, 0xc0, !PT ;  /* 0x0000038029287812 */ /* 0x000fe400078ec0ff */
[----:B------:R-:W-:-:S02]  /*8210*/  LOP3.LUT R36, R37, 0x380, RZ, 0xc0, !PT ;  /* 0x0000038025247812 */ /* 0x000fc400078ec0ff */
[----:B------:R-:W-:Y:S02]  /*8220*/  SHF.R.U64 R11, R11, 0x3, RZ ;  /* 0x000000030b0b7819 */ /* 0x000fe400000012ff */
[----:B------:R-:W-:Y:S02]  /*8230*/  IADD3 R5, P3, R20, 0x7000, RZ ;  /* 0x0000700014057810 */ /* 0x000fe40007f7e0ff */
[----:B------:R-:W-:Y:S02]  /*8240*/  SHF.R.U64 R44, R44, 0x3, RZ ;  /* 0x000000032c2c7819 */ /* 0x000fe400000012ff */
[----:B------:R-:W-:Y:S01]  /*8250*/  SHF.R.U64 R40, R40, 0x3, RZ ;  /* 0x0000000328287819 */ /* 0x000fe200000012ff */
[----:B------:R-:W-:Y:S01]  /*8260*/  IMAD.X R33, RZ, RZ, R21, P3 ;  /* 0x000000ffff217224 */ /* 0x000fe200018e0615 */
[----:B------:R-:W-:Y:S02]  /*8270*/  SHF.R.U64 R36, R36, 0x3, RZ ;  /* 0x0000000324247819 */ /* 0x000fe400000012ff */
[----:B------:R-:W-:-:S02]  /*8280*/  LOP3.LUT R20, R11, R20, RZ, 0x3c, !PT ;  /* 0x000000140b147212 */ /* 0x000fc400078e3cff */
[----:B------:R-:W-:Y:S01]  /*8290*/  LOP3.LUT R44, R44, R45, RZ, 0x3c, !PT ;  /* 0x0000002d2c2c7212 */ /* 0x000fe200078e3cff */
[----:B-1----:R1:W-:Y:S01]  /*82a0*/  @!P2 ST.E desc[UR50][R30.64], R0 ;  /* 0x000000001e00a985 */ /* 0x0023e2000c101932 */
[----:B------:R-:W-:Y:S01]  /*82b0*/  LOP3.LUT R40, R40, R41, RZ, 0x3c, !PT ;  /* 0x0000002928287212 */ /* 0x000fe200078e3cff */
[--C-:B------:R-:W-:Y:S01]  /*82c0*/  IMAD.X R41, RZ, RZ, R21.reuse, P5 ;  /* 0x000000ffff297224 */ /* 0x100fe200028e0615 */
[----:B------:R-:W-:Y:S01]  /*82d0*/  LOP3.LUT R36, R36, R37, RZ, 0x3c, !PT ;  /* 0x0000002524247212 */ /* 0x000fe200078e3cff */
[----:B--2---:R2:W-:Y:S01]  /*82e0*/  @!P0 ST.E desc[UR50][R48.64], R3 ;  /* 0x0000000330008985 */ /* 0x0045e2000c101932 */
[----:B------:R-:W-:Y:S01]  /*82f0*/  IADD3.X R45, RZ, R21, RZ, P6, !PT ;  /* 0x00000015ff2d7210 */ /* 0x000fe200037fe4ff */
[----:B------:R-:W-:Y:S01]  /*8300*/  IMAD.X R37, RZ, RZ, R21, P4 ;  /* 0x000000ffff257224 */ /* 0x000fe200020e0615 */
[----:B------:R-:W-:Y:S01]  /*8310*/  UIMAD UR7, UR11, UR12, URZ ;  /* 0x0000000c0b0772a4 */ /* 0x000fe2000f8e023f */
[----:B------:R3:W5:Y:S01]  /*8320*/  LD.E.128 R24, desc[UR50][R20.64] ;  /* 0x0000003214187980 */ /* 0x000762000c101d00 */
[----:B------:R-:W-:Y:S01]  /*8330*/  UIMAD.WIDE.U32 UR8, UR4, UR12, URZ ;  /* 0x0000000c040872a5 */ /* 0x000fe2000f8e003f */
[----:B------:R-:W-:Y:S01]  /*8340*/  LOP3.LUT R12, R15, 0x380, RZ, 0xc0, !PT ;  /* 0x000003800f0c7812 */ /* 0x000fe200078ec0ff */
[----:B------:R-:W-:Y:S01]  /*8350*/  UIMAD UR7, UR4, UR13, UR7 ;  /* 0x0000000d040772a4 */ /* 0x000fe2000f8e0207 */
[----:B-1----:R-:W-:Y:S01]  /*8360*/  IMAD R0, R152, 0x20, R17 ;  /* 0x0000002098007824 */ /* 0x002fe200078e0211 */
[----:B------:R-:W-:Y:S01]  /*8370*/  ULDC.64 UR10, c[0x0][0xae8] ;  /* 0x0002ba00000a7ab9 */ /* 0x000fe20000000a00 */
[----:B------:R-:W-:Y:S01]  /*8380*/  LOP3.LUT R4, R5, 0x380, RZ, 0xc0, !PT ;  /* 0x0000038005047812 */ /* 0x000fe200078ec0ff */
[----:B------:R-:W5:Y:S01]  /*8390*/  LD.E.128 R8, desc[UR50][R8.64] ;  /* 0x0000003208087980 */ /* 0x000f62000c101d00 */
[----:B---3--:R-:W1:Y:S01]  /*83a0*/  @P1 LDC R21, c[0x0][0xbf0] ;  /* 0x0002fc00ff151b82 */ /* 0x008e620000000800 */
[----:B--2---:R-:W-:Y:S01]  /*83b0*/  MOV R3, UR39 ;  /* 0x0000002700037c02 */ /* 0x004fe20008000f00 */
[----:B------:R-:W-:Y:S01]  /*83c0*/  UIADD3 UR9, UR9, UR7, URZ ;  /* 0x0000000709097290 */ /* 0x000fe2000fffe03f */
[----:B------:R-:W-:Y:S01]  /*83d0*/  SHF.R.U64 R12, R12, 0x3, RZ ;  /* 0x000000030c0c7819 */ /* 0x000fe200000012ff */
[----:B------:R-:W-:Y:S01]  /*83e0*/  UIMAD UR4, UR14, UR10, URZ ;  /* 0x0000000a0e0472a4 */ /* 0x000fe2000f8e023f */
[----:B------:R-:W-:Y:S01]  /*83f0*/  SHF.R.U64 R4, R4, 0x3, RZ ;  /* 0x0000000304047819 */ /* 0x000fe200000012ff */
[----:B------:R-:W-:Y:S01]  /*8400*/  UIMAD.WIDE.U32 UR8, UR40, UR10, UR8 ;  /* 0x0000000a280872a5 */ /* 0x000fe2000f8e0008 */
[----:B------:R-:W-:Y:S01]  /*8410*/  IMAD R30, R3, 0x80, R0 ;  /* 0x00000080031e7824 */ /* 0x000fe200078e0200 */
[----:B------:R-:W-:Y:S01]  /*8420*/  UIMAD UR4, UR40, UR11, UR4 ;  /* 0x0000000b280472a4 */ /* 0x000fe2000f8e0204 */
[----:B------:R-:W-:Y:S01]  /*8430*/  LOP3.LUT R12, R12, R15, RZ, 0x3c, !PT ;  /* 0x0000000f0c0c7212 */ /* 0x000fe200078e3cff */
[----:B------:R-:W5:Y:S01]  /*8440*/  LD.E.128 R44, desc[UR50][R44.64] ;  /* 0x000000322c2c7980 */ /* 0x000f62000c101d00 */
[----:B------:R-:W-:Y:S01]  /*8450*/  ULDC.64 UR10, c[0x0][0xaf0] ;  /* 0x0002bc00000a7ab9 */ /* 0x000fe20000000a00 */
[----:B------:R-:W-:Y:S01]  /*8460*/  UIADD3 UR9, UR9, UR4, URZ ;  /* 0x0000000409097290 */ /* 0x000fe2000fffe03f */
[----:B0-----:R-:W-:Y:S01]  /*8470*/  @P1 IMAD.HI.U32 R0, R30, R29, RZ ;  /* 0x0000001d1e001227 */ /* 0x001fe200078e00ff */
[----:B------:R-:W-:Y:S01]  /*8480*/  UIMAD UR4, UR38, UR10, URZ ;  /* 0x0000000a260472a4 */ /* 0x000fe2000f8e023f */
[----:B------:R-:W-:Y:S01]  /*8490*/  LOP3.LUT R32, R4, R5, RZ, 0x3c, !PT ;  /* 0x0000000504207212 */ /* 0x000fe200078e3cff */
[----:B------:R-:W-:Y:S01]  /*84a0*/  UIMAD.WIDE.U32 UR8, UR37, UR10, UR8 ;  /* 0x0000000a250872a5 */ /* 0x000fe2000f8e0008 */
[----:B------:R-:W-:Y:S01]  /*84b0*/  IMAD.MOV.U32 R3, RZ, RZ, R30 ;  /* 0x000000ffff037224 */ /* 0x000fe200078e001e */
[----:B------:R-:W-:Y:S01]  /*84c0*/  UIMAD UR4, UR37, UR11, UR4 ;  /* 0x0000000b250472a4 */ /* 0x000fe2000f8e0204 */
[----:B------:R-:W5:Y:S04]  /*84d0*/  LD.E.128 R12, desc[UR50][R12.64] ;  /* 0x000000320c0c7980 */ /* 0x000f68000c101d00 */
[----:B------:R-:W5:Y:S01]  /*84e0*/  LD.E.128 R4, desc[UR50][R6.64] ;  /* 0x0000003206047980 */ /* 0x000f62000c101d00 */
[----:B-1----:R-:W-:Y:S01]  /*84f0*/  @P1 SHF.R.U32.HI R3, RZ, R21, R0 ;  /* 0x00000015ff031219 */ /* 0x002fe20000011600 */
[----:B------:R-:W-:Y:S01]  /*8500*/  UIADD3 UR4, UR9, UR4, URZ ;  /* 0x0000000409047290 */ /* 0x000fe2000fffe03f */
[----:B------:R-:W-:Y:S01]  /*8510*/  IMAD.U32 R20, RZ, RZ, UR8 ;  /* 0x00000008ff147e24 */ /* 0x000fe2000f8e00ff */
[----:B------:R-:W5:Y:S01]  /*8520*/  LD.E.128 R40, desc[UR50][R40.64] ;  /* 0x0000003228287980 */ /* 0x000f62000c101d00 */
[--C-:B------:R-:W-:Y:S01]  /*8530*/  SHF.R.S32.HI R0, RZ, 0x1f, R3.reuse ;  /* 0x0000001fff007819 */ /* 0x100fe20000011403 */
[----:B------:R-:W-:-:S02]  /*8540*/  IMAD.MOV R29, RZ, RZ, -R3 ;  /* 0x000000ffff1d7224 */ /* 0x000fc400078e0a03 */
[----:B------:R-:W-:Y:S01]  /*8550*/  IMAD.U32 R21, RZ, RZ, UR9 ;  /* 0x00000009ff157e24 */ /* 0x000fe2000f8e00ff */
[----:B------:R-:W-:Y:S01]  /*8560*/  ULDC.64 UR8, c[0x0][0xae0] ;  /* 0x0002b80000087ab9 */ /* 0x000fe20000000a00 */
[----:B------:R-:W-:Y:S01]  /*8570*/  IMAD R29, R50, R29, R30 ;  /* 0x0000001d321d7224 */ /* 0x000fe200078e021e */
[----:B------:R-:W-:Y:S01]  /*8580*/  MOV R21, UR4 ;  /* 0x0000000400157c02 */ /* 0x000fe20008000f00 */
[----:B------:R-:W-:Y:S01]  /*8590*/  IMAD R0, R0, UR8, RZ ;  /* 0x0000000800007c24 */ /* 0x000fe2000f8e02ff */
[----:B------:R-:W5:Y:S03]  /*85a0*/  LD.E.128 R36, desc[UR50][R36.64] ;  /* 0x0000003224247980 */ /* 0x000f66000c101d00 */
[C---:B------:R-:W-:Y:S01]  /*85b0*/  IMAD R31, R3.reuse, UR9, R0 ;  /* 0x00000009031f7c24 */ /* 0x040fe2000f8e0200 */
[----:B------:R-:W5:Y:S01]  /*85c0*/  LD.E.128 R32, desc[UR50][R32.64] ;  /* 0x0000003220207980 */ /* 0x000f62000c101d00 */
[----:B------:R-:W-:Y:S01]  /*85d0*/  SHF.R.S32.HI R0, RZ, 0x1f, R29 ;  /* 0x0000001fff007819 */ /* 0x000fe2000001141d */
[----:B------:R-:W-:Y:S01]  /*85e0*/  IMAD.WIDE.U32 R20, R3, UR8, R20 ;  /* 0x0000000803147c25 */ /* 0x000fe2000f8e0014 */
[----:B------:R-:W-:Y:S01]  /*85f0*/  ULDC.64 UR8, c[0x0][0xad8] ;  /* 0x0002b60000087ab9 */ /* 0x000fe20000000a00 */
[----:B------:R-:W-:Y:S01]  /*8600*/  @!PT LDS RZ, [RZ] ;  /* 0x00000000fffff984 */ /* 0x000fe20000000800 */
[----:B------:R-:W-:Y:S01]  /*8610*/  @!PT LDS RZ, [RZ] ;  /* 0x00000000fffff984 */ /* 0x000fe20000000800 */
[----:B------:R-:W-:Y:S01]  /*8620*/  @!PT LDS RZ, [RZ] ;  /* 0x00000000fffff984 */ /* 0x000fe20000000800 */
[----:B------:R-:W-:Y:S01]  /*8630*/  @!PT LDS RZ, [RZ] ;  /* 0x00000000fffff984 */ /* 0x000fe20000000800 */
[----:B------:R0:W-:Y:S06]  /*8640*/  MEMBAR.ALL.CTA ;  /* 0x0000000000007992 */ /* 0x0001ec0000008000 */
[----:B0-----:R-:W0:Y:S01]  /*8650*/  FENCE.VIEW.ASYNC.S ;  /* 0x00000000000073c6 */ /* 0x001e220000000000 */
[----:B------:R-:W-:-:S02]  /*8660*/  IMAD.U32 R48, RZ, RZ, UR39 ;  /* 0x00000027ff307e24 */ /* 0x000fc4000f8e00ff */
[----:B------:R-:W-:Y:S02]  /*8670*/  IMAD.IADD R21, R21, 0x1, R31 ;  /* 0x0000000115157824 */ /* 0x000fe400078e021f */
[----:B------:R-:W-:Y:S02]  /*8680*/  IMAD R30, R0, UR8, RZ ;  /* 0x00000008001e7c24 */ /* 0x000fe4000f8e02ff */
[----:B------:R-:W-:Y:S02]  /*8690*/  IMAD R48, R48, 0x80, R17 ;  /* 0x0000008030307824 */ /* 0x000fe400078e0211 */
[C---:B------:R-:W-:Y:S02]  /*86a0*/  IMAD R3, R29.reuse, UR9, R30 ;  /* 0x000000091d037c24 */ /* 0x040fe4000f8e021e */
[----:B------:R-:W-:Y:S01]  /*86b0*/  IMAD.WIDE.U32 R20, R29, UR8, R20 ;  /* 0x000000081d147c25 */ /* 0x000fe2000f8e0014 */
[----:B------:R-:W-:Y:S01]  /*86c0*/  ISETP.GE.AND P2, PT, R48, R53, PT ;  /* 0x000000353000720c */ /* 0x000fe20003f46270 */
[----:B------:R-:W-:-:S02]  /*86d0*/  ULDC.64 UR8, c[0x0][0xa80] ;  /* 0x0002a00000087ab9 */ /* 0x000fc40000000a00 */
[----:B------:R-:W-:Y:S01]  /*86e0*/  IMAD.IADD R3, R21, 0x1, R3 ;  /* 0x0000000115037824 */ /* 0x000fe200078e0203 */
[----:B------:R-:W-:Y:S01]  /*86f0*/  LEA R30, P3, R20, UR8, 0x1 ;  /* 0x00000008141e7c11 */ /* 0x000fe2000f8608ff */
[----:B------:R-:W-:Y:S01]  /*8700*/  VIADD R28, R28, 0x28820 ;  /* 0x000288201c1c7836 */ /* 0x000fe20000000000 */
[----:B------:R-:W-:Y:S02]  /*8710*/  IADD3 R0, R48, 0x20, RZ ;  /* 0x0000002030007810 */ /* 0x000fe40007ffe0ff */
[----:B------:R-:W-:Y:S02]  /*8720*/  LEA.HI.X R3, R20, UR9, R3, 0x1, P3 ;  /* 0x0000000914037c11 */ /* 0x000fe400098f0c03 */
[----:B------:R-:W-:Y:S02]  /*8730*/  PRMT R28, RZ, 0x654, R28 ;  /* 0x00000654ff1c7816 */ /* 0x000fe4000000001c */
[-C--:B------:R-:W-:Y:S01]  /*8740*/  ISETP.GE.AND P0, PT, R0, R53.reuse, PT ;  /* 0x000000350000720c */ /* 0x080fe20003f06270 */
[----:B------:R-:W-:Y:S01]  /*8750*/  VIADD R0, R48, 0x40 ;  /* 0x0000004030007836 */ /* 0x000fe20000000000 */
[----:B0-----:R0:W-:Y:S01]  /*8760*/  SYNCS.ARRIVE.TRANS64.RED.A1T0 RZ, [R28+URZ], RZ ;  /* 0x000000ff1cff79a7 */ /* 0x0011e2000810043f */
[----:B------:R0:W1:Y:S01]  /*8770*/  SHFL.IDX PT, R21, R30, RZ, 0x181f ;  /* 0x00181fff1e157589 */ /* 0x00006200000e0000 */
[----:B------:R-:W-:Y:S03]  /*8780*/  BSSY B1, `(.L_x_234) ;  /* 0x000000d000017945 */ /* 0x000fe60003800000 */
[----:B------:R0:W2:Y:S01]  /*8790*/  SHFL.IDX PT, R29, R3, RZ, 0x181f ;  /* 0x00181fff031d7589 */ /* 0x0000a200000e0000 */
[----:B------:R-:W-:Y:S01]  /*87a0*/  ISETP.GE.AND P1, PT, R0, R53, PT ;  /* 0x000000350000720c */ /* 0x000fe20003f26270 */
[----:B------:R-:W-:-:S12]  /*87b0*/  @P2 BRA `(.L_x_235) ;  /* 0x0000000000242947 */ /* 0x000fd80003800000 */
[----:B------:R-:W-:Y:S02]  /*87c0*/  ULDC UR4, c[0x0][0xac8] ;  /* 0x0002b20000047ab9 */ /* 0x000fe40000000800 */
[----:B------:R-:W-:Y:S02]  /*87d0*/  ISETP.GE.AND P2, PT, R22, UR4, PT ;  /* 0x0000000416007c0c */ /* 0x000fe4000bf46270 */
[----:B------:R-:W-:-:S11]  /*87e0*/  ISETP.GE.AND P3, PT, R18, UR4, PT ;  /* 0x0000000412007c0c */ /* 0x000fd6000bf66270 */
[-C--:B-1----:R-:W-:Y:S02]  /*87f0*/  @!P2 LEA R20, P4, R22, R21.reuse, 0x1 ;  /* 0x000000151614a211 */ /* 0x082fe400078808ff */
[----:B0-----:R-:W-:Y:S02]  /*8800*/  @!P3 LEA R28, P5, R18, R21, 0x1 ;  /* 0x00000015121cb211 */ /* 0x001fe400078a08ff */
[-C--:B--2---:R-:W-:Y:S02]  /*8810*/  @!P2 LEA.HI.X R21, R22, R29.reuse, R189, 0x1, P4 ;  /* 0x0000001d1615a211 */ /* 0x084fe400020f0cbd */
[----:B------:R-:W-:-:S03]  /*8820*/  @!P3 LEA.HI.X R29, R18, R29, R188, 0x1, P5 ;  /* 0x0000001d121db211 */ /* 0x000fc600028f0cbc */
[----:B-----5:R3:W-:Y:S04]  /*8830*/  @!P2 ST.E.128 desc[UR50][R20.64], R24 ;  /* 0x000000181400a985 */ /* 0x0207e8000c101d32 */
[----:B------:R3:W-:Y:S02]  /*8840*/  @!P3 ST.E.128 desc[UR50][R28.64], R44 ;  /* 0x0000002c1c00b985 */ /* 0x0007e4000c101d32 */
.L_x_235:
[----:B------:R-:W-:Y:S05]  /*8850*/  BSYNC B1 ;  /* 0x0000000000017941 */ /* 0x000fea0003800000 */
.L_x_234:
[----:B---3-5:R3:W4:Y:S01]  /*8860*/  SHFL.IDX PT, R25, R3, 0x1, 0x181f ;  /* 0x00381f0003197f89 */ /* 0x02872200000e0000 */
[----:B------:R-:W-:Y:S03]  /*8870*/  BSSY B1, `(.L_x_236) ;  /* 0x000000c000017945 */ /* 0x000fe60003800000 */
[----:B-1----:R3:W1:Y:S01]  /*8880*/  SHFL.IDX PT, R21, R30, 0x1, 0x181f ;  /* 0x00381f001e157f89 */ /* 0x00266200000e0000 */
[----:B------:R-:W-:Y:S05]  /*8890*/  @P0 BRA `(.L_x_237) ;  /* 0x0000000000240947 */ /* 0x000fea0003800000 */
[----:B------:R-:W-:Y:S02]  /*88a0*/  ULDC UR4, c[0x0][0xac8] ;  /* 0x0002b20000047ab9 */ /* 0x000fe40000000800 */
[----:B------:R-:W-:Y:S02]  /*88b0*/  ISETP.GE.AND P3, PT, R22, UR4, PT ;  /* 0x0000000416007c0c */ /* 0x000fe4000bf66270 */
[----:B------:R-:W-:-:S11]  /*88c0*/  ISETP.GE.AND P4, PT, R18, UR4, PT ;  /* 0x0000000412007c0c */ /* 0x000fd6000bf86270 */
[-C--:B-1----:R-:W-:Y:S02]  /*88d0*/  @!P3 LEA R20, P0, R22, R21.reuse, 0x1 ;  /* 0x000000151614b211 */ /* 0x082fe400078008ff */
[----:B------:R-:W-:Y:S02]  /*88e0*/  @!P4 LEA R24, P2, R18, R21, 0x1 ;  /* 0x000000151218c211 */ /* 0x000fe400078408ff */
[-C--:B----4-:R-:W-:Y:S02]  /*88f0*/  @!P3 LEA.HI.X R21, R22, R25.reuse, R189, 0x1, P0 ;  /* 0x000000191615b211 */ /* 0x090fe400000f0cbd */
[----:B------:R-:W-:-:S03]  /*8900*/  @!P4 LEA.HI.X R25, R18, R25, R188, 0x1, P2 ;  /* 0x000000191219c211 */ /* 0x000fc600010f0cbc */
[----:B------:R1:W-:Y:S04]  /*8910*/  @!P3 ST.E.128 desc[UR50][R20.64], R12 ;  /* 0x0000000c1400b985 */ /* 0x0003e8000c101d32 */
[----:B------:R1:W-:Y:S02]  /*8920*/  @!P4 ST.E.128 desc[UR50][R24.64], R40 ;  /* 0x000000281800c985 */ /* 0x0003e4000c101d32 */
.L_x_237:
[----:B------:R-:W-:Y:S05]  /*8930*/  BSYNC B1 ;  /* 0x0000000000017941 */ /* 0x000fea0003800000 */
.L_x_236:
[----:B-1----:R1:W0:Y:S01]  /*8940*/  SHFL.IDX PT, R15, R3, 0x2, 0x181f ;  /* 0x00581f00030f7f89 */ /* 0x00222200000e0000 */
[----:B------:R-:W-:Y:S03]  /*8950*/  BSSY B1, `(.L_x_238) ;  /* 0x000000c000017945 */ /* 0x000fe60003800000 */
[----:B------:R1:W0:Y:S01]  /*8960*/  SHFL.IDX PT, R13, R30, 0x2, 0x181f ;  /* 0x00581f001e0d7f89 */ /* 0x00022200000e0000 */
[----:B------:R-:W-:Y:S05]  /*8970*/  @P1 BRA `(.L_x_239) ;  /* 0x0000000000241947 */ /* 0x000fea0003800000 */
[----:B------:R-:W-:Y:S02]  /*8980*/  ULDC UR4, c[0x0][0xac8] ;  /* 0x0002b20000047ab9 */ /* 0x000fe40000000800 */
[----:B------:R-:W-:Y:S02]  /*8990*/  ISETP.GE.AND P2, PT, R22, UR4, PT ;  /* 0x0000000416007c0c */ /* 0x000fe4000bf46270 */
[----:B------:R-:W-:-:S11]  /*89a0*/  ISETP.GE.AND P3, PT, R18, UR4, PT ;  /* 0x0000000412007c0c */ /* 0x000fd6000bf66270 */
[-C--:B0-----:R-:W-:Y:S02]  /*89b0*/  @!P2 LEA R12, P0, R22, R13.reuse, 0x1 ;  /* 0x0000000d160ca211 */ /* 0x081fe400078008ff */
[----:B------:R-:W-:Y:S02]  /*89c0*/  @!P3 LEA R14, P1, R18, R13, 0x1 ;  /* 0x0000000d120eb211 */ /* 0x000fe400078208ff */
[-C--:B------:R-:W-:Y:S02]  /*89d0*/  @!P2 LEA.HI.X R13, R22, R15.reuse, R189, 0x1, P0 ;  /* 0x0000000f160da211 */ /* 0x080fe400000f0cbd */
[----:B------:R-:W-:-:S03]  /*89e0*/  @!P3 LEA.HI.X R15, R18, R15, R188, 0x1, P1 ;  /* 0x0000000f120fb211 */ /* 0x000fc600008f0cbc */
[----:B------:R0:W-:Y:S04]  /*89f0*/  @!P2 ST.E.128 desc[UR50][R12.64], R8 ;  /* 0x000000080c00a985 */ /* 0x0001e8000c101d32 */
[----:B------:R0:W-:Y:S02]  /*8a00*/  @!P3 ST.E.128 desc[UR50][R14.64], R36 ;  /* 0x000000240e00b985 */ /* 0x0001e4000c101d32 */
.L_x_239:
[----:B------:R-:W-:Y:S05]  /*8a10*/  BSYNC B1 ;  /* 0x0000000000017941 */ /* 0x000fea0003800000 */
.L_x_238:
[----:B------:R-:W-:Y:S01]  /*8a20*/  VIADD R0, R48, 0x60 ;  /* 0x0000006030007836 */ /* 0x000fe20000000000 */
[----:B01-3--:R-:W0:Y:S04]  /*8a30*/  SHFL.IDX PT, R3, R3, 0x3, 0x181f ;  /* 0x00781f0003037f89 */ /* 0x00be2800000e0000 */
[----:B------:R-:W-:Y:S01]  /*8a40*/  ISETP.GE.AND P0, PT, R0, R53, PT ;  /* 0x000000350000720c */ /* 0x000fe20003f06270 */
[----:B------:R1:W3:-:S12]  /*8a50*/  SHFL.IDX PT, R11, R30, 0x3, 0x181f ;  /* 0x00781f001e0b7f89 */ /* 0x0002d800000e0000 */
[----:B-1----:R-:W-:Y:S05]  /*8a60*/  @P0 BRA `(.L_x_240) ;  /* 0x0000000c00140947 */ /* 0x002fea0003800000 */
[----:B------:R-:W-:Y:S02]  /*8a70*/  ULDC UR4, c[0x0][0xac8] ;  /* 0x0002b20000047ab9 */ /* 0x000fe40000000800 */
[----:B------:R-:W-:-:S13]  /*8a80*/  ISETP.GE.AND P1, PT, R22, UR4, PT ;  /* 0x0000000416007c0c */ /* 0x000fda000bf26270 */
[----:B---3--:R-:W-:-:S04]  /*8a90*/  @!P1 LEA R8, P0, R22, R11, 0x1 ;  /* 0x0000000b16089211 */ /* 0x008fc800078008ff */
[----:B0-----:R-:W-:Y:S02]  /*8aa0*/  @!P1 LEA.HI.X R9, R22, R3, R189, 0x1, P0 ;  /* 0x0000000316099211 */ /* 0x001fe400000f0cbd */
[----:B------:R-:W-:-:S03]  /*8ab0*/  ISETP.GE.AND P0, PT, R18, UR4, PT ;  /* 0x0000000412007c0c */ /* 0x000fc6000bf06270 */
[----:B------:R1:W-:Y:S10]  /*8ac0*/  @!P1 ST.E.128 desc[UR50][R8.64], R4 ;  /* 0x0000000408009985 */ /* 0x0003f4000c101d32 */
[----:B------:R-:W-:Y:S05]  /*8ad0*/  @P0 BRA `(.L_x_240) ;  /* 0x0000000800f80947 */ /* 0x000fea0003800000 */
[----:B-1----:R-:W-:-:S04]  /*8ae0*/  LEA R4, P0, R18, R11, 0x1 ;  /* 0x0000000b12047211 */ /* 0x002fc800078008ff */
[----:B------:R-:W-:-:S05]  /*8af0*/  LEA.HI.X R5, R18, R3, R188, 0x1, P0 ;  /* 0x0000000312057211 */ /* 0x000fca00000f0cbc */
[----:B------:R0:W-:Y:S01]  /*8b00*/  ST.E.128 desc[UR50][R4.64], R32 ;  /* 0x0000002004007985 */ /* 0x0001e2000c101d32 */
[----:B------:R-:W-:Y:S05]  /*8b10*/  BRA `(.L_x_240) ;  /* 0x0000000800e87947 */ /* 0x000fea0003800000 */
.L_x_232:
[----:B------:R-:W-:Y:S01]  /*8b20*/  ULDC.64 UR8, c[0x0][0xc00] ;  /* 0x0003000000087ab9 */ /* 0x000fe20000000a00 */
[----:B------:R-:W-:Y:S01]  /*8b30*/  ULDC UR4, c[0x0][0xa88] ;  /* 0x0002a20000047ab9 */ /* 0x000fe20000000800 */
[----:B------:R-:W-:Y:S01]  /*8b40*/  UISETP.NE.U32.AND UP0, UPT, UR8, URZ, UPT ;  /* 0x0000003f0800728c */ /* 0x000fe2000bf05070 */
[----:B------:R-:W0:Y:S03]  /*8b50*/  LDC R11, c[0x0][0xbe8] ;  /* 0x0002fa00ff0b7b82 */ /* 0x000e260000000800 */
[----:B------:R-:W-:-:S03]  /*8b60*/  UISETP.NE.AND.EX UP0, UPT, UR9, URZ, UPT, UP0 ;  /* 0x0000003f0900728c */ /* 0x000fc6000bf05300 */
[----:B------:R-:W-:Y:S02]  /*8b70*/  ULDC.64 UR8, c[0x0][0xc00] ;  /* 0x0003000000087ab9 */ /* 0x000fe40000000a00 */
[----:B------:R-:W-:Y:S01]  /*8b80*/  UIMAD.WIDE UR8, UR37, 0x4, UR8 ;  /* 0x00000004250878a5 */ /* 0x000fe2000f8e0208 */
[----:B------:R-:W-:-:S05]  /*8b90*/  PLOP3.LUT P2, PT, PT, PT, UP0, 0x80, 0x0 ;  /* 0x000000000000781c */ /* 0x000fca0003f4f008 */
[----:B------:R-:W-:Y:S01]  /*8ba0*/  MOV R4, UR8 ;  /* 0x0000000800047c02 */ /* 0x000fe20008000f00 */
[----:B------:R-:W-:Y:S01]  /*8bb0*/  IMAD.U32 R5, RZ, RZ, UR9 ;  /* 0x00000009ff057e24 */ /* 0x000fe2000f8e00ff */
[----:B------:R-:W-:Y:S02]  /*8bc0*/  ULDC.64 UR8, c[0x0][0xc08] ;  /* 0x0003020000087ab9 */ /* 0x000fe40000000a00 */
[----:B------:R-:W-:-:S04]  /*8bd0*/  UISETP.NE.U32.AND UP1, UPT, UR8, URZ, UPT ;  /* 0x0000003f0800728c */ /* 0x000fc8000bf25070 */
[----:B------:R-:W-:Y:S01]  /*8be0*/  UISETP.NE.AND.EX UP1, UPT, UR9, URZ, UPT, UP1 ;  /* 0x0000003f0900728c */ /* 0x000fe2000bf25310 */
[----:B------:R-:W2:Y:S01]  /*8bf0*/  @P2 LDG.E R3, desc[UR50][R4.64] ;  /* 0x0000003204032981 */ /* 0x000ea2000c1e1900 */
[----:B------:R-:W-:-:S04]  /*8c00*/  IMAD.U32 R0, RZ, RZ, UR4 ;  /* 0x00000004ff007e24 */ /* 0x000fc8000f8e00ff */
[----:B------:R-:W-:-:S05]  /*8c10*/  PLOP3.LUT P3, PT, PT, PT, UP1, 0x80, 0x0 ;  /* 0x000000000000781c */ /* 0x000fca0003f6f018 */
[----:B------:R-:W-:Y:S02]  /*8c20*/  @UP1 ULDC.64 UR8, c[0x0][0xc08] ;  /* 0x0003020000081ab9 */ /* 0x000fe40000000a00 */
[----:B------:R-:W-:-:S06]  /*8c30*/  @UP1 UIMAD.WIDE UR8, UR37, 0x4, UR8 ;  /* 0x00000004250818a5 */ /* 0x000fcc000f8e0208 */
[----:B------:R-:W-:Y:S02]  /*8c40*/  IMAD.U32 R6, RZ, RZ, UR8 ;  /* 0x00000008ff067e24 */ /* 0x000fe4000f8e00ff */
[----:B------:R-:W-:-:S05]  /*8c50*/  IMAD.U32 R7, RZ, RZ, UR9 ;  /* 0x00000009ff077e24 */ /* 0x000fca000f8e00ff */
[----:B------:R1:W5:Y:S01]  /*8c60*/  @P3 LDG.E R0, desc[UR50][R6.64] ;  /* 0x0000003206003981 */ /* 0x000362000c1e1900 */
[----:B0-----:R-:W-:Y:S01]  /*8c70*/  ISETP.NE.AND P0, PT, R11, 0x1, PT ;  /* 0x000000010b00780c */ /* 0x001fe20003f05270 */
[----:B------:R-:W-:Y:S01]  /*8c80*/  UMOV UR4, URZ ;  /* 0x0000003f00047c82 */ /* 0x000fe20008000000 */
[----:B------:R-:W-:Y:S01]  /*8c90*/  USHF.R.S32.HI UR11, URZ, 0x1f, UR40 ;  /* 0x0000001f3f0b7899 */ /* 0x000fe20008011428 */
[----:B------:R-:W-:-:S10]  /*8ca0*/  ISETP.GE.AND P1, PT, R190, 0x80, PT ;  /* 0x00000080be00780c */ /* 0x000fd40003f26270 */
[----:B------:R-:W0:Y:S01]  /*8cb0*/  @P0 LDC R9, c[0x0][0xbec] ;  /* 0x0002fb00ff090b82 */ /* 0x000e220000000800 */
[----:B--2---:R-:W-:-:S13]  /*8cc0*/  @P2 R2UR UR4, R3 ;  /* 0x00000000030422ca */ /* 0x004fda00000e0000 */
[----:B------:R-:W-:Y:S01]  /*8cd0*/  USHF.R.S32.HI UR10, URZ, 0x1f, UR4 ;  /* 0x0000001f3f0a7899 */ /* 0x000fe20008011404 */
[----:B01----:R-:W-:Y:S11]  /*8ce0*/  @P3 BRA `(.L_x_241) ;  /* 0x0000000000103947 */ /* 0x003ff60003800000 */
[----:B------:R-:W-:Y:S05]  /*8cf0*/  @!P2 BRA `(.L_x_241) ;  /* 0x00000000000ca947 */ /* 0x000fea0003800000 */
[----:B------:R-:W2:Y:S04]  /*8d00*/  LDG.E R3, desc[UR50][R4.64] ;  /* 0x0000003204037981 */ /* 0x000ea8000c1e1900 */
[----:B-----5:R-:W2:Y:S02]  /*8d10*/  LDG.E R0, desc[UR50][R4.64+0x4] ;  /* 0x0000043204007981 */ /* 0x020ea4000c1e1900 */
[----:B--2---:R-:W-:-:S07]  /*8d20*/  IADD3 R0, -R3, R0, RZ ;  /* 0x0000000003007210 */ /* 0x004fce0007ffe1ff */
.L_x_241:
[----:B------:R-:W-:Y:S01]  /*8d30*/  USEL UR37, UR37, URZ, !UP0 ;  /* 0x0000003f25257287 */ /* 0x000fe2000c000000 */
[----:B------:R-:W-:Y:S01]  /*8d40*/  BSSY B1, `(.L_x_242) ;  /* 0x000002d000017945 */ /* 0x000fe20003800000 */
[----:B------:R-:W-:-:S03]  /*8d50*/  USEL UR38, UR38, URZ, !UP0 ;  /* 0x0000003f26267287 */ /* 0x000fc6000c000000 */
[----:B------:R-:W-:Y:S09]  /*8d60*/  @P1 BRA `(.L_x_243) ;  /* 0x0000000000a81947 */ /* 0x000ff20003800000 */
[----:B------:R-:W0:Y:S01]  /*8d70*/  S2R R4, SR_TID.X ;  /* 0x0000000000047919 */ /* 0x000e220000002100 */
[----:B------:R-:W1:Y:S01]  /*8d80*/  LDC R6, c[0x0][0xbe8] ;  /* 0x0002fa00ff067b82 */ /* 0x000e620000000800 */
[----:B------:R-:W-:-:S04]  /*8d90*/  IMAD.U32 R3, RZ, RZ, UR39 ;  /* 0x00000027ff037e24 */ /* 0x000fc8000f8e00ff */
[----:B0-----:R-:W-:Y:S02]  /*8da0*/  IMAD R3, R3, 0x80, R4 ;  /* 0x0000008003037824 */ /* 0x001fe400078e0204 */
[----:B-1---5:R-:W-:Y:S02]  /*8db0*/  IMAD R4, R0, R6, RZ ;  /* 0x0000000600047224 */ /* 0x022fe400078e02ff */
[----:B------:R-:W-:-:S05]  /*8dc0*/  VIADD R5, R3, 0xffffff80 ;  /* 0xffffff8003057836 */ /* 0x000fca0000000000 */
[----:B------:R-:W-:-:S13]  /*8dd0*/  ISETP.GE.AND P1, PT, R5, R4, PT ;  /* 0x000000040500720c */ /* 0x000fda0003f26270 */
[----:B------:R-:W-:Y:S05]  /*8de0*/  @P1 BRA `(.L_x_243) ;  /* 0x0000000000881947 */ /* 0x000fea0003800000 */
[----:B------:R-:W-:Y:S01]  /*8df0*/  ISETP.NE.AND P1, PT, R6, 0x1, PT ;  /* 0x000000010600780c */ /* 0x000fe20003f25270 */
[----:B------:R-:W-:Y:S01]  /*8e00*/  ULDC.64 UR12, c[0x0][0xb90] ;  /* 0x0002e400000c7ab9 */ /* 0x000fe20000000a00 */
[----:B------:R-:W-:Y:S01]  /*8e10*/  UMOV UR8, UR4 ;  /* 0x0000000400087c82 */ /* 0x000fe20008000000 */
[----:B------:R-:W-:Y:S01]  /*8e20*/  UIMAD UR7, UR11, UR12, URZ ;  /* 0x0000000c0b0772a4 */ /* 0x000fe2000f8e023f */
[----:B------:R-:W-:Y:S02]  /*8e30*/  UMOV UR9, UR10 ;  /* 0x0000000a00097c82 */ /* 0x000fe40008000000 */
[----:B------:R-:W-:Y:S02]  /*8e40*/  UIMAD.WIDE.U32 UR8, UR40, UR12, UR8 ;  /* 0x0000000c280872a5 */ /* 0x000fe4000f8e0008 */
[----:B------:R-:W-:-:S03]  /*8e50*/  UIMAD UR7, UR40, UR13, UR7 ;  /* 0x0000000d280772a4 */ /* 0x000fc6000f8e0207 */
[----:B------:R-:W-:Y:S02]  /*8e60*/  ULDC.64 UR12, c[0x0][0xb98] ;  /* 0x0002e600000c7ab9 */ /* 0x000fe40000000a00 */
[----:B------:R-:W0:Y:S01]  /*8e70*/  @P1 LDC R4, c[0x0][0xbec] ;  /* 0x0002fb00ff041b82 */ /* 0x000e220000000800 */
[----:B------:R-:W-:Y:S02]  /*8e80*/  UIADD3 UR9, UR9, UR7, URZ ;  /* 0x0000000709097290 */ /* 0x000fe4000fffe03f */
[----:B------:R-:W-:Y:S02]  /*8e90*/  UIMAD UR7, UR38, UR12, URZ ;  /* 0x0000000c260772a4 */ /* 0x000fe4000f8e023f */
[----:B------:R-:W-:Y:S02]  /*8ea0*/  UIMAD.WIDE.U32 UR8, UR37, UR12, UR8 ;  /* 0x0000000c250872a5 */ /* 0x000fe4000f8e0008 */
[----:B------:R-:W-:Y:S01]  /*8eb0*/  UIMAD UR7, UR37, UR13, UR7 ;  /* 0x0000000d250772a4 */ /* 0x000fe2000f8e0207 */
[----:B------:R-:W1:Y:S02]  /*8ec0*/  @P1 LDC R8, c[0x0][0xbf0] ;  /* 0x0002fc00ff081b82 */ /* 0x000e640000000800 */
[----:B------:R-:W-:Y:S01]  /*8ed0*/  ULDC.64 UR12, c[0x0][0xb88] ;  /* 0x0002e200000c7ab9 */ /* 0x000fe20000000a00 */
[----:B0-----:R-:W-:-:S04]  /*8ee0*/  @P1 IMAD.HI.U32 R3, R5, R4, RZ ;  /* 0x0000000405031227 */ /* 0x001fc800078e00ff */
[----:B------:R-:W-:Y:S01]  /*8ef0*/  IMAD.MOV.U32 R4, RZ, RZ, R5 ;  /* 0x000000ffff047224 */ /* 0x000fe200078e0005 */
[----:B-1----:R-:W-:Y:S01]  /*8f00*/  @P1 SHF.R.U32.HI R4, RZ, R8, R3 ;  /* 0x00000008ff041219 */ /* 0x002fe20000011603 */
[----:B------:R-:W-:-:S03]  /*8f10*/  IMAD.U32 R8, RZ, RZ, UR7 ;  /* 0x00000007ff087e24 */ /* 0x000fc6000f8e00ff */
[----:B------:R-:W-:-:S05]  /*8f20*/  IADD3 R3, -R4, RZ, RZ ;  /* 0x000000ff04037210 */ /* 0x000fca0007ffe1ff */
[----:B------:R-:W-:Y:S01]  /*8f30*/  IMAD R3, R6, R3, R5 ;  /* 0x0000000306037224 */ /* 0x000fe200078e0205 */
[----:B------:R-:W-:Y:S02]  /*8f40*/  SHF.R.S32.HI R5, RZ, 0x1f, R4 ;  /* 0x0000001fff057819 */ /* 0x000fe40000011404 */
[----:B------:R-:W-:Y:S02]  /*8f50*/  IADD3 R4, P1, R4, UR8, RZ ;  /* 0x0000000804047c10 */ /* 0x000fe4000ff3e0ff */
[----:B------:R-:W-:Y:S02]  /*8f60*/  SHF.R.S32.HI R6, RZ, 0x1f, R3 ;  /* 0x0000001fff067819 */ /* 0x000fe40000011403 */
[----:B------:R-:W-:Y:S01]  /*8f70*/  IADD3.X R5, R5, UR9, R8, P1, !PT ;  /* 0x0000000905057c10 */ /* 0x000fe20008ffe408 */
[----:B------:R-:W-:Y:S02]  /*8f80*/  ULDC.64 UR8, c[0x0][0xb50] ;  /* 0x0002d40000087ab9 */ /* 0x000fe40000000a00 */
[----:B------:R-:W-:-:S02]  /*8f90*/  IMAD R6, R6, UR12, RZ ;  /* 0x0000000c06067c24 */ /* 0x000fc4000f8e02ff */
[----:B------:R-:W-:-:S04]  /*8fa0*/  IMAD.WIDE.U32 R4, R3, UR12, R4 ;  /* 0x0000000c03047c25 */ /* 0x000fc8000f8e0004 */
[----:B------:R-:W-:Y:S01]  /*8fb0*/  IMAD R7, R3, UR13, R6 ;  /* 0x0000000d03077c24 */ /* 0x000fe2000f8e0206 */
[----:B------:R-:W-:-:S03]  /*8fc0*/  LEA R6, P1, R4, UR8, 0x2 ;  /* 0x0000000804067c11 */ /* 0x000fc6000f8210ff */
[----:B------:R-:W-:-:S05]  /*8fd0*/  IMAD.IADD R3, R5, 0x1, R7 ;  /* 0x0000000105037824 */ /* 0x000fca00078e0207 */
[----:B------:R-:W-:Y:S01]  /*8fe0*/  LEA.HI.X R7, R4, UR9, R3, 0x2, P1 ;  /* 0x0000000904077c11 */ /* 0x000fe200088f1403 */
[----:B------:R-:W-:-:S05]  /*8ff0*/  IMAD.MOV.U32 R3, RZ, RZ, -0x800000 ;  /* 0xff800000ff037424 */ /* 0x000fca00078e00ff */
[----:B------:R0:W-:Y:S02]  /*9000*/  STG.E desc[UR50][R6.64], R3 ;  /* 0x0000000306007986 */ /* 0x0001e4000c101932 */
.L_x_243:
[----:B------:R-:W-:Y:S05]  /*9010*/  BSYNC B1 ;  /* 0x0000000000017941 */ /* 0x000fea0003800000 */
.L_x_242:
[----:B------:R-:W1:Y:S01]  /*9020*/  @P0 LDC R5, c[0x0][0xbf0] ;  /* 0x0002fc00ff050b82 */ /* 0x000e620000000800 */
[----:B------:R-:W-:Y:S01]  /*9030*/  ULDC.64 UR12, c[0x0][0xaa0] ;  /* 0x0002a800000c7ab9 */ /* 0x000fe20000000a00 */
[----:B------:R-:W-:Y:S01]  /*9040*/  MOV R8, UR39 ;  /* 0x0000002700087c02 */ /* 0x000fe20008000f00 */
[----:B------:R-:W-:Y:S01]  /*9050*/  UIMAD UR7, UR10, UR12, URZ ;  /* 0x0000000c0a0772a4 */ /* 0x000fe2000f8e023f */
[----:B0-----:R-:W-:Y:S01]  /*9060*/  IMAD R3, R152, 0x20, R17 ;  /* 0x0000002098037824 */ /* 0x001fe200078e0211 */
[----:B------:R-:W-:Y:S01]  /*9070*/  UIMAD.WIDE.U32 UR8, UR4, UR12, URZ ;  /* 0x0000000c040872a5 */ /* 0x000fe2000f8e003f */
[----:B------:R-:W-:Y:S01]  /*9080*/  BSSY B1, `(.L_x_244) ;  /* 0x0000039000017945 */ /* 0x000fe20003800000 */
[----:B------:R-:W-:Y:S01]  /*9090*/  UIMAD UR7, UR4, UR13, UR7 ;  /* 0x0000000d040772a4 */ /* 0x000fe2000f8e0207 */
[----:B------:R-:W-:Y:S02]  /*90a0*/  IMAD R8, R8, 0x80, R3 ;  /* 0x0000008008087824 */ /* 0x000fe400078e0203 */
[----:B------:R-:W-:Y:S01]  /*90b0*/  ULDC.64 UR12, c[0x0][0xae8] ;  /* 0x0002ba00000c7ab9 */ /* 0x000fe20000000a00 */
[----:B------:R-:W-:Y:S01]  /*90c0*/  UIADD3 UR9, UR9, UR7, URZ ;  /* 0x0000000709097290 */ /* 0x000fe2000fffe03f */
[----:B------:R-:W-:Y:S01]  /*90d0*/  @P0 IMAD.HI.U32 R4, R8, R9, RZ ;  /* 0x0000000908040227 */ /* 0x000fe200078e00ff */
[----:B------:R-:W-:-:S02]  /*90e0*/  UIMAD UR4, UR11, UR12, URZ ;  /* 0x0000000c0b0472a4 */ /* 0x000fc4000f8e023f */
[----:B------:R-:W-:Y:S01]  /*90f0*/  UIMAD.WIDE.U32 UR8, UR40, UR12, UR8 ;  /* 0x0000000c280872a5 */ /* 0x000fe2000f8e0008 */
[----:B------:R-:W-:Y:S01]  /*9100*/  IMAD.MOV.U32 R3, RZ, RZ, R8 ;  /* 0x000000ffff037224 */ /* 0x000fe200078e0008 */
[----:B------:R-:W-:Y:S01]  /*9110*/  UIMAD UR4, UR40, UR13, UR4 ;  /* 0x0000000d280472a4 */ /* 0x000fe2000f8e0204 */
[----:B------:R-:W-:-:S03]  /*9120*/  ULDC.64 UR10, c[0x0][0xaf0] ;  /* 0x0002bc00000a7ab9 */ /* 0x000fc60000000a00 */
[----:B------:R-:W-:Y:S02]  /*9130*/  UIADD3 UR9, UR9, UR4, URZ ;  /* 0x0000000409097290 */ /* 0x000fe4000fffe03f */
[----:B------:R-:W-:Y:S01]  /*9140*/  UIMAD UR4, UR38, UR10, URZ ;  /* 0x0000000a260472a4 */ /* 0x000fe2000f8e023f */
[----:B-1----:R-:W-:Y:S01]  /*9150*/  @P0 SHF.R.U32.HI R3, RZ, R5, R4 ;  /* 0x00000005ff030219 */ /* 0x002fe20000011604 */
[----:B------:R-:W-:Y:S02]  /*9160*/  UIMAD.WIDE.U32 UR8, UR37, UR10, UR8 ;  /* 0x0000000a250872a5 */ /* 0x000fe4000f8e0008 */
[----:B------:R-:W-:Y:S01]  /*9170*/  UIMAD UR4, UR37, UR11, UR4 ;  /* 0x0000000b250472a4 */ /* 0x000fe2000f8e0204 */
[--C-:B------:R-:W-:Y:S01]  /*9180*/  SHF.R.S32.HI R4, RZ, 0x1f, R3.reuse ;  /* 0x0000001fff047819 */ /* 0x100fe20000011403 */
[----:B------:R-:W-:Y:S01]  /*9190*/  IMAD.MOV R7, RZ, RZ, -R3 ;  /* 0x000000ffff077224 */ /* 0x000fe200078e0a03 */
[----:B------:R-:W-:Y:S01]  /*91a0*/  ULDC.64 UR10, c[0x0][0xae0] ;  /* 0x0002b800000a7ab9 */ /* 0x000fe20000000a00 */
[----:B------:R-:W-:-:S02]  /*91b0*/  UIADD3 UR4, UR9, UR4, URZ ;  /* 0x0000000409047290 */ /* 0x000fc4000fffe03f */
[----:B------:R-:W-:Y:S01]  /*91c0*/  MOV R5, UR9 ;  /* 0x0000000900057c02 */ /* 0x000fe20008000f00 */
[----:B------:R-:W-:Y:S02]  /*91d0*/  IMAD R6, R4, UR10, RZ ;  /* 0x0000000a04067c24 */ /* 0x000fe4000f8e02ff */
[----:B------:R-:W-:Y:S01]  /*91e0*/  IMAD.U32 R4, RZ, RZ, UR8 ;  /* 0x00000008ff047e24 */ /* 0x000fe2000f8e00ff */
[----:B------:R-:W-:Y:S01]  /*91f0*/  ULDC.64 UR8, c[0x0][0xad8] ;  /* 0x0002b60000087ab9 */ /* 0x000fe20000000a00 */
[----:B------:R-:W-:Y:S02]  /*9200*/  IMAD.U32 R5, RZ, RZ, UR4 ;  /* 0x00000004ff057e24 */ /* 0x000fe4000f8e00ff */
[----:B------:R-:W-:Y:S02]  /*9210*/  IMAD R7, R11, R7, R8 ;  /* 0x000000070b077224 */ /* 0x000fe400078e0208 */
[C---:B------:R-:W-:Y:S02]  /*9220*/  IMAD R9, R3.reuse, UR11, R6 ;  /* 0x0000000b03097c24 */ /* 0x040fe4000f8e0206 */
[----:B------:R-:W-:Y:S01]  /*9230*/  IMAD.WIDE.U32 R4, R3, UR10, R4 ;  /* 0x0000000a03047c25 */ /* 0x000fe2000f8e0004 */
[----:B------:R-:W-:-:S03]  /*9240*/  SHF.R.S32.HI R3, RZ, 0x1f, R7 ;  /* 0x0000001fff037819 */ /* 0x000fc60000011407 */
[----:B------:R-:W-:Y:S02]  /*9250*/  IMAD.U32 R8, RZ, RZ, UR39 ;  /* 0x00000027ff087e24 */ /* 0x000fe4000f8e00ff */
[----:B------:R-:W-:Y:S02]  /*9260*/  IMAD.IADD R5, R5, 0x1, R9 ;  /* 0x0000000105057824 */ /* 0x000fe400078e0209 */
[----:B------:R-:W-:Y:S02]  /*9270*/  IMAD R6, R3, UR8, RZ ;  /* 0x0000000803067c24 */ /* 0x000fe4000f8e02ff */
[----:B------:R-:W-:Y:S02]  /*9280*/  IMAD R8, R8, 0x80, R17 ;  /* 0x0000008008087824 */ /* 0x000fe400078e0211 */
[----:B-----5:R-:W-:Y:S02]  /*9290*/  IMAD R11, R0, R11, RZ ;  /* 0x0000000b000b7224 */ /* 0x020fe400078e02ff */
[C---:B------:R-:W-:Y:S01]  /*92a0*/  IMAD R3, R7.reuse, UR9, R6 ;  /* 0x0000000907037c24 */ /* 0x040fe2000f8e0206 */
[C---:B------:R-:W-:Y:S01]  /*92b0*/  IADD3 R0, R8.reuse, 0x20, RZ ;  /* 0x0000002008007810 */ /* 0x040fe20007ffe0ff */
[----:B------:R-:W-:Y:S01]  /*92c0*/  IMAD.WIDE.U32 R4, R7, UR8, R4 ;  /* 0x0000000807047c25 */ /* 0x000fe2000f8e0004 */
[-C--:B------:R-:W-:Y:S01]  /*92d0*/  ISETP.GE.AND P2, PT, R8, R11.reuse, PT ;  /* 0x0000000b0800720c */ /* 0x080fe20003f46270 */
[----:B------:R-:W-:Y:S01]  /*92e0*/  ULDC.64 UR8, c[0x0][0xa80] ;  /* 0x0002a00000087ab9 */ /* 0x000fe20000000a00 */
[----:B------:R-:W-:Y:S01]  /*92f0*/  ISETP.GE.AND P1, PT, R0, R11, PT ;  /* 0x0000000b0000720c */ /* 0x000fe20003f26270 */
[----:B------:R-:W-:Y:S01]  /*9300*/  IMAD.IADD R3, R5, 0x1, R3 ;  /* 0x0000000105037824 */ /* 0x000fe200078e0203 */
[----:B------:R-:W-:Y:S01]  /*9310*/  LEA R6, P3, R4, UR8, 0x1 ;  /* 0x0000000804067c11 */ /* 0x000fe2000f8608ff */
[----:B------:R-:W-:-:S03]  /*9320*/  VIADD R0, R8, 0x40 ;  /* 0x0000004008007836 */ /* 0x000fc60000000000 */
[----:B------:R-:W-:Y:S01]  /*9330*/  LEA.HI.X R3, R4, UR9, R3, 0x1, P3 ;  /* 0x0000000904037c11 */ /* 0x000fe200098f0c03 */
[----:B------:R0:W1:Y:S01]  /*9340*/  SHFL.IDX PT, R7, R6, RZ, 0x181f ;  /* 0x00181fff06077589 */ /* 0x00006200000e0000 */
[----:B------:R-:W-:-:S03]  /*9350*/  ISETP.GE.AND P0, PT, R0, R11, PT ;  /* 0x0000000b0000720c */ /* 0x000fc60003f06270 */
[----:B------:R0:W2:Y:S01]  /*9360*/  SHFL.IDX PT, R5, R3, RZ, 0x181f ;  /* 0x00181fff03057589 */ /* 0x0000a200000e0000 */
[----:B------:R-:W-:Y:S09]  /*9370*/  @P2 BRA `(.L_x_245) ;  /* 0x0000000000242947 */ /* 0x000ff20003800000 */
[----:B------:R-:W-:Y:S02]  /*9380*/  ULDC UR4, c[0x0][0xac8] ;  /* 0x0002b20000047ab9 */ /* 0x000fe40000000800 */
[----:B------:R-:W-:Y:S02]  /*9390*/  ISETP.GE.AND P4, PT, R22, UR4, PT ;  /* 0x0000000416007c0c */ /* 0x000fe4000bf86270 */
[----:B------:R-:W-:-:S11]  /*93a0*/  ISETP.GE.AND P5, PT, R18, UR4, PT ;  /* 0x0000000412007c0c */ /* 0x000fd6000bfa6270 */
[-C--:B-1----:R-:W-:Y:S02]  /*93b0*/  @!P4 LEA R12, P2, R22, R7.reuse, 0x1 ;  /* 0x00000007160cc211 */ /* 0x082fe400078408ff */
[----:B------:R-:W-:Y:S02]  /*93c0*/  @!P5 LEA R4, P3, R18, R7, 0x1 ;  /* 0x000000071204d211 */ /* 0x000fe400078608ff */
[-C--:B--2---:R-:W-:Y:S02]  /*93d0*/  @!P4 LEA.HI.X R13, R22, R5.reuse, R189, 0x1, P2 ;  /* 0x00000005160dc211 */ /* 0x084fe400010f0cbd */
[----:B------:R-:W-:-:S03]  /*93e0*/  @!P5 LEA.HI.X R5, R18, R5, R188, 0x1, P3 ;  /* 0x000000051205d211 */ /* 0x000fc600018f0cbc */
[----:B------:R3:W-:Y:S04]  /*93f0*/  @!P4 ST.E.128 desc[UR50][R12.64], RZ ;  /* 0x000000ff0c00c985 */ /* 0x0007e8000c101d32 */
[----:B------:R3:W-:Y:S02]  /*9400*/  @!P5 ST.E.128 desc[UR50][R4.64], RZ ;  /* 0x000000ff0400d985 */ /* 0x0007e4000c101d32 */
.L_x_245:
[----:B------:R-:W-:Y:S05]  /*9410*/  BSYNC B1 ;  /* 0x0000000000017941 */ /* 0x000fea0003800000 */
.L_x_244:
[----:B--23--:R2:W3:Y:S01]  /*9420*/  SHFL.IDX PT, R5, R3, 0x1, 0x181f ;  /* 0x00381f0003057f89 */ /* 0x00c4e200000e0000 */
        /* <DEDUP_REMOVED lines=8> */
[-C--:B---3--:R-:W-:Y:S02]  /*94b0*/  @!P3 LEA.HI.X R13, R22, R5.reuse, R189, 0x1, P1 ;  /* 0x00000005160db211 */ /* 0x088fe400008f0cbd */
[----:B------:R-:W-:-:S03]  /*94c0*/  @!P4 LEA.HI.X R5, R18, R5, R188, 0x1, P2 ;  /* 0x000000051205c211 */ /* 0x000fc600010f0cbc */
[----:B------:R4:W-:Y:S04]  /*94d0*/  @!P3 ST.E.128 desc[UR50][R12.64], RZ ;  /* 0x000000ff0c00b985 */ /* 0x0009e8000c101d32 */
[----:B------:R4:W-:Y:S02]  /*94e0*/  @!P4 ST.E.128 desc[UR50][R4.64], RZ ;  /* 0x000000ff0400c985 */ /* 0x0009e4000c101d32 */
.L_x_247:
[----:B------:R-:W-:Y:S05]  /*94f0*/  BSYNC B1 ;  /* 0x0000000000017941 */ /* 0x000fea0003800000 */
.L_x_246:
[----:B---34-:R3:W4:Y:S01]  /*9500*/  SHFL.IDX PT, R5, R3, 0x2, 0x181f ;  /* 0x00581f0003057f89 */ /* 0x01872200000e0000 */
        /* <DEDUP_REMOVED lines=10> */
[----:B------:R1:W-:Y:S04]  /*95b0*/  @!P2 ST.E.128 desc[UR50][R12.64], RZ ;  /* 0x000000ff0c00a985 */ /* 0x0003e8000c101d32 */
[----:B------:R1:W-:Y:S02]  /*95c0*/  @!P3 ST.E.128 desc[UR50][R4.64], RZ ;  /* 0x000000ff0400b985 */ /* 0x0003e4000c101d32 */
.L_x_249:
[----:B------:R-:W-:Y:S05]  /*95d0*/  BSYNC B1 ;  /* 0x0000000000017941 */ /* 0x000fea0003800000 */
.L_x_248:
[----:B------:R-:W-:Y:S01]  /*95e0*/  VIADD R0, R8, 0x60 ;  /* 0x0000006008007836 */ /* 0x000fe20000000000 */
[----:B0-23--:R-:W0:Y:S04]  /*95f0*/  SHFL.IDX PT, R3, R3, 0x3, 0x181f ;  /* 0x00781f0003037f89 */ /* 0x00de2800000e0000 */
[----:B------:R-:W-:Y:S01]  /*9600*/  ISETP.GE.AND P0, PT, R0, R11, PT ;  /* 0x0000000b0000720c */ /* 0x000fe20003f06270 */
[----:B-1--4-:R1:W2:-:S12]  /*9610*/  SHFL.IDX PT, R5, R6, 0x3, 0x181f ;  /* 0x00781f0006057f89 */ /* 0x01229800000e0000 */
[----:B-1----:R-:W-:Y:S05]  /*9620*/  @P0 BRA `(.L_x_240) ;  /* 0x0000000000240947 */ /* 0x002fea0003800000 */
[----:B------:R-:W-:Y:S02]  /*9630*/  ULDC UR4, c[0x0][0xac8] ;  /* 0x0002b20000047ab9 */ /* 0x000fe40000000800 */
[----:B------:R-:W-:Y:S02]  /*9640*/  ISETP.GE.AND P2, PT, R22, UR4, PT ;  /* 0x0000000416007c0c */ /* 0x000fe4000bf46270 */
[----:B------:R-:W-:-:S11]  /*9650*/  ISETP.GE.AND P3, PT, R18, UR4, PT ;  /* 0x0000000412007c0c */ /* 0x000fd6000bf66270 */
[-C--:B--2---:R-:W-:Y:S02]  /*9660*/  @!P2 LEA R6, P0, R22, R5.reuse, 0x1 ;  /* 0x000000051606a211 */ /* 0x084fe400078008ff */
[----:B------:R-:W-:Y:S02]  /*9670*/  @!P3 LEA R4, P1, R18, R5, 0x1 ;  /* 0x000000051204b211 */ /* 0x000fe400078208ff */
[-C--:B0-----:R-:W-:Y:S02]  /*9680*/  @!P2 LEA.HI.X R7, R22, R3.reuse, R189, 0x1, P0 ;  /* 0x000000031607a211 */ /* 0x081fe400000f0cbd */
[----:B------:R-:W-:-:S03]  /*9690*/  @!P3 LEA.HI.X R5, R18, R3, R188, 0x1, P1 ;  /* 0x000000031205b211 */ /* 0x000fc600008f0cbc */
[----:B------:R0:W-:Y:S04]  /*96a0*/  @!P2 ST.E.128 desc[UR50][R6.64], RZ ;  /* 0x000000ff0600a985 */ /* 0x0001e8000c101d32 */
[----:B------:R0:W-:Y:S02]  /*96b0*/  @!P3 ST.E.128 desc[UR50][R4.64], RZ ;  /* 0x000000ff0400b985 */ /* 0x0001e4000c101d32 */
.L_x_240:
[----:B------:R-:W-:Y:S05]  /*96c0*/  BSYNC B0 ;  /* 0x0000000000007941 */ /* 0x000fea0003800000 */
.L_x_231:
[----:B------:R-:W-:Y:S02]  /*96d0*/  ULDC UR4, c[0x0][0xc3c] ;  /* 0x00030f0000047ab9 */ /* 0x000fe40000000800 */
[----:B------:R-:W-:-:S13]  /*96e0*/  ISETP.GE.AND P0, PT, R51, UR4, PT ;  /* 0x0000000433007c0c */ /* 0x000fda000bf06270 */
[----:B------:R-:W-:Y:S05]  /*96f0*/  @!P0 BRA `(.L_x_250) ;  /* 0xffffff7400948947 */ /* 0x000fea000383ffff */
[----:B------:R-:W-:Y:S05]  /*9700*/  EXIT ;  /* 0x000000000000794d */ /* 0x000fea0003800000 */
.L_x_203:
[----:B------:R-:W-:-:S08]  /*9710*/  NOP ;  /* 0x0000000000007918 */ /* 0x000fd00000000000 */
[----:B------:R-:W0:-:S00]  /*9720*/  USETMAXREG.DEALLOC.CTAPOOL 0x28 ;  /* 0x00000028000079c8 */ /* 0x000e0000080e0500 */
[----:B0-----:R-:W-:Y:S02]  /*9730*/  LOP3.LUT R0, R0, 0x3, RZ, 0xc0, !PT ;  /* 0x0000000300007812 */ /* 0x001fe400078ec0ff */
[----:B------:R-:W-:-:S04]  /*9740*/  LOP3.LUT R27, R27, 0xffffffdf, RZ, 0xc0, !PT ;  /* 0xffffffdf1b1b7812 */ /* 0x000fc800078ec0ff */
[----:B------:R-:W0:Y:S02]  /*9750*/  SHFL.IDX PT, R0, R0, RZ, 0x1f ;  /* 0x00001fff00007589 */ /* 0x000e2400000e0000 */
[----:B0-----:R-:W-:Y:S01]  /*9760*/  ISETP.NE.AND P0, PT, R0, RZ, PT ;  /* 0x000000ff0000720c */ /* 0x001fe20003f05270 */
[----:B------:R-:W-:-:S12]  /*9770*/  IMAD.MOV.U32 R0, RZ, RZ, RZ ;  /* 0x000000ffff007224 */ /* 0x000fd800078e00ff */
[----:B------:R-:W-:Y:S01]  /*9780*/  @P0 LOP3.LUT R27, R27, 0x20, RZ, 0xfc, !PT ;  /* 0x000000201b1b0812 */ /* 0x000fe200078efcff */
[----:B------:R-:W-:Y:S06]  /*9790*/  @!P0 BRA `(.L_x_251) ;  /* 0x00000000001c8947 */ /* 0x000fec0003800000 */
[----:B------:R-:W0:Y:S08]  /*97a0*/  S2UR UR5, SR_CgaCtaId ;  /* 0x00000000000579c3 */ /* 0x000e300000008800 */
[----:B------:R-:W-:Y:S06]  /*97b0*/  BAR.SYNC.DEFER_BLOCKING 0x5, 0x180 ;  /* 0x0146000000007b1d */ /* 0x000fec0000010000 */
[----:B------:R-:W-:-:S02]  /*97c0*/  UMOV UR4, 0x400 ;  /* 0x0000040000047882 */ /* 0x000fc40000000000 */
[----:B0-----:R-:W-:-:S09]  /*97d0*/  ULEA UR4, UR5, UR4, 0x18 ;  /* 0x0000000405047291 */ /* 0x001fd2000f8ec03f */
[----:B------:R-:W0:Y:S01]  /*97e0*/  LDS.128 R16, [UR4+0x288d0] ;  /* 0x0288d004ff107984 */ /* 0x000e220008000c00 */
[----:B------:R-:W-:Y:S06]  /*97f0*/  BAR.ARV 0x4, 0x180 ;  /* 0x0106000000007b1d */ /* 0x000fec0000002000 */
[----:B------:R-:W-:Y:S05]  /*9800*/  BRA `(.L_x_252) ;  /* 0x0000000800007947 */ /* 0x000fea0003800000 */
.L_x_251:
[----:B------:R-:W0:Y:S01]  /*9810*/  S2R R2, SR_TID.X ;  /* 0x0000000000027919 */ /* 0x000e220000002100 */
[----:B------:R-:W-:Y:S01]  /*9820*/  ULDC UR4, c[0x0][0xc3c] ;  /* 0x00030f0000047ab9 */ /* 0x000fe20000000800 */
[----:B------:R-:W1:Y:S01]  /*9830*/  S2UR UR6, SR_CTAID.X ;  /* 0x00000000000679c3 */ /* 0x000e620000002500 */
[----:B------:R-:W-:Y:S01]  /*9840*/  ULDC UR5, c[0x0][0xc38] ;  /* 0x00030e0000057ab9 */ /* 0x000fe20000000800 */
[----:B0-----:R-:W-:-:S04]  /*9850*/  LOP3.LUT R5, R2, 0x1f, RZ, 0xc0, !PT ;  /* 0x0000001f02057812 */ /* 0x001fc800078ec0ff */
[----:B------:R-:W-:-:S04]  /*9860*/  ISETP.NE.AND P0, PT, R5, 0x1f, PT ;  /* 0x0000001f0500780c */ /* 0x000fc80003f05270 */
[----:B------:R-:W-:-:S13]  /*9870*/  ISETP.GE.OR P1, PT, R5, UR4, !P0 ;  /* 0x0000000405007c0c */ /* 0x000fda000c726670 */
[----:B------:R-:W0:Y:S02]  /*9880*/  @!P1 LDC.64 R2, c[0x0][0xc80] ;  /* 0x00032000ff029b82 */ /* 0x000e240000000a00 */
[----:B0-----:R-:W-:-:S05]  /*9890*/  @!P1 IMAD.WIDE.U32 R2, R5, 0x4, R2 ;  /* 0x0000000405029825 */ /* 0x001fca00078e0002 */
[----:B------:R-:W2:Y:S01]  /*98a0*/  @!P1 LDG.E R0, desc[UR50][R2.64] ;  /* 0x0000003202009981 */ /* 0x000ea2000c1e1900 */
[C---:B------:R-:W-:Y:S01]  /*98b0*/  ISETP.NE.AND P1, PT, R5.reuse, RZ, PT ;  /* 0x000000ff0500720c */ /* 0x040fe20003f25270 */
[----:B------:R-:W-:Y:S01]  /*98c0*/  UMOV UR4, URZ ;  /* 0x0000003f00047c82 */ /* 0x000fe20008000000 */
[C---:B------:R-:W-:Y:S02]  /*98d0*/  ISETP.GE.U32.AND P2, PT, R5.reuse, 0x2, PT ;  /* 0x000000020500780c */ /* 0x040fe40003f46070 */
[C---:B------:R-:W-:Y:S02]  /*98e0*/  ISETP.GE.U32.AND P3, PT, R5.reuse, 0x4, PT ;  /* 0x000000040500780c */ /* 0x040fe40003f66070 */
[C---:B------:R-:W-:Y:S02]  /*98f0*/  ISETP.GE.U32.AND P4, PT, R5.reuse, 0x8, PT ;  /* 0x000000080500780c */ /* 0x040fe40003f86070 */
[----:B------:R-:W-:Y:S02]  /*9900*/  ISETP.GE.U32.AND P5, PT, R5, 0x10, PT ;  /* 0x000000100500780c */ /* 0x000fe40003fa6070 */
[----:B------:R-:W-:Y:S01]  /*9910*/  MOV R16, RZ ;  /* 0x000000ff00107202 */ /* 0x000fe20000000f00 */
[----:B--2---:R-:W0:Y:S02]  /*9920*/  SHFL.UP PT, R4, R0, 0x1, RZ ;  /* 0x0420000000047989 */ /* 0x004e2400000e00ff */
[----:B0-----:R-:W-:-:S04]  /*9930*/  SEL R7, R4, RZ, P1 ;  /* 0x000000ff04077207 */ /* 0x001fc80000800000 */
[----:B------:R-:W-:-:S05]  /*9940*/  IADD3 R7, R0, R7, RZ ;  /* 0x0000000700077210 */ /* 0x000fca0007ffe0ff */
[----:B------:R-:W0:Y:S02]  /*9950*/  SHFL.UP PT, R4, R7, 0x2, RZ ;  /* 0x0440000007047989 */ /* 0x000e2400000e00ff */
[----:B0-----:R-:W-:-:S05]  /*9960*/  SEL R4, R4, RZ, P2 ;  /* 0x000000ff04047207 */ /* 0x001fca0001000000 */
[----:B------:R-:W-:-:S05]  /*9970*/  IMAD.IADD R4, R7, 0x1, R4 ;  /* 0x0000000107047824 */ /* 0x000fca00078e0204 */
        /* <DEDUP_REMOVED lines=9> */
[----:B------:R-:W0:Y:S02]  /*9a10*/  SHFL.IDX PT, R4, R7, 0x1f, 0x1f ;  /* 0x03e01f0007047f89 */ /* 0x000e2400000e0000 */
[----:B0-----:R-:W-:-:S04]  /*9a20*/  IMAD R4, R4, UR5, RZ ;  /* 0x0000000504047c24 */ /* 0x001fc8000f8e02ff */
[----:B------:R-:W-:Y:S01]  /*9a30*/  IMAD.MOV.U32 R3, RZ, RZ, R4 ;  /* 0x000000ffff037224 */ /* 0x000fe200078e0004 */
[----:B-1----:R-:W-:-:S13]  /*9a40*/  ISETP.GT.AND P6, PT, R4, UR6, PT ;  /* 0x0000000604007c0c */ /* 0x002fda000bfc4270 */
[----:B------:R-:W-:Y:S05]  /*9a50*/  @P6 BRA `(.L_x_253) ;  /* 0x0000000000946947 */ /* 0x000fea0003800000 */
[----:B------:R-:W-:Y:S01]  /*9a60*/  IMAD.MOV.U32 R4, RZ, RZ, R3 ;  /* 0x000000ffff047224 */ /* 0x000fe200078e0003 */
[----:B------:R-:W-:Y:S01]  /*9a70*/  UMOV UR4, URZ ;  /* 0x0000003f00047c82 */ /* 0x000fe20008000000 */
[----:B------:R-:W-:-:S05]  /*9a80*/  ULDC UR5, c[0x0][0xc38] ;  /* 0x00030e0000057ab9 */ /* 0x000fca0000000800 */
.L_x_257:
[----:B------:R-:W0:Y:S01]  /*9a90*/  LDC R2, c[0x0][0xc3c] ;  /* 0x00030f00ff027b82 */ /* 0x000e220000000800 */
[----:B------:R-:W-:-:S06]  /*9aa0*/  UIADD3 UR4, UR4, 0x1f, URZ ;  /* 0x0000001f04047890 */ /* 0x000fcc000fffe03f */
[----:B0-----:R-:W-:-:S13]  /*9ab0*/  ISETP.LE.AND P6, PT, R2, UR4, PT ;  /* 0x0000000402007c0c */ /* 0x001fda000bfc3270 */
[----:B------:R-:W-:Y:S05]  /*9ac0*/  @P6 BRA `(.L_x_254) ;  /* 0x0000000400246947 */ /* 0x000fea0003800000 */
[----:B------:R-:W-:Y:S01]  /*9ad0*/  VIADD R7, R5, UR4 ;  /* 0x0000000405077c36 */ /* 0x000fe20008000000 */
[----:B------:R-:W-:Y:S01]  /*9ae0*/  BSSY B0, `(.L_x_255) ;  /* 0x0000007000007945 */ /* 0x000fe20003800000 */
[----:B------:R-:W-:-:S03]  /*9af0*/  IMAD.MOV.U32 R0, RZ, RZ, RZ ;  /* 0x000000ffff007224 */ /* 0x000fc600078e00ff */
[----:B------:R-:W-:-:S13]  /*9b00*/  ISETP.GE.OR P6, PT, R7, R2, !P0 ;  /* 0x000000020700720c */ /* 0x000fda00047c6670 */
[----:B------:R-:W-:Y:S05]  /*9b10*/  @P6 BRA `(.L_x_256) ;  /* 0x00000000000c6947 */ /* 0x000fea0003800000 */
[----:B------:R-:W0:Y:S02]  /*9b20*/  LDC.64 R2, c[0x0][0xc80] ;  /* 0x00032000ff027b82 */ /* 0x000e240000000a00 */
[----:B0-----:R-:W-:-:S05]  /*9b30*/  IMAD.WIDE R2, R7, 0x4, R2 ;  /* 0x0000000407027825 */ /* 0x001fca00078e0202 */
[----:B------:R0:W5:Y:S02]  /*9b40*/  LDG.E R0, desc[UR50][R2.64] ;  /* 0x0000003202007981 */ /* 0x000164000c1e1900 */
.L_x_256:
[----:B------:R-:W-:Y:S05]  /*9b50*/  BSYNC B0 ;  /* 0x0000000000007941 */ /* 0x000fea0003800000 */
.L_x_255:
[----:B0----5:R-:W0:Y:S02]  /*9b60*/  SHFL.UP PT, R2, R0, 0x1, RZ ;  /* 0x0420000000027989 */ /* 0x021e2400000e00ff */
        /* <DEDUP_REMOVED lines=15> */
[----:B0-----:R-:W-:-:S05]  /*9c60*/  IMAD R3, R3, UR5, RZ ;  /* 0x0000000503037c24 */ /* 0x001fca000f8e02ff */
[----:B------:R-:W-:-:S04]  /*9c70*/  IADD3 R4, R3, R4, RZ ;  /* 0x0000000403047210 */ /* 0x000fc80007ffe0ff */
[----:B------:R-:W-:-:S13]  /*9c80*/  ISETP.GT.AND P6, PT, R4, UR6, PT ;  /* 0x0000000604007c0c */ /* 0x000fda000bfc4270 */
[----:B------:R-:W-:Y:S05]  /*9c90*/  @!P6 BRA `(.L_x_257) ;  /* 0xfffffffc007ce947 */ /* 0x000fea000383ffff */
[----:B------:R-:W-:-:S07]  /*9ca0*/  IMAD.MOV.U32 R7, RZ, RZ, R9 ;  /* 0x000000ffff077224 */ /* 0x000fce00078e0009 */
.L_x_253:
[----:B------:R-:W-:-:S04]  /*9cb0*/  IMAD.IADD R8, R4, 0x1, -R3 ;  /* 0x0000000104087824 */ /* 0x000fc800078e0a03 */
[----:B------:R-:W-:-:S05]  /*9cc0*/  IMAD R2, R7, UR5, R8 ;  /* 0x0000000507027c24 */ /* 0x000fca000f8e0208 */
[----:B------:R-:W-:-:S13]  /*9cd0*/  ISETP.GT.AND P0, PT, R2, UR6, PT ;  /* 0x0000000602007c0c */ /* 0x000fda000bf04270 */
[----:B------:R-:W-:-:S04]  /*9ce0*/  VOTE.ANY R4, PT, !P0 ;  /* 0x0000000000047806 */ /* 0x000fc800040e0100 */
[----:B------:R-:W0:Y:S01]  /*9cf0*/  POPC R19, R4 ;  /* 0x0000000400137309 */ /* 0x000e220000000000 */
[----:B------:R-:W-:Y:S01]  /*9d00*/  ISETP.NE.AND P0, PT, R4, RZ, PT ;  /* 0x000000ff0400720c */ /* 0x000fe20003f05270 */
[----:B0-----:R-:W0:Y:S02]  /*9d10*/  SHFL.IDX PT, R10, R0, R19, 0x1f ;  /* 0x00001f13000a7589 */ /* 0x001e2400000e0000 */
[----:B0-----:R-:W-:-:S04]  /*9d20*/  IABS R9, R10 ;  /* 0x0000000a00097213 */ /* 0x001fc80000000000 */
[----:B------:R-:W0:Y:S08]  /*9d30*/  I2F.RP R6, R9 ;  /* 0x0000000900067306 */ /* 0x000e300000209400 */
[----:B0-----:R-:W0:Y:S02]  /*9d40*/  MUFU.RCP R6, R6 ;  /* 0x0000000600067308 */ /* 0x001e240000001000 */
[----:B0-----:R-:W-:-:S06]  /*9d50*/  VIADD R2, R6, 0xffffffe ;  /* 0x0ffffffe06027836 */ /* 0x001fcc0000000000 */
[----:B------:R0:W1:Y:S01]  /*9d60*/  F2I.FTZ.U32.TRUNC.NTZ R3, R2 ;  /* 0x0000000200037305 */ /* 0x000062000021f000 */
[----:B------:R-:W-:Y:S05]  /*9d70*/  @!P0 BRA `(.L_x_258) ;  /* 0x0000000000088947 */ /* 0x000fea0003800000 */
[----:B------:R-:W-:-:S06]  /*9d80*/  VIADD R16, R19, 0xffffffff ;  /* 0xffffffff13107836 */ /* 0x000fcc0000000000 */
[----:B------:R2:W3:Y:S02]  /*9d90*/  SHFL.IDX PT, R16, R7, R16, 0x1f ;  /* 0x00001f1007107589 */ /* 0x0004e400000e0000 */
.L_x_258:
[----:B---3--:R-:W-:Y:S01]  /*9da0*/  IMAD R16, R16, UR5, R8 ;  /* 0x0000000510107c24 */ /* 0x008fe2000f8e0208 */
[----:B0-----:R-:W-:Y:S02]  /*9db0*/  IABS R2, R10 ;  /* 0x0000000a00027213 */ /* 0x001fe40000000000 */
[----:B-1----:R-:W-:Y:S02]  /*9dc0*/  IADD3 R0, RZ, -R3, RZ ;  /* 0x80000003ff007210 */ /* 0x002fe40007ffe0ff */
[----:B------:R-:W-:Y:S01]  /*9dd0*/  IADD3 R11, -R16, UR6, RZ ;  /* 0x00000006100b7c10 */ /* 0x000fe2000fffe1ff */
[----:B------:R-:W-:Y:S01]  /*9de0*/  IMAD.MOV R4, RZ, RZ, -R2 ;  /* 0x000000ffff047224 */ /* 0x000fe200078e0a02 */
[----:B------:R-:W-:Y:S01]  /*9df0*/  IADD3 R19, R19, UR4, RZ ;  /* 0x0000000413137c10 */ /* 0x000fe2000fffe0ff */
[----:B--2---:R-:W-:Y:S01]  /*9e00*/  IMAD R7, R0, R9, RZ ;  /* 0x0000000900077224 */ /* 0x004fe200078e02ff */
[----:B------:R-:W-:Y:S01]  /*9e10*/  IABS R0, R11 ;  /* 0x0000000b00007213 */ /* 0x000fe20000000000 */
[----:B------:R-:W-:-:S04]  /*9e20*/  IMAD.MOV.U32 R2, RZ, RZ, RZ ;  /* 0x000000ffff027224 */ /* 0x000fc800078e00ff */
[----:B------:R-:W-:-:S04]  /*9e30*/  IMAD.HI.U32 R2, R3, R7, R2 ;  /* 0x0000000703027227 */ /* 0x000fc800078e0002 */
[----:B------:R-:W-:Y:S02]  /*9e40*/  IMAD.MOV.U32 R3, RZ, RZ, R0 ;  /* 0x000000ffff037224 */ /* 0x000fe400078e0000 */
[----:B------:R-:W-:Y:S02]  /*9e50*/  IMAD.MOV.U32 R0, RZ, RZ, R4 ;  /* 0x000000ffff007224 */ /* 0x000fe400078e0004 */
[----:B------:R-:W-:-:S04]  /*9e60*/  IMAD.HI.U32 R2, R2, R3, RZ ;  /* 0x0000000302027227 */ /* 0x000fc800078e00ff */
[----:B------:R-:W-:-:S05]  /*9e70*/  IMAD R0, R2, R0, R3 ;  /* 0x0000000002007224 */ /* 0x000fca00078e0203 */
[----:B------:R-:W-:-:S13]  /*9e80*/  ISETP.GT.U32.AND P1, PT, R9, R0, PT ;  /* 0x000000000900720c */ /* 0x000fda0003f24070 */
[-C--:B------:R-:W-:Y:S01]  /*9e90*/  @!P1 IADD3 R0, R0, -R9.reuse, RZ ;  /* 0x8000000900009210 */ /* 0x080fe20007ffe0ff */
[----:B------:R-:W-:Y:S01]  /*9ea0*/  @!P1 VIADD R2, R2, 0x1 ;  /* 0x0000000102029836 */ /* 0x000fe20000000000 */
[----:B------:R-:W-:Y:S02]  /*9eb0*/  ISETP.NE.AND P1, PT, R10, RZ, PT ;  /* 0x000000ff0a00720c */ /* 0x000fe40003f25270 */
[----:B------:R-:W-:Y:S02]  /*9ec0*/  ISETP.GE.U32.AND P0, PT, R0, R9, PT ;  /* 0x000000090000720c */ /* 0x000fe40003f06070 */
[----:B------:R-:W-:-:S04]  /*9ed0*/  LOP3.LUT R0, R11, R10, RZ, 0x3c, !PT ;  /* 0x0000000a0b007212 */ /* 0x000fc800078e3cff */
[----:B------:R-:W-:-:S07]  /*9ee0*/  ISETP.GE.AND P2, PT, R0, RZ, PT ;  /* 0x000000ff0000720c */ /* 0x000fce0003f46270 */
[----:B------:R-:W-:-:S06]  /*9ef0*/  @P0 VIADD R2, R2, 0x1 ;  /* 0x0000000102020836 */ /* 0x000fcc0000000000 */
[----:B------:R-:W-:Y:S01]  /*9f00*/  @!P2 IMAD.MOV R2, RZ, RZ, -R2 ;  /* 0x000000ffff02a224 */ /* 0x000fe200078e0a02 */
[----:B------:R-:W-:-:S05]  /*9f10*/  @!P1 LOP3.LUT R2, RZ, R10, RZ, 0x33, !PT ;  /* 0x0000000aff029212 */ /* 0x000fca00078e33ff */
[--C-:B------:R-:W-:Y:S02]  /*9f20*/  IMAD.MOV R17, RZ, RZ, -R2.reuse ;  /* 0x000000ffff117224 */ /* 0x100fe400078e0a02 */
[----:B------:R-:W-:Y:S02]  /*9f30*/  IMAD.MOV.U32 R18, RZ, RZ, R2 ;  /* 0x000000ffff127224 */ /* 0x000fe400078e0002 */
[----:B------:R-:W-:Y:S01]  /*9f40*/  IMAD R17, R10, R17, R11 ;  /* 0x000000110a117224 */ /* 0x000fe200078e020b */
[----:B------:R-:W-:Y:S06]  /*9f50*/  BRA `(.L_x_259) ;  /* 0x0000000000147947 */ /* 0x000fec0003800000 */
.L_x_254:
[----:B------:R-:W-:Y:S01]  /*9f60*/  ULDC UR4, c[0x0][0xc3c] ;  /* 0x00030f0000047ab9 */ /* 0x000fe20000000800 */
[----:B------:R-:W-:Y:S01]  /*9f70*/  IMAD.MOV.U32 R17, RZ, RZ, RZ ;  /* 0x000000ffff117224 */ /* 0x000fe200078e00ff */
[----:B------:R-:W-:Y:S01]  /*9f80*/  MOV R19, UR4 ;  /* 0x0000000400137c02 */ /* 0x000fe20008000f00 */
[----:B------:R-:W-:Y:S02]  /*9f90*/  IMAD.U32 R16, RZ, RZ, UR6 ;  /* 0x00000006ff107e24 */ /* 0x000fe4000f8e00ff */
[----:B------:R-:W-:-:S07]  /*9fa0*/  IMAD.MOV.U32 R18, RZ, RZ, RZ ;  /* 0x000000ffff127224 */ /* 0x000fce00078e00ff */
.L_x_259:
[----:B------:R-:W-:-:S13]  /*9fb0*/  ISETP.NE.AND P0, PT, R5, RZ, PT ;  /* 0x000000ff0500720c */ /* 0x000fda0003f05270 */
[----:B------:R-:W0:Y:S01]  /*9fc0*/  @!P0 S2R R3, SR_CgaCtaId ;  /* 0x0000000000038919 */ /* 0x000e220000008800 */
[----:B------:R-:W-:-:S04]  /*9fd0*/  @!P0 MOV R0, 0x400 ;  /* 0x0000040000008802 */ /* 0x000fc80000000f00 */
[----:B0-----:R-:W-:-:S05]  /*9fe0*/  @!P0 LEA R0, R3, R0, 0x18 ;  /* 0x0000000003008211 */ /* 0x001fca00078ec0ff */
[----:B------:R1:W-:Y:S01]  /*9ff0*/  @!P0 STS.128 [R0+0x288d0], R16 ;  /* 0x0288d01000008388 */ /* 0x0003e20000000c00 */
[----:B------:R-:W-:Y:S06]  /*a000*/  BAR.ARV 0x5, 0x180 ;  /* 0x0146000000007b1d */ /* 0x000fec0000002000 */
.L_x_252:
[----:B------:R2:W-:Y:S01]  /*a010*/  STL [R1+0x1c], RZ ;  /* 0x00001cff01007387 */ /* 0x0005e20000100800 */
[----:B------:R-:W-:Y:S01]  /*a020*/  ULDC UR4, c[0x0][0xc3c] ;  /* 0x00030f0000047ab9 */ /* 0x000fe20000000800 */
[----:B------:R-:W-:Y:S01]  /*a030*/  IMAD.MOV.U32 R28, RZ, RZ, 0x1 ;  /* 0x00000001ff1c7424 */ /* 0x000fe200078e00ff */
[----:B0-----:R-:W-:Y:S01]  /*a040*/  ISETP.GE.AND P0, PT, R19, UR4, PT ;  /* 0x0000000413007c0c */ /* 0x001fe2000bf06270 */
[----:B------:R-:W-:-:S12]  /*a050*/  IMAD.MOV.U32 R25, RZ, RZ, RZ ;  /* 0x000000ffff197224 */ /* 0x000fd800078e00ff */
[----:B--2---:R-:W-:Y:S05]  /*a060*/  @P0 BRA `(.L_x_260) ;  /* 0x0000004400b80947 */ /* 0x004fea0003800000 */
[----:B------:R-:W0:Y:S01]  /*a070*/  S2R R3, SR_TID.X ;  /* 0x0000000000037919 */ /* 0x000e220000002100 */
[----:B------:R-:W2:Y:S01]  /*a080*/  S2UR UR5, SR_CgaCtaId ;  /* 0x00000000000579c3 */ /* 0x000ea20000008800 */
[----:B------:R-:W-:Y:S01]  /*a090*/  UMOV UR4, 0x400 ;  /* 0x0000040000047882 */ /* 0x000fe20000000000 */
[----:B------:R-:W-:Y:S01]  /*a0a0*/  BSSY B8, `(.L_x_260) ;  /* 0x000046a000087945 */ /* 0x000fe20003800000 */
[----:B------:R3:W-:Y:S01]  /*a0b0*/  STL [R1+0x1c], RZ ;  /* 0x00001cff01007387 */ /* 0x0007e20000100800 */
[----:B------:R-:W-:Y:S01]  /*a0c0*/  IMAD.MOV.U32 R28, RZ, RZ, 0x1 ;  /* 0x00000001ff1c7424 */ /* 0x000fe200078e00ff */
[----:B------:R-:W-:Y:S01]  /*a0d0*/  MOV R25, RZ ;  /* 0x000000ff00197202 */ /* 0x000fe20000000f00 */
[----:B------:R-:W-:Y:S01]  /*a0e0*/  ULOP3.LUT UR37, UR36, 0x2, URZ, 0xfc, !UPT ;  /* 0x0000000224257892 */ /* 0x000fe2000f8efc3f */
[----:B------:R-:W-:Y:S01]  /*a0f0*/  ULDC UR38, c[0x0][0xc] ;  /* 0x0000030000267ab9 */ /* 0x000fe20000000800 */
[----:B--2---:R-:W-:-:S06]  /*a100*/  ULEA UR4, UR5, UR4, 0x18 ;  /* 0x0000000405047291 */ /* 0x004fcc000f8ec03f */
[----:B------:R-:W-:Y:S02]  /*a110*/  IMAD.U32 R22, RZ, RZ, UR4 ;  /* 0x00000004ff167e24 */ /* 0x000fe4000f8e00ff */
[----:B0-----:R-:W-:-:S05]  /*a120*/  IMAD.SHL.U32 R30, R3, 0x8, RZ ;  /* 0x00000008031e7824 */ /* 0x001fca00078e00ff */
[----:B-1----:R-:W-:-:S04]  /*a130*/  LOP3.LUT R0, R30, 0x1f8, RZ, 0xc0, !PT ;  /* 0x000001f81e007812 */ /* 0x002fc800078ec0ff */
[----:B------:R-:W-:-:S04]  /*a140*/  LOP3.LUT R3, R0, 0x38, R3, 0x78, !PT ;  /* 0x0000003800037812 */ /* 0x000fc800078e7803 */
[----:B------:R-:W-:Y:S02]  /*a150*/  LOP3.LUT R34, R3, 0x200, R30, 0xf8, !PT ;  /* 0x0000020003227812 */ /* 0x000fe400078ef81e */
[----:B------:R-:W-:-:S03]  /*a160*/  LOP3.LUT R30, R30, 0x38, RZ, 0xc0, !PT ;  /* 0x000000381e1e7812 */ /* 0x000fc600078ec0ff */
[----:B------:R-:W-:Y:S01]  /*a170*/  IMAD R0, R34, 0x2, R22 ;  /* 0x0000000222007824 */ /* 0x000fe200078e0216 */
[----:B------:R-:W-:-:S04]  /*a180*/  LOP3.LUT R29, R30, 0x40, RZ, 0xfc, !PT ;  /* 0x000000401e1d7812 */ /* 0x000fc800078efcff */
[----:B------:R3:W-:Y:S03]  /*a190*/  STL [R1], R0 ;  /* 0x0000000001007387 */ /* 0x0007e60000100800 */
.L_x_323:
[----:B0-----:R-:W0:Y:S02]  /*a1a0*/  LDC.64 R2, c[0x0][0xc88] ;  /* 0x00032200ff027b82 */ /* 0x001e240000000a00 */
[----:B0-----:R-:W-:-:S05]  /*a1b0*/  IMAD.WIDE R2, R19, 0x4, R2 ;  /* 0x0000000413027825 */ /* 0x001fca00078e0202 */
[----:B---3--:R-:W3:Y:S01]  /*a1c0*/  LDG.E R31, desc[UR50][R2.64] ;  /* 0x00000032021f7981 */ /* 0x008ee2000c1e1900 */
[----:B------:R-:W-:Y:S05]  /*a1d0*/  YIELD ;  /* 0x0000000000007946 */ /* 0x000fea0003800000 */
[----:B------:R-:W-:Y:S01]  /*a1e0*/  ULDC.64 UR4, c[0x0][0xa28] ;  /* 0x00028a0000047ab9 */ /* 0x000fe20000000a00 */
[----:B------:R-:W-:Y:S01]  /*a1f0*/  IMAD.MOV.U32 R36, RZ, RZ, RZ ;  /* 0x000000ffff247224 */ /* 0x000fe200078e00ff */
[----:B------:R-:W-:Y:S01]  /*a200*/  ISETP.NE.U32.AND P0, PT, RZ, UR4, PT ;  /* 0x00000004ff007c0c */ /* 0x000fe2000bf05070 */
[----:B------:R-:W-:-:S03]  /*a210*/  ULDC.64 UR6, c[0x0][0xa18] ;  /* 0x0002860000067ab9 */ /* 0x000fc60000000a00 */
[----:B------:R-:W-:Y:S02]  /*a220*/  ISETP.NE.AND.EX P0, PT, RZ, UR5, PT, P0 ;  /* 0x00000005ff007c0c */ /* 0x000fe4000bf05300 */
[----:B---3--:R-:W-:-:S11]  /*a230*/  SHF.R.S32.HI R0, RZ, 0x1f, R31 ;  /* 0x0000001fff007819 */ /* 0x008fd6000001141f */
[C---:B------:R-:W-:Y:S01]  /*a240*/  @P0 LEA R2, P1, R31.reuse, UR4, 0x2 ;  /* 0x000000041f020c11 */ /* 0x040fe2000f8210ff */
[C---:B------:R-:W-:Y:S01]  /*a250*/  IMAD.SHL.U32 R23, R31.reuse, 0x4, RZ ;  /* 0x000000041f177824 */ /* 0x040fe200078e00ff */
[C-C-:B------:R-:W-:Y:S01]  /*a260*/  SHF.L.U64.HI R24, R31.reuse, 0x2, R0.reuse ;  /* 0x000000021f187819 */ /* 0x140fe20000010200 */
[----:B------:R0:W-:Y:S01]  /*a270*/  STL [R1+0x10], R0 ;  /* 0x0000100001007387 */ /* 0x0001e20000100800 */
[----:B------:R-:W-:Y:S01]  /*a280*/  @P0 LEA.HI.X R3, R31, UR5, R0, 0x2, P1 ;  /* 0x000000051f030c11 */ /* 0x000fe200088f1400 */
[----:B------:R-:W-:-:S04]  /*a290*/  ULDC.64 UR4, c[0x0][0xa00] ;  /* 0x0002800000047ab9 */ /* 0x000fc80000000a00 */
[----:B-1----:R1:W5:Y:S01]  /*a2a0*/  @P0 LDG.E R36, desc[UR50][R2.64] ;  /* 0x0000003202240981 */ /* 0x002362000c1e1900 */
[----:B------:R-:W-:Y:S02]  /*a2b0*/  ISETP.NE.U32.AND P0, PT, RZ, UR4, PT ;  /* 0x00000004ff007c0c */ /* 0x000fe4000bf05070 */
[----:B------:R-:W-:Y:S02]  /*a2c0*/  LOP3.LUT R27, R27, 0xffffffef, RZ, 0xc0, !PT ;  /* 0xffffffef1b1b7812 */ /* 0x000fe400078ec0ff */
[----:B------:R-:W-:Y:S02]  /*a2d0*/  ISETP.NE.AND.EX P2, PT, RZ, UR5, PT, P0 ;  /* 0x00000005ff007c0c */ /* 0x000fe4000bf45300 */
[----:B0-----:R-:W-:Y:S02]  /*a2e0*/  MOV R0, RZ ;  /* 0x000000ff00007202 */ /* 0x001fe40000000f00 */
[----:B------:R-:W-:Y:S02]  /*a2f0*/  ISETP.NE.U32.AND P0, PT, RZ, UR6, PT ;  /* 0x00000006ff007c0c */ /* 0x000fe4000bf05070 */
[----:B-1----:R-:W-:-:S02]  /*a300*/  IADD3 R2, P1, R23, UR4, RZ ;  /* 0x0000000417027c10 */ /* 0x002fc4000ff3e0ff */
[----:B------:R-:W-:Y:S02]  /*a310*/  ISETP.NE.AND.EX P0, PT, RZ, UR7, PT, P0 ;  /* 0x00000007ff007c0c */ /* 0x000fe4000bf05300 */
[----:B------:R-:W-:Y:S01]  /*a320*/  IADD3.X R3, R24, UR5, RZ, P1, !PT ;  /* 0x0000000518037c10 */ /* 0x000fe20008ffe4ff */
[----:B------:R-:W-:Y:S02]  /*a330*/  ULDC.64 UR4, c[0x0][0x418] ;  /* 0x0001060000047ab9 */ /* 0x000fe40000000a00 */
[----:B------:R-:W-:Y:S02]  /*a340*/  @P2 LOP3.LUT R27, R27, 0x10, RZ, 0xfc, !PT ;  /* 0x000000101b1b2812 */ /* 0x000fe400078efcff */
[----:B------:R-:W2:Y:S06]  /*a350*/  @P2 LDG.E R0, desc[UR50][R2.64] ;  /* 0x0000003202002981 */ /* 0x000eac000c1e1900 */
[----:B------:R-:W-:-:S04]  /*a360*/  @P0 IADD3 R4, P1, R23, UR6, RZ ;  /* 0x0000000617040c10 */ /* 0x000fc8000ff3e0ff */
[----:B------:R-:W-:Y:S01]  /*a370*/  @P0 IADD3.X R5, R24, UR7, RZ, P1, !PT ;  /* 0x0000000718050c10 */ /* 0x000fe20008ffe4ff */
[----:B--2---:R0:W-:Y:S04]  /*a380*/  STL [R1+0x4], R0 ;  /* 0x0000040001007387 */ /* 0x0041e80000100800 */
[----:B0-----:R-:W2:Y:S01]  /*a390*/  @P0 LDG.E R0, desc[UR50][R4.64] ;  /* 0x0000003204000981 */ /* 0x001ea2000c1e1900 */
[----:B------:R-:W-:-:S03]  /*a3a0*/  UISETP.NE.U32.AND UP0, UPT, UR4, URZ, UPT ;  /* 0x0000003f0400728c */ /* 0x000fc6000bf05070 */
[----:B------:R-:W-:Y:S01]  /*a3b0*/  ULDC UR4, c[0x0][0x424] ;  /* 0x0001090000047ab9 */ /* 0x000fe20000000800 */
[----:B------:R-:W-:-:S03]  /*a3c0*/  UISETP.NE.AND.EX UP0, UPT, UR5, URZ, UPT, UP0 ;  /* 0x0000003f0500728c */ /* 0x000fc6000bf05300 */
[----:B------:R-:W-:Y:S01]  /*a3d0*/  ULDC UR5, c[0x0][0x2f0] ;  /* 0x0000bc0000057ab9 */ /* 0x000fe20000000800 */
[----:B------:R-:W-:-:S04]  /*a3e0*/  USEL UR4, UR4, 0x1, UP0 ;  /* 0x0000000104047887 */ /* 0x000fc80008000000 */
[----:B------:R-:W-:-:S06]  /*a3f0*/  UIMAD UR4, UR4, UR5, URZ ;  /* 0x00000005040472a4 */ /* 0x000fcc000f8e023f */
[----:B------:R-:W-:Y:S01]  /*a400*/  IMAD.U32 R35, RZ, RZ, UR4 ;  /* 0x00000004ff237e24 */ /* 0x000fe2000f8e00ff */
[----:B--2---:R0:W-:Y:S01]  /*a410*/  @P0 STL [R1+0x14], R0 ;  /* 0x0000140001000387 */ /* 0x0041e20000100800 */
[----:B------:R-:W-:Y:S05]  /*a420*/  @P0 BRA `(.L_x_261) ;  /* 0x0000000000200947 */ /* 0x000fea0003800000 */
[----:B------:R-:W-:Y:S02]  /*a430*/  ULDC UR4, c[0x0][0x288] ;  /* 0x0000a20000047ab9 */ /* 0x000fe40000000800 */
[----:B0-----:R-:W-:-:S05]  /*a440*/  IMAD.U32 R0, RZ, RZ, UR4 ;  /* 0x00000004ff007e24 */ /* 0x001fca000f8e00ff */
[----:B------:R1:W-:Y:S01]  /*a450*/  STL [R1+0x14], R0 ;  /* 0x0000140001007387 */ /* 0x0003e20000100800 */
[----:B------:R-:W-:Y:S05]  /*a460*/  @!P2 BRA `(.L_x_261) ;  /* 0x000000000010a947 */ /* 0x000fea0003800000 */
[----:B------:R-:W2:Y:S04]  /*a470*/  LDG.E R5, desc[UR50][R2.64] ;  /* 0x0000003202057981 */ /* 0x000ea8000c1e1900 */
[----:B-1----:R-:W2:Y:S02]  /*a480*/  LDG.E R0, desc[UR50][R2.64+0x4] ;  /* 0x0000043202007981 */ /* 0x002ea4000c1e1900 */
[----:B--2---:R-:W-:-:S05]  /*a490*/  IMAD.IADD R0, R0, 0x1, -R5 ;  /* 0x0000000100007824 */ /* 0x004fca00078e0a05 */
[----:B------:R2:W-:Y:S02]  /*a4a0*/  STL [R1+0x14], R0 ;  /* 0x0000140001007387 */ /* 0x0005e40000100800 */
.L_x_261:
[----:B------:R-:W-:Y:S01]  /*a4b0*/  ULDC.64 UR4, c[0x0][0xa20] ;  /* 0x0002880000047ab9 */ /* 0x000fe20000000a00 */
[----:B------:R-:W-:Y:S01]  /*a4c0*/  IMAD.MOV.U32 R33, RZ, RZ, R31 ;  /* 0x000000ffff217224 */ /* 0x000fe200078e001f */
[----:B------:R-:W-:-:S04]  /*a4d0*/  ISETP.NE.U32.AND P0, PT, RZ, UR4, PT ;  /* 0x00000004ff007c0c */ /* 0x000fc8000bf05070 */
[----:B------:R-:W-:-:S13]  /*a4e0*/  ISETP.NE.AND.EX P0, PT, RZ, UR5, PT, P0 ;  /* 0x00000005ff007c0c */ /* 0x000fda000bf05300 */
[----:B------:R-:W-:Y:S05]  /*a4f0*/  @!P0 BRA `(.L_x_262) ;  /* 0x0000000000108947 */ /* 0x000fea0003800000 */
[----:B------:R-:W-:-:S04]  /*a500*/  IADD3 R2, P0, R23, UR4, RZ ;  /* 0x0000000417027c10 */ /* 0x000fc8000ff1e0ff */
[----:B------:R-:W-:-:S05]  /*a510*/  IADD3.X R3, R24, UR5, RZ, P0, !PT ;  /* 0x0000000518037c10 */ /* 0x000fca00087fe4ff */
[----:B------:R3:W5:Y:S01]  /*a520*/  LDG.E R35, desc[UR50][R2.64] ;  /* 0x0000003202237981 */ /* 0x000762000c1e1900 */
[----:B------:R-:W-:Y:S05]  /*a530*/  BRA `(.L_x_263) ;  /* 0x0000000000247947 */ /* 0x000fea0003800000 */
.L_x_262:
[----:B------:R-:W-:Y:S02]  /*a540*/  ULDC.64 UR4, c[0x0][0xa08] ;  /* 0x0002820000047ab9 */ /* 0x000fe40000000a00 */
[----:B------:R-:W-:-:S04]  /*a550*/  ISETP.NE.U32.AND P0, PT, RZ, UR4, PT ;  /* 0x00000004ff007c0c */ /* 0x000fc8000bf05070 */
[----:B------:R-:W-:-:S13]  /*a560*/  ISETP.NE.AND.EX P0, PT, RZ, UR5, PT, P0 ;  /* 0x00000005ff007c0c */ /* 0x000fda000bf05300 */
[----:B------:R-:W-:Y:S05]  /*a570*/  @!P0 BRA `(.L_x_263) ;  /* 0x0000000000148947 */ /* 0x000fea0003800000 */
[----:B------:R-:W3:Y:S02]  /*a580*/  LDC.64 R2, c[0x0][0xa08] ;  /* 0x00028200ff027b82 */ /* 0x000ee40000000a00 */
[----:B---3--:R-:W-:-:S05]  /*a590*/  IMAD.WIDE R2, R33, 0x4, R2 ;  /* 0x0000000421027825 */ /* 0x008fca00078e0202 */
[----:B------:R-:W3:Y:S04]  /*a5a0*/  LDG.E R35, desc[UR50][R2.64] ;  /* 0x0000003202237981 */ /* 0x000ee8000c1e1900 */
[----:B012---:R-:W3:Y:S02]  /*a5b0*/  LDG.E R0, desc[UR50][R2.64+0x4] ;  /* 0x0000043202007981 */ /* 0x007ee4000c1e1900 */
[----:B---3--:R-:W-:-:S07]  /*a5c0*/  IADD3 R35, -R35, R0, RZ ;  /* 0x0000000023237210 */ /* 0x008fce0007ffe1ff */
.L_x_263:
[----:B-----5:R-:W-:Y:S01]  /*a5d0*/  IMAD.IADD R35, R35, 0x1, -R36 ;  /* 0x0000000123237824 */ /* 0x020fe200078e0a24 */
[----:B------:R-:W-:Y:S03]  /*a5e0*/  BSSY B7, `(.L_x_264) ;  /* 0x0000377000077945 */ /* 0x000fe60003800000 */
[C---:B012---:R-:W-:Y:S01]  /*a5f0*/  VIADD R0, R35.reuse, 0x7f ;  /* 0x0000007f23007836 */ /* 0x047fe20000000000 */
[----:B------:R-:W-:-:S04]  /*a600*/  ISETP.GT.AND P0, PT, R35, RZ, PT ;  /* 0x000000ff2300720c */ /* 0x000fc80003f04270 */
[----:B---3--:R-:W-:-:S04]  /*a610*/  SHF.R.S32.HI R3, RZ, 0x1f, R0 ;  /* 0x0000001fff037819 */ /* 0x008fc80000011400 */
[----:B------:R-:W-:-:S05]  /*a620*/  LEA.HI R32, R3, R0, RZ, 0x7 ;  /* 0x0000000003207211 */ /* 0x000fca00078f38ff */
[----:B------:R0:W-:Y:S01]  /*a630*/  STL [R1+0x18], R32 ;  /* 0x0000182001007387 */ /* 0x0001e20000100800 */
[----:B------:R-:W-:Y:S05]  /*a640*/  @P0 BRA `(.L_x_265) ;  /* 0x0000000000440947 */ /* 0x000fea0003800000 */
[----:B------:R-:W1:Y:S02]  /*a650*/  S2R R2, SR_TID.X ;  /* 0x0000000000027919 */ /* 0x000e640000002100 */
[----:B-1----:R-:W-:-:S04]  /*a660*/  LOP3.LUT R2, R2, 0x7f, RZ, 0xc0, !PT ;  /* 0x0000007f02027812 */ /* 0x002fc800078ec0ff */
[----:B------:R-:W-:-:S13]  /*a670*/  ISETP.NE.AND P0, PT, R2, RZ, PT ;  /* 0x000000ff0200720c */ /* 0x000fda0003f05270 */
[----:B------:R-:W-:Y:S05]  /*a680*/  @P0 BRA `(.L_x_266) ;  /* 0x0000003400b00947 */ /* 0x000fea0003800000 */
[----:B------:R-:W1:Y:S01]  /*a690*/  S2R R7, SR_LANEID ;  /* 0x0000000000077919 */ /* 0x000e620000000000 */
[----:B------:R-:W-:Y:S01]  /*a6a0*/  VOTEU.ANY UR4, UPT, PT ;  /* 0x0000000000047886 */ /* 0x000fe200038e0100 */
[----:B------:R-:W2:Y:S01]  /*a6b0*/  LDC.64 R2, c[0x0][0xc60] ;  /* 0x00031800ff027b82 */ /* 0x000ea20000000a00 */
[----:B------:R-:W1:Y:S08]  /*a6c0*/  FLO.U32 R0, UR4 ;  /* 0x0000000400007d00 */ /* 0x000e7000080e0000 */
[----:B------:R-:W2:Y:S01]  /*a6d0*/  POPC R5, UR4 ;  /* 0x0000000400057d09 */ /* 0x000ea20008000000 */
[----:B-1----:R-:W-:-:S13]  /*a6e0*/  ISETP.EQ.U32.AND P0, PT, R0, R7, PT ;  /* 0x000000070000720c */ /* 0x002fda0003f02070 */
[----:B--2---:R-:W2:Y:S01]  /*a6f0*/  @P0 ATOMG.E.ADD.STRONG.GPU PT, R3, desc[UR50][R2.64], R5 ;  /* 0x00000005020309a8 */ /* 0x004ea200081ee1f2 */
[----:B------:R-:W1:Y:S02]  /*a700*/  S2R R4, SR_LTMASK ;  /* 0x0000000000047919 */ /* 0x000e640000003900 */
[----:B-1----:R-:W-:-:S04]  /*a710*/  LOP3.LUT R4, R4, UR4, RZ, 0xc0, !PT ;  /* 0x0000000404047c12 */ /* 0x002fc8000f8ec0ff */
[----:B------:R-:W1:Y:S01]  /*a720*/  POPC R7, R4 ;  /* 0x0000000400077309 */ /* 0x000e620000000000 */
[----:B--2---:R-:W1:Y:S02]  /*a730*/  SHFL.IDX PT, R0, R3, R0, 0x1f ;  /* 0x00001f0003007589 */ /* 0x004e6400000e0000 */
[----:B-1----:R-:W-:Y:S01]  /*a740*/  IADD3 R16, R0, UR38, R7 ;  /* 0x0000002600107c10 */ /* 0x002fe2000fffe007 */
[----:B------:R-:W-:Y:S06]  /*a750*/  BRA `(.L_x_266) ;  /* 0x00000034007c7947 */ /* 0x000fec0003800000 */
.L_x_265:
[----:B------:R-:W-:Y:S01]  /*a760*/  VIADD R0, R22, 0x18400 ;  /* 0x0001840016007836 */ /* 0x000fe20000000000 */
[----:B------:R-:W-:Y:S04]  /*a770*/  BSSY B6, `(.L_x_267) ;  /* 0x0000013000067945 */ /* 0x000fe80003800000 */
[----:B------:R-:W-:-:S13]  /*a780*/  LOP3.LUT P0, RZ, R0, 0x3ff, RZ, 0xc0, !PT ;  /* 0x000003ff00ff7812 */ /* 0x000fda000780c0ff */
        /* <DEDUP_REMOVED lines=9> */
[----:B------:R-:W-:Y:S01]  /*a820*/  MOV R8, 0x70 ;  /* 0x0000007000087802 */ /* 0x000fe20000000f00 */
[----:B------:R-:W-:Y:S02]  /*a830*/  IMAD.U32 R7, RZ, RZ, UR9 ;  /* 0x00000009ff077e24 */ /* 0x000fe4000f8e00ff */
[----:B------:R-:W-:-:S02]  /*a840*/  IMAD.U32 R10, RZ, RZ, UR4 ;  /* 0x00000004ff0a7e24 */ /* 0x000fc4000f8e00ff */
[----:B------:R-:W-:Y:S02]  /*a850*/  IMAD.U32 R11, RZ, RZ, UR5 ;  /* 0x00000005ff0b7e24 */ /* 0x000fe4000f8e00ff */
[----:B------:R-:W-:Y:S02]  /*a860*/  IMAD.MOV.U32 R12, RZ, RZ, 0x1 ;  /* 0x00000001ff0c7424 */ /* 0x000fe400078e00ff */
[----:B------:R-:W-:-:S07]  /*a870*/  IMAD.MOV.U32 R13, RZ, RZ, RZ ;  /* 0x000000ffff0d7224 */ /* 0x000fce00078e00ff */
[----:B------:R-:W-:-:S07]  /*a880*/  LEPC R20, `(.L_x_268) ;  /* 0x000000001014794e */ /* 0x000fce0000000000 */
[----:B01----:R-:W-:Y:S05]  /*a890*/  CALL.ABS.NOINC R2 ;  /* 0x0000000002007343 */ /* 0x003fea0003c00000 */
.L_x_268:
[----:B------:R-:W-:Y:S05]  /*a8a0*/  BSYNC B6 ;  /* 0x0000000000067941 */ /* 0x000fea0003800000 */
.L_x_267:
        /* <DEDUP_REMOVED lines=8> */
[----:B------:R1:W2:Y:S01]  /*a930*/  LDC.64 R2, c[0x4][R26] ;  /* 0x010000001a027b82 */ /* 0x0002a20000000a00 */
[----:B------:R-:W-:Y:S01]  /*a940*/  IMAD.U32 R4, RZ, RZ, UR6 ;  /* 0x00000006ff047e24 */ /* 0x000fe2000f8e00ff */
[----:B------:R-:W-:Y:S01]  /*a950*/  MOV R5, UR7 ;  /* 0x0000000700057c02 */ /* 0x000fe20008000f00 */
[----:B------:R-:W-:Y:S01]  /*a960*/  IMAD.U32 R6, RZ, RZ, UR8 ;  /* 0x00000008ff067e24 */ /* 0x000fe2000f8e00ff */
[----:B------:R-:W-:Y:S01]  /*a970*/  MOV R8, 0x70 ;  /* 0x0000007000087802 */ /* 0x000fe20000000f00 */
[----:B------:R-:W-:Y:S02]  /*a980*/  IMAD.U32 R7, RZ, RZ, UR9 ;  /* 0x00000009ff077e24 */ /* 0x000fe4000f8e00ff */
[----:B------:R-:W-:-:S02]  /*a990*/  IMAD.U32 R10, RZ, RZ, UR4 ;  /* 0x00000004ff0a7e24 */ /* 0x000fc4000f8e00ff */
[----:B------:R-:W-:Y:S02]  /*a9a0*/  IMAD.U32 R11, RZ, RZ, UR5 ;  /* 0x00000005ff0b7e24 */ /* 0x000fe4000f8e00ff */
[----:B------:R-:W-:Y:S02]  /*a9b0*/  IMAD.MOV.U32 R12, RZ, RZ, 0x1 ;  /* 0x00000001ff0c7424 */ /* 0x000fe400078e00ff */
[----:B-1----:R-:W-:-:S07]  /*a9c0*/  IMAD.MOV.U32 R13, RZ, RZ, RZ ;  /* 0x000000ffff0d7224 */ /* 0x002fce00078e00ff */
[----:B------:R-:W-:-:S07]  /*a9d0*/  LEPC R20, `(.L_x_271) ;  /* 0x000000001014794e */ /* 0x000fce0000000000 */
[----:B0-2---:R-:W-:Y:S05]  /*a9e0*/  CALL.ABS.NOINC R2 ;  /* 0x0000000002007343 */ /* 0x005fea0003c00000 */
.L_x_271:
[----:B------:R0:W1:Y:S01]  /*a9f0*/  LDC.64 R2, c[0x4][R26] ;  /* 0x010000001a027b82 */ /* 0x0000620000000a00 */
[----:B------:R-:W-:Y:S01]  /*aa00*/  ULDC.64 UR6, c[0x4][0x80] ;  /* 0x0100200000067ab9 */ /* 0x000fe20000000a00 */
[----:B------:R-:W-:Y:S01]  /*aa10*/  ULDC.64 UR8, c[0x4][0x88] ;  /* 0x0100220000087ab9 */ /* 0x000fe20000000a00 */
[----:B------:R-:W-:Y:S01]  /*aa20*/  ULDC.64 UR4, c[0x4][0x18] ;  /* 0x0100060000047ab9 */ /* 0x000fe20000000a00 */
        /* <DEDUP_REMOVED lines=8> */
[----:B0-----:R-:W-:-:S07]  /*aab0*/  IMAD.MOV.U32 R13, RZ, RZ, RZ ;  /* 0x000000ffff0d7224 */ /* 0x001fce00078e00ff */
[----:B------:R-:W-:-:S07]  /*aac0*/  LEPC R20, `(.L_x_270) ;  /* 0x000000001014794e */ /* 0x000fce0000000000 */
[----:B-1----:R-:W-:Y:S05]  /*aad0*/  CALL.ABS.NOINC R2 ;  /* 0x0000000002007343 */ /* 0x002fea0003c00000 */
.L_x_270:
[----:B------:R-:W-:Y:S05]  /*aae0*/  BSYNC B6 ;  /* 0x0000000000067941 */ /* 0x000fea0003800000 */
.L_x_269:
[----:B------:R-:W-:Y:S01]  /*aaf0*/  ULDC.64 UR4, c[0x0][0x9f8] ;  /* 0x00027e0000047ab9 */ /* 0x000fe20000000a00 */
[----:B------:R-:W1:Y:S01]  /*ab00*/  S2R R20, SR_TID.X ;  /* 0x0000000000147919 */ /* 0x000e620000002100 */
[----:B------:R-:W-:Y:S01]  /*ab10*/  ISETP.NE.U32.AND P0, PT, RZ, UR4, PT ;  /* 0x00000004ff007c0c */ /* 0x000fe2000bf05070 */
[----:B------:R-:W2:Y:S03]  /*ab20*/  LDC R6, c[0x0][0x430] ;  /* 0x00010c00ff067b82 */ /* 0x000ea60000000800 */
[----:B------:R-:W-:-:S13]  /*ab30*/  ISETP.NE.AND.EX P0, PT, RZ, UR5, PT, P0 ;  /* 0x00000005ff007c0c */ /* 0x000fda000bf05300 */
[----:B------:R-:W-:Y:S01]  /*ab40*/  @P0 IADD3 R2, P1, R23, UR4, RZ ;  /* 0x0000000417020c10 */ /* 0x000fe2000ff3e0ff */
[----:B------:R-:W3:Y:S01]  /*ab50*/  S2R R21, SR_TID.X ;  /* 0x0000000000157919 */ /* 0x000ee20000002100 */
[----:B------:R-:W-:Y:S01]  /*ab60*/  LEA.HI.SX32 R26, R32, 0xffffffff, 0x19 ;  /* 0xffffffff201a7811 */ /* 0x000fe200078fcaff */
[----:B------:R-:W-:Y:S01]  /*ab70*/  IMAD.U32 R10, RZ, RZ, UR37 ;  /* 0x00000025ff0a7e24 */ /* 0x000fe2000f8e00ff */
[----:B------:R-:W-:Y:S01]  /*ab80*/  @P0 IADD3.X R3, R24, UR5, RZ, P1, !PT ;  /* 0x0000000518030c10 */ /* 0x000fe20008ffe4ff */
[----:B------:R-:W-:-:S04]  /*ab90*/  ULDC UR4, c[0x0][0x2f4] ;  /* 0x0000bd0000047ab9 */ /* 0x000fc80000000800 */
[----:B------:R4:W4:Y:S01]  /*aba0*/  @P0 LDG.E R33, desc[UR50][R2.64] ;  /* 0x0000003202210981 */ /* 0x000922000c1e1900 */
[----:B--2---:R-:W-:Y:S01]  /*abb0*/  ISETP.NE.AND P2, PT, R6, 0x1, PT ;  /* 0x000000010600780c */ /* 0x004fe20003f45270 */
[----:B------:R-:W-:Y:S01]  /*abc0*/  IMAD.SHL.U32 R8, R26, 0x80, RZ ;  /* 0x000000801a087824 */ /* 0x000fe200078e00ff */
[----:B------:R-:W-:Y:S02]  /*abd0*/  LOP3.LUT R27, R27, 0xfffffff7, RZ, 0xc0, !PT ;  /* 0xfffffff71b1b7812 */ /* 0x000fe400078ec0ff */
[----:B-1----:R-:W-:-:S04]  /*abe0*/  LOP3.LUT R20, R20, 0x7f, RZ, 0xc0, !PT ;  /* 0x0000007f14147812 */ /* 0x002fc800078ec0ff */
[----:B------:R-:W-:-:S05]  /*abf0*/  SHF.R.U32.HI R20, RZ, 0x3, R20 ;  /* 0x00000003ff147819 */ /* 0x000fca0000011614 */
[----:B------:R-:W1:Y:S01]  /*ac00*/  @P2 LDC R0, c[0x0][0x434] ;  /* 0x00010d00ff002b82 */ /* 0x000e620000000800 */
[----:B------:R-:W-:-:S07]  /*ac10*/  @P2 LOP3.LUT R27, R27, 0x8, RZ, 0xfc, !PT ;  /* 0x000000081b1b2812 */ /* 0x000fce00078efcff */
[----:B------:R-:W2:Y:S01]  /*ac20*/  @P2 LDC R7, c[0x0][0x438] ;  /* 0x00010e00ff072b82 */ /* 0x000ea20000000800 */
[----:B---3--:R-:W-:-:S05]  /*ac30*/  IMAD.SHL.U32 R21, R21, 0x10, RZ ;  /* 0x0000001015157824 */ /* 0x008fca00078e00ff */
[----:B------:R-:W-:-:S04]  /*ac40*/  LOP3.LUT R21, R21, 0x70, RZ, 0xc0, !PT ;  /* 0x0000007015157812 */ /* 0x000fc800078ec0ff */
[----:B------:R-:W-:-:S04]  /*ac50*/  LOP3.LUT R4, R8, R20, R21, 0xfe, !PT ;  /* 0x0000001408047212 */ /* 0x000fc800078efe15 */
[C---:B------:R-:W-:Y:S01]  /*ac60*/  ISETP.GE.AND P0, PT, R4.reuse, R35, PT ;  /* 0x000000230400720c */ /* 0x040fe20003f06270 */
[----:B------:R-:W-:-:S04]  /*ac70*/  IMAD.IADD R9, R4, 0x1, R36 ;  /* 0x0000000104097824 */ /* 0x000fc800078e0224 */
[----:B-1----:R-:W-:Y:S01]  /*ac80*/  @P2 IMAD.HI.U32 R0, R9, R0, RZ ;  /* 0x0000000009002227 */ /* 0x002fe200078e00ff */
[----:B----4-:R-:W-:-:S04]  /*ac90*/  MOV R2, R9 ;  /* 0x0000000900027202 */ /* 0x010fc80000000f00 */
[----:B--2---:R-:W-:-:S03]  /*aca0*/  @P2 SHF.R.U32.HI R2, RZ, R7, R0 ;  /* 0x00000007ff022219 */ /* 0x004fc60000011600 */
[----:B------:R-:W1:Y:S01]  /*acb0*/  @!P0 LDC.64 R4, c[0x0][0x428] ;  /* 0x00010a00ff048b82 */ /* 0x000e620000000a00 */
[--C-:B------:R-:W-:Y:S01]  /*acc0*/  @!P0 SHF.R.S32.HI R3, RZ, 0x1f, R2.reuse ;  /* 0x0000001fff038819 */ /* 0x100fe20000011402 */
[----:B------:R-:W-:-:S04]  /*acd0*/  IMAD.MOV R0, RZ, RZ, -R2 ;  /* 0x000000ffff007224 */ /* 0x000fc800078e0a02 */
[----:B------:R-:W-:Y:S01]  /*ace0*/  IMAD R0, R6, R0, R9 ;  /* 0x0000000006007224 */ /* 0x000fe200078e0209 */
[----:B------:R-:W-:Y:S02]  /*acf0*/  ISETP.NE.AND P2, PT, R10, 0x3, PT ;  /* 0x000000030a00780c */ /* 0x000fe40003f45270 */
[----:B------:R-:W-:-:S11]  /*ad00*/  LOP3.LUT R27, R27, 0xfffffffb, RZ, 0xc0, !PT ;  /* 0xfffffffb1b1b7812 */ /* 0x000fd600078ec0ff */
[----:B------:R-:W-:-:S04]  /*ad10*/  @P2 LOP3.LUT R27, R27, 0x4, RZ, 0xfc, !PT ;  /* 0x000000041b1b2812 */ /* 0x000fc800078efcff */
[----:B------:R-:W-:Y:S01]  /*ad20*/  LOP3.LUT R27, R27, 0xfffffffd, RZ, 0xc0, !PT ;  /* 0xfffffffd1b1b7812 */ /* 0x000fe200078ec0ff */
[----:B------:R-:W-:Y:S01]  /*ad30*/  UMOV UR5, 0xffffffff ;  /* 0xffffffff00057882 */ /* 0x000fe20000000000 */
[-C--:B-1----:R-:W-:Y:S01]  /*ad40*/  @!P0 IMAD.WIDE.U32 R6, R33, R4.reuse, R2 ;  /* 0x0000000421068225 */ /* 0x082fe200078e0002 */
[----:B------:R-:W-:Y:S01]  /*ad50*/  SHF.R.S32.HI R37, RZ, 0x1f, R33 ;  /* 0x0000001fff257819 */ /* 0x000fe20000011421 */
[----:B------:R-:W1:Y:S04]  /*ad60*/  @!P0 LDC.64 R2, c[0x0][0x418] ;  /* 0x00010600ff028b82 */ /* 0x000e680000000a00 */
[----:B------:R-:W-:Y:S02]  /*ad70*/  @!P0 IMAD R9, R37, R4, RZ ;  /* 0x0000000425098224 */ /* 0x000fe400078e02ff */
[----:B------:R-:W-:-:S02]  /*ad80*/  IMAD.MOV.U32 R4, RZ, RZ, RZ ;  /* 0x000000ffff047224 */ /* 0x000fc400078e00ff */
[----:B------:R-:W-:-:S04]  /*ad90*/  @!P0 IMAD R5, R33, R5, R9 ;  /* 0x0000000521058224 */ /* 0x000fc800078e0209 */
[----:B------:R-:W-:Y:S01]  /*ada0*/  @!P0 IMAD.IADD R5, R7, 0x1, R5 ;  /* 0x0000000107058824 */ /* 0x000fe200078e0205 */
[----:B-1----:R-:W-:-:S04]  /*adb0*/  @!P0 LEA R2, P1, R6, R2, 0x2 ;  /* 0x0000000206028211 */ /* 0x002fc800078210ff */
[----:B------:R-:W-:-:S05]  /*adc0*/  @!P0 LEA.HI.X R3, R6, R3, R5, 0x2, P1 ;  /* 0x0000000306038211 */ /* 0x000fca00008f1405 */
[----:B------:R1:W5:Y:S01]  /*add0*/  @!P0 LDG.E R4, desc[UR50][R2.64] ;  /* 0x0000003202048981 */ /* 0x000362000c1e1900 */
[----:B------:R-:W-:-:S13]  /*ade0*/  ISETP.GE.AND P0, PT, R30, UR4, PT ;  /* 0x000000041e007c0c */ /* 0x000fda000bf06270 */
[----:B------:R-:W-:Y:S02]  /*adf0*/  @P0 LOP3.LUT R27, R27, 0x2, RZ, 0xfc, !PT ;  /* 0x000000021b1b0812 */ /* 0x000fe400078efcff */
[----:B------:R-:W-:Y:S02]  /*ae00*/  ISETP.GE.AND P0, PT, R29, UR4, PT ;  /* 0x000000041d007c0c */ /* 0x000fe4000bf06270 */
[----:B------:R-:W-:-:S11]  /*ae10*/  LOP3.LUT R27, R27, 0xfffffffe, RZ, 0xc0, !PT ;  /* 0xfffffffe1b1b7812 */ /* 0x000fd600078ec0ff */
[----:B------:R-:W-:Y:S01]  /*ae20*/  @P0 LOP3.LUT R27, R27, 0x1, RZ, 0xfc, !PT ;  /* 0x000000011b1b0812 */ /* 0x000fe200078efcff */
[----:B-1----:R-:W-:Y:S06]  /*ae30*/  BRA.DIV UR5, `(.L_x_272) ;  /* 0x0000003e05a07947 */ /* 0x002fec000b800000 */
.L_x_340:
[----:B0-----:R-:W-:Y:S01]  /*ae40*/  SHF.R.S32.HI R32, RZ, 0x1f, R18 ;  /* 0x0000001fff207819 */ /* 0x001fe20000011412 */
[----:B------:R-:W-:Y:S06]  /*ae50*/  @!P2 BRA `(.L_x_273) ;  /* 0x000000000004a947 */ /* 0x000fec0003800000 */
[----:B------:R-:W-:Y:S01]  /*ae60*/  BPT.TRAP 0x1 ;  /* 0x000000040000795c */ /* 0x000fe20000300000 */
.L_x_273:
[----:B------:R-:W-:Y:S01]  /*ae70*/  SHF.R.S32.HI R6, RZ, 0x1f, R0 ;  /* 0x0000001fff067819 */ /* 0x000fe20000011400 */
[----:B------:R-:W-:Y:S01]  /*ae80*/  ULDC.64 UR4, c[0x0][0x328] ;  /* 0x0000ca0000047ab9 */ /* 0x000fe20000000a00 */
[----:B------:R-:W-:Y:S01]  /*ae90*/  BSSY B0, `(.L_x_274) ;  /* 0x0000017000007945 */ /* 0x000fe20003800000 */
[----:B------:R-:W-:-:S04]  /*aea0*/  IMAD.WIDE.U32 R2, R0, UR4, RZ ;  /* 0x0000000400027c25 */ /* 0x000fc8000f8e00ff */
[----:B------:R-:W-:-:S04]  /*aeb0*/  IMAD R5, R6, UR4, RZ ;  /* 0x0000000406057c24 */ /* 0x000fc8000f8e02ff */
[----:B------:R-:W-:Y:S01]  /*aec0*/  IMAD R5, R0, UR5, R5 ;  /* 0x0000000500057c24 */ /* 0x000fe2000f8e0205 */
[----:B------:R-:W-:-:S04]  /*aed0*/  ULDC.64 UR4, c[0x0][0x338] ;  /* 0x0000ce0000047ab9 */ /* 0x000fc80000000a00 */
[----:B------:R-:W-:Y:S02]  /*aee0*/  IADD3 R3, R3, R5, RZ ;  /* 0x0000000503037210 */ /* 0x000fe40007ffe0ff */
[----:B-----5:R-:W-:Y:S01]  /*aef0*/  SHF.R.S32.HI R5, RZ, 0x1f, R4 ;  /* 0x0000001fff057819 */ /* 0x020fe20000011404 */
[----:B------:R-:W-:-:S04]  /*af00*/  IMAD.WIDE.U32 R2, R4, UR4, R2 ;  /* 0x0000000404027c25 */ /* 0x000fc8000f8e0002 */
[----:B------:R-:W-:-:S04]  /*af10*/  IMAD R7, R5, UR4, RZ ;  /* 0x0000000405077c24 */ /* 0x000fc8000f8e02ff */
[----:B------:R-:W-:Y:S01]  /*af20*/  IMAD R7, R4, UR5, R7 ;  /* 0x0000000504077c24 */ /* 0x000fe2000f8e0207 */
[----:B------:R-:W-:-:S03]  /*af30*/  ULDC.64 UR4, c[0x0][0x330] ;  /* 0x0000cc0000047ab9 */ /* 0x000fc60000000a00 */
[----:B------:R-:W-:Y:S02]  /*af40*/  IMAD.IADD R3, R3, 0x1, R7 ;  /* 0x0000000103037824 */ /* 0x000fe400078e0207 */
[----:B------:R-:W-:Y:S02]  /*af50*/  IMAD R7, R32, UR4, RZ ;  /* 0x0000000420077c24 */ /* 0x000fe4000f8e02ff */
[----:B------:R-:W-:-:S04]  /*af60*/  IMAD.WIDE.U32 R2, R18, UR4, R2 ;  /* 0x0000000412027c25 */ /* 0x000fc8000f8e0002 */
[----:B------:R-:W-:Y:S01]  /*af70*/  IMAD R7, R18, UR5, R7 ;  /* 0x0000000512077c24 */ /* 0x000fe2000f8e0207 */
[----:B------:R-:W-:Y:S02]  /*af80*/  ULDC.64 UR4, c[0x0][0x318] ;  /* 0x0000c60000047ab9 */ /* 0x000fe40000000a00 */
[----:B------:R-:W-:Y:S01]  /*af90*/  LEA R23, P0, R2, UR4, 0x1 ;  /* 0x0000000402177c11 */ /* 0x000fe2000f8008ff */
[----:B------:R-:W-:-:S05]  /*afa0*/  IMAD.IADD R7, R3, 0x1, R7 ;  /* 0x0000000103077824 */ /* 0x000fca00078e0207 */
[----:B------:R-:W-:Y:S01]  /*afb0*/  LEA.HI.X R24, R2, UR5, R7, 0x1, P0 ;  /* 0x0000000502187c11 */ /* 0x000fe200080f0c07 */
[----:B------:R-:W-:Y:S01]  /*afc0*/  IMAD R7, R25, 0x8, R22 ;  /* 0x0000000819077824 */ /* 0x000fe200078e0216 */
[----:B------:R-:W-:-:S04]  /*afd0*/  SHF.L.U32 R2, R28, 0x1f, RZ ;  /* 0x0000001f1c027819 */ /* 0x000fc800000006ff */
[----:B------:R-:W0:Y:S02]  /*afe0*/  SYNCS.PHASECHK.TRANS64.TRYWAIT P0, [R7+URZ+0x28840], R2 ;  /* 0x02884002070075a7 */ /* 0x000e24000800017f */
[----:B0-----:R-:W-:Y:S05]  /*aff0*/  @!P0 BRA `(.L_x_275) ;  /* 0x0000003c00648947 */ /* 0x001fea0003800000 */
.L_x_341:
[----:B------:R-:W-:Y:S05]  /*b000*/  BSYNC B0 ;  /* 0x0000000000007941 */ /* 0x000fea0003800000 */
.L_x_274:
[----:B------:R-:W1:Y:S01]  /*b010*/  S2R R9, SR_TID.X ;  /* 0x0000000000097919 */ /* 0x000e620000002100 */
        /* <DEDUP_REMOVED lines=12> */
[----:B------:R-:W-:Y:S01]  /*b0e0*/  IMAD R0, R32, UR4, RZ ;  /* 0x0000000420007c24 */ /* 0x000fe2000f8e02ff */
[----:B------:R-:W-:Y:S01]  /*b0f0*/  IADD3 R3, R3, R5, RZ ;  /* 0x0000000503037210 */ /* 0x000fe20007ffe0ff */
[----:B------:R-:W-:Y:S02]  /*b100*/  IMAD R5, R25, 0x4000, R34 ;  /* 0x0000400019057824 */ /* 0x000fe400078e0222 */
[C---:B------:R-:W-:Y:S02]  /*b110*/  IMAD R0, R18.reuse, UR5, R0 ;  /* 0x0000000512007c24 */ /* 0x040fe4000f8e0200 */
[----:B------:R-:W-:Y:S01]  /*b120*/  IMAD.WIDE.U32 R2, R18, UR4, R2 ;  /* 0x0000000412027c25 */ /* 0x000fe2000f8e0002 */
[----:B------:R-:W-:Y:S01]  /*b130*/  ULDC.64 UR4, c[0x0][0x2e8] ;  /* 0x0000ba0000047ab9 */ /* 0x000fe20000000a00 */
[----:B-1----:R-:W-:Y:S02]  /*b140*/  LOP3.LUT R9, R9, 0x7f, RZ, 0xc0, !PT ;  /* 0x0000007f09097812 */ /* 0x002fe400078ec0ff */
[----:B------:R-:W-:Y:S01]  /*b150*/  IMAD.IADD R0, R3, 0x1, R0 ;  /* 0x0000000103007824 */ /* 0x000fe200078e0200 */
[----:B------:R-:W-:Y:S01]  /*b160*/  LEA R4, P0, R2, UR4, 0x1 ;  /* 0x0000000402047c11 */ /* 0x000fe2000f8008ff */
[----:B------:R-:W-:Y:S01]  /*b170*/  UMOV UR4, 0xffffffff ;  /* 0xffffffff00047882 */ /* 0x000fe20000000000 */
[----:B------:R-:W-:-:S02]  /*b180*/  SHF.R.U32.HI R9, RZ, 0x3, R9 ;  /* 0x00000003ff097819 */ /* 0x000fc40000011609 */
[----:B------:R-:W-:Y:S02]  /*b190*/  LEA.HI.X R0, R2, UR5, R0, 0x1, P0 ;  /* 0x0000000502007c11 */ /* 0x000fe400080f0c00 */
[----:B------:R-:W-:-:S04]  /*b1a0*/  IADD3 R6, -R9, R35, -R8 ;  /* 0x0000002309067210 */ /* 0x000fc80007ffe908 */
[----:B------:R-:W-:Y:S01]  /*b1b0*/  ISETP.GE.AND P0, PT, R6, 0x1, PT ;  /* 0x000000010600780c */ /* 0x000fe20003f06270 */
[----:B------:R-:W-:-:S12]  /*b1c0*/  BRA.DIV UR4, `(.L_x_276) ;  /* 0x0000003e04047947 */ /* 0x000fd8000b800000 */
[----:B------:R-:W0:Y:S01]  /*b1d0*/  SHFL.IDX PT, R3, R4, RZ, 0x181f ;  /* 0x00181fff04037589 */ /* 0x000e2200000e0000 */
[----:B------:R-:W-:-:S03]  /*b1e0*/  @P0 IMAD R8, R5, 0x2, R22 ;  /* 0x0000000205080824 */ /* 0x000fc600078e0216 */
[----:B------:R-:W1:Y:S01]  /*b1f0*/  SHFL.IDX PT, R2, R0, RZ, 0x181f ;  /* 0x00181fff00027589 */ /* 0x000e6200000e0000 */
[----:B0-----:R-:W-:-:S05]  /*b200*/  @P0 LEA R3, P1, R30, R3, 0x1 ;  /* 0x000000031e030211 */ /* 0x001fca00078208ff */
[----:B-1----:R-:W-:Y:S01]  /*b210*/  @P0 IMAD.X R2, RZ, RZ, R2, P1 ;  /* 0x000000ffff020224 */ /* 0x002fe200008e0602 */
[----:B------:R-:W-:-:S04]  /*b220*/  ISETP.GE.AND P1, PT, R6, 0x11, PT ;  /* 0x000000110600780c */ /* 0x000fc80003f26270 */
[----:B------:R-:W-:-:S04]  /*b230*/  @P0 LOP3.LUT R3, R3, R2, RZ, 0x3c, !PT ;  /* 0x0000000203030212 */ /* 0x000fc800078e3cff */
[----:B------:R-:W-:-:S04]  /*b240*/  @P0 LOP3.LUT R2, R3, R2, RZ, 0x3c, !PT ;  /* 0x0000000203020212 */ /* 0x000fc800078e3cff */
[----:B------:R-:W-:-:S05]  /*b250*/  @P0 LOP3.LUT R3, R3, R2, RZ, 0x3c, !PT ;  /* 0x0000000203030212 */ /* 0x000fca00078e3cff */
[----:B------:R-:W-:Y:S01]  /*b260*/  @!PT LDS RZ, [RZ] ;  /* 0x00000000fffff984 */ /* 0x000fe20000000800 */
[----:B------:R-:W-:Y:S04]  /*b270*/  @P0 LDGSTS.E.BYPASS.LTC128B.128 [R8+0x18400], desc[UR50][R2.64], !P3 ;  /* 0x1840000002080fae */ /* 0x000fe8000d901d72 */
[----:B------:R0:W-:Y:S04]  /*b280*/  @P0 LDGSTS.E.BYPASS.LTC128B.128 [R8+0x1c400], desc[UR50][R2.64+0x80], !P2 ;  /* 0x1c40008002080fae */ /* 0x0001e8000d101d72 */
[----:B0-----:R-:W0:Y:S01]  /*b290*/  SHFL.IDX PT, R3, R4, 0x1, 0x181f ;  /* 0x00381f0004037f89 */ /* 0x001e2200000e0000 */
[----:B------:R-:W-:-:S03]  /*b2a0*/  @P1 IMAD R8, R5, 0x2, R22 ;  /* 0x0000000205081824 */ /* 0x000fc600078e0216 */
[----:B------:R-:W1:Y:S01]  /*b2b0*/  SHFL.IDX PT, R2, R0, 0x1, 0x181f ;  /* 0x00381f0000027f89 */ /* 0x000e6200000e0000 */
[----:B0-----:R-:W-:-:S04]  /*b2c0*/  @P1 LEA R3, P0, R30, R3, 0x1 ;  /* 0x000000031e031211 */ /* 0x001fc800078008ff */
[----:B-1----:R-:W-:-:S04]  /*b2d0*/  @P1 IADD3.X R2, RZ, R2, RZ, P0, !PT ;  /* 0x00000002ff021210 */ /* 0x002fc800007fe4ff */
[----:B------:R-:W-:-:S04]  /*b2e0*/  @P1 LOP3.LUT R3, R3, R2, RZ, 0x3c, !PT ;  /* 0x0000000203031212 */ /* 0x000fc800078e3cff */
[----:B------:R-:W-:-:S04]  /*b2f0*/  @P1 LOP3.LUT R2, R3, R2, RZ, 0x3c, !PT ;  /* 0x0000000203021212 */ /* 0x000fc800078e3cff */
[----:B------:R-:W-:-:S05]  /*b300*/  @P1 LOP3.LUT R3, R3, R2, RZ, 0x3c, !PT ;  /* 0x0000000203031212 */ /* 0x000fca00078e3cff */
[----:B------:R-:W-:Y:S04]  /*b310*/  @P1 LDGSTS.E.BYPASS.LTC128B.128 [R8+0x18c00], desc[UR50][R2.64], !P3 ;  /* 0x18c0000002081fae */ /* 0x000fe8000d901d72 */
[----:B------:R0:W-:Y:S01]  /*b320*/  @P1 LDGSTS.E.BYPASS.LTC128B.128 [R8+0x1cc00], desc[UR50][R2.64+0x80], !P2 ;  /* 0x1cc0008002081fae */ /* 0x0001e2000d101d72 */
[----:B------:R-:W-:-:S03]  /*b330*/  ISETP.GE.AND P1, PT, R6, 0x21, PT ;  /* 0x000000210600780c */ /* 0x000fc60003f26270 */
[----:B0-----:R-:W0:Y:S10]  /*b340*/  SHFL.IDX PT, R3, R4, 0x2, 0x181f ;  /* 0x00581f0004037f89 */ /* 0x001e3400000e0000 */
[----:B------:R-:W-:Y:S01]  /*b350*/  @P1 IMAD R8, R5, 0x2, R22 ;  /* 0x0000000205081824 */ /* 0x000fe200078e0216 */
[----:B------:R-:W1:Y:S01]  /*b360*/  SHFL.IDX PT, R2, R0, 0x2, 0x181f ;  /* 0x00581f0000027f89 */ /* 0x000e6200000e0000 */
[----:B0-----:R-:W-:-:S05]  /*b370*/  @P1 LEA R3, P0, R30, R3, 0x1 ;  /* 0x000000031e031211 */ /* 0x001fca00078008ff */
[----:B-1----:R-:W-:-:S05]  /*b380*/  @P1 IMAD.X R2, RZ, RZ, R2, P0 ;  /* 0x000000ffff021224 */ /* 0x002fca00000e0602 */
[----:B------:R-:W-:-:S04]  /*b390*/  @P1 LOP3.LUT R3, R3, R2, RZ, 0x3c, !PT ;  /* 0x0000000203031212 */ /* 0x000fc800078e3cff */
[----:B------:R-:W-:-:S04]  /*b3a0*/  @P1 LOP3.LUT R2, R3, R2, RZ, 0x3c, !PT ;  /* 0x0000000203021212 */ /* 0x000fc800078e3cff */
[----:B------:R-:W-:-:S05]  /*b3b0*/  @P1 LOP3.LUT R3, R3, R2, RZ, 0x3c, !PT ;  /* 0x0000000203031212 */ /* 0x000fca00078e3cff */
[----:B------:R-:W-:Y:S04]  /*b3c0*/  @P1 LDGSTS.E.BYPASS.LTC128B.128 [R8+0x19400], desc[UR50][R2.64], !P3 ;  /* 0x1940000002081fae */ /* 0x000fe8000d901d72 */
[----:B------:R0:W-:Y:S01]  /*b3d0*/  @P1 LDGSTS.E.BYPASS.LTC128B.128 [R8+0x1d400], desc[UR50][R2.64+0x80], !P2 ;  /* 0x1d40008002081fae */ /* 0x0001e2000d101d72 */
[----:B------:R-:W-:-:S03]  /*b3e0*/  ISETP.GE.AND P1, PT, R6, 0x31, PT ;  /* 0x000000310600780c */ /* 0x000fc60003f26270 */
[----:B0-----:R-:W0:Y:S10]  /*b3f0*/  SHFL.IDX PT, R3, R4, 0x3, 0x181f ;  /* 0x00781f0004037f89 */ /* 0x001e3400000e0000 */
[----:B------:R-:W-:Y:S01]  /*b400*/  @P1 LEA R8, R5, R22, 0x1 ;  /* 0x0000001605081211 */ /* 0x000fe200078e08ff */
        /* <DEDUP_REMOVED lines=33> */
[----:B------:R-:W1:Y:S04]  /*b620*/  SHFL.IDX PT, R2, R0, 0x6, 0x181f ;  /* 0x00d81f0000027f89 */ /* 0x000e6800000e0000 */
[----:B------:R-:W2:Y:S01]  /*b630*/  SHFL.IDX PT, R0, R0, 0x7, 0x181f ;  /* 0x00f81f0000007f89 */ /* 0x000ea200000e0000 */
[----:B0-----:R-:W-:-:S04]  /*b640*/  @P1 LEA R3, P0, R30, R3, 0x1 ;  /* 0x000000031e031211 */ /* 0x001fc800078008ff */
[----:B-1----:R-:W-:-:S04]  /*b650*/  @P1 IADD3.X R2, RZ, R2, RZ, P0, !PT ;  /* 0x00000002ff021210 */ /* 0x002fc800007fe4ff */
[----:B------:R-:W-:-:S04]  /*b660*/  @P1 LOP3.LUT R3, R3, R2, RZ, 0x3c, !PT ;  /* 0x0000000203031212 */ /* 0x000fc800078e3cff */
[----:B------:R-:W-:-:S04]  /*b670*/  @P1 LOP3.LUT R2, R3, R2, RZ, 0x3c, !PT ;  /* 0x0000000203021212 */ /* 0x000fc800078e3cff */
[----:B------:R-:W-:-:S05]  /*b680*/  @P1 LOP3.LUT R3, R3, R2, RZ, 0x3c, !PT ;  /* 0x0000000203031212 */ /* 0x000fca00078e3cff */
[----:B------:R-:W-:Y:S04]  /*b690*/  @P1 LDGSTS.E.BYPASS.LTC128B.128 [R8+0x1b400], desc[UR50][R2.64], !P3 ;  /* 0x1b40000002081fae */ /* 0x000fe8000d901d72 */
[----:B------:R0:W-:Y:S04]  /*b6a0*/  @P1 LDGSTS.E.BYPASS.LTC128B.128 [R8+0x1f400], desc[UR50][R2.64+0x80], !P2 ;  /* 0x1f40008002081fae */ /* 0x0001e8000d101d72 */
[----:B0-2---:R0:W1:Y:S02]  /*b6b0*/  SHFL.IDX PT, R2, R4, 0x7, 0x181f ;  /* 0x00f81f0004027f89 */ /* 0x00506400000e0000 */
.L_x_359:
[----:B------:R-:W-:-:S13]  /*b6c0*/  ISETP.GE.AND P0, PT, R6, 0x71, PT ;  /* 0x000000710600780c */ /* 0x000fda0003f06270 */
[----:B-1----:R-:W-:Y:S01]  /*b6d0*/  @P0 LEA R2, P1, R30, R2, 0x1 ;  /* 0x000000021e020211 */ /* 0x002fe200078208ff */
[----:B------:R-:W-:-:S04]  /*b6e0*/  @P0 IMAD R5, R5, 0x2, R22 ;  /* 0x0000000205050824 */ /* 0x000fc800078e0216 */
[----:B------:R-:W-:-:S05]  /*b6f0*/  @P0 IMAD.X R3, RZ, RZ, R0, P1 ;  /* 0x000000ffff030224 */ /* 0x000fca00008e0600 */
[----:B------:R-:W-:Y:S01]  /*b700*/  @!PT LDS RZ, [RZ] ;  /* 0x00000000fffff984 */ /* 0x000fe20000000800 */
[----:B------:R-:W-:Y:S01]  /*b710*/  @!PT LDS RZ, [RZ] ;  /* 0x00000000fffff984 */ /* 0x000fe20000000800 */
[----:B------:R-:W-:Y:S01]  /*b720*/  @!PT LDS RZ, [RZ] ;  /* 0x00000000fffff984 */ /* 0x000fe20000000800 */
[----:B------:R1:W-:Y:S04]  /*b730*/  @P0 LDGSTS.E.BYPASS.LTC128B.128 [R5+0x1bc00], desc[UR50][R2.64], !P3 ;  /* 0x1bc0000002050fae */ /* 0x0003e8000d901d72 */
[----:B------:R1:W-:Y:S01]  /*b740*/  @P0 LDGSTS.E.BYPASS.LTC128B.128 [R5+0x1fc00], desc[UR50][R2.64+0x80], !P2 ;  /* 0x1fc0008002050fae */ /* 0x0003e2000d101d72 */
[----:B------:R-:W-:Y:S01]  /*b750*/  PLOP3.LUT P0, PT, PT, PT, PT, 0x80, 0x0 ;  /* 0x000000000000781c */ /* 0x000fe20003f0f070 */
[----:B------:R-:W-:-:S12]  /*b760*/  NOP ;  /* 0x0000000000007918 */ /* 0x000fd80000000000 */
.L_x_277:
[----:B------:R-:W-:Y:S02]  /*b770*/  PLOP3.LUT P1, PT, P1, P0, PT, 0xa2, 0x0 ;  /* 0x000000000000781c */ /* 0x000fe40000f21472 */
[----:B------:R-:W-:-:S08]  /*b780*/  @P0 R2UR P1, UR4, R7 ;  /* 0x00000000070402ca */ /* 0x000fd00000020000 */
[----:B------:R-:W-:-:S05]  /*b790*/  @P0 PLOP3.LUT P0, PT, P1, PT, PT, 0x80, 0x0 ;  /* 0x000000000000081c */ /* 0x000fca0000f0f070 */
[----:B------:R-:W-:Y:S01]  /*b7a0*/  @!P1 SYNCS.ARRIVE.TRANS64.RED.A0T1 RZ, [UR4+0x28830], RZ ;  /* 0x028830ffffff99a7 */ /* 0x000fe20008200404 */
[----:B------:R-:W-:Y:S07]  /*b7b0*/  @!P1 ARRIVES.LDGSTSBAR.64.TRANSCNT [UR4+0x28830] ;  /* 0x02883000ff0099b0 */ /* 0x000fee0008000a84 */
[----:B------:R-:W-:Y:S05]  /*b7c0*/  @P0 BRA.U.ANY `(.L_x_277) ;  /* 0xfffffffd00e80947 */ /* 0x000fea000393ffff */
[----:B------:R-:W-:Y:S01]  /*b7d0*/  NOP ;  /* 0x0000000000007918 */ /* 0x000fe20000000000 */
[----:B------:R-:W-:-:S05]  /*b7e0*/  IMAD.U32 R0, RZ, RZ, UR37 ;  /* 0x00000025ff007e24 */ /* 0x000fca000f8e00ff */
[----:B------:R-:W-:-:S13]  /*b7f0*/  ISETP.NE.AND P2, PT, R0, 0x3, PT ;  /* 0x000000030000780c */ /* 0x000fda0003f45270 */
[----:B------:R-:W-:Y:S05]  /*b800*/  @!P2 BRA `(.L_x_278) ;  /* 0x000000000004a947 */ /* 0x000fea0003800000 */
[----:B------:R-:W-:Y:S01]  /*b810*/  BPT.TRAP 0x1 ;  /* 0x000000040000795c */ /* 0x000fe20000300000 */
.L_x_278:
[----:B-1----:R1:W5:Y:S01]  /*b820*/  LDL.LU R3, [R1+0x4] ;  /* 0x0000040001037983 */ /* 0x0023620000300800 */
[----:B------:R1:W-:Y:S03]  /*b830*/  SYNCS.ARRIVE.TRANS64.A1T0 RZ, [R7+URZ+0x28830], RZ ;  /* 0x028830ff07ff79a7 */ /* 0x0003e6000810003f */
[----:B0-----:R1:W5:Y:S02]  /*b840*/  LDL.LU R4, [R1+0x10] ;  /* 0x0000100001047983 */ /* 0x0013640000300800 */
[----:B------:R-:W-:Y:S05]  /*b850*/  WARPSYNC.ALL ;  /* 0x0000000000007948 */ /* 0x000fea0003800000 */
[----:B------:R-:W-:Y:S01]  /*b860*/  ULDC.64 UR4, c[0x0][0x298] ;  /* 0x0000a60000047ab9 */ /* 0x000fe20000000a00 */
[----:B------:R-:W-:Y:S01]  /*b870*/  IADD3 R2, R22, 0x10400, RZ ;  /* 0x0001040016027810 */ /* 0x000fe20007ffe0ff */
[----:B------:R-:W-:Y:S01]  /*b880*/  BSSY B6, `(.L_x_279) ;  /* 0x000001f000067945 */ /* 0x000fe20003800000 */
[----:B------:R-:W-:Y:S01]  /*b890*/  BAR.SYNC.DEFER_BLOCKING 0x8, 0x180 ;  /* 0x0206000000007b1d */ /* 0x000fe20000010000 */
[----:B------:R-:W-:Y:S02]  /*b8a0*/  LOP3.LUT P1, RZ, R27, 0x10, RZ, 0xc0, !PT ;  /* 0x000000101bff7812 */ /* 0x000fe4000782c0ff */
[----:B------:R-:W-:-:S02]  /*b8b0*/  LOP3.LUT P0, RZ, R2, 0x3ff, RZ, 0xc0, !PT ;  /* 0x000003ff02ff7812 */ /* 0x000fc4000780c0ff */
[----:B------:R-:W-:Y:S02]  /*b8c0*/  SEL R31, R31, RZ, !P1 ;  /* 0x000000ff1f1f7207 */ /* 0x000fe40004800000 */
[----:B-----5:R-:W-:Y:S02]  /*b8d0*/  SHF.R.S32.HI R0, RZ, 0x1f, R3 ;  /* 0x0000001fff007819 */ /* 0x020fe40000011403 */
[----:B------:R-:W-:-:S03]  /*b8e0*/  SEL R4, R4, RZ, !P1 ;  /* 0x000000ff04047207 */ /* 0x000fc60004800000 */
[----:B------:R-:W-:-:S04]  /*b8f0*/  IMAD R0, R0, UR4, RZ ;  /* 0x0000000400007c24 */ /* 0x000fc8000f8e02ff */
[C---:B------:R-:W-:Y:S02]  /*b900*/  IMAD R0, R3.reuse, UR5, R0 ;  /* 0x0000000503007c24 */ /* 0x040fe4000f8e0200 */
[----:B------:R-:W-:-:S04]  /*b910*/  IMAD.WIDE.U32 R2, R3, UR4, RZ ;  /* 0x0000000403027c25 */ /* 0x000fc8000f8e00ff */
[----:B------:R-:W-:Y:S01]  /*b920*/  IMAD.IADD R0, R3, 0x1, R0 ;  /* 0x0000000103007824 */ /* 0x000fe200078e0200 */
[----:B------:R0:W-:Y:S04]  /*b930*/  STL.64 [R1+0x8], R2 ;  /* 0x0000080201007387 */ /* 0x0001e80000100a00 */
[----:B------:R0:W-:Y:S04]  /*b940*/  STL [R1+0x10], R4 ;  /* 0x0000100401007387 */ /* 0x0001e80000100800 */
[----:B------:R0:W-:Y:S01]  /*b950*/  STL [R1+0x4], R0 ;  /* 0x0000040001007387 */ /* 0x0001e20000100800 */
[----:B------:R-:W-:Y:S05]  /*b960*/  @!P0 BRA `(.L_x_280) ;  /* 0x0000000000408947 */ /* 0x000fea0003800000 */
[----:B0-----:R-:W-:Y:S01]  /*b970*/  MOV R2, 0x0 ;  /* 0x0000000000027802 */ /* 0x001fe20000000f00 */
[----:B------:R-:W-:Y:S01]  /*b980*/  ULDC.64 UR4, c[0x4][0x80] ;  /* 0x0100200000047ab9 */ /* 0x000fe20000000a00 */
[----:B------:R-:W-:Y:S01]  /*b990*/  ULDC.64 UR6, c[0x4][0x88] ;  /* 0x0100220000067ab9 */ /* 0x000fe20000000a00 */
[----:B------:R-:W-:Y:S01]  /*b9a0*/  ULDC.64 UR8, c[0x4][0x20] ;  /* 0x0100080000087ab9 */ /* 0x000fe20000000a00 */
[----:B------:R-:W-:Y:S01]  /*b9b0*/  IMAD.U32 R4, RZ, RZ, UR4 ;  /* 0x00000004ff047e24 */ /* 0x000fe2000f8e00ff */
[----:B-1----:R-:W-:Y:S01]  /*b9c0*/  MOV R7, UR7 ;  /* 0x0000000700077c02 */ /* 0x002fe20008000f00 */
[----:B------:R-:W0:Y:S01]  /*b9d0*/  LDC.64 R2, c[0x4][R2] ;  /* 0x0100000002027b82 */ /* 0x000e220000000a00 */
[----:B------:R-:W-:Y:S01]  /*b9e0*/  IMAD.U32 R5, RZ, RZ, UR5 ;  /* 0x00000005ff057e24 */ /* 0x000fe2000f8e00ff */
[----:B------:R-:W-:Y:S01]  /*b9f0*/  MOV R13, RZ ;  /* 0x000000ff000d7202 */ /* 0x000fe20000000f00 */
[----:B------:R-:W-:Y:S02]  /*ba00*/  IMAD.U32 R6, RZ, RZ, UR6 ;  /* 0x00000006ff067e24 */ /* 0x000fe4000f8e00ff */
[----:B------:R-:W-:-:S02]  /*ba10*/  IMAD.U32 R10, RZ, RZ, UR8 ;  /* 0x00000008ff0a7e24 */ /* 0x000fc4000f8e00ff */
[----:B------:R-:W-:Y:S02]  /*ba20*/  IMAD.U32 R11, RZ, RZ, UR9 ;  /* 0x00000009ff0b7e24 */ /* 0x000fe4000f8e00ff */
[----:B------:R-:W-:Y:S02]  /*ba30*/  IMAD.MOV.U32 R8, RZ, RZ, 0x70 ;  /* 0x00000070ff087424 */ /* 0x000fe400078e00ff */
[----:B------:R-:W-:-:S07]  /*ba40*/  IMAD.MOV.U32 R12, RZ, RZ, 0x1 ;  /* 0x00000001ff0c7424 */ /* 0x000fce00078e00ff */
[----:B------:R-:W-:-:S07]  /*ba50*/  LEPC R20, `(.L_x_280) ;  /* 0x000000001014794e */ /* 0x000fce0000000000 */
[----:B0-----:R-:W-:Y:S05]  /*ba60*/  CALL.ABS.NOINC R2 ;  /* 0x0000000002007343 */ /* 0x001fea0003c00000 */
.L_x_280:
[----:B------:R-:W-:Y:S05]  /*ba70*/  BSYNC B6 ;  /* 0x0000000000067941 */ /* 0x000fea0003800000 */
.L_x_279:
[----:B------:R-:W2:Y:S01]  /*ba80*/  LDL.LU R21, [R1+0x4] ;  /* 0x0000040001157983 */ /* 0x000ea20000300800 */
[----:B------:R-:W3:Y:S01]  /*ba90*/  LDC R6, c[0x0][0x448] ;  /* 0x00011200ff067b82 */ /* 0x000ee20000000800 */
[----:B------:R-:W-:Y:S02]  /*baa0*/  ULDC.64 UR4, c[0x0][0x2d8] ;  /* 0x0000b60000047ab9 */ /* 0x000fe40000000a00 */
[----:B0-----:R-:W2:Y:S04]  /*bab0*/  LDL.LU.64 R2, [R1+0x8] ;  /* 0x0000080001027983 */ /* 0x001ea80000300a00 */
[----:B------:R-:W4:Y:S01]  /*bac0*/  LDL.LU R20, [R1+0x10] ;  /* 0x0000100001147983 */ /* 0x000f220000300800 */
[----:B------:R-:W-:-:S03]  /*bad0*/  IMAD R0, R32, UR4, RZ ;  /* 0x0000000420007c24 */ /* 0x000fc6000f8e02ff */
[----:B------:R0:W5:Y:S01]  /*bae0*/  LDL R10, [R1] ;  /* 0x00000000010a7983 */ /* 0x0001620000100800 */
[----:B------:R-:W-:Y:S01]  /*baf0*/  IMAD R5, R18, UR5, R0 ;  /* 0x0000000512057c24 */ /* 0x000fe2000f8e0200 */
[----:B------:R-:W0:Y:S01]  /*bb00*/  S2R R4, SR_TID.X ;  /* 0x0000000000047919 */ /* 0x000e220000002100 */
[----:B---3--:R-:W-:-:S13]  /*bb10*/  ISETP.NE.AND P0, PT, R6, 0x1, PT ;  /* 0x000000010600780c */ /* 0x008fda0003f05270 */
[----:B-1----:R-:W1:Y:S01]  /*bb20*/  @P0 LDC R7, c[0x0][0x450] ;  /* 0x00011400ff070b82 */ /* 0x002e620000000800 */
[----:B0-----:R-:W-:Y:S01]  /*bb30*/  IMAD.SHL.U32 R8, R4, 0x10, RZ ;  /* 0x0000001004087824 */ /* 0x001fe200078e00ff */
[----:B------:R-:W-:-:S04]  /*bb40*/  SHF.L.U32 R4, R17, 0x7, RZ ;  /* 0x0000000711047819 */ /* 0x000fc800000006ff */
[----:B------:R-:W-:Y:S01]  /*bb50*/  LOP3.LUT R8, R8, 0x70, RZ, 0xc0, !PT ;  /* 0x0000007008087812 */ /* 0x000fe200078ec0ff */
[----:B--2---:R-:W-:Y:S02]  /*bb60*/  IMAD.MOV.U32 R3, RZ, RZ, R21 ;  /* 0x000000ffff037224 */ /* 0x004fe400078e0015 */
[----:B------:R0:W5:Y:S01]  /*bb70*/  LDL R21, [R1+0x14] ;  /* 0x0000140001157983 */ /* 0x0001620000100800 */
[----:B------:R-:W-:Y:S01]  /*bb80*/  IMAD.WIDE.U32 R2, R18, UR4, R2 ;  /* 0x0000000412027c25 */ /* 0x000fe2000f8e0002 */
[----:B------:R-:W-:-:S03]  /*bb90*/  ULDC.64 UR4, c[0x0][0x2e0] ;  /* 0x0000b80000047ab9 */ /* 0x000fc60000000a00 */
[----:B----4-:R-:W-:Y:S02]  /*bba0*/  IMAD R0, R20, UR4, RZ ;  /* 0x0000000414007c24 */ /* 0x010fe4000f8e02ff */
[----:B------:R-:W2:Y:S01]  /*bbb0*/  S2R R20, SR_TID.X ;  /* 0x0000000000147919 */ /* 0x000ea20000002100 */
[----:B------:R-:W-:Y:S02]  /*bbc0*/  IMAD.IADD R3, R3, 0x1, R5 ;  /* 0x0000000103037824 */ /* 0x000fe400078e0205 */
[----:B------:R-:W3:Y:S01]  /*bbd0*/  @P0 LDC R5, c[0x0][0x44c] ;  /* 0x00011300ff050b82 */ /* 0x000ee20000000800 */
[C---:B------:R-:W-:Y:S02]  /*bbe0*/  IMAD R0, R31.reuse, UR5, R0 ;  /* 0x000000051f007c24 */ /* 0x040fe4000f8e0200 */
[----:B------:R-:W-:Y:S01]  /*bbf0*/  IMAD.WIDE.U32 R2, R31, UR4, R2 ;  /* 0x000000041f027c25 */ /* 0x000fe2000f8e0002 */
[----:B------:R-:W-:-:S03]  /*bc00*/  ULDC.64 UR4, c[0x0][0x2d0] ;  /* 0x0000b40000047ab9 */ /* 0x000fc60000000a00 */
[----:B------:R-:W-:Y:S01]  /*bc10*/  IMAD.IADD R3, R3, 0x1, R0 ;  /* 0x0000000103037824 */ /* 0x000fe200078e0200 */
[----:B--2---:R-:W-:-:S04]  /*bc20*/  LOP3.LUT R20, R20, 0x7f, RZ, 0xc0, !PT ;  /* 0x0000007f14147812 */ /* 0x004fc800078ec0ff */
[----:B------:R-:W-:-:S04]  /*bc30*/  SHF.R.U32.HI R20, RZ, 0x3, R20 ;  /* 0x00000003ff147819 */ /* 0x000fc80000011614 */
[----:B------:R-:W-:-:S05]  /*bc40*/  LOP3.LUT R0, R4, R20, R8, 0xfe, !PT ;  /* 0x0000001404007212 */ /* 0x000fca00078efe08 */
[----:B---3--:R-:W-:-:S04]  /*bc50*/  @P0 IMAD.HI.U32 R8, R0, R5, RZ ;  /* 0x0000000500080227 */ /* 0x008fc800078e00ff */
[----:B------:R-:W-:Y:S01]  /*bc60*/  IMAD.MOV.U32 R9, RZ, RZ, R0 ;  /* 0x000000ffff097224 */ /* 0x000fe200078e0000 */
[----:B-1----:R-:W-:-:S04]  /*bc70*/  @P0 SHF.R.U32.HI R9, RZ, R7, R8 ;  /* 0x00000007ff090219 */ /* 0x002fc80000011608 */
[--C-:B------:R-:W-:Y:S01]  /*bc80*/  SHF.R.S32.HI R8, RZ, 0x1f, R9.reuse ;  /* 0x0000001fff087819 */ /* 0x100fe20000011409 */
[----:B------:R-:W-:-:S04]  /*bc90*/  IMAD.MOV R5, RZ, RZ, -R9 ;  /* 0x000000ffff057224 */ /* 0x000fc800078e0a09 */
[----:B------:R-:W-:Y:S02]  /*bca0*/  IMAD R0, R6, R5, R0 ;  /* 0x0000000506007224 */ /* 0x000fe400078e0200 */
[----:B------:R-:W-:Y:S02]  /*bcb0*/  IMAD R8, R8, UR4, RZ ;  /* 0x0000000408087c24 */ /* 0x000fe4000f8e02ff */
[----:B------:R-:W-:Y:S01]  /*bcc0*/  IMAD.WIDE.U32 R2, R9, UR4, R2 ;  /* 0x0000000409027c25 */ /* 0x000fe2000f8e0002 */
[----:B------:R-:W-:-:S03]  /*bcd0*/  SHF.R.S32.HI R7, RZ, 0x1f, R0 ;  /* 0x0000001fff077819 */ /* 0x000fc60000011400 */
[----:B------:R-:W-:Y:S01]  /*bce0*/  IMAD R5, R9, UR5, R8 ;  /* 0x0000000509057c24 */ /* 0x000fe2000f8e0208 */
[----:B------:R-:W-:Y:S02]  /*bcf0*/  ULDC.64 UR4, c[0x0][0x2c8] ;  /* 0x0000b20000047ab9 */ /* 0x000fe40000000a00 */
[----:B------:R-:W-:Y:S02]  /*bd00*/  IMAD R7, R7, UR4, RZ ;  /* 0x0000000407077c24 */ /* 0x000fe4000f8e02ff */
[----:B------:R-:W-:Y:S02]  /*bd10*/  IMAD.IADD R3, R3, 0x1, R5 ;  /* 0x0000000103037824 */ /* 0x000fe400078e0205 */
[C---:B------:R-:W-:Y:S02]  /*bd20*/  IMAD R5, R0.reuse, UR5, R7 ;  /* 0x0000000500057c24 */ /* 0x040fe4000f8e0207 */
[----:B------:R-:W-:Y:S01]  /*bd30*/  IMAD.WIDE.U32 R2, R0, UR4, R2 ;  /* 0x0000000400027c25 */ /* 0x000fe2000f8e0002 */
[----:B------:R-:W-:-:S03]  /*bd40*/  ULDC.64 UR4, c[0x0][0x280] ;  /* 0x0000a00000047ab9 */ /* 0x000fc60000000a00 */
[----:B------:R-:W-:Y:S01]  /*bd50*/  IMAD.IADD R5, R3, 0x1, R5 ;  /* 0x0000000103057824 */ /* 0x000fe200078e0205 */
[C---:B------:R-:W-:Y:S01]  /*bd60*/  LEA R0, P0, R2.reuse, UR4, 0x1 ;  /* 0x0000000402007c11 */ /* 0x040fe2000f8008ff */
[----:B------:R-:W-:Y:S02]  /*bd70*/  ULDC UR4, c[0x0][0x2b8] ;  /* 0x0000ae0000047ab9 */ /* 0x000fe40000000800 */
[----:B------:R-:W-:Y:S02]  /*bd80*/  ISETP.GE.AND P1, PT, R29, UR4, PT ;  /* 0x000000041d007c0c */ /* 0x000fe4000bf26270 */
[----:B------:R-:W-:Y:S02]  /*bd90*/  LEA.HI.X R5, R2, UR5, R5, 0x1, P0 ;  /* 0x0000000502057c11 */ /* 0x000fe400080f0c05 */
[----:B------:R-:W-:Y:S01]  /*bda0*/  ISETP.GE.AND P0, PT, R30, UR4, PT ;  /* 0x000000041e007c0c */ /* 0x000fe2000bf06270 */
[----:B------:R-:W-:-:S03]  /*bdb0*/  UMOV UR4, 0xffffffff ;  /* 0xffffffff00047882 */ /* 0x000fc60000000000 */
[----:B0-----:R-:W-:Y:S09]  /*bdc0*/  BRA.DIV UR4, `(.L_x_281) ;  /* 0x0000003a04dc7947 */ /* 0x001ff2000b800000 */
[----:B------:R-:W0:Y:S01]  /*bdd0*/  SHFL.IDX PT, R14, R0, RZ, 0x181f ;  /* 0x00181fff000e7589 */ /* 0x000e2200000e0000 */
[----:B-----5:R-:W-:Y:S01]  /*bde0*/  IMAD R6, R21, R6, RZ ;  /* 0x0000000615067224 */ /* 0x020fe200078e02ff */
[----:B------:R-:W-:Y:S02]  /*bdf0*/  IADD3 R4, R20, R4, RZ ;  /* 0x0000000414047210 */ /* 0x000fe40007ffe0ff */
[----:B------:R-:W1:Y:S02]  /*be00*/  SHFL.IDX PT, R2, R5, RZ, 0x181f ;  /* 0x00181fff05027589 */ /* 0x000e6400000e0000 */
[C---:B------:R-:W-:Y:S01]  /*be10*/  ISETP.GE.AND P2, PT, R4.reuse, R6, PT ;  /* 0x000000060400720c */ /* 0x040fe20003f46270 */
[----:B------:R-:W-:-:S12]  /*be20*/  VIADD R7, R4, 0x10 ;  /* 0x0000001004077836 */ /* 0x000fd80000000000 */
[----:B0-----:R-:W-:-:S05]  /*be30*/  @!P2 LEA R14, P3, R30, R14, 0x1 ;  /* 0x0000000e1e0ea211 */ /* 0x001fca00078608ff */
[----:B-1----:R-:W-:Y:S02]  /*be40*/  @!P2 IMAD.X R3, RZ, RZ, R2, P3 ;  /* 0x000000ffff03a224 */ /* 0x002fe400018e0602 */
[----:B------:R-:W-:Y:S02]  /*be50*/  @!P2 IMAD.MOV.U32 R2, RZ, RZ, R14 ;  /* 0x000000ffff02a224 */ /* 0x000fe400078e000e */
[----:B------:R-:W0:Y:S04]  /*be60*/  SHFL.IDX PT, R14, R0, 0x1, 0x181f ;  /* 0x00381f00000e7f89 */ /* 0x000e2800000e0000 */
[----:B------:R-:W-:Y:S04]  /*be70*/  @!P2 LDGSTS.E.BYPASS.LTC128B.128 [R10+0x10400], desc[UR50][R2.64], !P0 ;  /* 0x10400000020aafae */ /* 0x000fe8000c101d72 */
[----:B------:R1:W-:Y:S01]  /*be80*/  @!P2 LDGSTS.E.BYPASS.LTC128B.128 [R10+0x14400], desc[UR50][R2.64+0x80], !P1 ;  /* 0x14400080020aafae */ /* 0x0003e2000c901d72 */
[----:B------:R-:W-:-:S03]  /*be90*/  ISETP.GE.AND P2, PT, R7, R6, PT ;  /* 0x000000060700720c */ /* 0x000fc60003f46270 */
[----:B-1----:R-:W1:Y:S10]  /*bea0*/  SHFL.IDX PT, R2, R5, 0x1, 0x181f ;  /* 0x00381f0005027f89 */ /* 0x002e7400000e0000 */
[----:B0-----:R-:W-:-:S05]  /*beb0*/  @!P2 LEA R14, P3, R30, R14, 0x1 ;  /* 0x0000000e1e0ea211 */ /* 0x001fca00078608ff */
[----:B-1----:R-:W-:Y:S01]  /*bec0*/  @!P2 IMAD.X R7, RZ, RZ, R2, P3 ;  /* 0x000000ffff07a224 */ /* 0x002fe200018e0602 */
[----:B------:R-:W-:Y:S02]  /*bed0*/  @!P2 MOV R2, R14 ;  /* 0x0000000e0002a202 */ /* 0x000fe40000000f00 */
[----:B------:R-:W0:Y:S01]  /*bee0*/  SHFL.IDX PT, R14, R0, 0x2, 0x181f ;  /* 0x00581f00000e7f89 */ /* 0x000e2200000e0000 */
[----:B------:R-:W-:Y:S02]  /*bef0*/  @!P2 IMAD.MOV.U32 R3, RZ, RZ, R7 ;  /* 0x000000ffff03a224 */ /* 0x000fe400078e0007 */
[----:B------:R-:W-:-:S03]  /*bf00*/  VIADD R7, R4, 0x20 ;  /* 0x0000002004077836 */ /* 0x000fc60000000000 */
[----:B------:R-:W-:Y:S04]  /*bf10*/  @!P2 LDGSTS.E.BYPASS.LTC128B.128 [R10+0x10c00], desc[UR50][R2.64], !P0 ;  /* 0x10c00000020aafae */ /* 0x000fe8000c101d72 */
[----:B------:R1:W-:Y:S01]  /*bf20*/  @!P2 LDGSTS.E.BYPASS.LTC128B.128 [R10+0x14c00], desc[UR50][R2.64+0x80], !P1 ;  /* 0x14c00080020aafae */ /* 0x0003e2000c901d72 */
[----:B------:R-:W-:-:S03]  /*bf30*/  ISETP.GE.AND P2, PT, R7, R6, PT ;  /* 0x000000060700720c */ /* 0x000fc60003f46270 */
[----:B-1----:R-:W1:Y:S10]  /*bf40*/  SHFL.IDX PT, R2, R5, 0x2, 0x181f ;  /* 0x00581f0005027f89 */ /* 0x002e7400000e0000 */
[----:B0-----:R-:W-:-:S05]  /*bf50*/  @!P2 LEA R14, P3, R30, R14, 0x1 ;  /* 0x0000000e1e0ea211 */ /* 0x001fca00078608ff */
[----:B-1----:R-:W-:Y:S02]  /*bf60*/  @!P2 IMAD.X R7, RZ, RZ, R2, P3 ;  /* 0x000000ffff07a224 */ /* 0x002fe400018e0602 */
[----:B------:R-:W-:Y:S02]  /*bf70*/  @!P2 IMAD.MOV.U32 R2, RZ, RZ, R14 ;  /* 0x000000ffff02a224 */ /* 0x000fe400078e000e */
[----:B------:R-:W0:Y:S01]  /*bf80*/  SHFL.IDX PT, R14, R0, 0x3, 0x181f ;  /* 0x00781f00000e7f89 */ /* 0x000e2200000e0000 */
[----:B------:R-:W-:Y:S01]  /*bf90*/  @!P2 MOV R3, R7 ;  /* 0x000000070003a202 */ /* 0x000fe20000000f00 */
[----:B------:R-:W-:-:S04]  /*bfa0*/  VIADD R7, R4, 0x30 ;  /* 0x0000003004077836 */ /* 0x000fc80000000000 */
[----:B------:R-:W-:Y:S04]  /*bfb0*/  @!P2 LDGSTS.E.BYPASS.LTC128B.128 [R10+0x11400], desc[UR50][R2.64], !P0 ;  /* 0x11400000020aafae */ /* 0x000fe8000c101d72 */
[----:B------:R1:W-:Y:S01]  /*bfc0*/  @!P2 LDGSTS.E.BYPASS.LTC128B.128 [R10+0x15400], desc[UR50][R2.64+0x80], !P1 ;  /* 0x15400080020aafae */ /* 0x0003e2000c901d72 */
[----:B------:R-:W-:-:S03]  /*bfd0*/  ISETP.GE.AND P2, PT, R7, R6, PT ;  /* 0x000000060700720c */ /* 0x000fc60003f46270 */
[----:B-1----:R-:W1:Y:S10]  /*bfe0*/  SHFL.IDX PT, R2, R5, 0x3, 0x181f ;  /* 0x00781f0005027f89 */ /* 0x002e7400000e0000 */
[----:B0-----:R-:W-:-:S05]  /*bff0*/  @!P2 LEA R14, P3, R30, R14, 0x1 ;  /* 0x0000000e1e0ea211 */ /* 0x001fca00078608ff */
[----:B-1----:R-:W-:Y:S02]  /*c000*/  @!P2 IMAD.X R7, RZ, RZ, R2, P3 ;  /* 0x000000ffff07a224 */ /* 0x002fe400018e0602 */
[----:B------:R-:W-:Y:S02]  /*c010*/  @!P2 IMAD.MOV.U32 R2, RZ, RZ, R14 ;  /* 0x000000ffff02a224 */ /* 0x000fe400078e000e */
[----:B------:R-:W-:Y:S01]  /*c020*/  @!P2 IMAD.MOV.U32 R3, RZ, RZ, R7 ;  /* 0x000000ffff03a224 */ /* 0x000fe200078e0007 */
[----:B------:R-:W0:Y:S01]  /*c030*/  SHFL.IDX PT, R14, R0, 0x4, 0x181f ;  /* 0x00981f00000e7f89 */ /* 0x000e2200000e0000 */
[----:B------:R-:W-:-:S03]  /*c040*/  IADD3 R7, R4, 0x40, RZ ;  /* 0x0000004004077810 */ /* 0x000fc60007ffe0ff */
        /* <DEDUP_REMOVED lines=9> */
[----:B------:R-:W-:-:S03]  /*c0e0*/  VIADD R7, R4, 0x50 ;  /* 0x0000005004077836 */ /* 0x000fc60000000000 */
[----:B------:R-:W-:Y:S04]  /*c0f0*/  @!P2 LDGSTS.E.BYPASS.LTC128B.128 [R10+0x12400], desc[UR50][R2.64], !P0 ;  /* 0x12400000020aafae */ /* 0x000fe8000c101d72 */
[----:B------:R1:W-:Y:S01]  /*c100*/  @!P2 LDGSTS.E.BYPASS.LTC128B.128 [R10+0x16400], desc[UR50][R2.64+0x80], !P1 ;  /* 0x16400080020aafae */ /* 0x0003e2000c901d72 */
[----:B------:R-:W-:-:S03]  /*c110*/  ISETP.GE.AND P2, PT, R7, R6, PT ;  /* 0x000000060700720c */ /* 0x000fc60003f46270 */
[----:B-1----:R-:W1:Y:S10]  /*c120*/  SHFL.IDX PT, R2, R5, 0x5, 0x181f ;  /* 0x00b81f0005027f89 */ /* 0x002e7400000e0000 */
[----:B0-----:R-:W-:-:S04]  /*c130*/  @!P2 LEA R14, P3, R30, R14, 0x1 ;  /* 0x0000000e1e0ea211 */ /* 0x001fc800078608ff */
[----:B-1----:R-:W-:Y:S01]  /*c140*/  @!P2 IADD3.X R7, RZ, R2, RZ, P3, !PT ;  /* 0x00000002ff07a210 */ /* 0x002fe20001ffe4ff */
[----:B------:R-:W-:Y:S02]  /*c150*/  @!P2 IMAD.MOV.U32 R2, RZ, RZ, R14 ;  /* 0x000000ffff02a224 */ /* 0x000fe400078e000e */
[----:B------:R-:W0:Y:S02]  /*c160*/  SHFL.IDX PT, R14, R0, 0x6, 0x181f ;  /* 0x00d81f00000e7f89 */ /* 0x000e2400000e0000 */
[----:B------:R-:W-:Y:S02]  /*c170*/  @!P2 IMAD.MOV.U32 R3, RZ, RZ, R7 ;  /* 0x000000ffff03a224 */ /* 0x000fe400078e0007 */
[----:B------:R-:W-:-:S03]  /*c180*/  VIADD R7, R4, 0x60 ;  /* 0x0000006004077836 */ /* 0x000fc60000000000 */
[----:B------:R-:W-:Y:S04]  /*c190*/  @!P2 LDGSTS.E.BYPASS.LTC128B.128 [R10+0x12c00], desc[UR50][R2.64], !P0 ;  /* 0x12c00000020aafae */ /* 0x000fe8000c101d72 */
[----:B------:R1:W-:Y:S01]  /*c1a0*/  @!P2 LDGSTS.E.BYPASS.LTC128B.128 [R10+0x16c00], desc[UR50][R2.64+0x80], !P1 ;  /* 0x16c00080020aafae */ /* 0x0003e2000c901d72 */
[----:B------:R-:W-:-:S03]  /*c1b0*/  ISETP.GE.AND P2, PT, R7, R6, PT ;  /* 0x000000060700720c */ /* 0x000fc60003f46270 */
[----:B-1----:R-:W1:Y:S10]  /*c1c0*/  SHFL.IDX PT, R2, R5, 0x6, 0x181f ;  /* 0x00d81f0005027f89 */ /* 0x002e7400000e0000 */
[----:B0-----:R-:W-:Y:S01]  /*c1d0*/  @!P2 LEA R14, P3, R30, R14, 0x1 ;  /* 0x0000000e1e0ea211 */ /* 0x001fe200078608ff */
[----:B------:R-:W0:Y:S04]  /*c1e0*/  SHFL.IDX PT, R5, R5, 0x7, 0x181f ;  /* 0x00f81f0005057f89 */ /* 0x000e2800000e0000 */
[----:B-1----:R-:W-:Y:S01]  /*c1f0*/  @!P2 IMAD.X R7, RZ, RZ, R2, P3 ;  /* 0x000000ffff07a224 */ /* 0x002fe200018e0602 */
[----:B------:R-:W-:-:S02]  /*c200*/  @!P2 MOV R2, R14 ;  /* 0x0000000e0002a202 */ /* 0x000fc40000000f00 */
[----:B------:R1:W2:Y:S01]  /*c210*/  SHFL.IDX PT, R14, R0, 0x7, 0x181f ;  /* 0x00f81f00000e7f89 */ /* 0x0002a200000e0000 */
[----:B------:R-:W-:-:S05]  /*c220*/  @!P2 IMAD.MOV.U32 R3, RZ, RZ, R7 ;  /* 0x000000ffff03a224 */ /* 0x000fca00078e0007 */
[----:B------:R1:W-:Y:S04]  /*c230*/  @!P2 LDGSTS.E.BYPASS.LTC128B.128 [R10+0x13400], desc[UR50][R2.64], !P0 ;  /* 0x13400000020aafae */ /* 0x0003e8000c101d72 */
[----:B0-----:R1:W-:Y:S02]  /*c240*/  @!P2 LDGSTS.E.BYPASS.LTC128B.128 [R10+0x17400], desc[UR50][R2.64+0x80], !P1 ;  /* 0x17400080020aafae */ /* 0x0013e4000c901d72 */
.L_x_376:
[----:B-1----:R-:W-:Y:S01]  /*c250*/  VIADD R3, R4, 0x70 ;  /* 0x0000007004037836 */ /* 0x002fe20000000000 */
[----:B------:R-:W-:Y:S04]  /*c260*/  BSSY B0, `(.L_x_282) ;  /* 0x000000a000007945 */ /* 0x000fe80003800000 */
[----:B------:R-:W-:-:S13]  /*c270*/  ISETP.GE.AND P2, PT, R3, R6, PT ;  /* 0x000000060300720c */ /* 0x000fda0003f46270 */
[----:B------:R-:W-:Y:S05]  /*c280*/  @P2 BRA `(.L_x_283) ;  /* 0x00000000001c2947 */ /* 0x000fea0003800000 */
[----:B--2---:R-:W-:-:S05]  /*c290*/  LEA R2, P2, R30, R14, 0x1 ;  /* 0x0000000e1e027211 */ /* 0x004fca00078408ff */
[----:B------:R-:W-:-:S05]  /*c2a0*/  IMAD.X R3, RZ, RZ, R5, P2 ;  /* 0x000000ffff037224 */ /* 0x000fca00010e0605 */
[----:B------:R-:W-:Y:S01]  /*c2b0*/  @!PT LDS RZ, [RZ] ;  /* 0x00000000fffff984 */ /* 0x000fe20000000800 */
[----:B------:R-:W-:Y:S01]  /*c2c0*/  @!PT LDS RZ, [RZ] ;  /* 0x00000000fffff984 */ /* 0x000fe20000000800 */
[----:B------:R-:W-:Y:S01]  /*c2d0*/  @!PT LDS RZ, [RZ] ;  /* 0x00000000fffff984 */ /* 0x000fe20000000800 */
[----:B------:R0:W-:Y:S04]  /*c2e0*/  LDGSTS.E.BYPASS.LTC128B.128 [R10+0x13c00], desc[UR50][R2.64], !P0 ;  /* 0x13c00000020a7fae */ /* 0x0001e8000c101d72 */
[----:B------:R0:W-:Y:S02]  /*c2f0*/  LDGSTS.E.BYPASS.LTC128B.128 [R10+0x17c00], desc[UR50][R2.64+0x80], !P1 ;  /* 0x17c00080020a7fae */ /* 0x0001e4000c901d72 */
.L_x_283:
[----:B------:R-:W-:Y:S05]  /*c300*/  BSYNC B0 ;  /* 0x0000000000007941 */ /* 0x000fea0003800000 */
.L_x_282:
[----:B------:R-:W-:Y:S01]  /*c310*/  NOP ;  /* 0x0000000000007918 */ /* 0x000fe20000000000 */
[----:B------:R-:W-:-:S13]  /*c320*/  PLOP3.LUT P0, PT, PT, PT, PT, 0x80, 0x0 ;  /* 0x000000000000781c */ /* 0x000fda0003f0f070 */
.L_x_284:
[----:B------:R-:W-:Y:S02]  /*c330*/  PLOP3.LUT P1, PT, P1, P0, PT, 0xa2, 0x0 ;  /* 0x000000000000781c */ /* 0x000fe40000f21472 */
[----:B------:R-:W-:-:S08]  /*c340*/  @P0 R2UR P1, UR4, R22 ;  /* 0x00000000160402ca */ /* 0x000fd00000020000 */
[----:B------:R-:W-:-:S05]  /*c350*/  @P0 PLOP3.LUT P0, PT, P1, PT, PT, 0x80, 0x0 ;  /* 0x000000000000081c */ /* 0x000fca0000f0f070 */
[----:B------:R-:W-:Y:S01]  /*c360*/  @!P1 SYNCS.ARRIVE.TRANS64.RED.A0T1 RZ, [UR4+0x28800], RZ ;  /* 0x028800ffffff99a7 */ /* 0x000fe20008200404 */
[----:B------:R-:W-:Y:S07]  /*c370*/  @!P1 ARRIVES.LDGSTSBAR.64.TRANSCNT [UR4+0x28800] ;  /* 0x02880000ff0099b0 */ /* 0x000fee0008000a84 */
[----:B------:R-:W-:Y:S05]  /*c380*/  @P0 BRA.U.ANY `(.L_x_284) ;  /* 0xfffffffd00e80947 */ /* 0x000fea000393ffff */
[----:B0-----:R-:W3:Y:S02]  /*c390*/  LDL.LU R2, [R1+0x1c] ;  /* 0x00001c0001027983 */ /* 0x001ee40000300800 */
[----:B---3--:R-:W-:-:S05]  /*c3a0*/  VIADD R2, R2, 0x1 ;  /* 0x0000000102027836 */ /* 0x008fca0000000000 */
[----:B------:R0:W-:Y:S01]  /*c3b0*/  STL [R1+0x1c], R2 ;  /* 0x00001c0201007387 */ /* 0x0001e20000100800 */
[----:B------:R-:W-:-:S04]  /*c3c0*/  LEA.HI R0, R2, R2, RZ, 0x1 ;  /* 0x0000000202007211 */ /* 0x000fc800078f08ff */
[----:B------:R-:W-:-:S04]  /*c3d0*/  LOP3.LUT R0, R0, 0xfffffffe, RZ, 0xc0, !PT ;  /* 0xfffffffe00007812 */ /* 0x000fc800078ec0ff */
[----:B------:R-:W-:-:S04]  /*c3e0*/  IADD3 R0, R2, -R0, RZ ;  /* 0x8000000002007210 */ /* 0x000fc80007ffe0ff */
[----:B------:R-:W-:Y:S01]  /*c3f0*/  SHF.L.U32 R3, R0, 0x1f, RZ ;  /* 0x0000001f00037819 */ /* 0x000fe200000006ff */
[----:B------:R-:W-:Y:S01]  /*c400*/  NOP ;  /* 0x0000000000007918 */ /* 0x000fe20000000000 */
[----:B------:R0:W-:Y:S01]  /*c410*/  SYNCS.ARRIVE.TRANS64.A1T0 RZ, [R22+URZ+0x28800], RZ ;  /* 0x028800ff16ff79a7 */ /* 0x0001e2000810003f */
[----:B------:R-:W-:Y:S01]  /*c420*/  BSSY B0, `(.L_x_285) ;  /* 0x0000004000007945 */ /* 0x000fe20003800000 */
[----:B------:R-:W-:Y:S01]  /*c430*/  ISETP.GE.AND P0, PT, R35, 0x81, PT ;  /* 0x000000812300780c */ /* 0x000fe20003f06270 */
[----:B------:R-:W1:Y:S02]  /*c440*/  SYNCS.PHASECHK.TRANS64.TRYWAIT P1, [R22+URZ+0x28820], R3 ;  /* 0x02882003160075a7 */ /* 0x000e64000802017f */
[----:B01----:R-:W-:Y:S10]  /*c450*/  @!P1 BRA `(.L_x_286) ;  /* 0x0000003c00b89947 */ /* 0x003ff40003800000 */
.L_x_377:
[----:B------:R-:W-:Y:S05]  /*c460*/  BSYNC B0 ;  /* 0x0000000000007941 */ /* 0x000fea0003800000 */
.L_x_285:
[----:B------:R-:W-:Y:S04]  /*c470*/  BSSY B0, `(.L_x_287) ;  /* 0x000010e000007945 */ /* 0x000fe80003800000 */
[----:B------:R-:W-:Y:S05]  /*c480*/  @!P0 BRA `(.L_x_288) ;  /* 0x0000001000308947 */ /* 0x000fea0003800000 */
[----:B------:R-:W3:Y:S01]  /*c490*/  LDL.LU R0, [R1+0x18] ;  /* 0x0000180001007983 */ /* 0x000ee20000300800 */
[----:B------:R-:W-:Y:S01]  /*c4a0*/  ULDC UR4, c[0x0][0x2f4] ;  /* 0x0000bd0000047ab9 */ /* 0x000fe20000000800 */
[----:B------:R-:W-:Y:S01]  /*c4b0*/  IMAD.MOV.U32 R17, RZ, RZ, R28 ;  /* 0x000000ffff117224 */ /* 0x000fe200078e001c */
[----:B------:R-:W-:Y:S01]  /*c4c0*/  ISETP.GE.AND P2, PT, R30, UR4, PT ;  /* 0x000000041e007c0c */ /* 0x000fe2000bf46270 */
[----:B------:R-:W-:Y:S01]  /*c4d0*/  IMAD.MOV.U32 R10, RZ, RZ, R25 ;  /* 0x000000ffff0a7224 */ /* 0x000fe200078e0019 */
[----:B------:R-:W-:Y:S01]  /*c4e0*/  ISETP.GE.AND P1, PT, R29, UR4, PT ;  /* 0x000000041d007c0c */ /* 0x000fe2000bf26270 */
[----:B------:R-:W-:Y:S01]  /*c4f0*/  IMAD.MOV.U32 R31, RZ, RZ, R26 ;  /* 0x000000ffff1f7224 */ /* 0x000fe200078e001a */
[----:B---3--:R-:W-:-:S11]  /*c500*/  LEA.HI.SX32 R6, R0, 0xfffffffe, 0x19 ;  /* 0xfffffffe00067811 */ /* 0x008fd600078fcaff */
.L_x_301:
[----:B0-----:R-:W0:Y:S01]  /*c510*/  S2R R3, SR_TID.X ;  /* 0x0000000000037919 */ /* 0x001e220000002100 */
[----:B------:R-:W1:Y:S01]  /*c520*/  LDC R4, c[0x0][0x430] ;  /* 0x00010c00ff047b82 */ /* 0x000e620000000800 */
[----:B------:R-:W-:Y:S05]  /*c530*/  YIELD ;  /* 0x0000000000007946 */ /* 0x000fea0003800000 */
[----:B------:R-:W-:Y:S01]  /*c540*/  ULDC.64 UR4, c[0x0][0x428] ;  /* 0x00010a0000047ab9 */ /* 0x000fe20000000a00 */
[----:B------:R-:W-:Y:S01]  /*c550*/  VIADD R25, R10, 0x1 ;  /* 0x000000010a197836 */ /* 0x000fe20000000000 */
[----:B-1----:R-:W-:Y:S02]  /*c560*/  ISETP.NE.AND P0, PT, R4, 0x1, PT ;  /* 0x000000010400780c */ /* 0x002fe40003f05270 */
[C---:B0-----:R-:W-:Y:S01]  /*c570*/  LOP3.LUT R0, R3.reuse, 0x7f, RZ, 0xc0, !PT ;  /* 0x0000007f03007812 */ /* 0x041fe200078ec0ff */
[----:B------:R-:W-:-:S03]  /*c580*/  IMAD.SHL.U32 R4, R3, 0x10, RZ ;  /* 0x0000001003047824 */ /* 0x000fc600078e00ff */
[----:B------:R-:W-:-:S07]  /*c590*/  SHF.R.U32.HI R5, RZ, 0x3, R0 ;  /* 0x00000003ff057819 */ /* 0x000fce0000011600 */
[----:B------:R-:W0:Y:S01]  /*c5a0*/  @P0 LDC R0, c[0x0][0x434] ;  /* 0x00010d00ff000b82 */ /* 0x000e220000000800 */
[----:B------:R-:W-:Y:S02]  /*c5b0*/  LOP3.LUT R4, R4, 0x70, RZ, 0xc0, !PT ;  /* 0x0000007004047812 */ /* 0x000fe400078ec0ff */
[----:B------:R-:W-:-:S04]  /*c5c0*/  LEA R7, R6, R5, 0x7 ;  /* 0x0000000506077211 */ /* 0x000fc800078e38ff */
[----:B------:R-:W-:Y:S01]  /*c5d0*/  IADD3 R7, R4, R7, R36 ;  /* 0x0000000704077210 */ /* 0x000fe20007ffe024 */
[----:B------:R-:W1:Y:S04]  /*c5e0*/  @P0 LDC R3, c[0x0][0x438] ;  /* 0x00010e00ff030b82 */ /* 0x000e680000000800 */
        /* <DEDUP_REMOVED lines=10> */
[----:B------:R-:W-:Y:S01]  /*c690*/  LEA R4, P0, R2, UR4, 0x2 ;  /* 0x0000000402047c11 */ /* 0x000fe2000f8010ff */
[----:B------:R-:W-:-:S03]  /*c6a0*/  ULDC UR4, c[0x0][0x430] ;  /* 0x00010c0000047ab9 */ /* 0x000fc60000000800 */
[----:B------:R-:W-:Y:S02]  /*c6b0*/  LEA.HI.X R5, R2, UR5, R3, 0x2, P0 ;  /* 0x0000000502057c11 */ /* 0x000fe400080f1403 */
[----:B------:R-:W-:Y:S01]  /*c6c0*/  MOV R9, UR37 ;  /* 0x0000002500097c02 */ /* 0x000fe20008000f00 */
[----:B------:R-:W-:Y:S01]  /*c6d0*/  IMAD.MOV R2, RZ, RZ, -R8 ;  /* 0x000000ffff027224 */ /* 0x000fe200078e0a08 */
[----:B------:R-:W-:Y:S01]  /*c6e0*/  ISETP.NE.AND P0, PT, R25, 0x2, PT ;  /* 0x000000021900780c */ /* 0x000fe20003f05270 */
[----:B------:R0:W3:Y:S01]  /*c6f0*/  LDG.E R0, desc[UR50][R4.64] ;  /* 0x0000003204007981 */ /* 0x0000e2000c1e1900 */
[----:B------:R-:W-:Y:S02]  /*c700*/  ISETP.NE.AND P3, PT, R9, 0x3, PT ;  /* 0x000000030900780c */ /* 0x000fe40003f65270 */
[----:B------:R-:W-:Y:S01]  /*c710*/  SEL R28, RZ, 0x1, P0 ;  /* 0x00000001ff1c7807 */ /* 0x000fe20000000000 */
[----:B------:R-:W-:Y:S01]  /*c720*/  IMAD.MOV.U32 R26, RZ, RZ, R6 ;  /* 0x000000ffff1a7224 */ /* 0x000fe200078e0006 */
[----:B------:R-:W-:-:S02]  /*c730*/  SEL R25, R25, RZ, P0 ;  /* 0x000000ff19197207 */ /* 0x000fc40000000000 */
[----:B------:R-:W-:Y:S01]  /*c740*/  LOP3.LUT R28, R17, R28, RZ, 0x3c, !PT ;  /* 0x0000001c111c7212 */ /* 0x000fe200078e3cff */
[----:B0-----:R-:W-:Y:S01]  /*c750*/  IMAD R4, R2, UR4, R7 ;  /* 0x0000000402047c24 */ /* 0x001fe2000f8e0207 */
[----:B---3--:R-:W-:-:S05]  /*c760*/  SHF.R.S32.HI R21, RZ, 0x1f, R0 ;  /* 0x0000001fff157819 */ /* 0x008fca0000011400 */
[----:B------:R-:W-:Y:S05]  /*c770*/  @!P3 BRA `(.L_x_289) ;  /* 0x000000000004b947 */ /* 0x000fea0003800000 */
[----:B------:R-:W-:Y:S01]  /*c780*/  BPT.TRAP 0x1 ;  /* 0x000000040000795c */ /* 0x000fe20000300000 */
.L_x_289:
[----:B------:R-:W-:Y:S01]  /*c790*/  IMAD R6, R25, 0x8, R22 ;  /* 0x0000000819067824 */ /* 0x000fe200078e0216 */
[----:B------:R-:W-:Y:S01]  /*c7a0*/  SHF.L.U32 R3, R28, 0x1f, RZ ;  /* 0x0000001f1c037819 */ /* 0x000fe200000006ff */
[----:B------:R-:W-:Y:S03]  /*c7b0*/  BSSY B1, `(.L_x_290) ;  /* 0x0000003000017945 */ /* 0x000fe60003800000 */
[----:B------:R-:W0:Y:S02]  /*c7c0*/  SYNCS.PHASECHK.TRANS64.TRYWAIT P0, [R6+URZ+0x28840], R3 ;  /* 0x02884003060075a7 */ /* 0x000e24000800017f */
[----:B0-----:R-:W-:Y:S05]  /*c7d0*/  @!P0 BRA `(.L_x_291) ;  /* 0x0000003800ec8947 */ /* 0x001fea0003800000 */
.L_x_378:
[----:B------:R-:W-:Y:S05]  /*c7e0*/  BSYNC B1 ;  /* 0x0000000000017941 */ /* 0x000fea0003800000 */
.L_x_290:
[----:B------:R-:W-:Y:S01]  /*c7f0*/  SHF.R.S32.HI R20, RZ, 0x1f, R4 ;  /* 0x0000001fff147819 */ /* 0x000fe20000011404 */
[----:B------:R-:W-:Y:S01]  /*c800*/  ULDC.64 UR4, c[0x0][0x300] ;  /* 0x0000c00000047ab9 */ /* 0x000fe20000000a00 */
[C---:B------:R-:W-:Y:S01]  /*c810*/  LOP3.LUT P4, RZ, R27.reuse, 0x2, RZ, 0xc0, !PT ;  /* 0x000000021bff7812 */ /* 0x040fe2000788c0ff */
[----:B0-----:R-:W-:Y:S01]  /*c820*/  IMAD.WIDE.U32 R2, R4, UR4, RZ ;  /* 0x0000000404027c25 */ /* 0x001fe2000f8e00ff */
[----:B------:R-:W-:-:S03]  /*c830*/  LOP3.LUT P3, RZ, R27, 0x1, RZ, 0xc0, !PT ;  /* 0x000000011bff7812 */ /* 0x000fc6000786c0ff */
[----:B------:R-:W-:Y:S02]  /*c840*/  IMAD R5, R20, UR4, RZ ;  /* 0x0000000414057c24 */ /* 0x000fe4000f8e02ff */
[----:B------:R-:W-:Y:S02]  /*c850*/  IMAD R8, R25, 0x4000, R34 ;  /* 0x0000400019087824 */ /* 0x000fe400078e0222 */
[----:B------:R-:W-:Y:S01]  /*c860*/  IMAD R5, R4, UR5, R5 ;  /* 0x0000000504057c24 */ /* 0x000fe2000f8e0205 */
[----:B------:R-:W-:-:S03]  /*c870*/  ULDC.64 UR4, c[0x0][0x310] ;  /* 0x0000c40000047ab9 */ /* 0x000fc60000000a00 */
[----:B------:R-:W-:Y:S02]  /*c880*/  IMAD.IADD R3, R3, 0x1, R5 ;  /* 0x0000000103037824 */ /* 0x000fe400078e0205 */
[----:B------:R-:W-:Y:S02]  /*c890*/  IMAD R5, R21, UR4, RZ ;  /* 0x0000000415057c24 */ /* 0x000fe4000f8e02ff */
[----:B------:R-:W-:-:S04]  /*c8a0*/  IMAD.WIDE.U32 R2, R0, UR4, R2 ;  /* 0x0000000400027c25 */ /* 0x000fc8000f8e0002 */
[----:B------:R-:W-:Y:S01]  /*c8b0*/  IMAD R5, R0, UR5, R5 ;  /* 0x0000000500057c24 */ /* 0x000fe2000f8e0205 */
[----:B------:R-:W-:-:S04]  /*c8c0*/  ULDC.64 UR4, c[0x0][0x308] ;  /* 0x0000c20000047ab9 */ /* 0x000fc80000000a00 */
[----:B------:R-:W-:Y:S01]  /*c8d0*/  IADD3 R3, R3, R5, RZ ;  /* 0x0000000503037210 */ /* 0x000fe20007ffe0ff */
[----:B------:R-:W-:-:S04]  /*c8e0*/  IMAD R5, R32, UR4, RZ ;  /* 0x0000000420057c24 */ /* 0x000fc8000f8e02ff */
[C---:B------:R-:W-:Y:S02]  /*c8f0*/  IMAD R5, R18.reuse, UR5, R5 ;  /* 0x0000000512057c24 */ /* 0x040fe4000f8e0205 */
[----:B------:R-:W-:Y:S01]  /*c900*/  IMAD.WIDE.U32 R2, R18, UR4, R2 ;  /* 0x0000000412027c25 */ /* 0x000fe2000f8e0002 */
[----:B------:R-:W-:-:S03]  /*c910*/  ULDC.64 UR4, c[0x0][0x2e8] ;  /* 0x0000ba0000047ab9 */ /* 0x000fc60000000a00 */
[----:B------:R-:W-:Y:S01]  /*c920*/  IMAD.IADD R5, R5, 0x1, R3 ;  /* 0x0000000105057824 */ /* 0x000fe200078e0203 */
[----:B------:R-:W-:Y:S01]  /*c930*/  LEA R7, P0, R2, UR4, 0x1 ;  /* 0x0000000402077c11 */ /* 0x000fe2000f8008ff */
[----:B------:R-:W-:-:S03]  /*c940*/  UMOV UR4, 0xffffffff ;  /* 0xffffffff00047882 */ /* 0x000fc60000000000 */
[----:B------:R-:W-:Y:S01]  /*c950*/  LEA.HI.X R9, R2, UR5, R5, 0x1, P0 ;  /* 0x0000000502097c11 */ /* 0x000fe200080f0c05 */
[----:B------:R-:W-:Y:S08]  /*c960*/  BRA.DIV UR4, `(.L_x_292) ;  /* 0x0000003a049c7947 */ /* 0x000ff0000b800000 */
[----:B------:R-:W0:Y:S01]  /*c970*/  SHFL.IDX PT, R2, R7, RZ, 0x181f ;  /* 0x00181fff07027589 */ /* 0x000e2200000e0000 */
[----:B------:R-:W-:Y:S01]  /*c980*/  IMAD.SHL.U32 R5, R30, 0x2, RZ ;  /* 0x000000021e057824 */ /* 0x000fe200078e00ff */
[----:B------:R-:W-:Y:S02]  /*c990*/  LEA R8, R8, R22, 0x1 ;  /* 0x0000001608087211 */ /* 0x000fe400078e08ff */
[----:B------:R-:W1:Y:S02]  /*c9a0*/  SHFL.IDX PT, R3, R9, RZ, 0x181f ;  /* 0x00181fff09037589 */ /* 0x000e6400000e0000 */
[----:B0-----:R-:W-:-:S05]  /*c9b0*/  IADD3 R2, P0, R2, R5, RZ ;  /* 0x0000000502027210 */ /* 0x001fca0007f1e0ff */
[----:B-1----:R-:W-:-:S05]  /*c9c0*/  IMAD.X R3, RZ, RZ, R3, P0 ;  /* 0x000000ffff037224 */ /* 0x002fca00000e0603 */
[----:B------:R-:W-:Y:S01]  /*c9d0*/  @!PT LDS RZ, [RZ] ;  /* 0x00000000fffff984 */ /* 0x000fe20000000800 */
[----:B------:R-:W-:Y:S04]  /*c9e0*/  LDGSTS.E.BYPASS.LTC128B.128 [R8+0x18400], desc[UR50][R2.64], !P4 ;  /* 0x1840000002087fae */ /* 0x000fe8000e101d72 */
[----:B------:R0:W-:Y:S04]  /*c9f0*/  LDGSTS.E.BYPASS.LTC128B.128 [R8+0x1c400], desc[UR50][R2.64+0x80], !P3 ;  /* 0x1c40008002087fae */ /* 0x0001e8000d901d72 */
[----:B0-----:R-:W0:Y:S04]  /*ca00*/  SHFL.IDX PT, R2, R7, 0x1, 0x181f ;  /* 0x00381f0007027f89 */ /* 0x001e2800000e0000 */
[----:B------:R-:W1:Y:S01]  /*ca10*/  SHFL.IDX PT, R3, R9, 0x1, 0x181f ;  /* 0x00381f0009037f89 */ /* 0x000e6200000e0000 */
[----:B0-----:R-:W-:-:S05]  /*ca20*/  IADD3 R2, P0, R2, R5, RZ ;  /* 0x0000000502027210 */ /* 0x001fca0007f1e0ff */
[----:B-1----:R-:W-:-:S05]  /*ca30*/  IMAD.X R3, RZ, RZ, R3, P0 ;  /* 0x000000ffff037224 */ /* 0x002fca00000e0603 */
        /* <DEDUP_REMOVED lines=22> */
[----:B0-----:R-:W-:-:S04]  /*cba0*/  IADD3 R2, P0, R2, R5, RZ ;  /* 0x0000000502027210 */ /* 0x001fc80007f1e0ff */
[----:B-1----:R-:W-:-:S05]  /*cbb0*/  IADD3.X R3, RZ, R3, RZ, P0, !PT ;  /* 0x00000003ff037210 */ /* 0x002fca00007fe4ff */
[----:B------:R-:W-:Y:S04]  /*cbc0*/  LDGSTS.E.BYPASS.LTC128B.128 [R8+0x1ac00], desc[UR50][R2.64], !P4 ;  /* 0x1ac0000002087fae */ /* 0x000fe8000e101d72 */
[----:B------:R0:W-:Y:S04]  /*cbd0*/  LDGSTS.E.BYPASS.LTC128B.128 [R8+0x1ec00], desc[UR50][R2.64+0x80], !P3 ;  /* 0x1ec0008002087fae */ /* 0x0001e8000d901d72 */
[----:B0-----:R-:W0:Y:S04]  /*cbe0*/  SHFL.IDX PT, R2, R7, 0x6, 0x181f ;  /* 0x00d81f0007027f89 */ /* 0x001e2800000e0000 */
[----:B------:R-:W1:Y:S04]  /*cbf0*/  SHFL.IDX PT, R3, R9, 0x6, 0x181f ;  /* 0x00d81f0009037f89 */ /* 0x000e6800000e0000 */
[----:B------:R-:W3:Y:S01]  /*cc00*/  SHFL.IDX PT, R9, R9, 0x7, 0x181f ;  /* 0x00f81f0009097f89 */ /* 0x000ee200000e0000 */
[----:B0-----:R-:W-:-:S05]  /*cc10*/  IADD3 R2, P0, R2, R5, RZ ;  /* 0x0000000502027210 */ /* 0x001fca0007f1e0ff */
[----:B-1----:R-:W-:-:S05]  /*cc20*/  IMAD.X R3, RZ, RZ, R3, P0 ;  /* 0x000000ffff037224 */ /* 0x002fca00000e0603 */
[----:B------:R-:W-:Y:S04]  /*cc30*/  LDGSTS.E.BYPASS.LTC128B.128 [R8+0x1b400], desc[UR50][R2.64], !P4 ;  /* 0x1b40000002087fae */ /* 0x000fe8000e101d72 */
[----:B------:R0:W-:Y:S04]  /*cc40*/  LDGSTS.E.BYPASS.LTC128B.128 [R8+0x1f400], desc[UR50][R2.64+0x80], !P3 ;  /* 0x1f40008002087fae */ /* 0x0001e8000d901d72 */
[----:B0--3--:R0:W1:Y:S02]  /*cc50*/  SHFL.IDX PT, R2, R7, 0x7, 0x181f ;  /* 0x00f81f0007027f89 */ /* 0x00906400000e0000 */
.L_x_396:
[----:B-1----:R-:W-:-:S05]  /*cc60*/  IADD3 R2, P0, R2, R5, RZ ;  /* 0x0000000502027210 */ /* 0x002fca0007f1e0ff */
[----:B------:R-:W-:Y:S01]  /*cc70*/  IMAD.X R3, RZ, RZ, R9, P0 ;  /* 0x000000ffff037224 */ /* 0x000fe200000e0609 */
[----:B------:R-:W-:-:S04]  /*cc80*/  PLOP3.LUT P0, PT, PT, PT, PT, 0x80, 0x0 ;  /* 0x000000000000781c */ /* 0x000fc80003f0f070 */
[----:B------:R-:W-:Y:S01]  /*cc90*/  @!PT LDS RZ, [RZ] ;  /* 0x00000000fffff984 */ /* 0x000fe20000000800 */
[----:B------:R-:W-:Y:S01]  /*cca0*/  @!PT LDS RZ, [RZ] ;  /* 0x00000000fffff984 */ /* 0x000fe20000000800 */
[----:B------:R-:W-:Y:S01]  /*ccb0*/  @!PT LDS RZ, [RZ] ;  /* 0x00000000fffff984 */ /* 0x000fe20000000800 */
[----:B------:R1:W-:Y:S04]  /*ccc0*/  LDGSTS.E.BYPASS.LTC128B.128 [R8+0x1bc00], desc[UR50][R2.64], !P4 ;  /* 0x1bc0000002087fae */ /* 0x0003e8000e101d72 */
[----:B------:R1:W-:Y:S01]  /*ccd0*/  LDGSTS.E.BYPASS.LTC128B.128 [R8+0x1fc00], desc[UR50][R2.64+0x80], !P3 ;  /* 0x1fc0008002087fae */ /* 0x0003e2000d901d72 */
[----:B------:R-:W-:-:S04]  /*cce0*/  NOP ;  /* 0x0000000000007918 */ /* 0x000fc80000000000 */
.L_x_293:
[----:B------:R-:W-:Y:S02]  /*ccf0*/  PLOP3.LUT P3, PT, P3, P0, PT, 0xa2, 0x0 ;  /* 0x000000000000781c */ /* 0x000fe40001f61472 */
[----:B------:R-:W-:-:S08]  /*cd00*/  @P0 R2UR P3, UR4, R6 ;  /* 0x00000000060402ca */ /* 0x000fd00000060000 */
[----:B------:R-:W-:-:S05]  /*cd10*/  @P0 PLOP3.LUT P0, PT, P3, PT, PT, 0x80, 0x0 ;  /* 0x000000000000081c */ /* 0x000fca0001f0f070 */
[----:B------:R-:W-:Y:S01]  /*cd20*/  @!P3 SYNCS.ARRIVE.TRANS64.RED.A0T1 RZ, [UR4+0x28830], RZ ;  /* 0x028830ffffffb9a7 */ /* 0x000fe20008200404 */
[----:B------:R-:W-:Y:S07]  /*cd30*/  @!P3 ARRIVES.LDGSTSBAR.64.TRANSCNT [UR4+0x28830] ;  /* 0x02883000ff00b9b0 */ /* 0x000fee0008000a84 */
[----:B------:R-:W-:Y:S05]  /*cd40*/  @P0 BRA.U.ANY `(.L_x_293) ;  /* 0xfffffffd00e80947 */ /* 0x000fea000393ffff */
[----:B------:R-:W-:Y:S01]  /*cd50*/  NOP ;  /* 0x0000000000007918 */ /* 0x000fe20000000000 */
[----:B-1----:R-:W-:-:S05]  /*cd60*/  IMAD.U32 R2, RZ, RZ, UR37 ;  /* 0x00000025ff027e24 */ /* 0x002fca000f8e00ff */
[----:B------:R-:W-:-:S13]  /*cd70*/  ISETP.NE.AND P4, PT, R2, 0x3, PT ;  /* 0x000000030200780c */ /* 0x000fda0003f85270 */
[----:B------:R-:W-:Y:S05]  /*cd80*/  @!P4 BRA `(.L_x_294) ;  /* 0x000000000004c947 */ /* 0x000fea0003800000 */
[----:B------:R-:W-:Y:S01]  /*cd90*/  BPT.TRAP 0x1 ;  /* 0x000000040000795c */ /* 0x000fe20000300000 */
.L_x_294:
[----:B------:R1:W-:Y:S01]  /*cda0*/  SYNCS.ARRIVE.TRANS64.A1T0 RZ, [R6+URZ+0x28830], RZ ;  /* 0x028830ff06ff79a7 */ /* 0x0003e2000810003f */
[----:B------:R-:W-:Y:S05]  /*cdb0*/  @!P4 BRA `(.L_x_295) ;  /* 0x000000000004c947 */ /* 0x000fea0003800000 */
[----:B------:R-:W-:Y:S01]  /*cdc0*/  BPT.TRAP 0x1 ;  /* 0x000000040000795c */ /* 0x000fe20000300000 */
.L_x_295:
[----:B------:R-:W-:Y:S01]  /*cdd0*/  SHF.L.U32 R3, R17, 0x1f, RZ ;  /* 0x0000001f11037819 */ /* 0x000fe200000006ff */
[----:B-1----:R-:W-:Y:S01]  /*cde0*/  IMAD R6, R10, 0x8, R22 ;  /* 0x000000080a067824 */ /* 0x002fe200078e0216 */
[----:B------:R-:W-:Y:S01]  /*cdf0*/  BSSY B1, `(.L_x_296) ;  /* 0x0000004000017945 */ /* 0x000fe20003800000 */
[----:B------:R-:W-:Y:S02]  /*ce00*/  IMAD R8, R31, -0x80, R35 ;  /* 0xffffff801f087824 */ /* 0x000fe400078e0223 */
[----:B------:R-:W1:Y:S02]  /*ce10*/  SYNCS.PHASECHK.TRANS64.TRYWAIT P0, [R6+URZ+0x28860], R3 ;  /* 0x02886003060075a7 */ /* 0x000e64000800017f */
[----:B-1----:R-:W-:Y:S05]  /*ce20*/  @!P0 BRA `(.L_x_297) ;  /* 0x0000003c00b88947 */ /* 0x002fea0003800000 */
.L_x_397:
[----:B------:R-:W-:Y:S05]  /*ce30*/  BSYNC B1 ;  /* 0x0000000000017941 */ /* 0x000fea0003800000 */
.L_x_296:
[----:B------:R-:W3:Y:S01]  /*ce40*/  S2R R2, SR_TID.X ;  /* 0x0000000000027919 */ /* 0x000ee20000002100 */
[----:B------:R-:W-:Y:S01]  /*ce50*/  UMOV UR4, 0xffffffff ;  /* 0xffffffff00047882 */ /* 0x000fe20000000000 */
[----:B0-----:R-:W-:Y:S02]  /*ce60*/  LEA R7, R10, R34, 0xe ;  /* 0x000000220a077211 */ /* 0x001fe400078e70ff */
[----:B---3--:R-:W-:-:S04]  /*ce70*/  LOP3.LUT R2, R2, 0x7f, RZ, 0xc0, !PT ;  /* 0x0000007f02027812 */ /* 0x008fc800078ec0ff */
[----:B------:R-:W-:-:S05]  /*ce80*/  SHF.R.U32.HI R2, RZ, 0x3, R2 ;  /* 0x00000003ff027819 */ /* 0x000fca0000011602 */
[----:B------:R-:W-:Y:S01]  /*ce90*/  IMAD.IADD R8, R8, 0x1, -R2 ;  /* 0x0000000108087824 */ /* 0x000fe200078e0a02 */
[----:B------:R-:W-:Y:S06]  /*cea0*/  BRA.DIV UR4, `(.L_x_298) ;  /* 0x0000003e04ac7947 */ /* 0x000fec000b800000 */
[----:B--2---:R-:W0:Y:S01]  /*ceb0*/  SHFL.IDX PT, R14, R23, RZ, 0x181f ;  /* 0x00181fff170e7589 */ /* 0x004e2200000e0000 */
[----:B------:R-:W-:-:S03]  /*cec0*/  IMAD R7, R7, 0x2, R22 ;  /* 0x0000000207077824 */ /* 0x000fc600078e0216 */
[----:B-1----:R-:W1:Y:S01]  /*ced0*/  SHFL.IDX PT, R3, R24, RZ, 0x181f ;  /* 0x00181fff18037589 */ /* 0x002e6200000e0000 */
[----:B0-----:R-:W-:-:S03]  /*cee0*/  IADD3 R2, P0, R14, R5, RZ ;  /* 0x000000050e027210 */ /* 0x001fc60007f1e0ff */
[----:B------:R-:W0:Y:S02]  /*cef0*/  SHFL.IDX PT, R14, R23, 0x1, 0x181f ;  /* 0x00381f00170e7f89 */ /* 0x000e2400000e0000 */
[----:B-1----:R-:W-:Y:S01]  /*cf00*/  IMAD.X R3, RZ, RZ, R3, P0 ;  /* 0x000000ffff037224 */ /* 0x002fe200000e0603 */
[----:B------:R-:W-:-:S13]  /*cf10*/  ISETP.LT.OR P0, PT, R8, 0x1, P2 ;  /* 0x000000010800780c */ /* 0x000fda0001701670 */
[----:B------:R-:W-:Y:S01]  /*cf20*/  LDGSTS.E.BYPASS.LTC128B.128 [R7+0x400], desc[UR50][R2.64], !P0 ;  /* 0x0040000002077fae */ /* 0x000fe2000c101d72 */
[----:B------:R-:W-:-:S13]  /*cf30*/  ISETP.LT.OR P0, PT, R8, 0x1, P1 ;  /* 0x000000010800780c */ /* 0x000fda0000f01670 */
[----:B------:R1:W-:Y:S04]  /*cf40*/  LDGSTS.E.BYPASS.LTC128B.128 [R7+0x4400], desc[UR50][R2.64+0x80], !P0 ;  /* 0x0440008002077fae */ /* 0x0003e8000c101d72 */
[----:B-1----:R-:W1:Y:S01]  /*cf50*/  SHFL.IDX PT, R3, R24, 0x1, 0x181f ;  /* 0x00381f0018037f89 */ /* 0x002e6200000e0000 */
        /* <DEDUP_REMOVED lines=9> */
[----:B------:R-:W0:Y:S01]  /*cff0*/  SHFL.IDX PT, R14, R23, 0x3, 0x181f ;  /* 0x00781f00170e7f89 */ /* 0x000e2200000e0000 */
[----:B-1----:R-:W-:Y:S02]  /*d000*/  IADD3.X R3, RZ, R3, RZ, P0, !PT ;  /* 0x00000003ff037210 */ /* 0x002fe400007fe4ff */
        /* <DEDUP_REMOVED lines=30> */
[----:B------:R-:W2:Y:S04]  /*d1f0*/  SHFL.IDX PT, R24, R24, 0x7, 0x181f ;  /* 0x00f81f0018187f89 */ /* 0x000ea800000e0000 */
[----:B------:R3:W4:Y:S01]  /*d200*/  SHFL.IDX PT, R14, R23, 0x7, 0x181f ;  /* 0x00f81f00170e7f89 */ /* 0x00072200000e0000 */
[----:B-1----:R-:W-:Y:S01]  /*d210*/  IMAD.X R3, RZ, RZ, R3, P0 ;  /* 0x000000ffff037224 */ /* 0x002fe200000e0603 */
[----:B------:R-:W-:-:S13]  /*d220*/  ISETP.LT.OR P0, PT, R8, 0x61, P2 ;  /* 0x000000610800780c */ /* 0x000fda0001701670 */
[----:B------:R3:W-:Y:S01]  /*d230*/  LDGSTS.E.BYPASS.LTC128B.128 [R7+0x3400], desc[UR50][R2.64], !P0 ;  /* 0x0340000002077fae */ /* 0x0007e2000c101d72 */
[----:B------:R-:W-:-:S13]  /*d240*/  ISETP.LT.OR P0, PT, R8, 0x61, P1 ;  /* 0x000000610800780c */ /* 0x000fda0000f01670 */
[----:B--2-4-:R3:W-:Y:S02]  /*d250*/  LDGSTS.E.BYPASS.LTC128B.128 [R7+0x7400], desc[UR50][R2.64+0x80], !P0 ;  /* 0x0740008002077fae */ /* 0x0147e4000c101d72 */
.L_x_415:
[----:B0--3--:R-:W-:Y:S01]  /*d260*/  IADD3 R2, P0, R14, R5, RZ ;  /* 0x000000050e027210 */ /* 0x009fe20007f1e0ff */
        /* <DEDUP_REMOVED lines=17> */
[----:B------:R-:W-:Y:S01]  /*d380*/  ULDC.64 UR4, c[0x0][0x330] ;  /* 0x0000cc0000047ab9 */ /* 0x000fe20000000a00 */
[----:B------:R-:W-:Y:S01]  /*d390*/  NOP ;  /* 0x0000000000007918 */ /* 0x000fe20000000000 */
[----:B------:R-:W-:Y:S02]  /*d3a0*/  IMAD R5, R32, UR4, RZ ;  /* 0x0000000420057c24 */ /* 0x000fe4000f8e02ff */
[----:B------:R-:W-:Y:S02]  /*d3b0*/  IMAD.IADD R3, R3, 0x1, R21 ;  /* 0x0000000103037824 */ /* 0x000fe400078e0215 */
[C---:B------:R-:W-:Y:S02]  /*d3c0*/  IMAD R5, R18.reuse, UR5, R5 ;  /* 0x0000000512057c24 */ /* 0x040fe4000f8e0205 */
[----:B------:R-:W-:Y:S01]  /*d3d0*/  IMAD.WIDE.U32 R2, R18, UR4, R2 ;  /* 0x0000000412027c25 */ /* 0x000fe2000f8e0002 */
[----:B------:R-:W-:-:S03]  /*d3e0*/  ULDC.64 UR4, c[0x0][0x318] ;  /* 0x0000c60000047ab9 */ /* 0x000fc60000000a00 */
[----:B------:R-:W-:Y:S01]  /*d3f0*/  IMAD.IADD R3, R5, 0x1, R3 ;  /* 0x0000000105037824 */ /* 0x000fe200078e0203 */
[----:B------:R-:W-:-:S04]  /*d400*/  LEA R23, P0, R2, UR4, 0x1 ;  /* 0x0000000402177c11 */ /* 0x000fc8000f8008ff */
[----:B------:R-:W-:Y:S02]  /*d410*/  LEA.HI.X R24, R2, UR5, R3, 0x1, P0 ;  /* 0x0000000502187c11 */ /* 0x000fe400080f0c03 */
[----:B------:R-:W-:-:S13]  /*d420*/  PLOP3.LUT P0, PT, PT, PT, PT, 0x80, 0x0 ;  /* 0x000000000000781c */ /* 0x000fda0003f0f070 */
.L_x_299:
        /* <DEDUP_REMOVED lines=11> */
.L_x_300:
[C---:B------:R-:W-:Y:S01]  /*d4e0*/  ISETP.GT.AND P0, PT, R26.reuse, RZ, PT ;  /* 0x000000ff1a00720c */ /* 0x040fe20003f04270 */
[----:B------:R0:W-:Y:S01]  /*d4f0*/  SYNCS.ARRIVE.TRANS64.A1T0 RZ, [R6+URZ+0x28850], RZ ;  /* 0x028850ff06ff79a7 */ /* 0x0001e2000810003f */
[----:B------:R-:W-:Y:S02]  /*d500*/  IMAD.MOV.U32 R17, RZ, RZ, R28 ;  /* 0x000000ffff117224 */ /* 0x000fe400078e001c */
[----:B------:R-:W-:Y:S02]  /*d510*/  IMAD.MOV.U32 R10, RZ, RZ, R25 ;  /* 0x000000ffff0a7224 */ /* 0x000fe400078e0019 */
[----:B------:R-:W-:Y:S01]  /*d520*/  IMAD.MOV.U32 R31, RZ, RZ, R26 ;  /* 0x000000ffff1f7224 */ /* 0x000fe200078e001a */
[----:B0-----:R-:W-:-:S06]  /*d530*/  IADD3 R6, R26, -0x1, RZ ;  /* 0xffffffff1a067810 */ /* 0x001fcc0007ffe0ff */
[----:B------:R-:W-:Y:S05]  /*d540*/  @P0 BRA `(.L_x_301) ;  /* 0xffffffec00f00947 */ /* 0x000fea000383ffff */
.L_x_288:
[----:B------:R-:W-:Y:S05]  /*d550*/  BSYNC B0 ;  /* 0x0000000000007941 */ /* 0x000fea0003800000 */
.L_x_287:
[----:B------:R-:W1:Y:S01]  /*d560*/  S2R R0, SR_TID.X ;  /* 0x0000000000007919 */ /* 0x000e620000002100 */
[----:B------:R-:W-:Y:S01]  /*d570*/  BSSY B0, `(.L_x_302) ;  /* 0x0000010000007945 */ /* 0x000fe20003800000 */
[----:B-1----:R-:W-:-:S04]  /*d580*/  LOP3.LUT R0, R0, 0x7f, RZ, 0xc0, !PT ;  /* 0x0000007f00007812 */ /* 0x002fc800078ec0ff */
[----:B------:R-:W-:-:S13]  /*d590*/  ISETP.NE.AND P0, PT, R0, RZ, PT ;  /* 0x000000ff0000720c */ /* 0x000fda0003f05270 */
[----:B------:R-:W-:Y:S05]  /*d5a0*/  @P0 BRA `(.L_x_303) ;  /* 0x0000000000300947 */ /* 0x000fea0003800000 */
[----:B------:R-:W1:Y:S01]  /*d5b0*/  S2R R5, SR_LANEID ;  /* 0x0000000000057919 */ /* 0x000e620000000000 */
[----:B------:R-:W-:Y:S01]  /*d5c0*/  VOTEU.ANY UR4, UPT, PT ;  /* 0x0000000000047886 */ /* 0x000fe200038e0100 */
[----:B0-----:R-:W0:Y:S01]  /*d5d0*/  LDC.64 R2, c[0x0][0xc60] ;  /* 0x00031800ff027b82 */ /* 0x001e220000000a00 */
[----:B------:R-:W1:Y:S02]  /*d5e0*/  FLO.U32 R0, UR4 ;  /* 0x0000000400007d00 */ /* 0x000e6400080e0000 */
[----:B-1----:R-:W-:-:S06]  /*d5f0*/  ISETP.EQ.U32.AND P0, PT, R0, R5, PT ;  /* 0x000000050000720c */ /* 0x002fcc0003f02070 */
[----:B------:R-:W0:Y:S07]  /*d600*/  POPC R5, UR4 ;  /* 0x0000000400057d09 */ /* 0x000e2e0008000000 */
[----:B0-----:R-:W3:Y:S01]  /*d610*/  @P0 ATOMG.E.ADD.STRONG.GPU PT, R3, desc[UR50][R2.64], R5 ;  /* 0x00000005020309a8 */ /* 0x001ee200081ee1f2 */
[----:B------:R-:W0:Y:S02]  /*d620*/  S2R R4, SR_LTMASK ;  /* 0x0000000000047919 */ /* 0x000e240000003900 */
[----:B0-----:R-:W-:-:S04]  /*d630*/  LOP3.LUT R4, R4, UR4, RZ, 0xc0, !PT ;  /* 0x0000000404047c12 */ /* 0x001fc8000f8ec0ff */
[----:B------:R-:W0:Y:S01]  /*d640*/  POPC R7, R4 ;  /* 0x0000000400077309 */ /* 0x000e220000000000 */
[----:B---3--:R-:W0:Y:S02]  /*d650*/  SHFL.IDX PT, R0, R3, R0, 0x1f ;  /* 0x00001f0003007589 */ /* 0x008e2400000e0000 */
[----:B0-----:R-:W-:-:S07]  /*d660*/  IADD3 R16, R0, UR38, R7 ;  /* 0x0000002600107c10 */ /* 0x001fce000fffe007 */
.L_x_303:
[----:B------:R-:W-:Y:S05]  /*d670*/  BSYNC B0 ;  /* 0x0000000000007941 */ /* 0x000fea0003800000 */
.L_x_302:
[----:B------:R-:W-:-:S05]  /*d680*/  IMAD.U32 R0, RZ, RZ, UR37 ;  /* 0x00000025ff007e24 */ /* 0x000fca000f8e00ff */
[----:B------:R-:W-:-:S13]  /*d690*/  ISETP.NE.AND P0, PT, R0, 0x3, PT ;  /* 0x000000030000780c */ /* 0x000fda0003f05270 */
[----:B------:R-:W-:Y:S05]  /*d6a0*/  @!P0 BRA `(.L_x_304) ;  /* 0x0000000000048947 */ /* 0x000fea0003800000 */
[----:B------:R-:W-:Y:S01]  /*d6b0*/  BPT.TRAP 0x1 ;  /* 0x000000040000795c */ /* 0x000fe20000300000 */
.L_x_304:
[----:B------:R-:W-:Y:S01]  /*d6c0*/  LEA R0, R25, R22, 0x3 ;  /* 0x0000001619007211 */ /* 0x000fe200078e18ff */
[----:B------:R-:W-:Y:S01]  /*d6d0*/  BSSY B0, `(.L_x_305) ;  /* 0x0000005000007945 */ /* 0x000fe20003800000 */
[----:B0-----:R-:W-:Y:S01]  /*d6e0*/  SHF.L.U32 R3, R28, 0x1f, RZ ;  /* 0x0000001f1c037819 */ /* 0x001fe200000006ff */
[----:B------:R-:W-:-:S03]  /*d6f0*/  IMAD R6, R26, -0x80, R35 ;  /* 0xffffff801a067824 */ /* 0x000fc600078e0223 */
[----:B------:R-:W0:Y:S02]  /*d700*/  SYNCS.PHASECHK.TRANS64.TRYWAIT P0, [R0+URZ+0x28860], R3 ;  /* 0x02886003000075a7 */ /* 0x000e24000800017f */
[----:B0-----:R-:W-:Y:S05]  /*d710*/  @!P0 BRA `(.L_x_306) ;  /* 0x0000003c00fc8947 */ /* 0x001fea0003800000 */
.L_x_416:
[----:B------:R-:W-:Y:S05]  /*d720*/  BSYNC B0 ;  /* 0x0000000000007941 */ /* 0x000fea0003800000 */
.L_x_305:
[----:B------:R-:W1:Y:S01]  /*d730*/  S2R R2, SR_TID.X ;  /* 0x0000000000027919 */ /* 0x000e620000002100 */
[----:B------:R-:W-:Y:S01]  /*d740*/  UMOV UR4, 0xffffffff ;  /* 0xffffffff00047882 */ /* 0x000fe20000000000 */
[----:B------:R-:W-:Y:S01]  /*d750*/  IMAD R9, R25, 0x4000, R34 ;  /* 0x0000400019097824 */ /* 0x000fe200078e0222 */
[----:B-1----:R-:W-:-:S04]  /*d760*/  LOP3.LUT R2, R2, 0x7f, RZ, 0xc0, !PT ;  /* 0x0000007f02027812 */ /* 0x002fc800078ec0ff */
[----:B------:R-:W-:-:S05]  /*d770*/  SHF.R.U32.HI R2, RZ, 0x3, R2 ;  /* 0x00000003ff027819 */ /* 0x000fca0000011602 */
[----:B------:R-:W-:Y:S01]  /*d780*/  IMAD.IADD R6, R6, 0x1, -R2 ;  /* 0x0000000106067824 */ /* 0x000fe200078e0a02 */
[----:B------:R-:W-:Y:S06]  /*d790*/  BRA.DIV UR4, `(.L_x_307) ;  /* 0x0000003e04f07947 */ /* 0x000fec000b800000 */
[----:B--2---:R-:W1:Y:S01]  /*d7a0*/  SHFL.IDX PT, R14, R23, RZ, 0x181f ;  /* 0x00181fff170e7589 */ /* 0x004e6200000e0000 */
[----:B------:R-:W-:Y:S01]  /*d7b0*/  ULDC UR4, c[0x0][0x2f4] ;  /* 0x0000bd0000047ab9 */ /* 0x000fe20000000800 */
[C---:B------:R-:W-:Y:S01]  /*d7c0*/  IMAD.SHL.U32 R5, R30.reuse, 0x2, RZ ;  /* 0x000000021e057824 */ /* 0x040fe200078e00ff */
[----:B------:R-:W-:Y:S01]  /*d7d0*/  ISETP.GE.AND P1, PT, R30, UR4, PT ;  /* 0x000000041e007c0c */ /* 0x000fe2000bf26270 */
[----:B0-----:R-:W0:Y:S01]  /*d7e0*/  SHFL.IDX PT, R3, R24, RZ, 0x181f ;  /* 0x00181fff18037589 */ /* 0x001e2200000e0000 */
[----:B------:R-:W-:Y:S01]  /*d7f0*/  ISETP.GE.AND P0, PT, R29, UR4, PT ;  /* 0x000000041d007c0c */ /* 0x000fe2000bf06270 */
[----:B------:R-:W-:Y:S01]  /*d800*/  IMAD R4, R9, 0x2, R22 ;  /* 0x0000000209047824 */ /* 0x000fe200078e0216 */
[C---:B------:R-:W-:Y:S01]  /*d810*/  ISETP.LT.OR P2, PT, R6.reuse, 0x1, P1 ;  /* 0x000000010600780c */ /* 0x040fe20000f41670 */
[----:B------:R-:W2:Y:S01]  /*d820*/  SHFL.IDX PT, R10, R23, 0x1, 0x181f ;  /* 0x00381f00170a7f89 */ /* 0x000ea200000e0000 */
[----:B------:R-:W-:-:S03]  /*d830*/  ISETP.LT.OR P3, PT, R6, 0x1, P0 ;  /* 0x000000010600780c */ /* 0x000fc60000761670 */
[----:B------:R-:W3:Y:S04]  /*d840*/  SHFL.IDX PT, R7, R24, 0x1, 0x181f ;  /* 0x00381f0018077f89 */ /* 0x000ee800000e0000 */
[----:B------:R-:W-:Y:S01]  /*d850*/  SHFL.IDX PT, R8, R24, 0x2, 0x181f ;  /* 0x00581f0018087f89 */ /* 0x000fe200000e0000 */
[----:B-1----:R-:W-:-:S03]  /*d860*/  IADD3 R2, P4, R14, R5, RZ ;  /* 0x000000050e027210 */ /* 0x002fc60007f9e0ff */
[----:B------:R-:W1:Y:S01]  /*d870*/  SHFL.IDX PT, R14, R23, 0x2, 0x181f ;  /* 0x00581f00170e7f89 */ /* 0x000e6200000e0000 */
[----:B0-----:R-:W-:-:S05]  /*d880*/  IADD3.X R3, RZ, R3, RZ, P4, !PT ;  /* 0x00000003ff037210 */ /* 0x001fca00027fe4ff */
[----:B------:R-:W-:Y:S01]  /*d890*/  LDGSTS.E.BYPASS.LTC128B.128 [R4+0x400], desc[UR50][R2.64], !P2 ;  /* 0x0040000002047fae */ /* 0x000fe2000d101d72 */
[----:B------:R-:W-:-:S03]  /*d8a0*/  ISETP.LT.OR P2, PT, R6, 0x11, P1 ;  /* 0x000000110600780c */ /* 0x000fc60000f41670 */
[----:B------:R2:W-:Y:S01]  /*d8b0*/  LDGSTS.E.BYPASS.LTC128B.128 [R4+0x4400], desc[UR50][R2.64+0x80], !P3 ;  /* 0x0440008002047fae */ /* 0x0005e2000d901d72 */
[----:B------:R-:W-:Y:S02]  /*d8c0*/  ISETP.LT.OR P3, PT, R6, 0x11, P0 ;  /* 0x000000110600780c */ /* 0x000fe40000761670 */
[----:B--2---:R-:W-:Y:S02]  /*d8d0*/  IADD3 R2, P4, R10, R5, RZ ;  /* 0x000000050a027210 */ /* 0x004fe40007f9e0ff */
[----:B------:R-:W-:Y:S03]  /*d8e0*/  SHFL.IDX PT, R10, R23, 0x4, 0x181f ;  /* 0x00981f00170a7f89 */ /* 0x000fe600000e0000 */
[----:B---3--:R-:W-:Y:S02]  /*d8f0*/  IMAD.X R3, RZ, RZ, R7, P4 ;  /* 0x000000ffff037224 */ /* 0x008fe400020e0607 */
[----:B------:R-:W-:Y:S04]  /*d900*/  SHFL.IDX PT, R7, R24, 0x3, 0x181f ;  /* 0x00781f0018077f89 */ /* 0x000fe800000e0000 */
[----:B------:R-:W-:Y:S01]  /*d910*/  LDGSTS.E.BYPASS.LTC128B.128 [R4+0xc00], desc[UR50][R2.64], !P2 ;  /* 0x00c0000002047fae */ /* 0x000fe2000d101d72 */
[----:B------:R-:W-:-:S03]  /*d920*/  ISETP.LT.OR P2, PT, R6, 0x21, P1 ;  /* 0x000000210600780c */ /* 0x000fc60000f41670 */
[----:B------:R1:W-:Y:S01]  /*d930*/  LDGSTS.E.BYPASS.LTC128B.128 [R4+0x4c00], desc[UR50][R2.64+0x80], !P3 ;  /* 0x04c0008002047fae */ /* 0x0003e2000d901d72 */
[----:B------:R-:W-:Y:S02]  /*d940*/  ISETP.LT.OR P3, PT, R6, 0x21, P0 ;  /* 0x000000210600780c */ /* 0x000fe40000761670 */
[----:B-1----:R-:W-:Y:S02]  /*d950*/  IADD3 R2, P4, R14, R5, RZ ;  /* 0x000000050e027210 */ /* 0x002fe40007f9e0ff */
[----:B------:R-:W0:Y:S03]  /*d960*/  SHFL.IDX PT, R14, R23, 0x3, 0x181f ;  /* 0x00781f00170e7f89 */ /* 0x000e2600000e0000 */
[----:B------:R-:W-:Y:S02]  /*d970*/  IMAD.X R3, RZ, RZ, R8, P4 ;  /* 0x000000ffff037224 */ /* 0x000fe400020e0608 */
[----:B------:R-:W1:Y:S04]  /*d980*/  SHFL.IDX PT, R8, R24, 0x4, 0x181f ;  /* 0x00981f0018087f89 */ /* 0x000e6800000e0000 */
[----:B------:R-:W-:Y:S01]  /*d990*/  LDGSTS.E.BYPASS.LTC128B.128 [R4+0x1400], desc[UR50][R2.64], !P2 ;  /* 0x0140000002047fae */ /* 0x000fe2000d101d72 */
[----:B------:R-:W-:-:S03]  /*d9a0*/  ISETP.LT.OR P2, PT, R6, 0x31, P1 ;  /* 0x000000310600780c */ /* 0x000fc60000f41670 */
[----:B------:R0:W-:Y:S01]  /*d9b0*/  LDGSTS.E.BYPASS.LTC128B.128 [R4+0x5400], desc[UR50][R2.64+0x80], !P3 ;  /* 0x0540008002047fae */ /* 0x0001e2000d901d72 */
[----:B------:R-:W-:Y:S02]  /*d9c0*/  ISETP.LT.OR P3, PT, R6, 0x31, P0 ;  /* 0x000000310600780c */ /* 0x000fe40000761670 */
[----:B0-----:R-:W-:Y:S02]  /*d9d0*/  IADD3 R2, P4, R14, R5, RZ ;  /* 0x000000050e027210 */ /* 0x001fe40007f9e0ff */
[----:B------:R-:W0:Y:S03]  /*d9e0*/  SHFL.IDX PT, R14, R23, 0x5, 0x181f ;  /* 0x00b81f00170e7f89 */ /* 0x000e2600000e0000 */
[----:B------:R-:W-:Y:S02]  /*d9f0*/  IMAD.X R3, RZ, RZ, R7, P4 ;  /* 0x000000ffff037224 */ /* 0x000fe400020e0607 */
[----:B------:R-:W2:Y:S04]  /*da00*/  SHFL.IDX PT, R7, R24, 0x5, 0x181f ;  /* 0x00b81f0018077f89 */ /* 0x000ea800000e0000 */
[----:B------:R-:W-:Y:S01]  /*da10*/  LDGSTS.E.BYPASS.LTC128B.128 [R4+0x1c00], desc[UR50][R2.64], !P2 ;  /* 0x01c0000002047fae */ /* 0x000fe2000d101d72 */
[----:B------:R-:W-:-:S03]  /*da20*/  ISETP.LT.OR P2, PT, R6, 0x41, P1 ;  /* 0x000000410600780c */ /* 0x000fc60000f41670 */
[----:B------:R3:W-:Y:S01]  /*da30*/  LDGSTS.E.BYPASS.LTC128B.128 [R4+0x5c00], desc[UR50][R2.64+0x80], !P3 ;  /* 0x05c0008002047fae */ /* 0x0007e2000d901d72 */
[----:B------:R-:W-:Y:S02]  /*da40*/  ISETP.LT.OR P3, PT, R6, 0x41, P0 ;  /* 0x000000410600780c */ /* 0x000fe40000761670 */
[----:B---3--:R-:W-:Y:S02]  /*da50*/  IADD3 R2, P4, R10, R5, RZ ;  /* 0x000000050a027210 */ /* 0x008fe40007f9e0ff */
[----:B------:R-:W3:Y:S03]  /*da60*/  SHFL.IDX PT, R10, R23, 0x6, 0x181f ;  /* 0x00d81f00170a7f89 */ /* 0x000ee600000e0000 */
[----:B-1----:R-:W-:Y:S02]  /*da70*/  IMAD.X R3, RZ, RZ, R8, P4 ;  /* 0x000000ffff037224 */ /* 0x002fe400020e0608 */
[----:B------:R-:W1:Y:S04]  /*da80*/  SHFL.IDX PT, R8, R24, 0x6, 0x181f ;  /* 0x00d81f0018087f89 */ /* 0x000e6800000e0000 */
[----:B------:R-:W-:Y:S01]  /*da90*/  LDGSTS.E.BYPASS.LTC128B.128 [R4+0x2400], desc[UR50][R2.64], !P2 ;  /* 0x0240000002047fae */ /* 0x000fe2000d101d72 */
[----:B------:R-:W-:-:S03]  /*daa0*/  ISETP.LT.OR P2, PT, R6, 0x51, P1 ;  /* 0x000000510600780c */ /* 0x000fc60000f41670 */
[----:B------:R0:W-:Y:S01]  /*dab0*/  LDGSTS.E.BYPASS.LTC128B.128 [R4+0x6400], desc[UR50][R2.64+0x80], !P3 ;  /* 0x0640008002047fae */ /* 0x0001e2000d901d72 */
[----:B------:R-:W-:-:S03]  /*dac0*/  ISETP.LT.OR P3, PT, R6, 0x51, P0 ;  /* 0x000000510600780c */ /* 0x000fc60000761670 */
[----:B------:R-:W4:Y:S01]  /*dad0*/  SHFL.IDX PT, R24, R24, 0x7, 0x181f ;  /* 0x00f81f0018187f89 */ /* 0x000f2200000e0000 */
[----:B0-----:R-:W-:-:S03]  /*dae0*/  IADD3 R2, P4, R14, R5, RZ ;  /* 0x000000050e027210 */ /* 0x001fc60007f9e0ff */
[----:B------:R0:W0:Y:S01]  /*daf0*/  SHFL.IDX PT, R14, R23, 0x7, 0x181f ;  /* 0x00f81f00170e7f89 */ /* 0x00002200000e0000 */
[----:B--2---:R-:W-:-:S05]  /*db00*/  IADD3.X R3, RZ, R7, RZ, P4, !PT ;  /* 0x00000007ff037210 */ /* 0x004fca00027fe4ff */
[----:B------:R-:W-:Y:S01]  /*db10*/  LDGSTS.E.BYPASS.LTC128B.128 [R4+0x2c00], desc[UR50][R2.64], !P2 ;  /* 0x02c0000002047fae */ /* 0x000fe2000d101d72 */
[----:B------:R-:W-:-:S03]  /*db20*/  ISETP.LT.OR P2, PT, R6, 0x61, P1 ;  /* 0x000000610600780c */ /* 0x000fc60000f41670 */
[----:B------:R3:W-:Y:S01]  /*db30*/  LDGSTS.E.BYPASS.LTC128B.128 [R4+0x6c00], desc[UR50][R2.64+0x80], !P3 ;  /* 0x06c0008002047fae */ /* 0x0007e2000d901d72 */
[----:B------:R-:W-:Y:S02]  /*db40*/  ISETP.LT.OR P3, PT, R6, 0x61, P0 ;  /* 0x000000610600780c */ /* 0x000fe40000761670 */
[----:B---3--:R-:W-:-:S05]  /*db50*/  IADD3 R2, P4, R10, R5, RZ ;  /* 0x000000050a027210 */ /* 0x008fca0007f9e0ff */
[----:B-1----:R-:W-:-:S05]  /*db60*/  IMAD.X R3, RZ, RZ, R8, P4 ;  /* 0x000000ffff037224 */ /* 0x002fca00020e0608 */
[----:B------:R1:W-:Y:S04]  /*db70*/  LDGSTS.E.BYPASS.LTC128B.128 [R4+0x3400], desc[UR50][R2.64], !P2 ;  /* 0x0340000002047fae */ /* 0x0003e8000d101d72 */
[----:B0---4-:R1:W-:Y:S02]  /*db80*/  LDGSTS.E.BYPASS.LTC128B.128 [R4+0x7400], desc[UR50][R2.64+0x80], !P3 ;  /* 0x0740008002047fae */ /* 0x0113e4000d901d72 */
.L_x_434:
[C---:B------:R-:W-:Y:S02]  /*db90*/  ISETP.LT.OR P1, PT, R6.reuse, 0x71, P1 ;  /* 0x000000710600780c */ /* 0x040fe40000f21670 */
[----:B------:R-:W-:Y:S02]  /*dba0*/  ISETP.LT.OR P0, PT, R6, 0x71, P0 ;  /* 0x000000710600780c */ /* 0x000fe40000701670 */
[----:B-1----:R-:W-:-:S05]  /*dbb0*/  IADD3 R2, P2, R14, R5, RZ ;  /* 0x000000050e027210 */ /* 0x002fca0007f5e0ff */
[----:B------:R-:W-:-:S05]  /*dbc0*/  IMAD.X R3, RZ, RZ, R24, P2 ;  /* 0x000000ffff037224 */ /* 0x000fca00010e0618 */
[----:B------:R-:W-:Y:S01]  /*dbd0*/  @!PT LDS RZ, [RZ] ;  /* 0x00000000fffff984 */ /* 0x000fe20000000800 */
[----:B------:R-:W-:Y:S01]  /*dbe0*/  @!PT LDS RZ, [RZ] ;  /* 0x00000000fffff984 */ /* 0x000fe20000000800 */
[----:B------:R-:W-:Y:S01]  /*dbf0*/  @!PT LDS RZ, [RZ] ;  /* 0x00000000fffff984 */ /* 0x000fe20000000800 */
[----:B------:R0:W-:Y:S04]  /*dc00*/  LDGSTS.E.BYPASS.LTC128B.128 [R4+0x3c00], desc[UR50][R2.64], !P1 ;  /* 0x03c0000002047fae */ /* 0x0001e8000c901d72 */
[----:B------:R0:W-:Y:S01]  /*dc10*/  LDGSTS.E.BYPASS.LTC128B.128 [R4+0x7c00], desc[UR50][R2.64+0x80], !P0 ;  /* 0x07c0008002047fae */ /* 0x0001e2000c101d72 */
[----:B------:R-:W-:Y:S01]  /*dc20*/  PLOP3.LUT P0, PT, PT, PT, PT, 0x80, 0x0 ;  /* 0x000000000000781c */ /* 0x000fe20003f0f070 */
[----:B------:R-:W-:-:S12]  /*dc30*/  NOP ;  /* 0x0000000000007918 */ /* 0x000fd80000000000 */
.L_x_308:
        /* <DEDUP_REMOVED lines=11> */
.L_x_309:
[----:B------:R1:W-:Y:S01]  /*dcf0*/  SYNCS.ARRIVE.TRANS64.A1T0 RZ, [R0+URZ+0x28850], RZ ;  /* 0x028850ff00ff79a7 */ /* 0x0003e2000810003f */
[----:B------:R-:W-:-:S05]  /*dd00*/  VIADD R25, R25, 0x1 ;  /* 0x0000000119197836 */ /* 0x000fca0000000000 */
[----:B------:R-:W-:-:S04]  /*dd10*/  ISETP.NE.AND P0, PT, R25, 0x2, PT ;  /* 0x000000021900780c */ /* 0x000fc80003f05270 */
[----:B------:R-:W-:Y:S02]  /*dd20*/  SEL R3, RZ, 0x1, P0 ;  /* 0x00000001ff037807 */ /* 0x000fe40000000000 */
[----:B------:R-:W-:Y:S02]  /*dd30*/  SEL R25, R25, RZ, P0 ;  /* 0x000000ff19197207 */ /* 0x000fe40000000000 */
[----:B-1----:R-:W-:-:S07]  /*dd40*/  LOP3.LUT R28, R28, R3, RZ, 0x3c, !PT ;  /* 0x000000031c1c7212 */ /* 0x002fce00078e3cff */
.L_x_266:
[----:B------:R-:W-:Y:S05]  /*dd50*/  BSYNC B7 ;  /* 0x0000000000077941 */ /* 0x000fea0003800000 */
.L_x_264:
[----:B------:R-:W-:-:S13]  /*dd60*/  LOP3.LUT P0, RZ, R27, 0x20, RZ, 0xc0, !PT ;  /* 0x000000201bff7812 */ /* 0x000fda000780c0ff */
[----:B------:R-:W-:Y:S05]  /*dd70*/  @!P0 BRA `(.L_x_310) ;  /* 0x0000000000248947 */ /* 0x000fea0003800000 */
[----:B------:R-:W-:Y:S05]  /*dd80*/  WARPSYNC.ALL ;  /* 0x0000000000007948 */ /* 0x000fea0003800000 */
[----:B------:R-:W1:Y:S08]  /*dd90*/  S2UR UR5, SR_CgaCtaId ;  /* 0x00000000000579c3 */ /* 0x000e700000008800 */
[----:B------:R-:W-:Y:S06]  /*dda0*/  BAR.SYNC.DEFER_BLOCKING 0x5, 0x180 ;  /* 0x0146000000007b1d */ /* 0x000fec0000010000 */
[----:B------:R-:W-:-:S02]  /*ddb0*/  UMOV UR4, 0x400 ;  /* 0x0000040000047882 */ /* 0x000fc40000000000 */
[----:B-1----:R-:W-:-:S06]  /*ddc0*/  ULEA UR4, UR5, UR4, 0x18 ;  /* 0x0000000405047291 */ /* 0x002fcc000f8ec03f */
[----:B------:R-:W-:-:S05]  /*ddd0*/  MOV R22, UR4 ;  /* 0x0000000400167c02 */ /* 0x000fca0008000f00 */
[----:B------:R1:W2:Y:S01]  /*dde0*/  LDS.128 R16, [R22+0x288d0] ;  /* 0x0288d00016107984 */ /* 0x0002a20000000c00 */
[----:B------:R-:W-:Y:S06]  /*ddf0*/  BAR.ARV 0x4, 0x180 ;  /* 0x0106000000007b1d */ /* 0x000fec0000002000 */
[----:B------:R-:W-:Y:S05]  /*de00*/  BRA `(.L_x_311) ;  /* 0x0000000800407947 */ /* 0x000fea0003800000 */
.L_x_310:
[----:B------:R-:W1:Y:S01]  /*de10*/  S2R R0, SR_TID.X ;  /* 0x0000000000007919 */ /* 0x000e620000002100 */
[----:B------:R-:W-:Y:S01]  /*de20*/  UMOV UR4, 0xffffffff ;  /* 0xffffffff00047882 */ /* 0x000fe20000000000 */
[----:B-1----:R-:W-:-:S04]  /*de30*/  LOP3.LUT R8, R0, 0x1f, RZ, 0xc0, !PT ;  /* 0x0000001f00087812 */ /* 0x002fc800078ec0ff */
[----:B------:R-:W-:Y:S01]  /*de40*/  ISETP.NE.AND P0, PT, R8, 0x1f, PT ;  /* 0x0000001f0800780c */ /* 0x000fe20003f05270 */
[----:B------:R-:W-:-:S12]  /*de50*/  BRA.DIV UR4, `(.L_x_312) ;  /* 0x0000004204bc7947 */ /* 0x000fd8000b800000 */
[----:B------:R-:W-:Y:S01]  /*de60*/  IMAD.IADD R5, R19, 0x1, R8 ;  /* 0x0000000113057824 */ /* 0x000fe200078e0208 */
[----:B------:R-:W-:-:S04]  /*de70*/  ULDC UR4, c[0x0][0xc3c] ;  /* 0x00030f0000047ab9 */ /* 0x000fc80000000800 */
[----:B------:R-:W-:-:S13]  /*de80*/  ISETP.GE.OR P1, PT, R5, UR4, !P0 ;  /* 0x0000000405007c0c */ /* 0x000fda000c726670 */
[----:B------:R-:W1:Y:S02]  /*de90*/  @!P1 LDC.64 R2, c[0x0][0xc80] ;  /* 0x00032000ff029b82 */ /* 0x000e640000000a00 */
[----:B-1----:R-:W-:-:S06]  /*dea0*/  @!P1 IMAD.WIDE R2, R5, 0x4, R2 ;  /* 0x0000000405029825 */ /* 0x002fcc00078e0202 */
[----:B------:R-:W2:Y:S01]  /*deb0*/  @!P1 LDG.E R2, desc[UR50][R2.64] ;  /* 0x0000003202029981 */ /* 0x000ea2000c1e1900 */
[----:B------:R-:W-:Y:S01]  /*dec0*/  IMAD.MOV.U32 R4, RZ, RZ, RZ ;  /* 0x000000ffff047224 */ /* 0x000fe200078e00ff */
[C---:B------:R-:W-:Y:S02]  /*ded0*/  ISETP.GE.U32.AND P2, PT, R8.reuse, 0x2, PT ;  /* 0x000000020800780c */ /* 0x040fe40003f46070 */
[C---:B------:R-:W-:Y:S01]  /*dee0*/  ISETP.GE.U32.AND P3, PT, R8.reuse, 0x4, PT ;  /* 0x000000040800780c */ /* 0x040fe20003f66070 */
[----:B------:R-:W-:Y:S01]  /*def0*/  SHFL.IDX PT, R0, R16, 0x1, 0x1f ;  /* 0x00201f0010007f89 */ /* 0x000fe200000e0000 */
[C---:B------:R-:W-:Y:S02]  /*df00*/  ISETP.GE.U32.AND P4, PT, R8.reuse, 0x8, PT ;  /* 0x000000080800780c */ /* 0x040fe40003f86070 */
[C---:B------:R-:W-:Y:S01]  /*df10*/  ISETP.GE.U32.AND P5, PT, R8.reuse, 0x10, PT ;  /* 0x000000100800780c */ /* 0x040fe20003fa6070 */
[----:B--2---:R-:W-:Y:S01]  /*df20*/  @!P1 IMAD.MOV.U32 R4, RZ, RZ, R2 ;  /* 0x000000ffff049224 */ /* 0x004fe200078e0002 */
[----:B------:R-:W-:-:S04]  /*df30*/  ISETP.NE.AND P1, PT, R8, RZ, PT ;  /* 0x000000ff0800720c */ /* 0x000fc80003f25270 */
[----:B------:R-:W1:Y:S02]  /*df40*/  SHFL.UP PT, R14, R4, 0x1, RZ ;  /* 0x04200000040e7989 */ /* 0x000e6400000e00ff */
[----:B-1----:R-:W-:-:S05]  /*df50*/  SEL R5, R14, RZ, P1 ;  /* 0x000000ff0e057207 */ /* 0x002fca0000800000 */
[----:B------:R-:W-:Y:S02]  /*df60*/  IMAD.IADD R6, R4, 0x1, R5 ;  /* 0x0000000104067824 */ /* 0x000fe400078e0205 */
[----:B------:R-:W-:Y:S04]  /*df70*/  SHFL.IDX PT, R5, R16, RZ, 0x1f ;  /* 0x00001fff10057589 */ /* 0x000fe800000e0000 */
[----:B------:R-:W1:Y:S02]  /*df80*/  SHFL.UP PT, R14, R6, 0x2, RZ ;  /* 0x04400000060e7989 */ /* 0x000e6400000e00ff */
[----:B-1----:R-:W-:-:S04]  /*df90*/  SEL R7, R14, RZ, P2 ;  /* 0x000000ff0e077207 */ /* 0x002fc80001000000 */
[----:B------:R-:W-:-:S05]  /*dfa0*/  IADD3 R7, R6, R7, RZ ;  /* 0x0000000706077210 */ /* 0x000fca0007ffe0ff */
[----:B------:R-:W1:Y:S02]  /*dfb0*/  SHFL.UP PT, R14, R7, 0x4, RZ ;  /* 0x04800000070e7989 */ /* 0x000e6400000e00ff */
[----:B-1----:R-:W-:-:S05]  /*dfc0*/  SEL R2, R14, RZ, P3 ;  /* 0x000000ff0e027207 */ /* 0x002fca0001800000 */
[----:B------:R-:W-:-:S05]  /*dfd0*/  IMAD.IADD R2, R7, 0x1, R2 ;  /* 0x0000000107027824 */ /* 0x000fca00078e0202 */
[----:B------:R-:W1:Y:S02]  /*dfe0*/  SHFL.UP PT, R14, R2, 0x8, RZ ;  /* 0x05000000020e7989 */ /* 0x000e6400000e00ff */
[----:B-1----:R-:W-:-:S05]  /*dff0*/  SEL R3, R14, RZ, P4 ;  /* 0x000000ff0e037207 */ /* 0x002fca0002000000 */
[----:B------:R-:W-:-:S05]  /*e000*/  IMAD.IADD R3, R2, 0x1, R3 ;  /* 0x0000000102037824 */ /* 0x000fca00078e0203 */
[----:B------:R-:W1:Y:S02]  /*e010*/  SHFL.UP PT, R14, R3, 0x10, RZ ;  /* 0x06000000030e7989 */ /* 0x000e6400000e00ff */
[----:B-1----:R-:W-:-:S05]  /*e020*/  SEL R6, R14, RZ, P5 ;  /* 0x000000ff0e067207 */ /* 0x002fca0002800000 */
[----:B------:R-:W-:-:S05]  /*e030*/  IMAD.IADD R6, R3, 0x1, R6 ;  /* 0x0000000103067824 */ /* 0x000fca00078e0206 */
[----:B------:R1:W2:Y:S02]  /*e040*/  SHFL.IDX PT, R14, R6, 0x1f, 0x1f ;  /* 0x03e01f00060e7f89 */ /* 0x0002a400000e0000 */
.L_x_444:
[----:B------:R-:W-:Y:S02]  /*e050*/  ULDC UR4, c[0x0][0xc38] ;  /* 0x00030e0000047ab9 */ /* 0x000fe40000000800 */
[----:B------:R-:W-:-:S04]  /*e060*/  IMAD.U32 R7, RZ, RZ, UR4 ;  /* 0x00000004ff077e24 */ /* 0x000fc8000f8e00ff */
[----:B--2---:R-:W-:-:S05]  /*e070*/  IMAD R3, R14, R7, RZ ;  /* 0x000000070e037224 */ /* 0x004fca00078e02ff */
[----:B------:R-:W-:-:S04]  /*e080*/  IADD3 R8, R0, R3, RZ ;  /* 0x0000000300087210 */ /* 0x000fc80007ffe0ff */
[----:B------:R-:W-:-:S13]  /*e090*/  ISETP.GT.AND P6, PT, R8, R5, PT ;  /* 0x000000050800720c */ /* 0x000fda0003fc4270 */
[----:B------:R-:W-:Y:S05]  /*e0a0*/  @P6 BRA `(.L_x_313) ;  /* 0x00000000009c6947 */ /* 0x000fea0003800000 */
.L_x_318:
[----:B------:R-:W2:Y:S01]  /*e0b0*/  LDC R0, c[0x0][0xc3c] ;  /* 0x00030f00ff007b82 */ /* 0x000ea20000000800 */
[----:B------:R-:W-:-:S05]  /*e0c0*/  VIADD R19, R19, 0x1f ;  /* 0x0000001f13137836 */ /* 0x000fca0000000000 */
[----:B--2---:R-:W-:-:S13]  /*e0d0*/  ISETP.GE.AND P6, PT, R19, R0, PT ;  /* 0x000000001300720c */ /* 0x004fda0003fc6270 */
[----:B------:R-:W-:Y:S05]  /*e0e0*/  @P6 BRA `(.L_x_314) ;  /* 0x0000000400446947 */ /* 0x000fea0003800000 */
[----:B------:R-:W2:Y:S01]  /*e0f0*/  S2R R2, SR_TID.X ;  /* 0x0000000000027919 */ /* 0x000ea20000002100 */
[----:B------:R-:W-:Y:S01]  /*e100*/  BSSY B0, `(.L_x_315) ;  /* 0x0000009000007945 */ /* 0x000fe20003800000 */
[----:B------:R-:W-:Y:S01]  /*e110*/  IMAD.MOV.U32 R4, RZ, RZ, RZ ;  /* 0x000000ffff047224 */ /* 0x000fe200078e00ff */
[----:B--2---:R-:W-:-:S05]  /*e120*/  LOP3.LUT R2, R2, 0x1f, RZ, 0xc0, !PT ;  /* 0x0000001f02027812 */ /* 0x004fca00078ec0ff */
[----:B------:R-:W-:-:S05]  /*e130*/  IMAD.IADD R7, R19, 0x1, R2 ;  /* 0x0000000113077824 */ /* 0x000fca00078e0202 */
[----:B------:R-:W-:-:S13]  /*e140*/  ISETP.GE.OR P6, PT, R7, R0, !P0 ;  /* 0x000000000700720c */ /* 0x000fda00047c6670 */
[----:B------:R-:W-:Y:S05]  /*e150*/  @P6 BRA `(.L_x_316) ;  /* 0x00000000000c6947 */ /* 0x000fea0003800000 */
[----:B------:R-:W2:Y:S02]  /*e160*/  LDC.64 R2, c[0x0][0xc80] ;  /* 0x00032000ff027b82 */ /* 0x000ea40000000a00 */
[----:B--2---:R-:W-:-:S05]  /*e170*/  IMAD.WIDE R2, R7, 0x4, R2 ;  /* 0x0000000407027825 */ /* 0x004fca00078e0202 */
[----:B------:R2:W5:Y:S02]  /*e180*/  LDG.E R4, desc[UR50][R2.64] ;  /* 0x0000003202047981 */ /* 0x000564000c1e1900 */
.L_x_316:
[----:B------:R-:W-:Y:S05]  /*e190*/  BSYNC B0 ;  /* 0x0000000000007941 */ /* 0x000fea0003800000 */
.L_x_315:
[----:B------:R-:W-:-:S03]  /*e1a0*/  UMOV UR4, 0xffffffff ;  /* 0xffffffff00047882 */ /* 0x000fc60000000000 */
[----:B------:R-:W-:Y:S05]  /*e1b0*/  BRA.DIV UR4, `(.L_x_317) ;  /* 0x0000004604087947 */ /* 0x000fea000b800000 */
[----:B-----5:R-:W3:Y:S02]  /*e1c0*/  SHFL.UP PT, R14, R4, 0x1, RZ ;  /* 0x04200000040e7989 */ /* 0x020ee400000e00ff */
[----:B---3--:R-:W-:-:S05]  /*e1d0*/  SEL R13, R14, RZ, P1 ;  /* 0x000000ff0e0d7207 */ /* 0x008fca0000800000 */
[----:B------:R-:W-:-:S05]  /*e1e0*/  IMAD.IADD R13, R4, 0x1, R13 ;  /* 0x00000001040d7824 */ /* 0x000fca00078e020d */
[----:B------:R-:W3:Y:S02]  /*e1f0*/  SHFL.UP PT, R14, R13, 0x2, RZ ;  /* 0x044000000d0e7989 */ /* 0x000ee400000e00ff */
[----:B---3--:R-:W-:-:S04]  /*e200*/  SEL R0, R14, RZ, P2 ;  /* 0x000000ff0e007207 */ /* 0x008fc80001000000 */
[----:B------:R-:W-:-:S05]  /*e210*/  IADD3 R0, R13, R0, RZ ;  /* 0x000000000d007210 */ /* 0x000fca0007ffe0ff */
[----:B------:R-:W2:Y:S02]  /*e220*/  SHFL.UP PT, R14, R0, 0x4, RZ ;  /* 0x04800000000e7989 */ /* 0x000ea400000e00ff */
[----:B--2---:R-:W-:-:S05]  /*e230*/  SEL R3, R14, RZ, P3 ;  /* 0x000000ff0e037207 */ /* 0x004fca0001800000 */
[----:B------:R-:W-:-:S05]  /*e240*/  IMAD.IADD R2, R0, 0x1, R3 ;  /* 0x0000000100027824 */ /* 0x000fca00078e0203 */
[----:B------:R-:W2:Y:S02]  /*e250*/  SHFL.UP PT, R14, R2, 0x8, RZ ;  /* 0x05000000020e7989 */ /* 0x000ea400000e00ff */
[----:B--2---:R-:W-:-:S05]  /*e260*/  SEL R3, R14, RZ, P4 ;  /* 0x000000ff0e037207 */ /* 0x004fca0002000000 */
[----:B------:R-:W-:-:S05]  /*e270*/  IMAD.IADD R3, R2, 0x1, R3 ;  /* 0x0000000102037824 */ /* 0x000fca00078e0203 */
[----:B------:R-:W1:Y:S02]  /*e280*/  SHFL.UP PT, R14, R3, 0x10, RZ ;  /* 0x06000000030e7989 */ /* 0x000e6400000e00ff */
[----:B-1----:R-:W-:-:S05]  /*e290*/  SEL R6, R14, RZ, P5 ;  /* 0x000000ff0e067207 */ /* 0x002fca0002800000 */
[----:B------:R-:W-:-:S05]  /*e2a0*/  IMAD.IADD R6, R3, 0x1, R6 ;  /* 0x0000000103067824 */ /* 0x000fca00078e0206 */
[----:B------:R1:W2:Y:S02]  /*e2b0*/  SHFL.IDX PT, R14, R6, 0x1f, 0x1f ;  /* 0x03e01f00060e7f89 */ /* 0x0002a400000e0000 */
.L_x_452:
[----:B------:R-:W-:Y:S02]  /*e2c0*/  ULDC UR4, c[0x0][0xc38] ;  /* 0x00030e0000047ab9 */ /* 0x000fe40000000800 */
[----:B------:R-:W-:-:S04]  /*e2d0*/  IMAD.U32 R7, RZ, RZ, UR4 ;  /* 0x00000004ff077e24 */ /* 0x000fc8000f8e00ff */
[----:B--2---:R-:W-:-:S05]  /*e2e0*/  IMAD R3, R14, R7, RZ ;  /* 0x000000070e037224 */ /* 0x004fca00078e02ff */
[----:B------:R-:W-:-:S04]  /*e2f0*/  IADD3 R8, R3, R8, RZ ;  /* 0x0000000803087210 */ /* 0x000fc80007ffe0ff */
[----:B------:R-:W-:-:S13]  /*e300*/  ISETP.GT.AND P6, PT, R8, R5, PT ;  /* 0x000000050800720c */ /* 0x000fda0003fc4270 */
[----:B------:R-:W-:Y:S05]  /*e310*/  @!P6 BRA `(.L_x_318) ;  /* 0xfffffffc0064e947 */ /* 0x000fea000383ffff */
.L_x_313:
[----:B------:R-:W-:Y:S01]  /*e320*/  IMAD.IADD R8, R8, 0x1, -R3 ;  /* 0x0000000108087824 */ /* 0x000fe200078e0a03 */
[----:B------:R-:W-:-:S03]  /*e330*/  UMOV UR4, 0xffffffff ;  /* 0xffffffff00047882 */ /* 0x000fc60000000000 */
[----:B------:R-:W-:-:S05]  /*e340*/  IMAD R0, R6, R7, R8 ;  /* 0x0000000706007224 */ /* 0x000fca00078e0208 */
[----:B------:R-:W-:Y:S01]  /*e350*/  ISETP.GT.AND P6, PT, R0, R5, PT ;  /* 0x000000050000720c */ /* 0x000fe20003fc4270 */
[----:B------:R-:W-:-:S12]  /*e360*/  BRA.DIV UR4, `(.L_x_319) ;  /* 0x0000004604587947 */ /* 0x000fd8000b800000 */
[----:B------:R-:W-:-:S04]  /*e370*/  VOTE.ANY R2, PT, !P6 ;  /* 0x0000000000027806 */ /* 0x000fc800070e0100 */
[----:B------:R-:W2:Y:S02]  /*e380*/  POPC R0, R2 ;  /* 0x0000000200007309 */ /* 0x000ea40000000000 */
[----:B--2---:R2:W3:Y:S02]  /*e390*/  SHFL.IDX PT, R4, R4, R0, 0x1f ;  /* 0x00001f0004047589 */ /* 0x0044e400000e0000 */
.L_x_456:
[----:B------:R-:W-:Y:S01]  /*e3a0*/  ISETP.NE.AND P0, PT, R2, RZ, PT ;  /* 0x000000ff0200720c */ /* 0x000fe20003f05270 */
[----:B------:R-:W-:-:S12]  /*e3b0*/  IMAD.MOV.U32 R14, RZ, RZ, RZ ;  /* 0x000000ffff0e7224 */ /* 0x000fd800078e00ff */
[----:B------:R-:W-:Y:S05]  /*e3c0*/  @!P0 BRA `(.L_x_320) ;  /* 0x0000000000108947 */ /* 0x000fea0003800000 */
[----:B------:R-:W-:Y:S01]  /*e3d0*/  UMOV UR4, 0xffffffff ;  /* 0xffffffff00047882 */ /* 0x000fe20000000000 */
[----:B------:R-:W-:Y:S02]  /*e3e0*/  VIADD R12, R0, 0xffffffff ;  /* 0xffffffff000c7836 */ /* 0x000fe40000000000 */
[----:B------:R-:W-:Y:S05]  /*e3f0*/  BRA.DIV UR4, `(.L_x_321) ;  /* 0x00000046047c7947 */ /* 0x000fea000b800000 */
[----:B------:R4:W0:Y:S02]  /*e400*/  SHFL.IDX PT, R14, R6, R12, 0x1f ;  /* 0x00001f0c060e7589 */ /* 0x00082400000e0000 */
.L_x_320:
[----:B-1-34-:R-:W-:Y:S01]  /*e410*/  IABS R6, R4 ;  /* 0x0000000400067213 */ /* 0x01afe20000000000 */
[----:B0-----:R-:W-:Y:S02]  /*e420*/  IMAD R16, R14, R7, R8 ;  /* 0x000000070e107224 */ /* 0x001fe400078e0208 */
[----:B------:R-:W-:Y:S01]  /*e430*/  IMAD.IADD R19, R0, 0x1, R19 ;  /* 0x0000000100137824 */ /* 0x000fe200078e0213 */
[----:B------:R-:W0:Y:S08]  /*e440*/  I2F.RP R9, R6 ;  /* 0x0000000600097306 */ /* 0x000e300000209400 */
[----:B0-----:R-:W0:Y:S02]  /*e450*/  MUFU.RCP R9, R9 ;  /* 0x0000000900097308 */ /* 0x001e240000001000 */
[----:B0-----:R-:W-:-:S06]  /*e460*/  VIADD R2, R9, 0xffffffe ;  /* 0x0ffffffe09027836 */ /* 0x001fcc0000000000 */
[----:B------:R0:W1:Y:S02]  /*e470*/  F2I.FTZ.U32.TRUNC.NTZ R3, R2 ;  /* 0x0000000200037305 */ /* 0x000064000021f000 */
[----:B0-----:R-:W-:Y:S01]  /*e480*/  IMAD.MOV.U32 R2, RZ, RZ, RZ ;  /* 0x000000ffff027224 */ /* 0x001fe200078e00ff */
[----:B-1----:R-:W-:-:S05]  /*e490*/  IADD3 R7, RZ, -R3, RZ ;  /* 0x80000003ff077210 */ /* 0x002fca0007ffe0ff */
[----:B------:R-:W-:-:S04]  /*e4a0*/  IMAD R7, R7, R6, RZ ;  /* 0x0000000607077224 */ /* 0x000fc800078e02ff */
[----:B------:R-:W-:-:S04]  /*e4b0*/  IMAD.HI.U32 R3, R3, R7, R2 ;  /* 0x0000000703037227 */ /* 0x000fc800078e0002 */
[----:B------:R-:W-:Y:S01]  /*e4c0*/  IMAD.IADD R7, R5, 0x1, -R16 ;  /* 0x0000000105077824 */ /* 0x000fe200078e0a10 */
[----:B------:R-:W-:-:S04]  /*e4d0*/  IABS R5, R4 ;  /* 0x0000000400057213 */ /* 0x000fc80000000000 */
[----:B------:R-:W-:Y:S01]  /*e4e0*/  IABS R2, R7 ;  /* 0x0000000700027213 */ /* 0x000fe20000000000 */
[----:B------:R-:W-:-:S04]  /*e4f0*/  IMAD.MOV R5, RZ, RZ, -R5 ;  /* 0x000000ffff057224 */ /* 0x000fc800078e0a05 */
[----:B------:R-:W-:-:S04]  /*e500*/  IMAD.HI.U32 R3, R3, R2, RZ ;  /* 0x0000000203037227 */ /* 0x000fc800078e00ff */
[----:B------:R-:W-:Y:S01]  /*e510*/  IMAD R5, R3, R5, R2 ;  /* 0x0000000503057224 */ /* 0x000fe200078e0202 */
[----:B------:R-:W-:-:S04]  /*e520*/  LOP3.LUT R2, R7, R4, RZ, 0x3c, !PT ;  /* 0x0000000407027212 */ /* 0x000fc800078e3cff */
[----:B------:R-:W-:Y:S02]  /*e530*/  ISETP.GT.U32.AND P1, PT, R6, R5, PT ;  /* 0x000000050600720c */ /* 0x000fe40003f24070 */
[----:B------:R-:W-:-:S11]  /*e540*/  ISETP.GE.AND P2, PT, R2, RZ, PT ;  /* 0x000000ff0200720c */ /* 0x000fd60003f46270 */
[----:B------:R-:W-:Y:S01]  /*e550*/  @!P1 IMAD.IADD R5, R5, 0x1, -R6 ;  /* 0x0000000105059824 */ /* 0x000fe200078e0a06 */
[----:B------:R-:W-:Y:S02]  /*e560*/  @!P1 IADD3 R3, R3, 0x1, RZ ;  /* 0x0000000103039810 */ /* 0x000fe40007ffe0ff */
[----:B------:R-:W-:Y:S02]  /*e570*/  ISETP.NE.AND P1, PT, R4, RZ, PT ;  /* 0x000000ff0400720c */ /* 0x000fe40003f25270 */
[----:B------:R-:W-:-:S13]  /*e580*/  ISETP.GE.U32.AND P0, PT, R5, R6, PT ;  /* 0x000000060500720c */ /* 0x000fda0003f06070 */
[----:B------:R-:W-:-:S04]  /*e590*/  @P0 VIADD R3, R3, 0x1 ;  /* 0x0000000103030836 */ /* 0x000fc80000000000 */
[----:B------:R-:W-:Y:S01]  /*e5a0*/  @!P2 IMAD.MOV R3, RZ, RZ, -R3 ;  /* 0x000000ffff03a224 */ /* 0x000fe200078e0a03 */
[----:B------:R-:W-:-:S04]  /*e5b0*/  @!P1 LOP3.LUT R3, RZ, R4, RZ, 0x33, !PT ;  /* 0x00000004ff039212 */ /* 0x000fc800078e33ff */
[----:B------:R-:W-:Y:S01]  /*e5c0*/  MOV R18, R3 ;  /* 0x0000000300127202 */ /* 0x000fe20000000f00 */
[----:B------:R-:W-:-:S04]  /*e5d0*/  IMAD.MOV R17, RZ, RZ, -R3 ;  /* 0x000000ffff117224 */ /* 0x000fc800078e0a03 */
[----:B------:R-:W-:Y:S01]  /*e5e0*/  IMAD R17, R4, R17, R7 ;  /* 0x0000001104117224 */ /* 0x000fe200078e0207 */
[----:B------:R-:W-:Y:S06]  /*e5f0*/  BRA `(.L_x_322) ;  /* 0x00000000001c7947 */ /* 0x000fec0003800000 */
.L_x_314:
[----:B------:R-:W-:Y:S01]  /*e600*/  UMOV UR4, URZ ;  /* 0x0000003f00047c82 */ /* 0x000fe20008000000 */
[----:B------:R-:W-:Y:S01]  /*e610*/  UMOV UR5, URZ ;  /* 0x0000003f00057c82 */ /* 0x000fe20008000000 */
[----:B------:R-:W-:Y:S01]  /*e620*/  ULDC UR6, c[0x0][0xc3c] ;  /* 0x00030f0000067ab9 */ /* 0x000fe20000000800 */
[----:B------:R-:W-:Y:S02]  /*e630*/  IMAD.MOV.U32 R16, RZ, RZ, R5 ;  /* 0x000000ffff107224 */ /* 0x000fe400078e0005 */
[----:B------:R-:W-:Y:S02]  /*e640*/  IMAD.U32 R17, RZ, RZ, UR4 ;  /* 0x00000004ff117e24 */ /* 0x000fe4000f8e00ff */
[----:B------:R-:W-:Y:S02]  /*e650*/  IMAD.U32 R18, RZ, RZ, UR5 ;  /* 0x00000005ff127e24 */ /* 0x000fe4000f8e00ff */
[----:B------:R-:W-:-:S07]  /*e660*/  IMAD.U32 R19, RZ, RZ, UR6 ;  /* 0x00000006ff137e24 */ /* 0x000fce000f8e00ff */
.L_x_322:
[----:B--2---:R-:W2:Y:S01]  /*e670*/  S2R R0, SR_TID.X ;  /* 0x0000000000007919 */ /* 0x004ea20000002100 */
[----:B------:R-:W-:Y:S05]  /*e680*/  WARPSYNC.ALL ;  /* 0x0000000000007948 */ /* 0x000fea0003800000 */
[----:B------:R-:W-:Y:S01]  /*e690*/  BAR.SYNC.DEFER_BLOCKING 0x4, 0x180 ;  /* 0x0106000000007b1d */ /* 0x000fe20000010000 */
[----:B--2---:R-:W-:-:S04]  /*e6a0*/  LOP3.LUT R0, R0, 0x1f, RZ, 0xc0, !PT ;  /* 0x0000001f00007812 */ /* 0x004fc800078ec0ff */
[----:B------:R-:W-:-:S13]  /*e6b0*/  ISETP.NE.AND P0, PT, R0, RZ, PT ;  /* 0x000000ff0000720c */ /* 0x000fda0003f05270 */
[----:B------:R-:W2:Y:S01]  /*e6c0*/  @!P0 S2R R3, SR_CgaCtaId ;  /* 0x0000000000038919 */ /* 0x000ea20000008800 */
[----:B------:R-:W-:-:S04]  /*e6d0*/  @!P0 MOV R0, 0x400 ;  /* 0x0000040000008802 */ /* 0x000fc80000000f00 */
[----:B--2---:R-:W-:-:S05]  /*e6e0*/  @!P0 LEA R22, R3, R0, 0x18 ;  /* 0x0000000003168211 */ /* 0x004fca00078ec0ff */
[----:B------:R3:W-:Y:S01]  /*e6f0*/  @!P0 STS.128 [R22+0x288d0], R16 ;  /* 0x0288d01016008388 */ /* 0x0007e20000000c00 */
[----:B------:R-:W-:Y:S06]  /*e700*/  BAR.ARV 0x5, 0x180 ;  /* 0x0146000000007b1d */ /* 0x000fec0000002000 */
.L_x_311:
[----:B------:R-:W-:Y:S02]  /*e710*/  ULDC UR4, c[0x0][0xc3c] ;  /* 0x00030f0000047ab9 */ /* 0x000fe40000000800 */
[----:B--2---:R-:W-:-:S13]  /*e720*/  ISETP.GE.AND P0, PT, R19, UR4, PT ;  /* 0x0000000413007c0c */ /* 0x004fda000bf06270 */
[----:B------:R-:W-:Y:S05]  /*e730*/  @!P0 BRA `(.L_x_323) ;  /* 0xffffffb800988947 */ /* 0x000fea000383ffff */
[----:B------:R-:W-:Y:S05]  /*e740*/  BSYNC B8 ;  /* 0x0000000000087941 */ /* 0x000fea0003800000 */
.L_x_260:
[----:B-1----:R-:W2:Y:S01]  /*e750*/  LDL.LU R0, [R1+0x1c] ;  /* 0x00001c0001007983 */ /* 0x002ea20000300800 */
[----:B------:R-:W-:Y:S01]  /*e760*/  BSSY B0, `(.L_x_324) ;  /* 0x000000b000007945 */ /* 0x000fe20003800000 */
[----:B------:R-:W1:Y:S01]  /*e770*/  S2R R5, SR_CgaCtaId ;  /* 0x0000000000057919 */ /* 0x000e620000008800 */
[----:B--2---:R-:W-:-:S04]  /*e780*/  IADD3 R0, R0, 0x1, RZ ;  /* 0x0000000100007810 */ /* 0x004fc80007ffe0ff */
[----:B------:R-:W-:-:S04]  /*e790*/  LEA.HI R2, R0, R0, RZ, 0x1 ;  /* 0x0000000000027211 */ /* 0x000fc800078f08ff */
[----:B------:R-:W-:Y:S02]  /*e7a0*/  LOP3.LUT R3, R2, 0xfffffffe, RZ, 0xc0, !PT ;  /* 0xfffffffe02037812 */ /* 0x000fe400078ec0ff */
[----:B------:R-:W-:-:S03]  /*e7b0*/  MOV R2, 0x400 ;  /* 0x0000040000027802 */ /* 0x000fc60000000f00 */
[----:B------:R-:W-:Y:S01]  /*e7c0*/  IMAD.IADD R0, R0, 0x1, -R3 ;  /* 0x0000000100007824 */ /* 0x000fe200078e0a03 */
[----:B-1----:R-:W-:-:S04]  /*e7d0*/  LEA R4, R5, R2, 0x18 ;  /* 0x0000000205047211 */ /* 0x002fc800078ec0ff */
[----:B------:R-:W-:-:S04]  /*e7e0*/  SHF.L.U32 R0, R0, 0x1f, RZ ;  /* 0x0000001f00007819 */ /* 0x000fc800000006ff */
[----:B------:R-:W1:Y:S02]  /*e7f0*/  SYNCS.PHASECHK.TRANS64.TRYWAIT P0, [R4+URZ+0x28820], R0 ;  /* 0x02882000040075a7 */ /* 0x000e64000800017f */
[----:B-1----:R-:W-:Y:S05]  /*e800*/  @!P0 BRA `(.L_x_325) ;  /* 0x00000040009c8947 */ /* 0x002fea0003800000 */
.L_x_459:
[----:B------:R-:W-:Y:S05]  /*e810*/  BSYNC B0 ;  /* 0x0000000000007941 */ /* 0x000fea0003800000 */
.L_x_324:
[----:B------:R-:W-:-:S03]  /*e820*/  UMOV UR4, 0xffffffff ;  /* 0xffffffff00047882 */ /* 0x000fc60000000000 */
[----:B------:R-:W-:Y:S05]  /*e830*/  BRA.DIV UR4, `(.L_x_326) ;  /* 0x0000004204a47947 */ /* 0x000fea000b800000 */
[----:B-1----:R-:W1:Y:S02]  /*e840*/  S2R R0, SR_TID.X ;  /* 0x0000000000007919 */ /* 0x002e640000002100 */
[----:B-1----:R-:W-:-:S04]  /*e850*/  SHF.R.U32.HI R0, RZ, 0x5, R0 ;  /* 0x00000005ff007819 */ /* 0x002fc80000011600 */
[----:B------:R-:W-:-:S05]  /*e860*/  LOP3.LUT R0, R0, 0x3, RZ, 0xc0, !PT ;  /* 0x0000000300007812 */ /* 0x000fca00078ec0ff */
[----:B------:R1:W2:Y:S02]  /*e870*/  SHFL.IDX PT, R14, R0, RZ, 0x1f ;  /* 0x00001fff000e7589 */ /* 0x0002a400000e0000 */
.L_x_462:
[----:B--2---:R-:W-:Y:S01]  /*e880*/  ISETP.NE.AND P0, PT, R14, RZ, PT ;  /* 0x000000ff0e00720c */ /* 0x004fe20003f05270 */
[----:B------:R-:W-:-:S12]  /*e890*/  BSSY B0, `(.L_x_327) ;  /* 0x0000024000007945 */ /* 0x000fd80003800000 */
[----:B------:R-:W-:Y:S05]  /*e8a0*/  @P0 BRA `(.L_x_328) ;  /* 0x0000000000880947 */ /* 0x000fea0003800000 */
[----:B------:R-:W-:-:S03]  /*e8b0*/  UMOV UR4, 0xffffffff ;  /* 0xffffffff00047882 */ /* 0x000fc60000000000 */
[----:B------:R-:W-:Y:S05]  /*e8c0*/  BRA.DIV UR4, `(.L_x_329) ;  /* 0x0000004204b47947 */ /* 0x000fea000b800000 */
[----:B------:R-:W-:-:S13]  /*e8d0*/  ELECT P6, URZ, PT ;  /* 0x00000000003f782f */ /* 0x000fda00038c0000 */
.L_x_465:
[----:B------:R-:W-:Y:S05]  /*e8e0*/  @!P6 BRA `(.L_x_328) ;  /* 0x000000000078e947 */ /* 0x000fea0003800000 */
[----:B------:R-:W-:-:S06]  /*e8f0*/  ULOP3.LUT UR4, UR36, 0x2, URZ, 0xfc, !UPT ;  /* 0x0000000224047892 */ /* 0x000fcc000f8efc3f */
[----:B-1----:R-:W-:-:S05]  /*e900*/  IMAD.U32 R0, RZ, RZ, UR4 ;  /* 0x00000004ff007e24 */ /* 0x002fca000f8e00ff */
[----:B------:R-:W-:-:S13]  /*e910*/  ISETP.NE.AND P0, PT, R0, 0x3, PT ;  /* 0x000000030000780c */ /* 0x000fda0003f05270 */
[----:B------:R-:W-:Y:S05]  /*e920*/  @!P0 BRA `(.L_x_330) ;  /* 0x0000000000048947 */ /* 0x000fea0003800000 */
[----:B------:R-:W-:Y:S01]  /*e930*/  BPT.TRAP 0x1 ;  /* 0x000000040000795c */ /* 0x000fe20000300000 */
.L_x_330:
[C---:B------:R-:W-:Y:S01]  /*e940*/  IMAD R5, R25.reuse, 0x8, R4 ;  /* 0x0000000819057824 */ /* 0x040fe200078e0204 */
[----:B------:R-:W-:Y:S01]  /*e950*/  SHF.L.U32 R0, R28, 0x1f, RZ ;  /* 0x0000001f1c007819 */ /* 0x000fe200000006ff */
[----:B------:R-:W-:-:S03]  /*e960*/  VIADD R25, R25, 0x1 ;  /* 0x0000000119197836 */ /* 0x000fc60000000000 */
[----:B------:R-:W1:Y:S02]  /*e970*/  SYNCS.PHASECHK.TRANS64.TRYWAIT P1, [R5+URZ+0x28840], R0 ;  /* 0x02884000050075a7 */ /* 0x000e64000802017f */
[----:B------:R-:W-:-:S04]  /*e980*/  ISETP.NE.AND P2, PT, R25, 0x2, PT ;  /* 0x000000021900780c */ /* 0x000fc80003f45270 */
[----:B------:R-:W-:Y:S01]  /*e990*/  SEL R3, RZ, 0x1, P2 ;  /* 0x00000001ff037807 */ /* 0x000fe20001000000 */
[----:B-1----:R-:W-:Y:S08]  /*e9a0*/  @!P1 BRA `(.L_x_331) ;  /* 0x00000040009c9947 */ /* 0x002ff00003800000 */
.L_x_466:
[----:B------:R-:W-:Y:S02]  /*e9b0*/  SEL R25, R25, RZ, P2 ;  /* 0x000000ff19197207 */ /* 0x000fe40001000000 */
[----:B------:R-:W-:Y:S01]  /*e9c0*/  LOP3.LUT R2, R28, R3, RZ, 0x3c, !PT ;  /* 0x000000031c027212 */ /* 0x000fe200078e3cff */
[----:B------:R-:W-:Y:S06]  /*e9d0*/  @!P0 BRA `(.L_x_332) ;  /* 0x0000000000048947 */ /* 0x000fec0003800000 */
[----:B------:R-:W-:Y:S01]  /*e9e0*/  BPT.TRAP 0x1 ;  /* 0x000000040000795c */ /* 0x000fe20000300000 */
.L_x_332:
[----:B------:R-:W-:Y:S02]  /*e9f0*/  LEA R25, R25, R4, 0x3 ;  /* 0x0000000419197211 */ /* 0x000fe400078e18ff */
[----:B------:R-:W-:-:S04]  /*ea00*/  SHF.L.U32 R2, R2, 0x1f, RZ ;  /* 0x0000001f02027819 */ /* 0x000fc800000006ff */
[----:B------:R-:W2:Y:S02]  /*ea10*/  SYNCS.PHASECHK.TRANS64.TRYWAIT P1, [R25+URZ+0x28840], R2 ;  /* 0x02884002190075a7 */ /* 0x000ea4000802017f */
[----:B--2---:R-:W-:Y:S05]  /*ea20*/  @!P1 BRA `(.L_x_333) ;  /* 0x0000004000909947 */ /* 0x004fea0003800000 */
.L_x_467:
[----:B------:R-:W-:Y:S05]  /*ea30*/  @!P0 BRA `(.L_x_334) ;  /* 0x0000000000048947 */ /* 0x000fea0003800000 */
[----:B------:R-:W-:Y:S01]  /*ea40*/  BPT.TRAP 0x1 ;  /* 0x000000040000795c */ /* 0x000fe20000300000 */
.L_x_334:
[----:B------:R-:W4:Y:S02]  /*ea50*/  SYNCS.PHASECHK.TRANS64.TRYWAIT P1, [R5+URZ+0x28860], R0 ;  /* 0x02886000050075a7 */ /* 0x000f24000802017f */
[----:B----4-:R-:W-:Y:S05]  /*ea60*/  @!P1 BRA `(.L_x_335) ;  /* 0x0000004000949947 */ /* 0x010fea0003800000 */
.L_x_468:
[----:B------:R-:W-:Y:S05]  /*ea70*/  @!P0 BRA `(.L_x_336) ;  /* 0x0000000000048947 */ /* 0x000fea0003800000 */
[----:B------:R-:W-:Y:S01]  /*ea80*/  BPT.TRAP 0x1 ;  /* 0x000000040000795c */ /* 0x000fe20000300000 */
.L_x_336:
[----:B------:R0:W0:Y:S02]  /*ea90*/  SYNCS.PHASECHK.TRANS64.TRYWAIT P0, [R25+URZ+0x28860], R2 ;  /* 0x02886002190075a7 */ /* 0x000024000800017f */
[----:B0-----:R-:W-:Y:S05]  /*eaa0*/  @!P0 NANOSLEEP.SYNCS 0x989680 ;  /* 0x009896800000895d */ /* 0x001fea0003900000 */
[----:B------:R-:W0:Y:S02]  /*eab0*/  @!P0 SYNCS.PHASECHK.TRANS64 P0, [R25+URZ+0x28860], R2 ;  /* 0x02886002190085a7 */ /* 0x000e24000800007f */
[----:B0-----:R-:W-:Y:S05]  /*eac0*/  @!P0 BRA `(.L_x_336) ;  /* 0xfffffffc00f08947 */ /* 0x001fea000383ffff */
.L_x_328:
[----:B------:R-:W-:Y:S05]  /*ead0*/  BSYNC B0 ;  /* 0x0000000000007941 */ /* 0x000fea0003800000 */
.L_x_327:
[----:B------:R-:W-:Y:S05]  /*eae0*/  EXIT ;  /* 0x000000000000794d */ /* 0x000fea0003800000 */
.L_x_208:
[----:B0-----:R-:W-:-:S04]  /*eaf0*/  IMAD.U32 R3, RZ, RZ, UR49 ;  /* 0x00000031ff037e24 */ /* 0x001fc8000f8e00ff */
[----:B------:R0:W1:Y:S03]  /*eb00*/  SYNCS.PHASECHK.TRANS64.TRYWAIT P1, [R3+URZ+0x28800], R0 ;  /* 0x02880000030075a7 */ /* 0x000066000802017f */
[----:B-1----:R-:W-:Y:S05]  /*eb10*/  @!P1 NANOSLEEP.SYNCS 0x989680 ;  /* 0x009896800000995d */ /* 0x002fea0003900000 */
[----:B------:R-:W1:Y:S02]  /*eb20*/  @!P1 SYNCS.PHASECHK.TRANS64 P1, [R3+URZ+0x28800], R0 ;  /* 0x02880000030095a7 */ /* 0x000e64000802007f */
[----:B-1----:R-:W-:Y:S05]  /*eb30*/  @!P1 BRA `(.L_x_208) ;  /* 0xfffffffc00ec9947 */ /* 0x002fea000383ffff */
[----:B------:R-:W-:Y:S05]  /*eb40*/  BRA `(.L_x_337) ;  /* 0xffffff2800a07947 */ /* 0x000fea000383ffff */
.L_x_212:
[----:B-1----:R1:W2:Y:S02]  /*eb50*/  SYNCS.PHASECHK.TRANS64.TRYWAIT P1, [R0+URZ+0x28830], R3 ;  /* 0x02883003000075a7 */ /* 0x0022a4000802017f */
[----:B--2---:R-:W-:Y:S05]  /*eb60*/  @!P1 NANOSLEEP.SYNCS 0x989680 ;  /* 0x009896800000995d */ /* 0x004fea0003900000 */
[----:B------:R-:W2:Y:S02]  /*eb70*/  @!P1 SYNCS.PHASECHK.TRANS64 P1, [R0+URZ+0x28830], R3 ;  /* 0x02883003000095a7 */ /* 0x000ea4000802007f */
[----:B--2---:R-:W-:Y:S05]  /*eb80*/  @!P1 BRA `(.L_x_212) ;  /* 0xfffffffc00f09947 */ /* 0x004fea000383ffff */
[----:B------:R-:W-:Y:S05]  /*eb90*/  BRA `(.L_x_211) ;  /* 0xffffff2800c07947 */ /* 0x000fea000383ffff */
.L_x_218:
[----:B-1----:R-:W-:-:S04]  /*eba0*/  IMAD.U32 R7, RZ, RZ, UR6 ;  /* 0x00000006ff077e24 */ /* 0x002fc8000f8e00ff */
[----:B------:R1:W2:Y:S03]  /*ebb0*/  SYNCS.PHASECHK.TRANS64.TRYWAIT P1, [R7+URZ+0x28830], R6 ;  /* 0x02883006070075a7 */ /* 0x0002a6000802017f */
[----:B--2---:R-:W-:Y:S05]  /*ebc0*/  @!P1 NANOSLEEP.SYNCS 0x989680 ;  /* 0x009896800000995d */ /* 0x004fea0003900000 */
[----:B------:R-:W2:Y:S02]  /*ebd0*/  @!P1 SYNCS.PHASECHK.TRANS64 P1, [R7+URZ+0x28830], R6 ;  /* 0x02883006070095a7 */ /* 0x000ea4000802007f */
[----:B--2---:R-:W-:Y:S05]  /*ebe0*/  @!P1 BRA `(.L_x_218) ;  /* 0xfffffffc00ec9947 */ /* 0x004fea000383ffff */
[----:B------:R-:W-:Y:S05]  /*ebf0*/  BRA `(.L_x_215) ;  /* 0xffffff5400f47947 */ /* 0x000fea000383ffff */
.L_x_222:
[----:B-1----:R-:W-:-:S04]  /*ec00*/  IMAD.U32 R7, RZ, RZ, UR6 ;  /* 0x00000006ff077e24 */ /* 0x002fc8000f8e00ff */
[----:B------:R1:W2:Y:S03]  /*ec10*/  SYNCS.PHASECHK.TRANS64.TRYWAIT P1, [R7+URZ+0x28850], R6 ;  /* 0x02885006070075a7 */ /* 0x0002a6000802017f */
[----:B--2---:R-:W-:Y:S05]  /*ec20*/  @!P1 NANOSLEEP.SYNCS 0x989680 ;  /* 0x009896800000995d */ /* 0x004fea0003900000 */
[----:B------:R-:W2:Y:S02]  /*ec30*/  @!P1 SYNCS.PHASECHK.TRANS64 P1, [R7+URZ+0x28850], R6 ;  /* 0x02885006070095a7 */ /* 0x000ea4000802007f */
[----:B--2---:R-:W-:Y:S05]  /*ec40*/  @!P1 BRA `(.L_x_222) ;  /* 0xfffffffc00ec9947 */ /* 0x004fea000383ffff */
[----:B------:R-:W-:Y:S05]  /*ec50*/  BRA `(.L_x_219) ;  /* 0xffffff5800cc7947 */ /* 0x000fea000383ffff */
.L_x_229:
[----:B-1----:R-:W-:-:S04]  /*ec60*/  IMAD.U32 R5, RZ, RZ, UR5 ;  /* 0x00000005ff057e24 */ /* 0x002fc8000f8e00ff */
[----:B------:R1:W2:Y:S03]  /*ec70*/  SYNCS.PHASECHK.TRANS64.TRYWAIT P1, [R5+URZ+0x28850], R4 ;  /* 0x02885004050075a7 */ /* 0x0002a6000802017f */
[----:B--2---:R-:W-:Y:S05]  /*ec80*/  @!P1 NANOSLEEP.SYNCS 0x989680 ;  /* 0x009896800000995d */ /* 0x004fea0003900000 */
[----:B------:R-:W2:Y:S02]  /*ec90*/  @!P1 SYNCS.PHASECHK.TRANS64 P1, [R5+URZ+0x28850], R4 ;  /* 0x02885004050095a7 */ /* 0x000ea4000802007f */
[----:B--2---:R-:W-:Y:S05]  /*eca0*/  @!P1 BRA `(.L_x_229) ;  /* 0xfffffffc00ec9947 */ /* 0x004fea000383ffff */
[----:B------:R-:W-:Y:S05]  /*ecb0*/  BRA `(.L_x_228) ;  /* 0xffffff7c00cc7947 */ /* 0x000fea000383ffff */
.L_x_272:
[----:B------:R-:W1:Y:S01]  /*ecc0*/  S2R R20, SR_TID.X ;  /* 0x0000000000147919 */ /* 0x000e620000002100 */
[----:B------:R-:W-:Y:S01]  /*ecd0*/  BSSY B0, `(.L_x_338) ;  /* 0x000000a000007945 */ /* 0x000fe20003800000 */
[----:B------:R-:W-:Y:S02]  /*ece0*/  IMAD.MOV.U32 R12, RZ, RZ, RZ ;  /* 0x000000ffff0c7224 */ /* 0x000fe400078e00ff */
[----:B------:R-:W-:Y:S02]  /*ecf0*/  IMAD.MOV.U32 R11, RZ, RZ, 0x1f ;  /* 0x0000001fff0b7424 */ /* 0x000fe400078e00ff */
[----:B------:R-:W-:Y:S01]  /*ed00*/  IMAD.MOV.U32 R15, RZ, RZ, -0x1 ;  /* 0xffffffffff0f7424 */ /* 0x000fe200078e00ff */
[----:B-1----:R-:W-:-:S04]  /*ed10*/  SHF.R.U32.HI R10, RZ, 0x5, R20 ;  /* 0x00000005ff0a7819 */ /* 0x002fc80000011614 */
[----:B------:R-:W-:-:S04]  /*ed20*/  LOP3.LUT R10, R10, 0x3, RZ, 0xc0, !PT ;  /* 0x000000030a0a7812 */ /* 0x000fc800078ec0ff */
[----:B------:R-:W-:-:S07]  /*ed30*/  MOV R13, R10 ;  /* 0x0000000a000d7202 */ /* 0x000fce0000000f00 */
[----:B0----5:R-:W-:Y:S05]  /*ed40*/  WARPSYNC.COLLECTIVE R15, `(.L_x_339) ;  /* 0x000000000f087348 */ /* 0x021fea0003c00000 */
[----:B------:R1:W2:Y:S02]  /*ed50*/  SHFL.IDX P6, R14, R13, R12, R11 ;  /* 0x0000000c0d0e7389 */ /* 0x0002a400000c000b */
[----:B012--5:R-:W-:Y:S01]  /*ed60*/  ENDCOLLECTIVE ;  /* 0x000000000000791b */ /* 0x027fe20003800000 */
.L_x_339:
[----:B------:R-:W-:Y:S05]  /*ed70*/  BSYNC B0 ;  /* 0x0000000000007941 */ /* 0x000fea0003800000 */
.L_x_338:
[----:B------:R-:W-:Y:S05]  /*ed80*/  BRA `(.L_x_340) ;  /* 0xffffffc0002c7947 */ /* 0x000fea000383ffff */
.L_x_275:
[----:B0-----:R0:W1:Y:S02]  /*ed90*/  SYNCS.PHASECHK.TRANS64.TRYWAIT P0, [R7+URZ+0x28840], R2 ;  /* 0x02884002070075a7 */ /* 0x001064000800017f */
[----:B-1----:R-:W-:Y:S05]  /*eda0*/  @!P0 NANOSLEEP.SYNCS 0x989680 ;  /* 0x009896800000895d */ /* 0x002fea0003900000 */
[----:B------:R-:W1:Y:S02]  /*edb0*/  @!P0 SYNCS.PHASECHK.TRANS64 P0, [R7+URZ+0x28840], R2 ;  /* 0x02884002070085a7 */ /* 0x000e64000800007f */
[----:B-1----:R-:W-:Y:S05]  /*edc0*/  @!P0 BRA `(.L_x_275) ;  /* 0xfffffffc00f08947 */ /* 0x002fea000383ffff */
[----:B------:R-:W-:Y:S05]  /*edd0*/  BRA `(.L_x_341) ;  /* 0xffffffc000887947 */ /* 0x000fea000383ffff */
.L_x_276:
        /* <DEDUP_REMOVED lines=8> */
.L_x_343:
[----:B------:R-:W-:Y:S05]  /*ee60*/  BSYNC B0 ;  /* 0x0000000000007941 */ /* 0x000fea0003800000 */
.L_x_342:
[----:B------:R-:W-:Y:S01]  /*ee70*/  IMAD.MOV.U32 R13, RZ, RZ, R4 ;  /* 0x000000ffff0d7224 */ /* 0x000fe200078e0004 */
[----:B------:R-:W-:Y:S01]  /*ee80*/  MOV R12, RZ ;  /* 0x000000ff000c7202 */ /* 0x000fe20000000f00 */
[----:B------:R-:W-:Y:S01]  /*ee90*/  IMAD.MOV.U32 R11, RZ, RZ, 0x181f ;  /* 0x0000181fff0b7424 */ /* 0x000fe200078e00ff */
[----:B------:R-:W-:Y:S01]  /*eea0*/  @P0 LEA R8, R5, R22, 0x1 ;  /* 0x0000001605080211 */ /* 0x000fe200078e08ff */
[----:B------:R-:W-:Y:S02]  /*eeb0*/  IMAD.MOV.U32 R15, RZ, RZ, -0x1 ;  /* 0xffffffffff0f7424 */ /* 0x000fe400078e00ff */
[----:B------:R-:W-:-:S07]  /*eec0*/  IMAD.MOV.U32 R2, RZ, RZ, R14 ;  /* 0x000000ffff027224 */ /* 0x000fce00078e000e */
[----:B------:R-:W-:Y:S05]  /*eed0*/  WARPSYNC.COLLECTIVE R15, `(.L_x_344) ;  /* 0x000000000f087348 */ /* 0x000fea0003c00000 */
[----:B------:R0:W1:Y:S02]  /*eee0*/  SHFL.IDX P6, R14, R13, R12, R11 ;  /* 0x0000000c0d0e7389 */ /* 0x00006400000c000b */
[----:B01----:R-:W-:Y:S01]  /*eef0*/  ENDCOLLECTIVE ;  /* 0x000000000000791b */ /* 0x003fe20003800000 */
.L_x_344:
[----:B------:R-:W-:Y:S02]  /*ef00*/  IMAD.MOV.U32 R13, RZ, RZ, R0 ;  /* 0x000000ffff0d7224 */ /* 0x000fe400078e0000 */
[----:B------:R-:W-:Y:S02]  /*ef10*/  IMAD.MOV.U32 R12, RZ, RZ, 0x1 ;  /* 0x00000001ff0c7424 */ /* 0x000fe400078e00ff */
[----:B------:R-:W-:-:S07]  /*ef20*/  IMAD.MOV.U32 R3, RZ, RZ, R14 ;  /* 0x000000ffff037224 */ /* 0x000fce00078e000e */
[----:B------:R-:W-:Y:S05]  /*ef30*/  WARPSYNC.COLLECTIVE R15, `(.L_x_345) ;  /* 0x000000000f087348 */ /* 0x000fea0003c00000 */
[----:B------:R0:W1:Y:S02]  /*ef40*/  SHFL.IDX P6, R14, R13, R12, R11 ;  /* 0x0000000c0d0e7389 */ /* 0x00006400000c000b */
[----:B01----:R-:W-:Y:S01]  /*ef50*/  ENDCOLLECTIVE ;  /* 0x000000000000791b */ /* 0x003fe20003800000 */
.L_x_345:
[----:B------:R-:W-:-:S05]  /*ef60*/  @P0 LEA R3, P1, R30, R3, 0x1 ;  /* 0x000000031e030211 */ /* 0x000fca00078208ff */
[----:B------:R-:W-:Y:S01]  /*ef70*/  @P0 IMAD.X R2, RZ, RZ, R2, P1 ;  /* 0x000000ffff020224 */ /* 0x000fe200008e0602 */
[----:B------:R-:W-:-:S04]  /*ef80*/  ISETP.GE.AND P1, PT, R6, 0x11, PT ;  /* 0x000000110600780c */ /* 0x000fc80003f26270 */
[----:B------:R-:W-:Y:S01]  /*ef90*/  @P0 LOP3.LUT R3, R3, R2, RZ, 0x3c, !PT ;  /* 0x0000000203030212 */ /* 0x000fe200078e3cff */
[----:B------:R-:W-:-:S03]  /*efa0*/  IMAD.MOV.U32 R13, RZ, RZ, R4 ;  /* 0x000000ffff0d7224 */ /* 0x000fc600078e0004 */
[----:B------:R-:W-:-:S04]  /*efb0*/  @P0 LOP3.LUT R2, R3, R2, RZ, 0x3c, !PT ;  /* 0x0000000203020212 */ /* 0x000fc800078e3cff */
[----:B------:R-:W-:-:S05]  /*efc0*/  @P0 LOP3.LUT R3, R3, R2, RZ, 0x3c, !PT ;  /* 0x0000000203030212 */ /* 0x000fca00078e3cff */
[----:B------:R-:W-:Y:S01]  /*efd0*/  @!PT LDS RZ, [RZ] ;  /* 0x00000000fffff984 */ /* 0x000fe20000000800 */
[----:B------:R-:W-:Y:S01]  /*efe0*/  @!PT LDS RZ, [RZ] ;  /* 0x00000000fffff984 */ /* 0x000fe20000000800 */
[----:B------:R-:W-:Y:S01]  /*eff0*/  @!PT LDS RZ, [RZ] ;  /* 0x00000000fffff984 */ /* 0x000fe20000000800 */
[----:B------:R-:W-:Y:S04]  /*f000*/  @P0 LDGSTS.E.BYPASS.LTC128B.128 [R8+0x18400], desc[UR50][R2.64], !P3 ;  /* 0x1840000002080fae */ /* 0x000fe8000d901d72 */
[----:B------:R0:W-:Y:S02]  /*f010*/  @P0 LDGSTS.E.BYPASS.LTC128B.128 [R8+0x1c400], desc[UR50][R2.64+0x80], !P2 ;  /* 0x1c40008002080fae */ /* 0x0001e4000d101d72 */
[----:B0-----:R-:W-:-:S07]  /*f020*/  IMAD.MOV.U32 R2, RZ, RZ, R14 ;  /* 0x000000ffff027224 */ /* 0x001fce00078e000e */
[----:B------:R-:W-:Y:S05]  /*f030*/  WARPSYNC.COLLECTIVE R15, `(.L_x_346) ;  /* 0x000000000f087348 */ /* 0x000fea0003c00000 */
[----:B------:R0:W1:Y:S02]  /*f040*/  SHFL.IDX P6, R14, R13, R12, R11 ;  /* 0x0000000c0d0e7389 */ /* 0x00006400000c000b */
[----:B01----:R-:W-:Y:S01]  /*f050*/  ENDCOLLECTIVE ;  /* 0x000000000000791b */ /* 0x003fe20003800000 */
.L_x_346:
[----:B------:R-:W-:Y:S02]  /*f060*/  @P1 IMAD R8, R5, 0x2, R22 ;  /* 0x0000000205081824 */ /* 0x000fe400078e0216 */
[----:B------:R-:W-:Y:S02]  /*f070*/  IMAD.MOV.U32 R13, RZ, RZ, R0 ;  /* 0x000000ffff0d7224 */ /* 0x000fe400078e0000 */
[----:B------:R-:W-:Y:S01]  /*f080*/  IMAD.MOV.U32 R12, RZ, RZ, 0x2 ;  /* 0x00000002ff0c7424 */ /* 0x000fe200078e00ff */
[----:B------:R-:W-:-:S07]  /*f090*/  MOV R3, R14 ;  /* 0x0000000e00037202 */ /* 0x000fce0000000f00 */
[----:B------:R-:W-:Y:S05]  /*f0a0*/  WARPSYNC.COLLECTIVE R15, `(.L_x_347) ;  /* 0x000000000f087348 */ /* 0x000fea0003c00000 */
[----:B------:R0:W1:Y:S02]  /*f0b0*/  SHFL.IDX P6, R14, R13, R12, R11 ;  /* 0x0000000c0d0e7389 */ /* 0x00006400000c000b */
[----:B01----:R-:W-:Y:S01]  /*f0c0*/  ENDCOLLECTIVE ;  /* 0x000000000000791b */ /* 0x003fe20003800000 */
.L_x_347:
[----:B------:R-:W-:-:S05]  /*f0d0*/  @P1 LEA R3, P0, R30, R3, 0x1 ;  /* 0x000000031e031211 */ /* 0x000fca00078008ff */
[----:B------:R-:W-:-:S05]  /*f0e0*/  @P1 IMAD.X R2, RZ, RZ, R2, P0 ;  /* 0x000000ffff021224 */ /* 0x000fca00000e0602 */
        /* <DEDUP_REMOVED lines=8> */
[----:B------:R0:W-:Y:S01]  /*f170*/  @P1 LDGSTS.E.BYPASS.LTC128B.128 [R8+0x1cc00], desc[UR50][R2.64+0x80], !P2 ;  /* 0x1cc0008002081fae */ /* 0x0001e2000d101d72 */
[----:B------:R-:W-:Y:S02]  /*f180*/  ISETP.GE.AND P1, PT, R6, 0x21, PT ;  /* 0x000000210600780c */ /* 0x000fe40003f26270 */
[----:B0-----:R-:W-:-:S11]  /*f190*/  MOV R2, R14 ;  /* 0x0000000e00027202 */ /* 0x001fd60000000f00 */
[----:B------:R-:W-:Y:S05]  /*f1a0*/  WARPSYNC.COLLECTIVE R15, `(.L_x_348) ;  /* 0x000000000f087348 */ /* 0x000fea0003c00000 */
[----:B------:R0:W1:Y:S02]  /*f1b0*/  SHFL.IDX P6, R14, R13, R12, R11 ;  /* 0x0000000c0d0e7389 */ /* 0x00006400000c000b */
[----:B01----:R-:W-:Y:S01]  /*f1c0*/  ENDCOLLECTIVE ;  /* 0x000000000000791b */ /* 0x003fe20003800000 */
.L_x_348:
[----:B------:R-:W-:Y:S01]  /*f1d0*/  @P1 IMAD R8, R5, 0x2, R22 ;  /* 0x0000000205081824 */ /* 0x000fe200078e0216 */
[----:B------:R-:W-:Y:S01]  /*f1e0*/  MOV R13, R0 ;  /* 0x00000000000d7202 */ /* 0x000fe20000000f00 */
[----:B------:R-:W-:Y:S02]  /*f1f0*/  IMAD.MOV.U32 R12, RZ, RZ, 0x3 ;  /* 0x00000003ff0c7424 */ /* 0x000fe400078e00ff */
[----:B------:R-:W-:-:S07]  /*f200*/  IMAD.MOV.U32 R3, RZ, RZ, R14 ;  /* 0x000000ffff037224 */ /* 0x000fce00078e000e */
[----:B------:R-:W-:Y:S05]  /*f210*/  WARPSYNC.COLLECTIVE R15, `(.L_x_349) ;  /* 0x000000000f087348 */ /* 0x000fea0003c00000 */
[----:B------:R0:W1:Y:S02]  /*f220*/  SHFL.IDX P6, R14, R13, R12, R11 ;  /* 0x0000000c0d0e7389 */ /* 0x00006400000c000b */
[----:B01----:R-:W-:Y:S01]  /*f230*/  ENDCOLLECTIVE ;  /* 0x000000000000791b */ /* 0x003fe20003800000 */
.L_x_349:
        /* <DEDUP_REMOVED lines=11> */
[----:B------:R-:W-:Y:S01]  /*f2f0*/  ISETP.GE.AND P1, PT, R6, 0x31, PT ;  /* 0x000000310600780c */ /* 0x000fe20003f26270 */
[----:B0-----:R-:W-:-:S12]  /*f300*/  IMAD.MOV.U32 R2, RZ, RZ, R14 ;  /* 0x000000ffff027224 */ /* 0x001fd800078e000e */
[----:B------:R-:W-:Y:S05]  /*f310*/  WARPSYNC.COLLECTIVE R15, `(.L_x_350) ;  /* 0x000000000f087348 */ /* 0x000fea0003c00000 */
[----:B------:R0:W1:Y:S02]  /*f320*/  SHFL.IDX P6, R14, R13, R12, R11 ;  /* 0x0000000c0d0e7389 */ /* 0x00006400000c000b */
[----:B01----:R-:W-:Y:S01]  /*f330*/  ENDCOLLECTIVE ;  /* 0x000000000000791b */ /* 0x003fe20003800000 */
.L_x_350:
[----:B------:R-:W-:Y:S02]  /*f340*/  @P1 IMAD R8, R5, 0x2, R22 ;  /* 0x0000000205081824 */ /* 0x000fe400078e0216 */
[----:B------:R-:W-:Y:S02]  /*f350*/  IMAD.MOV.U32 R13, RZ, RZ, R0 ;  /* 0x000000ffff0d7224 */ /* 0x000fe400078e0000 */
[----:B------:R-:W-:Y:S02]  /*f360*/  IMAD.MOV.U32 R12, RZ, RZ, 0x4 ;  /* 0x00000004ff0c7424 */ /* 0x000fe400078e00ff */
[----:B------:R-:W-:-:S07]  /*f370*/  IMAD.MOV.U32 R3, RZ, RZ, R14 ;  /* 0x000000ffff037224 */ /* 0x000fce00078e000e */
[----:B------:R-:W-:Y:S05]  /*f380*/  WARPSYNC.COLLECTIVE R15, `(.L_x_351) ;  /* 0x000000000f087348 */ /* 0x000fea0003c00000 */
[----:B------:R0:W1:Y:S02]  /*f390*/  SHFL.IDX P6, R14, R13, R12, R11 ;  /* 0x0000000c0d0e7389 */ /* 0x00006400000c000b */
[----:B01----:R-:W-:Y:S01]  /*f3a0*/  ENDCOLLECTIVE ;  /* 0x000000000000791b */ /* 0x003fe20003800000 */
.L_x_351:
[----:B------:R-:W-:-:S04]  /*f3b0*/  @P1 LEA R3, P0, R30, R3, 0x1 ;  /* 0x000000031e031211 */ /* 0x000fc800078008ff */
[----:B------:R-:W-:-:S04]  /*f3c0*/  @P1 IADD3.X R2, RZ, R2, RZ, P0, !PT ;  /* 0x00000002ff021210 */ /* 0x000fc800007fe4ff */
[----:B------:R-:W-:Y:S02]  /*f3d0*/  @P1 LOP3.LUT R3, R3, R2, RZ, 0x3c, !PT ;  /* 0x0000000203031212 */ /* 0x000fe400078e3cff */
[----:B------:R-:W-:Y:S02]  /*f3e0*/  MOV R13, R4 ;  /* 0x00000004000d7202 */ /* 0x000fe40000000f00 */
        /* <DEDUP_REMOVED lines=12> */
.L_x_352:
[----:B------:R-:W-:Y:S02]  /*f4b0*/  @P1 IMAD R8, R5, 0x2, R22 ;  /* 0x0000000205081824 */ /* 0x000fe400078e0216 */
[----:B------:R-:W-:Y:S01]  /*f4c0*/  IMAD.MOV.U32 R13, RZ, RZ, R0 ;  /* 0x000000ffff0d7224 */ /* 0x000fe200078e0000 */
[----:B------:R-:W-:Y:S01]  /*f4d0*/  MOV R12, 0x5 ;  /* 0x00000005000c7802 */ /* 0x000fe20000000f00 */
[----:B------:R-:W-:-:S07]  /*f4e0*/  IMAD.MOV.U32 R3, RZ, RZ, R14 ;  /* 0x000000ffff037224 */ /* 0x000fce00078e000e */
[----:B------:R-:W-:Y:S05]  /*f4f0*/  WARPSYNC.COLLECTIVE R15, `(.L_x_353) ;  /* 0x000000000f087348 */ /* 0x000fea0003c00000 */
[----:B------:R0:W1:Y:S02]  /*f500*/  SHFL.IDX P6, R14, R13, R12, R11 ;  /* 0x0000000c0d0e7389 */ /* 0x00006400000c000b */
[----:B01----:R-:W-:Y:S01]  /*f510*/  ENDCOLLECTIVE ;  /* 0x000000000000791b */ /* 0x003fe20003800000 */
.L_x_353:
        /* <DEDUP_REMOVED lines=16> */
.L_x_354:
[----:B------:R-:W-:Y:S01]  /*f620*/  @P1 LEA R8, R5, R22, 0x1 ;  /* 0x0000001605081211 */ /* 0x000fe200078e08ff */
[----:B------:R-:W-:Y:S02]  /*f630*/  IMAD.MOV.U32 R13, RZ, RZ, R0 ;  /* 0x000000ffff0d7224 */ /* 0x000fe400078e0000 */
[----:B------:R-:W-:Y:S02]  /*f640*/  IMAD.MOV.U32 R12, RZ, RZ, 0x6 ;  /* 0x00000006ff0c7424 */ /* 0x000fe400078e00ff */
[----:B------:R-:W-:-:S07]  /*f650*/  IMAD.MOV.U32 R3, RZ, RZ, R14 ;  /* 0x000000ffff037224 */ /* 0x000fce00078e000e */
[----:B------:R-:W-:Y:S05]  /*f660*/  WARPSYNC.COLLECTIVE R15, `(.L_x_355) ;  /* 0x000000000f087348 */ /* 0x000fea0003c00000 */
[----:B------:R0:W1:Y:S02]  /*f670*/  SHFL.IDX P6, R14, R13, R12, R11 ;  /* 0x0000000c0d0e7389 */ /* 0x00006400000c000b */
[----:B01----:R-:W-:Y:S01]  /*f680*/  ENDCOLLECTIVE ;  /* 0x000000000000791b */ /* 0x003fe20003800000 */
.L_x_355:
        /* <DEDUP_REMOVED lines=16> */
.L_x_356:
[----:B------:R-:W-:Y:S02]  /*f790*/  @P1 IMAD R8, R5, 0x2, R22 ;  /* 0x0000000205081824 */ /* 0x000fe400078e0216 */
[----:B------:R-:W-:Y:S02]  /*f7a0*/  IMAD.MOV.U32 R13, RZ, RZ, R0 ;  /* 0x000000ffff0d7224 */ /* 0x000fe400078e0000 */
[----:B------:R-:W-:Y:S01]  /*f7b0*/  IMAD.MOV.U32 R12, RZ, RZ, 0x7 ;  /* 0x00000007ff0c7424 */ /* 0x000fe200078e00ff */
[----:B------:R-:W-:-:S07]  /*f7c0*/  MOV R3, R14 ;  /* 0x0000000e00037202 */ /* 0x000fce0000000f00 */
[----:B------:R-:W-:Y:S05]  /*f7d0*/  WARPSYNC.COLLECTIVE R15, `(.L_x_357) ;  /* 0x000000000f087348 */ /* 0x000fea0003c00000 */
[----:B------:R0:W1:Y:S02]  /*f7e0*/  SHFL.IDX P6, R14, R13, R12, R11 ;  /* 0x0000000c0d0e7389 */ /* 0x00006400000c000b */
[----:B01----:R-:W-:Y:S01]  /*f7f0*/  ENDCOLLECTIVE ;  /* 0x000000000000791b */ /* 0x003fe20003800000 */
.L_x_357:
[----:B------:R-:W-:-:S05]  /*f800*/  @P1 LEA R3, P0, R30, R3, 0x1 ;  /* 0x000000031e031211 */ /* 0x000fca00078008ff */
[----:B------:R-:W-:-:S05]  /*f810*/  @P1 IMAD.X R2, RZ, RZ, R2, P0 ;  /* 0x000000ffff021224 */ /* 0x000fca00000e0602 */
[----:B------:R-:W-:Y:S01]  /*f820*/  @P1 LOP3.LUT R3, R3, R2, RZ, 0x3c, !PT ;  /* 0x0000000203031212 */ /* 0x000fe200078e3cff */
[----:B------:R-:W-:-:S03]  /*f830*/  IMAD.MOV.U32 R13, RZ, RZ, R4 ;  /* 0x000000ffff0d7224 */ /* 0x000fc600078e0004 */
[----:B------:R-:W-:-:S04]  /*f840*/  @P1 LOP3.LUT R2, R3, R2, RZ, 0x3c, !PT ;  /* 0x0000000203021212 */ /* 0x000fc800078e3cff */
[----:B------:R-:W-:Y:S02]  /*f850*/  @P1 LOP3.LUT R3, R3, R2, RZ, 0x3c, !PT ;  /* 0x0000000203031212 */ /* 0x000fe400078e3cff */
[----:B------:R-:W-:-:S03]  /*f860*/  MOV R0, R14 ;  /* 0x0000000e00007202 */ /* 0x000fc60000000f00 */
[----:B------:R-:W-:Y:S01]  /*f870*/  @!PT LDS RZ, [RZ] ;  /* 0x00000000fffff984 */ /* 0x000fe20000000800 */
[----:B------:R-:W-:Y:S01]  /*f880*/  @!PT LDS RZ, [RZ] ;  /* 0x00000000fffff984 */ /* 0x000fe20000000800 */
[----:B------:R-:W-:Y:S01]  /*f890*/  @!PT LDS RZ, [RZ] ;  /* 0x00000000fffff984 */ /* 0x000fe20000000800 */
[----:B------:R0:W-:Y:S04]  /*f8a0*/  @P1 LDGSTS.E.BYPASS.LTC128B.128 [R8+0x1b400], desc[UR50][R2.64], !P3 ;  /* 0x1b40000002081fae */ /* 0x0001e8000d901d72 */
[----:B0-----:R-:W-:Y:S05]  /*f8b0*/  WARPSYNC.COLLECTIVE R15, `(.L_x_358) ;  /* 0x000000000f087348 */ /* 0x001fea0003c00000 */
[----:B------:R1:W2:Y:S02]  /*f8c0*/  SHFL.IDX P6, R14, R13, R12, R11 ;  /* 0x0000000c0d0e7389 */ /* 0x0002a400000c000b */
[----:B012---:R-:W-:Y:S01]  /*f8d0*/  ENDCOLLECTIVE ;  /* 0x000000000000791b */ /* 0x007fe20003800000 */
.L_x_358:
[----:B------:R-:W-:Y:S01]  /*f8e0*/  @!PT LDS RZ, [RZ] ;  /* 0x00000000fffff984 */ /* 0x000fe20000000800 */
[----:B------:R-:W-:Y:S01]  /*f8f0*/  @!PT LDS RZ, [RZ] ;  /* 0x00000000fffff984 */ /* 0x000fe20000000800 */
[----:B------:R-:W-:Y:S01]  /*f900*/  @!PT LDS RZ, [RZ] ;  /* 0x00000000fffff984 */ /* 0x000fe20000000800 */
[----:B------:R0:W-:Y:S02]  /*f910*/  @P1 LDGSTS.E.BYPASS.LTC128B.128 [R8+0x1f400], desc[UR50][R2.64+0x80], !P2 ;  /* 0x1f40008002081fae */ /* 0x0001e4000d101d72 */
[----:B0-----:R-:W-:Y:S01]  /*f920*/  IMAD.MOV.U32 R2, RZ, RZ, R14 ;  /* 0x000000ffff027224 */ /* 0x001fe200078e000e */
[----:B------:R-:W-:Y:S06]  /*f930*/  BRA `(.L_x_359) ;  /* 0xffffffbc00607947 */ /* 0x000fec000383ffff */
.L_x_281:
[----:B------:R-:W-:Y:S01]  /*f940*/  IMAD.MOV.U32 R13, RZ, RZ, R5 ;  /* 0x000000ffff0d7224 */ /* 0x000fe200078e0005 */
[----:B------:R-:W-:Y:S01]  /*f950*/  MOV R11, 0x181f ;  /* 0x0000181f000b7802 */ /* 0x000fe20000000f00 */
[----:B------:R-:W-:Y:S02]  /*f960*/  IMAD.MOV.U32 R12, RZ, RZ, RZ ;  /* 0x000000ffff0c7224 */ /* 0x000fe400078e00ff */
[----:B------:R-:W-:Y:S02]  /*f970*/  IMAD.MOV.U32 R15, RZ, RZ, -0x1 ;  /* 0xffffffffff0f7424 */ /* 0x000fe400078e00ff */
[----:B-----5:R-:W-:Y:S02]  /*f980*/  IMAD R6, R21, R6, RZ ;  /* 0x0000000615067224 */ /* 0x020fe400078e02ff */
[----:B------:R-:W-:-:S07]  /*f990*/  IMAD.IADD R4, R20, 0x1, R4 ;  /* 0x0000000114047824 */ /* 0x000fce00078e0204 */
[----:B------:R-:W-:Y:S05]  /*f9a0*/  WARPSYNC.COLLECTIVE R15, `(.L_x_360) ;  /* 0x000000000f087348 */ /* 0x000fea0003c00000 */
[----:B------:R0:W1:Y:S02]  /*f9b0*/  SHFL.IDX P6, R14, R13, R12, R11 ;  /* 0x0000000c0d0e7389 */ /* 0x00006400000c000b */
[----:B01----:R-:W-:Y:S01]  /*f9c0*/  ENDCOLLECTIVE ;  /* 0x000000000000791b */ /* 0x003fe20003800000 */
.L_x_360:
[C---:B------:R-:W-:Y:S01]  /*f9d0*/  VIADD R7, R4.reuse, 0x10 ;  /* 0x0000001004077836 */ /* 0x040fe20000000000 */
[----:B------:R-:W-:Y:S01]  /*f9e0*/  ISETP.GE.AND P2, PT, R4, R6, PT ;  /* 0x000000060400720c */ /* 0x000fe20003f46270 */
[----:B------:R-:W-:Y:S02]  /*f9f0*/  IMAD.MOV.U32 R13, RZ, RZ, R0 ;  /* 0x000000ffff0d7224 */ /* 0x000fe400078e0000 */
[----:B------:R-:W-:-:S10]  /*fa00*/  IMAD.MOV.U32 R2, RZ, RZ, R14 ;  /* 0x000000ffff027224 */ /* 0x000fd400078e000e */
[----:B------:R-:W-:Y:S05]  /*fa10*/  WARPSYNC.COLLECTIVE R15, `(.L_x_361) ;  /* 0x000000000f087348 */ /* 0x000fea0003c00000 */
[----:B------:R0:W1:Y:S02]  /*fa20*/  SHFL.IDX P6, R14, R13, R12, R11 ;  /* 0x0000000c0d0e7389 */ /* 0x00006400000c000b */
[----:B01----:R-:W-:Y:S01]  /*fa30*/  ENDCOLLECTIVE ;  /* 0x000000000000791b */ /* 0x003fe20003800000 */
.L_x_361:
[----:B------:R-:W-:Y:S02]  /*fa40*/  IMAD.MOV.U32 R13, RZ, RZ, R5 ;  /* 0x000000ffff0d7224 */ /* 0x000fe400078e0005 */
[----:B------:R-:W-:Y:S01]  /*fa50*/  IMAD.MOV.U32 R12, RZ, RZ, 0x1 ;  /* 0x00000001ff0c7424 */ /* 0x000fe200078e00ff */
[----:B------:R-:W-:-:S04]  /*fa60*/  @!P2 LEA R14, P3, R30, R14, 0x1 ;  /* 0x0000000e1e0ea211 */ /* 0x000fc800078608ff */
[----:B------:R-:W-:Y:S01]  /*fa70*/  @!P2 IADD3.X R3, RZ, R2, RZ, P3, !PT ;  /* 0x00000002ff03a210 */ /* 0x000fe20001ffe4ff */
[----:B------:R-:W-:-:S08]  /*fa80*/  @!P2 IMAD.MOV.U32 R2, RZ, RZ, R14 ;  /* 0x000000ffff02a224 */ /* 0x000fd000078e000e */
[----:B------:R-:W-:Y:S05]  /*fa90*/  WARPSYNC.COLLECTIVE R15, `(.L_x_362) ;  /* 0x000000000f087348 */ /* 0x000fea0003c00000 */
[----:B------:R0:W1:Y:S02]  /*faa0*/  SHFL.IDX P6, R14, R13, R12, R11 ;  /* 0x0000000c0d0e7389 */ /* 0x00006400000c000b */
[----:B01----:R-:W-:Y:S01]  /*fab0*/  ENDCOLLECTIVE ;  /* 0x000000000000791b */ /* 0x003fe20003800000 */
.L_x_362:
[----:B------:R-:W-:Y:S01]  /*fac0*/  @!PT LDS RZ, [RZ] ;  /* 0x00000000fffff984 */ /* 0x000fe20000000800 */
[----:B------:R-:W-:Y:S01]  /*fad0*/  @!PT LDS RZ, [RZ] ;  /* 0x00000000fffff984 */ /* 0x000fe20000000800 */
[----:B------:R-:W-:Y:S01]  /*fae0*/  @!PT LDS RZ, [RZ] ;  /* 0x00000000fffff984 */ /* 0x000fe20000000800 */
[----:B------:R-:W-:Y:S04]  /*faf0*/  @!P2 LDGSTS.E.BYPASS.LTC128B.128 [R10+0x10400], desc[UR50][R2.64], !P0 ;  /* 0x10400000020aafae */ /* 0x000fe8000c101d72 */
[----:B------:R0:W-:Y:S01]  /*fb00*/  @!P2 LDGSTS.E.BYPASS.LTC128B.128 [R10+0x14400], desc[UR50][R2.64+0x80], !P1 ;  /* 0x14400080020aafae */ /* 0x0001e2000c901d72 */
[----:B------:R-:W-:Y:S01]  /*fb10*/  ISETP.GE.AND P2, PT, R7, R6, PT ;  /* 0x000000060700720c */ /* 0x000fe20003f46270 */
[----:B------:R-:W-:Y:S01]  /*fb20*/  IMAD.MOV.U32 R13, RZ, RZ, R0 ;  /* 0x000000ffff0d7224 */ /* 0x000fe200078e0000 */
[----:B0-----:R-:W-:-:S11]  /*fb30*/  MOV R2, R14 ;  /* 0x0000000e00027202 */ /* 0x001fd60000000f00 */
[----:B------:R-:W-:Y:S05]  /*fb40*/  WARPSYNC.COLLECTIVE R15, `(.L_x_363) ;  /* 0x000000000f087348 */ /* 0x000fea0003c00000 */
[----:B------:R0:W1:Y:S02]  /*fb50*/  SHFL.IDX P6, R14, R13, R12, R11 ;  /* 0x0000000c0d0e7389 */ /* 0x00006400000c000b */
[----:B01----:R-:W-:Y:S01]  /*fb60*/  ENDCOLLECTIVE ;  /* 0x000000000000791b */ /* 0x003fe20003800000 */
.L_x_363:
[----:B------:R-:W-:Y:S02]  /*fb70*/  IMAD.MOV.U32 R13, RZ, RZ, R5 ;  /* 0x000000ffff0d7224 */ /* 0x000fe400078e0005 */
[----:B------:R-:W-:Y:S01]  /*fb80*/  IMAD.MOV.U32 R12, RZ, RZ, 0x2 ;  /* 0x00000002ff0c7424 */ /* 0x000fe200078e00ff */
[----:B------:R-:W-:-:S05]  /*fb90*/  @!P2 LEA R14, P3, R30, R14, 0x1 ;  /* 0x0000000e1e0ea211 */ /* 0x000fca00078608ff */
[----:B------:R-:W-:Y:S02]  /*fba0*/  @!P2 IMAD.X R7, RZ, RZ, R2, P3 ;  /* 0x000000ffff07a224 */ /* 0x000fe400018e0602 */
[----:B------:R-:W-:-:S07]  /*fbb0*/  @!P2 IMAD.MOV.U32 R2, RZ, RZ, R14 ;  /* 0x000000ffff02a224 */ /* 0x000fce00078e000e */
[----:B------:R-:W-:Y:S05]  /*fbc0*/  WARPSYNC.COLLECTIVE R15, `(.L_x_364) ;  /* 0x000000000f087348 */ /* 0x000fea0003c00000 */
[----:B------:R0:W1:Y:S02]  /*fbd0*/  SHFL.IDX P6, R14, R13, R12, R11 ;  /* 0x0000000c0d0e7389 */ /* 0x00006400000c000b */
[----:B01----:R-:W-:Y:S01]  /*fbe0*/  ENDCOLLECTIVE ;  /* 0x000000000000791b */ /* 0x003fe20003800000 */
.L_x_364:
[----:B------:R-:W-:Y:S01]  /*fbf0*/  @!P2 IMAD.MOV.U32 R3, RZ, RZ, R7 ;  /* 0x000000ffff03a224 */ /* 0x000fe200078e0007 */
[----:B------:R-:W-:-:S04]  /*fc00*/  IADD3 R7, R4, 0x20, RZ ;  /* 0x0000002004077810 */ /* 0x000fc80007ffe0ff */
[----:B------:R-:W-:Y:S01]  /*fc10*/  @!PT LDS RZ, [RZ] ;  /* 0x00000000fffff984 */ /* 0x000fe20000000800 */
[----:B------:R-:W-:Y:S01]  /*fc20*/  @!PT LDS RZ, [RZ] ;  /* 0x00000000fffff984 */ /* 0x000fe20000000800 */
[----:B------:R-:W-:Y:S01]  /*fc30*/  @!PT LDS RZ, [RZ] ;  /* 0x00000000fffff984 */ /* 0x000fe20000000800 */
[----:B------:R-:W-:Y:S04]  /*fc40*/  @!P2 LDGSTS.E.BYPASS.LTC128B.128 [R10+0x10c00], desc[UR50][R2.64], !P0 ;  /* 0x10c00000020aafae */ /* 0x000fe8000c101d72 */
[----:B------:R0:W-:Y:S01]  /*fc50*/  @!P2 LDGSTS.E.BYPASS.LTC128B.128 [R10+0x14c00], desc[UR50][R2.64+0x80], !P1 ;  /* 0x14c00080020aafae */ /* 0x0001e2000c901d72 */
[----:B------:R-:W-:Y:S01]  /*fc60*/  ISETP.GE.AND P2, PT, R7, R6, PT ;  /* 0x000000060700720c */ /* 0x000fe20003f46270 */
[----:B------:R-:W-:Y:S02]  /*fc70*/  IMAD.MOV.U32 R13, RZ, RZ, R0 ;  /* 0x000000ffff0d7224 */ /* 0x000fe400078e0000 */
[----:B0-----:R-:W-:-:S10]  /*fc80*/  IMAD.MOV.U32 R2, RZ, RZ, R14 ;  /* 0x000000ffff027224 */ /* 0x001fd400078e000e */
[----:B------:R-:W-:Y:S05]  /*fc90*/  WARPSYNC.COLLECTIVE R15, `(.L_x_365) ;  /* 0x000000000f087348 */ /* 0x000fea0003c00000 */
[----:B------:R0:W1:Y:S02]  /*fca0*/  SHFL.IDX P6, R14, R13, R12, R11 ;  /* 0x0000000c0d0e7389 */ /* 0x00006400000c000b */
[----:B01----:R-:W-:Y:S01]  /*fcb0*/  ENDCOLLECTIVE ;  /* 0x000000000000791b */ /* 0x003fe20003800000 */
.L_x_365:
[----:B------:R-:W-:Y:S01]  /*fcc0*/  IMAD.MOV.U32 R13, RZ, RZ, R5 ;  /* 0x000000ffff0d7224 */ /* 0x000fe200078e0005 */
[----:B------:R-:W-:Y:S02]  /*fcd0*/  MOV R12, 0x3 ;  /* 0x00000003000c7802 */ /* 0x000fe40000000f00 */
[----:B------:R-:W-:-:S04]  /*fce0*/  @!P2 LEA R14, P3, R30, R14, 0x1 ;  /* 0x0000000e1e0ea211 */ /* 0x000fc800078608ff */
[----:B------:R-:W-:Y:S01]  /*fcf0*/  @!P2 IADD3.X R7, RZ, R2, RZ, P3, !PT ;  /* 0x00000002ff07a210 */ /* 0x000fe20001ffe4ff */
[----:B------:R-:W-:-:S08]  /*fd00*/  @!P2 IMAD.MOV.U32 R2, RZ, RZ, R14 ;  /* 0x000000ffff02a224 */ /* 0x000fd000078e000e */
[----:B------:R-:W-:Y:S05]  /*fd10*/  WARPSYNC.COLLECTIVE R15, `(.L_x_366) ;  /* 0x000000000f087348 */ /* 0x000fea0003c00000 */
[----:B------:R0:W1:Y:S02]  /*fd20*/  SHFL.IDX P6, R14, R13, R12, R11 ;  /* 0x0000000c0d0e7389 */ /* 0x00006400000c000b */
[----:B01----:R-:W-:Y:S01]  /*fd30*/  ENDCOLLECTIVE ;  /* 0x000000000000791b */ /* 0x003fe20003800000 */
.L_x_366:
[----:B------:R-:W-:Y:S02]  /*fd40*/  @!P2 IMAD.MOV.U32 R3, RZ, RZ, R7 ;  /* 0x000000ffff03a224 */ /* 0x000fe400078e0007 */
[----:B------:R-:W-:-:S03]  /*fd50*/  VIADD R7, R4, 0x30 ;  /* 0x0000003004077836 */ /* 0x000fc60000000000 */
        /* <DEDUP_REMOVED lines=11> */
.L_x_367:
        /* <DEDUP_REMOVED lines=8> */
.L_x_368:
[----:B------:R-:W-:Y:S01]  /*fe90*/  @!P2 MOV R3, R7 ;  /* 0x000000070003a202 */ /* 0x000fe20000000f00 */
[----:B------:R-:W-:-:S04]  /*fea0*/  VIADD R7, R4, 0x40 ;  /* 0x0000004004077836 */ /* 0x000fc80000000000 */
[----:B------:R-:W-:Y:S01]  /*feb0*/  @!PT LDS RZ, [RZ] ;  /* 0x00000000fffff984 */ /* 0x000fe20000000800 */
[----:B------:R-:W-:Y:S01]  /*fec0*/  @!PT LDS RZ, [RZ] ;  /* 0x00000000fffff984 */ /* 0x000fe20000000800 */
[----:B------:R-:W-:Y:S01]  /*fed0*/  @!PT LDS RZ, [RZ] ;  /* 0x00000000fffff984 */ /* 0x000fe20000000800 */
[----:B------:R-:W-:Y:S04]  /*fee0*/  @!P2 LDGSTS.E.BYPASS.LTC128B.128 [R10+0x11c00], desc[UR50][R2.64], !P0 ;  /* 0x11c00000020aafae */ /* 0x000fe8000c101d72 */
[----:B------:R0:W-:Y:S01]  /*fef0*/  @!P2 LDGSTS.E.BYPASS.LTC128B.128 [R10+0x15c00], desc[UR50][R2.64+0x80], !P1 ;  /* 0x15c00080020aafae */ /* 0x0001e2000c901d72 */
[----:B------:R-:W-:Y:S02]  /*ff00*/  ISETP.GE.AND P2, PT, R7, R6, PT ;  /* 0x000000060700720c */ /* 0x000fe40003f46270 */
[----:B------:R-:W-:Y:S01]  /*ff10*/  MOV R13, R0 ;  /* 0x00000000000d7202 */ /* 0x000fe20000000f00 */
[----:B0-----:R-:W-:-:S10]  /*ff20*/  IMAD.MOV.U32 R2, RZ, RZ, R14 ;  /* 0x000000ffff027224 */ /* 0x001fd400078e000e */
[----:B------:R-:W-:Y:S05]  /*ff30*/  WARPSYNC.COLLECTIVE R15, `(.L_x_369) ;  /* 0x000000000f087348 */ /* 0x000fea0003c00000 */
[----:B------:R0:W1:Y:S02]  /*ff40*/  SHFL.IDX P6, R14, R13, R12, R11 ;  /* 0x0000000c0d0e7389 */ /* 0x00006400000c000b */
[----:B01----:R-:W-:Y:S01]  /*ff50*/  ENDCOLLECTIVE ;  /* 0x000000000000791b */ /* 0x003fe20003800000 */
.L_x_369:
[----:B------:R-:W-:Y:S01]  /*ff60*/  MOV R13, R5 ;  /* 0x00000005000d7202 */ /* 0x000fe20000000f00 */
[----:B------:R-:W-:Y:S01]  /*ff70*/  IMAD.MOV.U32 R12, RZ, RZ, 0x5 ;  /* 0x00000005ff0c7424 */ /* 0x000fe200078e00ff */
[----:B------:R-:W-:-:S05]  /*ff80*/  @!P2 LEA R14, P3, R30, R14, 0x1 ;  /* 0x0000000e1e0ea211 */ /* 0x000fca00078608ff */
[----:B------:R-:W-:Y:S02]  /*ff90*/  @!P2 IMAD.X R7, RZ, RZ, R2, P3 ;  /* 0x000000ffff07a224 */ /* 0x000fe400018e0602 */
[----:B------:R-:W-:-:S07]  /*ffa0*/  @!P2 IMAD.MOV.U32 R2, RZ, RZ, R14 ;  /* 0x000000ffff02a224 */ /* 0x000fce00078e000e */
[----:B------:R-:W-:Y:S05]  /*ffb0*/  WARPSYNC.COLLECTIVE R15, `(.L_x_370) ;  /* 0x000000000f087348 */ /* 0x000fea0003c00000 */
[----:B------:R0:W1:Y:S02]  /*ffc0*/  SHFL.IDX P6, R14, R13, R12, R11 ;  /* 0x0000000c0d0e7389 */ /* 0x00006400000c000b */
[----:B01----:R-:W-:Y:S01]  /*ffd0*/  ENDCOLLECTIVE ;  /* 0x000000000000791b */ /* 0x003fe20003800000 */
.L_x_370:
        /* <DEDUP_REMOVED lines=13> */
.L_x_371:
[----:B------:R-:W-:Y:S02]  /*100b0*/  IMAD.MOV.U32 R13, RZ, RZ, R5 ;  /* 0x000000ffff0d7224 */ /* 0x000fe400078e0005 */
[----:B------:R-:W-:Y:S01]  /*100c0*/  IMAD.MOV.U32 R12, RZ, RZ, 0x6 ;  /* 0x00000006ff0c7424 */ /* 0x000fe200078e00ff */
[----:B------:R-:W-:-:S05]  /*100d0*/  @!P2 LEA R14, P3, R30, R14, 0x1 ;  /* 0x0000000e1e0ea211 */ /* 0x000fca00078608ff */
[----:B------:R-:W-:Y:S01]  /*100e0*/  @!P2 IMAD.X R7, RZ, RZ, R2, P3 ;  /* 0x000000ffff07a224 */ /* 0x000fe200018e0602 */
[----:B------:R-:W-:-:S07]  /*100f0*/  @!P2 MOV R2, R14 ;  /* 0x0000000e0002a202 */ /* 0x000fce0000000f00 */
[----:B------:R-:W-:Y:S05]  /*10100*/  WARPSYNC.COLLECTIVE R15, `(.L_x_372) ;  /* 0x000000000f087348 */ /* 0x000fea0003c00000 */
[----:B------:R0:W1:Y:S02]  /*10110*/  SHFL.IDX P6, R14, R13, R12, R11 ;  /* 0x0000000c0d0e7389 */ /* 0x00006400000c000b */
[----:B01----:R-:W-:Y:S01]  /*10120*/  ENDCOLLECTIVE ;  /* 0x000000000000791b */ /* 0x003fe20003800000 */
.L_x_372:
        /* <DEDUP_REMOVED lines=13> */
.L_x_373:
        /* <DEDUP_REMOVED lines=8> */
.L_x_374:
        /* <DEDUP_REMOVED lines=11> */
.L_x_375:
[----:B------:R-:W-:Y:S05]  /*10330*/  BRA `(.L_x_376) ;  /* 0xffffffbc00c47947 */ /* 0x000fea000383ffff */
.L_x_286:
[----:B0-----:R0:W1:Y:S02]  /*10340*/  SYNCS.PHASECHK.TRANS64.TRYWAIT P1, [R22+URZ+0x28820], R3 ;  /* 0x02882003160075a7 */ /* 0x001064000802017f */
[----:B-1----:R-:W-:Y:S05]  /*10350*/  @!P1 NANOSLEEP.SYNCS 0x989680 ;  /* 0x009896800000995d */ /* 0x002fea0003900000 */
[----:B------:R-:W1:Y:S02]  /*10360*/  @!P1 SYNCS.PHASECHK.TRANS64 P1, [R22+URZ+0x28820], R3 ;  /* 0x02882003160095a7 */ /* 0x000e64000802007f */
[----:B-1----:R-:W-:Y:S05]  /*10370*/  @!P1 BRA `(.L_x_286) ;  /* 0xfffffffc00f09947 */ /* 0x002fea000383ffff */
[----:B------:R-:W-:Y:S05]  /*10380*/  BRA `(.L_x_377) ;  /* 0xffffffc000347947 */ /* 0x000fea000383ffff */
.L_x_291:
[----:B0-----:R0:W1:Y:S02]  /*10390*/  SYNCS.PHASECHK.TRANS64.TRYWAIT P0, [R6+URZ+0x28840], R3 ;  /* 0x02884003060075a7 */ /* 0x001064000800017f */
[----:B-1----:R-:W-:Y:S05]  /*103a0*/  @!P0 NANOSLEEP.SYNCS 0x989680 ;  /* 0x009896800000895d */ /* 0x002fea0003900000 */
[----:B------:R-:W1:Y:S02]  /*103b0*/  @!P0 SYNCS.PHASECHK.TRANS64 P0, [R6+URZ+0x28840], R3 ;  /* 0x02884003060085a7 */ /* 0x000e64000800007f */
[----:B-1----:R-:W-:Y:S05]  /*103c0*/  @!P0 BRA `(.L_x_291) ;  /* 0xfffffffc00f08947 */ /* 0x002fea000383ffff */
[----:B------:R-:W-:Y:S05]  /*103d0*/  BRA `(.L_x_378) ;  /* 0xffffffc400007947 */ /* 0x000fea000383ffff */
.L_x_292:
[----:B------:R-:W-:Y:S01]  /*103e0*/  BSSY B1, `(.L_x_379) ;  /* 0x0000008000017945 */ /* 0x000fe20003800000 */
[----:B------:R-:W-:Y:S01]  /*103f0*/  IMAD.MOV.U32 R13, RZ, RZ, R9 ;  /* 0x000000ffff0d7224 */ /* 0x000fe200078e0009 */
[----:B------:R-:W-:Y:S01]  /*10400*/  MOV R12, RZ ;  /* 0x000000ff000c7202 */ /* 0x000fe20000000f00 */
[----:B------:R-:W-:Y:S02]  /*10410*/  IMAD.MOV.U32 R11, RZ, RZ, 0x181f ;  /* 0x0000181fff0b7424 */ /* 0x000fe400078e00ff */
[----:B------:R-:W-:-:S07]  /*10420*/  IMAD.MOV.U32 R15, RZ, RZ, -0x1 ;  /* 0xffffffffff0f7424 */ /* 0x000fce00078e00ff */
[----:B--2---:R-:W-:Y:S05]  /*10430*/  WARPSYNC.COLLECTIVE R15, `(.L_x_380) ;  /* 0x000000000f087348 */ /* 0x004fea0003c00000 */
[----:B--2---:R0:W1:Y:S02]  /*10440*/  SHFL.IDX P6, R14, R13, R12, R11 ;  /* 0x0000000c0d0e7389 */ /* 0x00406400000c000b */
[----:B01----:R-:W-:Y:S01]  /*10450*/  ENDCOLLECTIVE ;  /* 0x000000000000791b */ /* 0x003fe20003800000 */
.L_x_380:
[----:B------:R-:W-:Y:S05]  /*10460*/  BSYNC B1 ;  /* 0x0000000000017941 */ /* 0x000fea0003800000 */
.L_x_379:
[----:B------:R-:W-:Y:S01]  /*10470*/  IMAD.MOV.U32 R13, RZ, RZ, R7 ;  /* 0x000000ffff0d7224 */ /* 0x000fe200078e0007 */
[----:B------:R-:W-:Y:S01]  /*10480*/  MOV R12, RZ ;  /* 0x000000ff000c7202 */ /* 0x000fe20000000f00 */
[----:B------:R-:W-:Y:S02]  /*10490*/  IMAD.MOV.U32 R11, RZ, RZ, 0x181f ;  /* 0x0000181fff0b7424 */ /* 0x000fe400078e00ff */
[----:B------:R-:W-:Y:S02]  /*104a0*/  IMAD.MOV.U32 R15, RZ, RZ, -0x1 ;  /* 0xffffffffff0f7424 */ /* 0x000fe400078e00ff */
[----:B------:R-:W-:Y:S02]  /*104b0*/  IMAD.MOV.U32 R3, RZ, RZ, R14 ;  /* 0x000000ffff037224 */ /* 0x000fe400078e000e */
[----:B------:R-:W-:-:S07]  /*104c0*/  IMAD.SHL.U32 R5, R30, 0x2, RZ ;  /* 0x000000021e057824 */ /* 0x000fce00078e00ff */
[----:B------:R-:W-:Y:S05]  /*104d0*/  WARPSYNC.COLLECTIVE R15, `(.L_x_381) ;  /* 0x000000000f087348 */ /* 0x000fea0003c00000 */
[----:B------:R0:W1:Y:S02]  /*104e0*/  SHFL.IDX P6, R14, R13, R12, R11 ;  /* 0x0000000c0d0e7389 */ /* 0x00006400000c000b */
[----:B01----:R-:W-:Y:S01]  /*104f0*/  ENDCOLLECTIVE ;  /* 0x000000000000791b */ /* 0x003fe20003800000 */
.L_x_381:
[----:B------:R-:W-:Y:S02]  /*10500*/  IMAD R8, R8, 0x2, R22 ;  /* 0x0000000208087824 */ /* 0x000fe400078e0216 */
[----:B------:R-:W-:Y:S02]  /*10510*/  IMAD.MOV.U32 R13, RZ, RZ, R9 ;  /* 0x000000ffff0d7224 */ /* 0x000fe400078e0009 */
[----:B------:R-:W-:Y:S02]  /*10520*/  IMAD.MOV.U32 R12, RZ, RZ, 0x1 ;  /* 0x00000001ff0c7424 */ /* 0x000fe400078e00ff */
[----:B------:R-:W-:-:S07]  /*10530*/  IMAD.MOV.U32 R2, RZ, RZ, R14 ;  /* 0x000000ffff027224 */ /* 0x000fce00078e000e */
[----:B------:R-:W-:Y:S05]  /*10540*/  WARPSYNC.COLLECTIVE R15, `(.L_x_382) ;  /* 0x000000000f087348 */ /* 0x000fea0003c00000 */
[----:B------:R0:W1:Y:S02]  /*10550*/  SHFL.IDX P6, R14, R13, R12, R11 ;  /* 0x0000000c0d0e7389 */ /* 0x00006400000c000b */
[----:B01----:R-:W-:Y:S01]  /*10560*/  ENDCOLLECTIVE ;  /* 0x000000000000791b */ /* 0x003fe20003800000 */
.L_x_382:
[----:B------:R-:W-:-:S04]  /*10570*/  IADD3 R2, P0, R2, R5, RZ ;  /* 0x0000000502027210 */ /* 0x000fc80007f1e0ff */
[----:B------:R-:W-:-:S05]  /*10580*/  IADD3.X R3, RZ, R3, RZ, P0, !PT ;  /* 0x00000003ff037210 */ /* 0x000fca00007fe4ff */
[----:B------:R-:W-:Y:S01]  /*10590*/  @!PT LDS RZ, [RZ] ;  /* 0x00000000fffff984 */ /* 0x000fe20000000800 */
[----:B------:R-:W-:Y:S01]  /*105a0*/  @!PT LDS RZ, [RZ] ;  /* 0x00000000fffff984 */ /* 0x000fe20000000800 */
[----:B------:R-:W-:Y:S01]  /*105b0*/  @!PT LDS RZ, [RZ] ;  /* 0x00000000fffff984 */ /* 0x000fe20000000800 */
[----:B------:R-:W-:Y:S01]  /*105c0*/  LDGSTS.E.BYPASS.LTC128B.128 [R8+0x18400], desc[UR50][R2.64], !P4 ;  /* 0x1840000002087fae */ /* 0x000fe2000e101d72 */
[----:B------:R-:W-:-:S03]  /*105d0*/  MOV R13, R7 ;  /* 0x00000007000d7202 */ /* 0x000fc60000000f00 */
[----:B------:R0:W-:Y:S02]  /*105e0*/  LDGSTS.E.BYPASS.LTC128B.128 [R8+0x1c400], desc[UR50][R2.64+0x80], !P3 ;  /* 0x1c40008002087fae */ /* 0x0001e4000d901d72 */
[----:B0-----:R-:W-:-:S07]  /*105f0*/  IMAD.MOV.U32 R3, RZ, RZ, R14 ;  /* 0x000000ffff037224 */ /* 0x001fce00078e000e */
[----:B------:R-:W-:Y:S05]  /*10600*/  WARPSYNC.COLLECTIVE R15, `(.L_x_383) ;  /* 0x000000000f087348 */ /* 0x000fea0003c00000 */
[----:B------:R0:W1:Y:S02]  /*10610*/  SHFL.IDX P6, R14, R13, R12, R11 ;  /* 0x0000000c0d0e7389 */ /* 0x00006400000c000b */
[----:B01----:R-:W-:Y:S01]  /*10620*/  ENDCOLLECTIVE ;  /* 0x000000000000791b */ /* 0x003fe20003800000 */
.L_x_383:
[----:B------:R-:W-:Y:S02]  /*10630*/  IMAD.MOV.U32 R13, RZ, RZ, R9 ;  /* 0x000000ffff0d7224 */ /* 0x000fe400078e0009 */
[----:B------:R-:W-:Y:S02]  /*10640*/  IMAD.MOV.U32 R12, RZ, RZ, 0x2 ;  /* 0x00000002ff0c7424 */ /* 0x000fe400078e00ff */
[----:B------:R-:W-:-:S07]  /*10650*/  IMAD.MOV.U32 R2, RZ, RZ, R14 ;  /* 0x000000ffff027224 */ /* 0x000fce00078e000e */
[----:B------:R-:W-:Y:S05]  /*10660*/  WARPSYNC.COLLECTIVE R15, `(.L_x_384) ;  /* 0x000000000f087348 */ /* 0x000fea0003c00000 */
[----:B------:R0:W1:Y:S02]  /*10670*/  SHFL.IDX P6, R14, R13, R12, R11 ;  /* 0x0000000c0d0e7389 */ /* 0x00006400000c000b */
[----:B01----:R-:W-:Y:S01]  /*10680*/  ENDCOLLECTIVE ;  /* 0x000000000000791b */ /* 0x003fe20003800000 */
.L_x_384:
[----:B------:R-:W-:-:S05]  /*10690*/  IADD3 R2, P0, R2, R5, RZ ;  /* 0x0000000502027210 */ /* 0x000fca0007f1e0ff */
[----:B------:R-:W-:-:S05]  /*106a0*/  IMAD.X R3, RZ, RZ, R3, P0 ;  /* 0x000000ffff037224 */ /* 0x000fca00000e0603 */
[----:B------:R-:W-:Y:S01]  /*106b0*/  @!PT LDS RZ, [RZ] ;  /* 0x00000000fffff984 */ /* 0x000fe20000000800 */
[----:B------:R-:W-:Y:S01]  /*106c0*/  @!PT LDS RZ, [RZ] ;  /* 0x00000000fffff984 */ /* 0x000fe20000000800 */
[----:B------:R-:W-:Y:S01]  /*106d0*/  @!PT LDS RZ, [RZ] ;  /* 0x00000000fffff984 */ /* 0x000fe20000000800 */
[----:B------:R-:W-:Y:S01]  /*106e0*/  LDGSTS.E.BYPASS.LTC128B.128 [R8+0x18c00], desc[UR50][R2.64], !P4 ;  /* 0x18c0000002087fae */ /* 0x000fe2000e101d72 */
[----:B------:R-:W-:-:S03]  /*106f0*/  IMAD.MOV.U32 R13, RZ, RZ, R7 ;  /* 0x000000ffff0d7224 */ /* 0x000fc600078e0007 */
[----:B------:R0:W-:Y:S02]  /*10700*/  LDGSTS.E.BYPASS.LTC128B.128 [R8+0x1cc00], desc[UR50][R2.64+0x80], !P3 ;  /* 0x1cc0008002087fae */ /* 0x0001e4000d901d72 */
[----:B0-----:R-:W-:-:S07]  /*10710*/  MOV R3, R14 ;  /* 0x0000000e00037202 */ /* 0x001fce0000000f00 */
[----:B------:R-:W-:Y:S05]  /*10720*/  WARPSYNC.COLLECTIVE R15, `(.L_x_385) ;  /* 0x000000000f087348 */ /* 0x000fea0003c00000 */
[----:B------:R0:W1:Y:S02]  /*10730*/  SHFL.IDX P6, R14, R13, R12, R11 ;  /* 0x0000000c0d0e7389 */ /* 0x00006400000c000b */
[----:B01----:R-:W-:Y:S01]  /*10740*/  ENDCOLLECTIVE ;  /* 0x000000000000791b */ /* 0x003fe20003800000 */
.L_x_385:
[----:B------:R-:W-:Y:S01]  /*10750*/  IMAD.MOV.U32 R13, RZ, RZ, R9 ;  /* 0x000000ffff0d7224 */ /* 0x000fe200078e0009 */
[----:B------:R-:W-:Y:S01]  /*10760*/  MOV R12, 0x3 ;  /* 0x00000003000c7802 */ /* 0x000fe20000000f00 */
[----:B------:R-:W-:-:S07]  /*10770*/  IMAD.MOV.U32 R2, RZ, RZ, R14 ;  /* 0x000000ffff027224 */ /* 0x000fce00078e000e */
[----:B------:R-:W-:Y:S05]  /*10780*/  WARPSYNC.COLLECTIVE R15, `(.L_x_386) ;  /* 0x000000000f087348 */ /* 0x000fea0003c00000 */
[----:B------:R0:W1:Y:S02]  /*10790*/  SHFL.IDX P6, R14, R13, R12, R11 ;  /* 0x0000000c0d0e7389 */ /* 0x00006400000c000b */
[----:B01----:R-:W-:Y:S01]  /*107a0*/  ENDCOLLECTIVE ;  /* 0x000000000000791b */ /* 0x003fe20003800000 */
.L_x_386:
        /* <DEDUP_REMOVED lines=8> */
[----:B0-----:R-:W-:-:S07]  /*10830*/  IMAD.MOV.U32 R3, RZ, RZ, R14 ;  /* 0x000000ffff037224 */ /* 0x001fce00078e000e */
[----:B------:R-:W-:Y:S05]  /*10840*/  WARPSYNC.COLLECTIVE R15, `(.L_x_387) ;  /* 0x000000000f087348 */ /* 0x000fea0003c00000 */
[----:B------:R0:W1:Y:S02]  /*10850*/  SHFL.IDX P6, R14, R13, R12, R11 ;  /* 0x0000000c0d0e7389 */ /* 0x00006400000c000b */
[----:B01----:R-:W-:Y:S01]  /*10860*/  ENDCOLLECTIVE ;  /* 0x000000000000791b */ /* 0x003fe20003800000 */
.L_x_387:
[----:B------:R-:W-:Y:S01]  /*10870*/  MOV R13, R9 ;  /* 0x00000009000d7202 */ /* 0x000fe20000000f00 */
[----:B------:R-:W-:Y:S02]  /*10880*/  IMAD.MOV.U32 R12, RZ, RZ, 0x4 ;  /* 0x00000004ff0c7424 */ /* 0x000fe400078e00ff */
[----:B------:R-:W-:-:S07]  /*10890*/  IMAD.MOV.U32 R2, RZ, RZ, R14 ;  /* 0x000000ffff027224 */ /* 0x000fce00078e000e */
[----:B------:R-:W-:Y:S05]  /*108a0*/  WARPSYNC.COLLECTIVE R15, `(.L_x_388) ;  /* 0x000000000f087348 */ /* 0x000fea0003c00000 */
[----:B------:R0:W1:Y:S02]  /*108b0*/  SHFL.IDX P6, R14, R13, R12, R11 ;  /* 0x0000000c0d0e7389 */ /* 0x00006400000c000b */
[----:B01----:R-:W-:Y:S01]  /*108c0*/  ENDCOLLECTIVE ;  /* 0x000000000000791b */ /* 0x003fe20003800000 */
.L_x_388:
        /* <DEDUP_REMOVED lines=12> */
.L_x_389:
[----:B------:R-:W-:Y:S02]  /*10990*/  IMAD.MOV.U32 R13, RZ, RZ, R9 ;  /* 0x000000ffff0d7224 */ /* 0x000fe400078e0009 */
[----:B------:R-:W-:Y:S02]  /*109a0*/  IMAD.MOV.U32 R12, RZ, RZ, 0x5 ;  /* 0x00000005ff0c7424 */ /* 0x000fe400078e00ff */
[----:B------:R-:W-:-:S07]  /*109b0*/  IMAD.MOV.U32 R2, RZ, RZ, R14 ;  /* 0x000000ffff027224 */ /* 0x000fce00078e000e */
[----:B------:R-:W-:Y:S05]  /*109c0*/  WARPSYNC.COLLECTIVE R15, `(.L_x_390) ;  /* 0x000000000f087348 */ /* 0x000fea0003c00000 */
[----:B------:R0:W1:Y:S02]  /*109d0*/  SHFL.IDX P6, R14, R13, R12, R11 ;  /* 0x0000000c0d0e7389 */ /* 0x00006400000c000b */
[----:B01----:R-:W-:Y:S01]  /*109e0*/  ENDCOLLECTIVE ;  /* 0x000000000000791b */ /* 0x003fe20003800000 */
.L_x_390:
[----:B------:R-:W-:-:S04]  /*109f0*/  IADD3 R2, P0, R2, R5, RZ ;  /* 0x0000000502027210 */ /* 0x000fc80007f1e0ff */
[----:B------:R-:W-:-:S05]  /*10a00*/  IADD3.X R3, RZ, R3, RZ, P0, !PT ;  /* 0x00000003ff037210 */ /* 0x000fca00007fe4ff */
        /* <DEDUP_REMOVED lines=10> */
.L_x_391:
[----:B------:R-:W-:Y:S02]  /*10ab0*/  IMAD.MOV.U32 R13, RZ, RZ, R9 ;  /* 0x000000ffff0d7224 */ /* 0x000fe400078e0009 */
[----:B------:R-:W-:Y:S01]  /*10ac0*/  IMAD.MOV.U32 R12, RZ, RZ, 0x6 ;  /* 0x00000006ff0c7424 */ /* 0x000fe200078e00ff */
[----:B------:R-:W-:-:S07]  /*10ad0*/  MOV R2, R14 ;  /* 0x0000000e00027202 */ /* 0x000fce0000000f00 */
[----:B------:R-:W-:Y:S05]  /*10ae0*/  WARPSYNC.COLLECTIVE R15, `(.L_x_392) ;  /* 0x000000000f087348 */ /* 0x000fea0003c00000 */
[----:B------:R0:W1:Y:S02]  /*10af0*/  SHFL.IDX P6, R14, R13, R12, R11 ;  /* 0x0000000c0d0e7389 */ /* 0x00006400000c000b */
[----:B01----:R-:W-:Y:S01]  /*10b00*/  ENDCOLLECTIVE ;  /* 0x000000000000791b */ /* 0x003fe20003800000 */
.L_x_392:
[----:B------:R-:W-:-:S05]  /*10b10*/  IADD3 R2, P0, R2, R5, RZ ;  /* 0x0000000502027210 */ /* 0x000fca0007f1e0ff */
[----:B------:R-:W-:-:S05]  /*10b20*/  IMAD.X R3, RZ, RZ, R3, P0 ;  /* 0x000000ffff037224 */ /* 0x000fca00000e0603 */
        /* <DEDUP_REMOVED lines=10> */
.L_x_393:
[----:B------:R-:W-:Y:S02]  /*10bd0*/  IMAD.MOV.U32 R13, RZ, RZ, R9 ;  /* 0x000000ffff0d7224 */ /* 0x000fe400078e0009 */
[----:B------:R-:W-:Y:S02]  /*10be0*/  IMAD.MOV.U32 R12, RZ, RZ, 0x7 ;  /* 0x00000007ff0c7424 */ /* 0x000fe400078e00ff */
[----:B------:R-:W-:-:S07]  /*10bf0*/  IMAD.MOV.U32 R2, RZ, RZ, R14 ;  /* 0x000000ffff027224 */ /* 0x000fce00078e000e */
[----:B------:R-:W-:Y:S05]  /*10c00*/  WARPSYNC.COLLECTIVE R15, `(.L_x_394) ;  /* 0x000000000f087348 */ /* 0x000fea0003c00000 */
[----:B------:R0:W1:Y:S02]  /*10c10*/  SHFL.IDX P6, R14, R13, R12, R11 ;  /* 0x0000000c0d0e7389 */ /* 0x00006400000c000b */
[----:B01----:R-:W-:Y:S01]  /*10c20*/  ENDCOLLECTIVE ;  /* 0x000000000000791b */ /* 0x003fe20003800000 */
.L_x_394:
[----:B------:R-:W-:-:S05]  /*10c30*/  IADD3 R2, P0, R2, R5, RZ ;  /* 0x0000000502027210 */ /* 0x000fca0007f1e0ff */
[----:B------:R-:W-:-:S05]  /*10c40*/  IMAD.X R3, RZ, RZ, R3, P0 ;  /* 0x000000ffff037224 */ /* 0x000fca00000e0603 */
[----:B------:R-:W-:Y:S01]  /*10c50*/  @!PT LDS RZ, [RZ] ;  /* 0x00000000fffff984 */ /* 0x000fe20000000800 */
[----:B------:R-:W-:Y:S01]  /*10c60*/  @!PT LDS RZ, [RZ] ;  /* 0x00000000fffff984 */ /* 0x000fe20000000800 */
[----:B------:R-:W-:Y:S01]  /*10c70*/  @!PT LDS RZ, [RZ] ;  /* 0x00000000fffff984 */ /* 0x000fe20000000800 */
[----:B------:R0:W-:Y:S01]  /*10c80*/  LDGSTS.E.BYPASS.LTC128B.128 [R8+0x1b400], desc[UR50][R2.64], !P4 ;  /* 0x1b40000002087fae */ /* 0x0001e2000e101d72 */
[----:B------:R-:W-:-:S03]  /*10c90*/  IMAD.MOV.U32 R13, RZ, RZ, R7 ;  /* 0x000000ffff0d7224 */ /* 0x000fc600078e0007 */
[----:B------:R0:W-:Y:S01]  /*10ca0*/  LDGSTS.E.BYPASS.LTC128B.128 [R8+0x1f400], desc[UR50][R2.64+0x80], !P3 ;  /* 0x1f40008002087fae */ /* 0x0001e2000d901d72 */
[----:B------:R-:W-:-:S07]  /*10cb0*/  MOV R9, R14 ;  /* 0x0000000e00097202 */ /* 0x000fce0000000f00 */
[----:B0-----:R-:W-:Y:S05]  /*10cc0*/  WARPSYNC.COLLECTIVE R15, `(.L_x_395) ;  /* 0x000000000f087348 */ /* 0x001fea0003c00000 */
[----:B------:R1:W2:Y:S02]  /*10cd0*/  SHFL.IDX P6, R14, R13, R12, R11 ;  /* 0x0000000c0d0e7389 */ /* 0x0002a400000c000b */
[----:B012---:R-:W-:Y:S01]  /*10ce0*/  ENDCOLLECTIVE ;  /* 0x000000000000791b */ /* 0x007fe20003800000 */
.L_x_395:
[----:B------:R-:W-:Y:S01]  /*10cf0*/  IMAD.MOV.U32 R2, RZ, RZ, R14 ;  /* 0x000000ffff027224 */ /* 0x000fe200078e000e */
[----:B------:R-:W-:Y:S06]  /*10d00*/  BRA `(.L_x_396) ;  /* 0xffffffbc00d47947 */ /* 0x000fec000383ffff */
.L_x_297:
[----:B-1----:R1:W3:Y:S02]  /*10d10*/  SYNCS.PHASECHK.TRANS64.TRYWAIT P0, [R6+URZ+0x28860], R3 ;  /* 0x02886003060075a7 */ /* 0x0022e4000800017f */
[----:B---3--:R-:W-:Y:S05]  /*10d20*/  @!P0 NANOSLEEP.SYNCS 0x989680 ;  /* 0x009896800000895d */ /* 0x008fea0003900000 */
[----:B------:R-:W3:Y:S02]  /*10d30*/  @!P0 SYNCS.PHASECHK.TRANS64 P0, [R6+URZ+0x28860], R3 ;  /* 0x02886003060085a7 */ /* 0x000ee4000800007f */
[----:B---3--:R-:W-:Y:S05]  /*10d40*/  @!P0 BRA `(.L_x_297) ;  /* 0xfffffffc00f08947 */ /* 0x008fea000383ffff */
[----:B------:R-:W-:Y:S05]  /*10d50*/  BRA `(.L_x_397) ;  /* 0xffffffc000347947 */ /* 0x000fea000383ffff */
.L_x_298:
[----:B------:R-:W-:Y:S01]  /*10d60*/  BSSY B1, `(.L_x_398) ;  /* 0x0000008000017945 */ /* 0x000fe20003800000 */
[----:B------:R-:W-:Y:S01]  /*10d70*/  IMAD.MOV.U32 R13, RZ, RZ, R24 ;  /* 0x000000ffff0d7224 */ /* 0x000fe200078e0018 */
[----:B------:R-:W-:Y:S01]  /*10d80*/  MOV R11, 0x181f ;  /* 0x0000181f000b7802 */ /* 0x000fe20000000f00 */
[----:B------:R-:W-:Y:S02]  /*10d90*/  IMAD.MOV.U32 R12, RZ, RZ, RZ ;  /* 0x000000ffff0c7224 */ /* 0x000fe400078e00ff */
[----:B------:R-:W-:-:S07]  /*10da0*/  IMAD.MOV.U32 R15, RZ, RZ, -0x1 ;  /* 0xffffffffff0f7424 */ /* 0x000fce00078e00ff */
[----:B-12---:R-:W-:Y:S05]  /*10db0*/  WARPSYNC.COLLECTIVE R15, `(.L_x_399) ;  /* 0x000000000f087348 */ /* 0x006fea0003c00000 */
[----:B--2---:R0:W2:Y:S02]  /*10dc0*/  SHFL.IDX P6, R14, R13, R12, R11 ;  /* 0x0000000c0d0e7389 */ /* 0x0040a400000c000b */
[----:B012---:R-:W-:Y:S01]  /*10dd0*/  ENDCOLLECTIVE ;  /* 0x000000000000791b */ /* 0x007fe20003800000 */
.L_x_399:
[----:B------:R-:W-:Y:S05]  /*10de0*/  BSYNC B1 ;  /* 0x0000000000017941 */ /* 0x000fea0003800000 */
.L_x_398:
[----:B------:R-:W-:Y:S01]  /*10df0*/  IMAD.MOV.U32 R13, RZ, RZ, R23 ;  /* 0x000000ffff0d7224 */ /* 0x000fe200078e0017 */
[----:B------:R-:W-:Y:S01]  /*10e00*/  MOV R11, 0x181f ;  /* 0x0000181f000b7802 */ /* 0x000fe20000000f00 */
[----:B------:R-:W-:Y:S02]  /*10e10*/  IMAD.MOV.U32 R12, RZ, RZ, RZ ;  /* 0x000000ffff0c7224 */ /* 0x000fe400078e00ff */
[----:B------:R-:W-:Y:S02]  /*10e20*/  IMAD.MOV.U32 R15, RZ, RZ, -0x1 ;  /* 0xffffffffff0f7424 */ /* 0x000fe400078e00ff */
[----:B------:R-:W-:Y:S02]  /*10e30*/  IMAD.MOV.U32 R3, RZ, RZ, R14 ;  /* 0x000000ffff037224 */ /* 0x000fe400078e000e */
[----:B------:R-:W-:-:S07]  /*10e40*/  IMAD R7, R7, 0x2, R22 ;  /* 0x0000000207077824 */ /* 0x000fce00078e0216 */
[----:B------:R-:W-:Y:S05]  /*10e50*/  WARPSYNC.COLLECTIVE R15, `(.L_x_400) ;  /* 0x000000000f087348 */ /* 0x000fea0003c00000 */
[----:B------:R0:W1:Y:S02]  /*10e60*/  SHFL.IDX P6, R14, R13, R12, R11 ;  /* 0x0000000c0d0e7389 */ /* 0x00006400000c000b */
[----:B01----:R-:W-:Y:S01]  /*10e70*/  ENDCOLLECTIVE ;  /* 0x000000000000791b */ /* 0x003fe20003800000 */
.L_x_400:
[----:B------:R-:W-:Y:S01]  /*10e80*/  IMAD.MOV.U32 R13, RZ, RZ, R24 ;  /* 0x000000ffff0d7224 */ /* 0x000fe200078e0018 */
[----:B------:R-:W-:Y:S02]  /*10e90*/  MOV R12, 0x1 ;  /* 0x00000001000c7802 */ /* 0x000fe40000000f00 */
[----:B------:R-:W-:-:S13]  /*10ea0*/  IADD3 R2, P0, R14, R5, RZ ;  /* 0x000000050e027210 */ /* 0x000fda0007f1e0ff */
[----:B------:R-:W-:Y:S05]  /*10eb0*/  WARPSYNC.COLLECTIVE R15, `(.L_x_401) ;  /* 0x000000000f087348 */ /* 0x000fea0003c00000 */
[----:B------:R0:W1:Y:S02]  /*10ec0*/  SHFL.IDX P6, R14, R13, R12, R11 ;  /* 0x0000000c0d0e7389 */ /* 0x00006400000c000b */
[----:B01----:R-:W-:Y:S01]  /*10ed0*/  ENDCOLLECTIVE ;  /* 0x000000000000791b */ /* 0x003fe20003800000 */
.L_x_401:
        /* <DEDUP_REMOVED lines=13> */
.L_x_402:
[----:B------:R-:W-:Y:S01]  /*10fb0*/  IMAD.MOV.U32 R13, RZ, RZ, R24 ;  /* 0x000000ffff0d7224 */ /* 0x000fe200078e0018 */
[----:B------:R-:W-:Y:S02]  /*10fc0*/  MOV R12, 0x2 ;  /* 0x00000002000c7802 */ /* 0x000fe40000000f00 */
[----:B------:R-:W-:-:S13]  /*10fd0*/  IADD3 R2, P0, R14, R5, RZ ;  /* 0x000000050e027210 */ /* 0x000fda0007f1e0ff */
[----:B------:R-:W-:Y:S05]  /*10fe0*/  WARPSYNC.COLLECTIVE R15, `(.L_x_403) ;  /* 0x000000000f087348 */ /* 0x000fea0003c00000 */
[----:B------:R0:W1:Y:S02]  /*10ff0*/  SHFL.IDX P6, R14, R13, R12, R11 ;  /* 0x0000000c0d0e7389 */ /* 0x00006400000c000b */
[----:B01----:R-:W-:Y:S01]  /*11000*/  ENDCOLLECTIVE ;  /* 0x000000000000791b */ /* 0x003fe20003800000 */
.L_x_403:
        /* <DEDUP_REMOVED lines=13> */
.L_x_404:
[----:B------:R-:W-:Y:S01]  /*110e0*/  IMAD.MOV.U32 R13, RZ, RZ, R24 ;  /* 0x000000ffff0d7224 */ /* 0x000fe200078e0018 */
[----:B------:R-:W-:Y:S02]  /*110f0*/  MOV R12, 0x3 ;  /* 0x00000003000c7802 */ /* 0x000fe40000000f00 */
[----:B------:R-:W-:-:S13]  /*11100*/  IADD3 R2, P0, R14, R5, RZ ;  /* 0x000000050e027210 */ /* 0x000fda0007f1e0ff */
[----:B------:R-:W-:Y:S05]  /*11110*/  WARPSYNC.COLLECTIVE R15, `(.L_x_405) ;  /* 0x000000000f087348 */ /* 0x000fea0003c00000 */
[----:B------:R0:W1:Y:S02]  /*11120*/  SHFL.IDX P6, R14, R13, R12, R11 ;  /* 0x0000000c0d0e7389 */ /* 0x00006400000c000b */
[----:B01----:R-:W-:Y:S01]  /*11130*/  ENDCOLLECTIVE ;  /* 0x000000000000791b */ /* 0x003fe20003800000 */
.L_x_405:
        /* <DEDUP_REMOVED lines=13> */
.L_x_406:
[----:B------:R-:W-:Y:S01]  /*11210*/  IMAD.MOV.U32 R13, RZ, RZ, R24 ;  /* 0x000000ffff0d7224 */ /* 0x000fe200078e0018 */
[----:B------:R-:W-:Y:S02]  /*11220*/  MOV R12, 0x4 ;  /* 0x00000004000c7802 */ /* 0x000fe40000000f00 */
[----:B------:R-:W-:-:S13]  /*11230*/  IADD3 R2, P0, R14, R5, RZ ;  /* 0x000000050e027210 */ /* 0x000fda0007f1e0ff */
[----:B------:R-:W-:Y:S05]  /*11240*/  WARPSYNC.COLLECTIVE R15, `(.L_x_407) ;  /* 0x000000000f087348 */ /* 0x000fea0003c00000 */
[----:B------:R0:W1:Y:S02]  /*11250*/  SHFL.IDX P6, R14, R13, R12, R11 ;  /* 0x0000000c0d0e7389 */ /* 0x00006400000c000b */
[----:B01----:R-:W-:Y:S01]  /*11260*/  ENDCOLLECTIVE ;  /* 0x000000000000791b */ /* 0x003fe20003800000 */
.L_x_407:
        /* <DEDUP_REMOVED lines=13> */
.L_x_408:
[----:B------:R-:W-:Y:S01]  /*11340*/  IMAD.MOV.U32 R13, RZ, RZ, R24 ;  /* 0x000000ffff0d7224 */ /* 0x000fe200078e0018 */
[----:B------:R-:W-:Y:S02]  /*11350*/  MOV R12, 0x5 ;  /* 0x00000005000c7802 */ /* 0x000fe40000000f00 */
[----:B------:R-:W-:-:S13]  /*11360*/  IADD3 R2, P0, R14, R5, RZ ;  /* 0x000000050e027210 */ /* 0x000fda0007f1e0ff */
[----:B------:R-:W-:Y:S05]  /*11370*/  WARPSYNC.COLLECTIVE R15, `(.L_x_409) ;  /* 0x000000000f087348 */ /* 0x000fea0003c00000 */
[----:B------:R0:W1:Y:S02]  /*11380*/  SHFL.IDX P6, R14, R13, R12, R11 ;  /* 0x0000000c0d0e7389 */ /* 0x00006400000c000b */
[----:B01----:R-:W-:Y:S01]  /*11390*/  ENDCOLLECTIVE ;  /* 0x000000000000791b */ /* 0x003fe20003800000 */
.L_x_409:
        /* <DEDUP_REMOVED lines=13> */
.L_x_410:
[----:B------:R-:W-:Y:S01]  /*11470*/  IMAD.MOV.U32 R13, RZ, RZ, R24 ;  /* 0x000000ffff0d7224 */ /* 0x000fe200078e0018 */
[----:B------:R-:W-:Y:S02]  /*11480*/  MOV R12, 0x6 ;  /* 0x00000006000c7802 */ /* 0x000fe40000000f00 */
[----:B------:R-:W-:-:S13]  /*11490*/  IADD3 R2, P0, R14, R5, RZ ;  /* 0x000000050e027210 */ /* 0x000fda0007f1e0ff */
[----:B------:R-:W-:Y:S05]  /*114a0*/  WARPSYNC.COLLECTIVE R15, `(.L_x_411) ;  /* 0x000000000f087348 */ /* 0x000fea0003c00000 */
[----:B------:R0:W1:Y:S02]  /*114b0*/  SHFL.IDX P6, R14, R13, R12, R11 ;  /* 0x0000000c0d0e7389 */ /* 0x00006400000c000b */
[----:B01----:R-:W-:Y:S01]  /*114c0*/  ENDCOLLECTIVE ;  /* 0x000000000000791b */ /* 0x003fe20003800000 */
.L_x_411:
        /* <DEDUP_REMOVED lines=13> */
.L_x_412:
[----:B------:R-:W-:Y:S01]  /*115a0*/  IMAD.MOV.U32 R13, RZ, RZ, R24 ;  /* 0x000000ffff0d7224 */ /* 0x000fe200078e0018 */
[----:B------:R-:W-:Y:S02]  /*115b0*/  MOV R12, 0x7 ;  /* 0x00000007000c7802 */ /* 0x000fe40000000f00 */
[----:B------:R-:W-:-:S13]  /*115c0*/  IADD3 R2, P0, R14, R5, RZ ;  /* 0x000000050e027210 */ /* 0x000fda0007f1e0ff */
[----:B------:R-:W-:Y:S05]  /*115d0*/  WARPSYNC.COLLECTIVE R15, `(.L_x_413) ;  /* 0x000000000f087348 */ /* 0x000fea0003c00000 */
[----:B------:R0:W1:Y:S02]  /*115e0*/  SHFL.IDX P6, R14, R13, R12, R11 ;  /* 0x0000000c0d0e7389 */ /* 0x00006400000c000b */
[----:B01----:R-:W-:Y:S01]  /*115f0*/  ENDCOLLECTIVE ;  /* 0x000000000000791b */ /* 0x003fe20003800000 */
.L_x_413:
        /* <DEDUP_REMOVED lines=12> */
.L_x_414:
[----:B------:R-:W-:Y:S01]  /*116c0*/  @!PT LDS RZ, [RZ] ;  /* 0x00000000fffff984 */ /* 0x000fe20000000800 */
[----:B------:R-:W-:Y:S01]  /*116d0*/  @!PT LDS RZ, [RZ] ;  /* 0x00000000fffff984 */ /* 0x000fe20000000800 */
[----:B------:R-:W-:Y:S01]  /*116e0*/  @!PT LDS RZ, [RZ] ;  /* 0x00000000fffff984 */ /* 0x000fe20000000800 */
[----:B------:R0:W-:Y:S01]  /*116f0*/  LDGSTS.E.BYPASS.LTC128B.128 [R7+0x7400], desc[UR50][R2.64+0x80], !P0 ;  /* 0x0740008002077fae */ /* 0x0001e2000c101d72 */
[----:B------:R-:W-:Y:S05]  /*11700*/  BRA `(.L_x_415) ;  /* 0xffffffb800d47947 */ /* 0x000fea000383ffff */
.L_x_306:
[----:B0-----:R0:W1:Y:S02]  /*11710*/  SYNCS.PHASECHK.TRANS64.TRYWAIT P0, [R0+URZ+0x28860], R3 ;  /* 0x02886003000075a7 */ /* 0x001064000800017f */
[----:B-1----:R-:W-:Y:S05]  /*11720*/  @!P0 NANOSLEEP.SYNCS 0x989680 ;  /* 0x009896800000895d */ /* 0x002fea0003900000 */
[----:B------:R-:W1:Y:S02]  /*11730*/  @!P0 SYNCS.PHASECHK.TRANS64 P0, [R0+URZ+0x28860], R3 ;  /* 0x02886003000085a7 */ /* 0x000e64000800007f */
[----:B-1----:R-:W-:Y:S05]  /*11740*/  @!P0 BRA `(.L_x_306) ;  /* 0xfffffffc00f08947 */ /* 0x002fea000383ffff */
[----:B------:R-:W-:Y:S05]  /*11750*/  BRA `(.L_x_416) ;  /* 0xffffffbc00f07947 */ /* 0x000fea000383ffff */
.L_x_307:
[----:B------:R-:W-:Y:S01]  /*11760*/  BSSY B0, `(.L_x_417) ;  /* 0x0000008000007945 */ /* 0x000fe20003800000 */
[----:B------:R-:W-:Y:S01]  /*11770*/  IMAD.MOV.U32 R13, RZ, RZ, R24 ;  /* 0x000000ffff0d7224 */ /* 0x000fe200078e0018 */
[----:B------:R-:W-:Y:S01]  /*11780*/  MOV R11, 0x181f ;  /* 0x0000181f000b7802 */ /* 0x000fe20000000f00 */
[----:B------:R-:W-:Y:S02]  /*11790*/  IMAD.MOV.U32 R12, RZ, RZ, RZ ;  /* 0x000000ffff0c7224 */ /* 0x000fe400078e00ff */
[----:B------:R-:W-:-:S07]  /*117a0*/  IMAD.MOV.U32 R15, RZ, RZ, -0x1 ;  /* 0xffffffffff0f7424 */ /* 0x000fce00078e00ff */
[----:B0-2---:R-:W-:Y:S05]  /*117b0*/  WARPSYNC.COLLECTIVE R15, `(.L_x_418) ;  /* 0x000000000f087348 */ /* 0x005fea0003c00000 */
[----:B--2---:R1:W2:Y:S02]  /*117c0*/  SHFL.IDX P6, R14, R13, R12, R11 ;  /* 0x0000000c0d0e7389 */ /* 0x0042a400000c000b */
[----:B012---:R-:W-:Y:S01]  /*117d0*/  ENDCOLLECTIVE ;  /* 0x000000000000791b */ /* 0x007fe20003800000 */
.L_x_418:
[----:B------:R-:W-:Y:S05]  /*117e0*/  BSYNC B0 ;  /* 0x0000000000007941 */ /* 0x000fea0003800000 */
.L_x_417:
[----:B------:R-:W-:Y:S01]  /*117f0*/  IMAD.MOV.U32 R13, RZ, RZ, R23 ;  /* 0x000000ffff0d7224 */ /* 0x000fe200078e0017 */
[----:B------:R-:W-:Y:S01]  /*11800*/  MOV R11, 0x181f ;  /* 0x0000181f000b7802 */ /* 0x000fe20000000f00 */
[----:B------:R-:W-:Y:S02]  /*11810*/  IMAD.MOV.U32 R12, RZ, RZ, RZ ;  /* 0x000000ffff0c7224 */ /* 0x000fe400078e00ff */
[----:B------:R-:W-:Y:S02]  /*11820*/  IMAD.MOV.U32 R15, RZ, RZ, -0x1 ;  /* 0xffffffffff0f7424 */ /* 0x000fe400078e00ff */
[----:B------:R-:W-:Y:S02]  /*11830*/  IMAD.MOV.U32 R3, RZ, RZ, R14 ;  /* 0x000000ffff037224 */ /* 0x000fe400078e000e */
[----:B------:R-:W-:-:S07]  /*11840*/  IMAD.SHL.U32 R5, R30, 0x2, RZ ;  /* 0x000000021e057824 */ /* 0x000fce00078e00ff */
[----:B------:R-:W-:Y:S05]  /*11850*/  WARPSYNC.COLLECTIVE R15, `(.L_x_419) ;  /* 0x000000000f087348 */ /* 0x000fea0003c00000 */
[----:B------:R0:W1:Y:S02]  /*11860*/  SHFL.IDX P6, R14, R13, R12, R11 ;  /* 0x0000000c0d0e7389 */ /* 0x00006400000c000b */
[----:B01----:R-:W-:Y:S01]  /*11870*/  ENDCOLLECTIVE ;  /* 0x000000000000791b */ /* 0x003fe20003800000 */
.L_x_419:
[----:B------:R-:W-:Y:S01]  /*11880*/  ULDC UR4, c[0x0][0x2f4] ;  /* 0x0000bd0000047ab9 */ /* 0x000fe20000000800 */
[----:B------:R-:W-:Y:S01]  /*11890*/  IMAD R4, R9, 0x2, R22 ;  /* 0x0000000209047824 */ /* 0x000fe200078e0216 */
[----:B------:R-:W-:Y:S02]  /*118a0*/  ISETP.GE.AND P1, PT, R30, UR4, PT ;  /* 0x000000041e007c0c */ /* 0x000fe4000bf26270 */
[----:B------:R-:W-:Y:S02]  /*118b0*/  ISETP.GE.AND P0, PT, R29, UR4, PT ;  /* 0x000000041d007c0c */ /* 0x000fe4000bf06270 */
[C---:B------:R-:W-:Y:S02]  /*118c0*/  ISETP.LT.OR P3, PT, R6.reuse, 0x1, P1 ;  /* 0x000000010600780c */ /* 0x040fe40000f61670 */
[----:B------:R-:W-:Y:S02]  /*118d0*/  ISETP.LT.OR P4, PT, R6, 0x1, P0 ;  /* 0x000000010600780c */ /* 0x000fe40000781670 */
[----:B------:R-:W-:Y:S01]  /*118e0*/  MOV R13, R24 ;  /* 0x00000018000d7202 */ /* 0x000fe20000000f00 */
[----:B------:R-:W-:Y:S01]  /*118f0*/  IMAD.MOV.U32 R12, RZ, RZ, 0x1 ;  /* 0x00000001ff0c7424 */ /* 0x000fe200078e00ff */
[----:B------:R-:W-:-:S13]  /*11900*/  IADD3 R2, P2, R14, R5, RZ ;  /* 0x000000050e027210 */ /* 0x000fda0007f5e0ff */
[----:B------:R-:W-:Y:S05]  /*11910*/  WARPSYNC.COLLECTIVE R15, `(.L_x_420) ;  /* 0x000000000f087348 */ /* 0x000fea0003c00000 */
[----:B------:R0:W1:Y:S02]  /*11920*/  SHFL.IDX P6, R14, R13, R12, R11 ;  /* 0x0000000c0d0e7389 */ /* 0x00006400000c000b */
[----:B01----:R-:W-:Y:S01]  /*11930*/  ENDCOLLECTIVE ;  /* 0x000000000000791b */ /* 0x003fe20003800000 */
.L_x_420:
[----:B------:R-:W-:-:S05]  /*11940*/  IMAD.X R3, RZ, RZ, R3, P2 ;  /* 0x000000ffff037224 */ /* 0x000fca00010e0603 */
[----:B------:R-:W-:Y:S01]  /*11950*/  @!PT LDS RZ, [RZ] ;  /* 0x00000000fffff984 */ /* 0x000fe20000000800 */
[----:B------:R-:W-:Y:S01]  /*11960*/  @!PT LDS RZ, [RZ] ;  /* 0x00000000fffff984 */ /* 0x000fe20000000800 */
[----:B------:R-:W-:Y:S01]  /*11970*/  @!PT LDS RZ, [RZ] ;  /* 0x00000000fffff984 */ /* 0x000fe20000000800 */
[----:B------:R0:W-:Y:S01]  /*11980*/  LDGSTS.E.BYPASS.LTC128B.128 [R4+0x400], desc[UR50][R2.64], !P3 ;  /* 0x0040000002047fae */ /* 0x0001e2000d901d72 */
[----:B------:R-:W-:-:S03]  /*11990*/  ISETP.LT.OR P3, PT, R6, 0x11, P1 ;  /* 0x000000110600780c */ /* 0x000fc60000f61670 */
[----:B------:R0:W-:Y:S01]  /*119a0*/  LDGSTS.E.BYPASS.LTC128B.128 [R4+0x4400], desc[UR50][R2.64+0x80], !P4 ;  /* 0x0440008002047fae */ /* 0x0001e2000e101d72 */
[----:B------:R-:W-:Y:S01]  /*119b0*/  ISETP.LT.OR P4, PT, R6, 0x11, P0 ;  /* 0x000000110600780c */ /* 0x000fe20000781670 */
[----:B------:R-:W-:Y:S02]  /*119c0*/  IMAD.MOV.U32 R13, RZ, RZ, R23 ;  /* 0x000000ffff0d7224 */ /* 0x000fe400078e0017 */
[----:B------:R-:W-:-:S10]  /*119d0*/  IMAD.MOV.U32 R7, RZ, RZ, R14 ;  /* 0x000000ffff077224 */ /* 0x000fd400078e000e */
[----:B0-----:R-:W-:Y:S05]  /*119e0*/  WARPSYNC.COLLECTIVE R15, `(.L_x_421) ;  /* 0x000000000f087348 */ /* 0x001fea0003c00000 */
[----:B------:R1:W2:Y:S02]  /*119f0*/  SHFL.IDX P6, R14, R13, R12, R11 ;  /* 0x0000000c0d0e7389 */ /* 0x0002a400000c000b */
[----:B012---:R-:W-:Y:S01]  /*11a00*/  ENDCOLLECTIVE ;  /* 0x000000000000791b */ /* 0x007fe20003800000 */
.L_x_421:
[----:B------:R-:W-:Y:S02]  /*11a10*/  IMAD.MOV.U32 R13, RZ, RZ, R24 ;  /* 0x000000ffff0d7224 */ /* 0x000fe400078e0018 */
[----:B------:R-:W-:Y:S02]  /*11a20*/  IMAD.MOV.U32 R12, RZ, RZ, 0x2 ;  /* 0x00000002ff0c7424 */ /* 0x000fe400078e00ff */
[----:B------:R-:W-:-:S07]  /*11a30*/  IMAD.MOV.U32 R10, RZ, RZ, R14 ;  /* 0x000000ffff0a7224 */ /* 0x000fce00078e000e */
[----:B------:R-:W-:Y:S05]  /*11a40*/  WARPSYNC.COLLECTIVE R15, `(.L_x_422) ;  /* 0x000000000f087348 */ /* 0x000fea0003c00000 */
[----:B------:R0:W1:Y:S02]  /*11a50*/  SHFL.IDX P6, R14, R13, R12, R11 ;  /* 0x0000000c0d0e7389 */ /* 0x00006400000c000b */
[----:B01----:R-:W-:Y:S01]  /*11a60*/  ENDCOLLECTIVE ;  /* 0x000000000000791b */ /* 0x003fe20003800000 */
.L_x_422:
[----:B------:R-:W-:-:S04]  /*11a70*/  IADD3 R2, P2, R10, R5, RZ ;  /* 0x000000050a027210 */ /* 0x000fc80007f5e0ff */
[----:B------:R-:W-:-:S05]  /*11a80*/  IADD3.X R3, RZ, R7, RZ, P2, !PT ;  /* 0x00000007ff037210 */ /* 0x000fca00017fe4ff */
[----:B------:R-:W-:Y:S01]  /*11a90*/  @!PT LDS RZ, [RZ] ;  /* 0x00000000fffff984 */ /* 0x000fe20000000800 */
[----:B------:R-:W-:Y:S01]  /*11aa0*/  @!PT LDS RZ, [RZ] ;  /* 0x00000000fffff984 */ /* 0x000fe20000000800 */
[----:B------:R-:W-:Y:S01]  /*11ab0*/  @!PT LDS RZ, [RZ] ;  /* 0x00000000fffff984 */ /* 0x000fe20000000800 */
[----:B------:R0:W-:Y:S01]  /*11ac0*/  LDGSTS.E.BYPASS.LTC128B.128 [R4+0xc00], desc[UR50][R2.64], !P3 ;  /* 0x00c0000002047fae */ /* 0x0001e2000d901d72 */
[C---:B------:R-:W-:Y:S01]  /*11ad0*/  ISETP.LT.OR P3, PT, R6.reuse, 0x21, P1 ;  /* 0x000000210600780c */ /* 0x040fe20000f61670 */
[----:B------:R-:W-:Y:S02]  /*11ae0*/  IMAD.MOV.U32 R13, RZ, RZ, R23 ;  /* 0x000000ffff0d7224 */ /* 0x000fe400078e0017 */
[----:B------:R0:W-:Y:S01]  /*11af0*/  LDGSTS.E.BYPASS.LTC128B.128 [R4+0x4c00], desc[UR50][R2.64+0x80], !P4 ;  /* 0x04c0008002047fae */ /* 0x0001e2000e101d72 */
[----:B------:R-:W-:Y:S01]  /*11b00*/  ISETP.LT.OR P4, PT, R6, 0x21, P0 ;  /* 0x000000210600780c */ /* 0x000fe20000781670 */
[----:B------:R-:W-:-:S12]  /*11b10*/  IMAD.MOV.U32 R8, RZ, RZ, R14 ;  /* 0x000000ffff087224 */ /* 0x000fd800078e000e */
[----:B0-----:R-:W-:Y:S05]  /*11b20*/  WARPSYNC.COLLECTIVE R15, `(.L_x_423) ;  /* 0x000000000f087348 */ /* 0x001fea0003c00000 */
[----:B------:R1:W2:Y:S02]  /*11b30*/  SHFL.IDX P6, R14, R13, R12, R11 ;  /* 0x0000000c0d0e7389 */ /* 0x0002a400000c000b */
[----:B012---:R-:W-:Y:S01]  /*11b40*/  ENDCOLLECTIVE ;  /* 0x000000000000791b */ /* 0x007fe20003800000 */
.L_x_423:
[----:B------:R-:W-:Y:S02]  /*11b50*/  IMAD.MOV.U32 R13, RZ, RZ, R24 ;  /* 0x000000ffff0d7224 */ /* 0x000fe400078e0018 */
[----:B------:R-:W-:Y:S01]  /*11b60*/  IMAD.MOV.U32 R12, RZ, RZ, 0x3 ;  /* 0x00000003ff0c7424 */ /* 0x000fe200078e00ff */
[----:B------:R-:W-:-:S13]  /*11b70*/  IADD3 R2, P2, R14, R5, RZ ;  /* 0x000000050e027210 */ /* 0x000fda0007f5e0ff */
[----:B------:R-:W-:Y:S05]  /*11b80*/  WARPSYNC.COLLECTIVE R15, `(.L_x_424) ;  /* 0x000000000f087348 */ /* 0x000fea0003c00000 */
[----:B------:R0:W1:Y:S02]  /*11b90*/  SHFL.IDX P6, R14, R13, R12, R11 ;  /* 0x0000000c0d0e7389 */ /* 0x00006400000c000b */
[----:B01----:R-:W-:Y:S01]  /*11ba0*/  ENDCOLLECTIVE ;  /* 0x000000000000791b */ /* 0x003fe20003800000 */
.L_x_424:
[----:B------:R-:W-:-:S05]  /*11bb0*/  IADD3.X R3, RZ, R8, RZ, P2, !PT ;  /* 0x00000008ff037210 */ /* 0x000fca00017fe4ff */
        /* <DEDUP_REMOVED lines=12> */
.L_x_425:
[----:B------:R-:W-:Y:S02]  /*11c80*/  IMAD.MOV.U32 R13, RZ, RZ, R24 ;  /* 0x000000ffff0d7224 */ /* 0x000fe400078e0018 */
[----:B------:R-:W-:Y:S01]  /*11c90*/  IMAD.MOV.U32 R12, RZ, RZ, 0x4 ;  /* 0x00000004ff0c7424 */ /* 0x000fe200078e00ff */
[----:B------:R-:W-:-:S13]  /*11ca0*/  IADD3 R2, P2, R14, R5, RZ ;  /* 0x000000050e027210 */ /* 0x000fda0007f5e0ff */
[----:B------:R-:W-:Y:S05]  /*11cb0*/  WARPSYNC.COLLECTIVE R15, `(.L_x_426) ;  /* 0x000000000f087348 */ /* 0x000fea0003c00000 */
[----:B------:R0:W1:Y:S02]  /*11cc0*/  SHFL.IDX P6, R14, R13, R12, R11 ;  /* 0x0000000c0d0e7389 */ /* 0x00006400000c000b */
[----:B01----:R-:W-:Y:S01]  /*11cd0*/  ENDCOLLECTIVE ;  /* 0x000000000000791b */ /* 0x003fe20003800000 */
.L_x_426:
        /* <DEDUP_REMOVED lines=13> */
.L_x_427:
[----:B------:R-:W-:Y:S02]  /*11db0*/  IMAD.MOV.U32 R13, RZ, RZ, R24 ;  /* 0x000000ffff0d7224 */ /* 0x000fe400078e0018 */
[----:B------:R-:W-:Y:S01]  /*11dc0*/  IMAD.MOV.U32 R12, RZ, RZ, 0x5 ;  /* 0x00000005ff0c7424 */ /* 0x000fe200078e00ff */
[----:B------:R-:W-:-:S07]  /*11dd0*/  MOV R10, R14 ;  /* 0x0000000e000a7202 */ /* 0x000fce0000000f00 */
[----:B------:R-:W-:Y:S05]  /*11de0*/  WARPSYNC.COLLECTIVE R15, `(.L_x_428) ;  /* 0x000000000f087348 */ /* 0x000fea0003c00000 */
[----:B------:R0:W1:Y:S02]  /*11df0*/  SHFL.IDX P6, R14, R13, R12, R11 ;  /* 0x0000000c0d0e7389 */ /* 0x00006400000c000b */
[----:B01----:R-:W-:Y:S01]  /*11e00*/  ENDCOLLECTIVE ;  /* 0x000000000000791b */ /* 0x003fe20003800000 */
.L_x_428:
[----:B------:R-:W-:-:S05]  /*11e10*/  IADD3 R2, P2, R10, R5, RZ ;  /* 0x000000050a027210 */ /* 0x000fca0007f5e0ff */
[----:B------:R-:W-:-:S05]  /*11e20*/  IMAD.X R3, RZ, RZ, R8, P2 ;  /* 0x000000ffff037224 */ /* 0x000fca00010e0608 */
[----:B------:R-:W-:Y:S01]  /*11e30*/  @!PT LDS RZ, [RZ] ;  /* 0x00000000fffff984 */ /* 0x000fe20000000800 */
[----:B------:R-:W-:Y:S01]  /*11e40*/  @!PT LDS RZ, [RZ] ;  /* 0x00000000fffff984 */ /* 0x000fe20000000800 */
[----:B------:R-:W-:Y:S01]  /*11e50*/  @!PT LDS RZ, [RZ] ;  /* 0x00000000fffff984 */ /* 0x000fe20000000800 */
[----:B------:R0:W-:Y:S01]  /*11e60*/  LDGSTS.E.BYPASS.LTC128B.128 [R4+0x2400], desc[UR50][R2.64], !P3 ;  /* 0x0240000002047fae */ /* 0x0001e2000d901d72 */
[C---:B------:R-:W-:Y:S02]  /*11e70*/  ISETP.LT.OR P3, PT, R6.reuse, 0x51, P1 ;  /* 0x000000510600780c */ /* 0x040fe40000f61670 */
[----:B------:R-:W-:Y:S01]  /*11e80*/  MOV R13, R23 ;  /* 0x00000017000d7202 */ /* 0x000fe20000000f00 */
[----:B------:R0:W-:Y:S01]  /*11e90*/  LDGSTS.E.BYPASS.LTC128B.128 [R4+0x6400], desc[UR50][R2.64+0x80], !P4 ;  /* 0x0640008002047fae */ /* 0x0001e2000e101d72 */
[----:B------:R-:W-:Y:S01]  /*11ea0*/  ISETP.LT.OR P4, PT, R6, 0x51, P0 ;  /* 0x000000510600780c */ /* 0x000fe20000781670 */
[----:B------:R-:W-:-:S12]  /*11eb0*/  IMAD.MOV.U32 R7, RZ, RZ, R14 ;  /* 0x000000ffff077224 */ /* 0x000fd800078e000e */
[----:B0-----:R-:W-:Y:S05]  /*11ec0*/  WARPSYNC.COLLECTIVE R15, `(.L_x_429) ;  /* 0x000000000f087348 */ /* 0x001fea0003c00000 */
[----:B------:R1:W2:Y:S02]  /*11ed0*/  SHFL.IDX P6, R14, R13, R12, R11 ;  /* 0x0000000c0d0e7389 */ /* 0x0002a400000c000b */
[----:B012---:R-:W-:Y:S01]  /*11ee0*/  ENDCOLLECTIVE ;  /* 0x000000000000791b */ /* 0x007fe20003800000 */
.L_x_429:
[----:B------:R-:W-:Y:S02]  /*11ef0*/  IMAD.MOV.U32 R13, RZ, RZ, R24 ;  /* 0x000000ffff0d7224 */ /* 0x000fe400078e0018 */
[----:B------:R-:W-:Y:S01]  /*11f00*/  IMAD.MOV.U32 R12, RZ, RZ, 0x6 ;  /* 0x00000006ff0c7424 */ /* 0x000fe200078e00ff */
[----:B------:R-:W-:-:S13]  /*11f10*/  IADD3 R2, P2, R14, R5, RZ ;  /* 0x000000050e027210 */ /* 0x000fda0007f5e0ff */
[----:B------:R-:W-:Y:S05]  /*11f20*/  WARPSYNC.COLLECTIVE R15, `(.L_x_430) ;  /* 0x000000000f087348 */ /* 0x000fea0003c00000 */
[----:B------:R0:W1:Y:S02]  /*11f30*/  SHFL.IDX P6, R14, R13, R12, R11 ;  /* 0x0000000c0d0e7389 */ /* 0x00006400000c000b */
[----:B01----:R-:W-:Y:S01]  /*11f40*/  ENDCOLLECTIVE ;  /* 0x000000000000791b */ /* 0x003fe20003800000 */
.L_x_430:
[----:B------:R-:W-:-:S05]  /*11f50*/  IMAD.X R3, RZ, RZ, R7, P2 ;  /* 0x000000ffff037224 */ /* 0x000fca00010e0607 */
[----:B------:R-:W-:Y:S01]  /*11f60*/  @!PT LDS RZ, [RZ] ;  /* 0x00000000fffff984 */ /* 0x000fe20000000800 */
[----:B------:R-:W-:Y:S01]  /*11f70*/  @!PT LDS RZ, [RZ] ;  /* 0x00000000fffff984 */ /* 0x000fe20000000800 */
[----:B------:R-:W-:Y:S01]  /*11f80*/  @!PT LDS RZ, [RZ] ;  /* 0x00000000fffff984 */ /* 0x000fe20000000800 */
[----:B------:R0:W-:Y:S01]  /*11f90*/  LDGSTS.E.BYPASS.LTC128B.128 [R4+0x2c00], desc[UR50][R2.64], !P3 ;  /* 0x02c0000002047fae */ /* 0x0001e2000d901d72 */
[----:B------:R-:W-:-:S03]  /*11fa0*/  ISETP.LT.OR P3, PT, R6, 0x61, P1 ;  /* 0x000000610600780c */ /* 0x000fc60000f61670 */
[----:B------:R0:W-:Y:S01]  /*11fb0*/  LDGSTS.E.BYPASS.LTC128B.128 [R4+0x6c00], desc[UR50][R2.64+0x80], !P4 ;  /* 0x06c0008002047fae */ /* 0x0001e2000e101d72 */
[----:B------:R-:W-:Y:S02]  /*11fc0*/  ISETP.LT.OR P4, PT, R6, 0x61, P0 ;  /* 0x000000610600780c */ /* 0x000fe40000781670 */
[----:B------:R-:W-:Y:S01]  /*11fd0*/  MOV R13, R23 ;  /* 0x00000017000d7202 */ /* 0x000fe20000000f00 */
[----:B------:R-:W-:-:S10]  /*11fe0*/  IMAD.MOV.U32 R8, RZ, RZ, R14 ;  /* 0x000000ffff087224 */ /* 0x000fd400078e000e */
[----:B0-----:R-:W-:Y:S05]  /*11ff0*/  WARPSYNC.COLLECTIVE R15, `(.L_x_431) ;  /* 0x000000000f087348 */ /* 0x001fea0003c00000 */
[----:B------:R1:W2:Y:S02]  /*12000*/  SHFL.IDX P6, R14, R13, R12, R11 ;  /* 0x0000000c0d0e7389 */ /* 0x0002a400000c000b */
[----:B012---:R-:W-:Y:S01]  /*12010*/  ENDCOLLECTIVE ;  /* 0x000000000000791b */ /* 0x007fe20003800000 */
.L_x_431:
[----:B------:R-:W-:Y:S02]  /*12020*/  IMAD.MOV.U32 R13, RZ, RZ, R24 ;  /* 0x000000ffff0d7224 */ /* 0x000fe400078e0018 */
[----:B------:R-:W-:Y:S02]  /*12030*/  IMAD.MOV.U32 R12, RZ, RZ, 0x7 ;  /* 0x00000007ff0c7424 */ /* 0x000fe400078e00ff */
[----:B------:R-:W-:-:S07]  /*12040*/  IMAD.MOV.U32 R10, RZ, RZ, R14 ;  /* 0x000000ffff0a7224 */ /* 0x000fce00078e000e */
[----:B------:R-:W-:Y:S05]  /*12050*/  WARPSYNC.COLLECTIVE R15, `(.L_x_432) ;  /* 0x000000000f087348 */ /* 0x000fea0003c00000 */
[----:B------:R0:W1:Y:S02]  /*12060*/  SHFL.IDX P6, R14, R13, R12, R11 ;  /* 0x0000000c0d0e7389 */ /* 0x00006400000c000b */
[----:B01----:R-:W-:Y:S01]  /*12070*/  ENDCOLLECTIVE ;  /* 0x000000000000791b */ /* 0x003fe20003800000 */
.L_x_432:
        /* <DEDUP_REMOVED lines=12> */
.L_x_433:
[----:B------:R-:W-:Y:S05]  /*12140*/  BRA `(.L_x_434) ;  /* 0xffffffb800907947 */ /* 0x000fea000383ffff */
.L_x_312:
[----:B------:R-:W-:Y:S01]  /*12150*/  BSSY B0, `(.L_x_435) ;  /* 0x0000008000007945 */ /* 0x000fe20003800000 */
[----:B------:R-:W-:Y:S01]  /*12160*/  IMAD.MOV.U32 R13, RZ, RZ, R16 ;  /* 0x000000ffff0d7224 */ /* 0x000fe200078e0010 */
[----:B------:R-:W-:Y:S01]  /*12170*/  MOV R15, 0xffffffff ;  /* 0xffffffff000f7802 */ /* 0x000fe20000000f00 */
[----:B------:R-:W-:Y:S02]  /*12180*/  IMAD.MOV.U32 R12, RZ, RZ, RZ ;  /* 0x000000ffff0c7224 */ /* 0x000fe400078e00ff */
[----:B------:R-:W-:-:S07]  /*12190*/  IMAD.MOV.U32 R11, RZ, RZ, 0x1f ;  /* 0x0000001fff0b7424 */ /* 0x000fce00078e00ff */
[----:B0-----:R-:W-:Y:S05]  /*121a0*/  WARPSYNC.COLLECTIVE R15, `(.L_x_436) ;  /* 0x000000000f087348 */ /* 0x001fea0003c00000 */
[----:B------:R1:W2:Y:S02]  /*121b0*/  SHFL.IDX P6, R14, R13, R12, R11 ;  /* 0x0000000c0d0e7389 */ /* 0x0002a400000c000b */
[----:B012---:R-:W-:Y:S01]  /*121c0*/  ENDCOLLECTIVE ;  /* 0x000000000000791b */ /* 0x007fe20003800000 */
.L_x_436:
[----:B------:R-:W-:Y:S05]  /*121d0*/  BSYNC B0 ;  /* 0x0000000000007941 */ /* 0x000fea0003800000 */
.L_x_435:
[----:B------:R-:W-:Y:S01]  /*121e0*/  IMAD.MOV.U32 R13, RZ, RZ, R16 ;  /* 0x000000ffff0d7224 */ /* 0x000fe200078e0010 */
[----:B------:R-:W-:Y:S01]  /*121f0*/  MOV R15, 0xffffffff ;  /* 0xffffffff000f7802 */ /* 0x000fe20000000f00 */
[----:B------:R-:W-:Y:S02]  /*12200*/  IMAD.MOV.U32 R12, RZ, RZ, 0x1 ;  /* 0x00000001ff0c7424 */ /* 0x000fe400078e00ff */
[----:B------:R-:W-:Y:S02]  /*12210*/  IMAD.MOV.U32 R11, RZ, RZ, 0x1f ;  /* 0x0000001fff0b7424 */ /* 0x000fe400078e00ff */
[----:B------:R-:W-:Y:S02]  /*12220*/  IMAD.IADD R7, R19, 0x1, R8 ;  /* 0x0000000113077824 */ /* 0x000fe400078e0208 */
[----:B------:R-:W-:-:S07]  /*12230*/  IMAD.MOV.U32 R5, RZ, RZ, R14 ;  /* 0x000000ffff057224 */ /* 0x000fce00078e000e */
[----:B------:R-:W-:Y:S05]  /*12240*/  WARPSYNC.COLLECTIVE R15, `(.L_x_437) ;  /* 0x000000000f087348 */ /* 0x000fea0003c00000 */
[----:B------:R0:W1:Y:S02]  /*12250*/  SHFL.IDX P6, R14, R13, R12, R11 ;  /* 0x0000000c0d0e7389 */ /* 0x00006400000c000b */
[----:B01----:R-:W-:Y:S01]  /*12260*/  ENDCOLLECTIVE ;  /* 0x000000000000791b */ /* 0x003fe20003800000 */
.L_x_437:
[----:B------:R-:W-:Y:S02]  /*12270*/  ULDC UR4, c[0x0][0xc3c] ;  /* 0x00030f0000047ab9 */ /* 0x000fe40000000800 */
[----:B------:R-:W-:-:S13]  /*12280*/  ISETP.GE.OR P1, PT, R7, UR4, !P0 ;  /* 0x0000000407007c0c */ /* 0x000fda000c726670 */
[----:B------:R-:W0:Y:S01]  /*12290*/  @!P1 LDC.64 R2, c[0x0][0xc80] ;  /* 0x00032000ff029b82 */ /* 0x000e220000000a00 */
[----:B------:R-:W-:Y:S02]  /*122a0*/  IMAD.MOV.U32 R4, RZ, RZ, RZ ;  /* 0x000000ffff047224 */ /* 0x000fe400078e00ff */
[----:B------:R-:W-:Y:S02]  /*122b0*/  IMAD.MOV.U32 R11, RZ, RZ, RZ ;  /* 0x000000ffff0b7224 */ /* 0x000fe400078e00ff */
[----:B------:R-:W-:Y:S02]  /*122c0*/  IMAD.MOV.U32 R0, RZ, RZ, R14 ;  /* 0x000000ffff007224 */ /* 0x000fe400078e000e */
[----:B0-----:R-:W-:-:S06]  /*122d0*/  @!P1 IMAD.WIDE R2, R7, 0x4, R2 ;  /* 0x0000000407029825 */ /* 0x001fcc00078e0202 */
[----:B------:R-:W2:Y:S01]  /*122e0*/  @!P1 LDG.E R2, desc[UR50][R2.64] ;  /* 0x0000003202029981 */ /* 0x000ea2000c1e1900 */
[C---:B------:R-:W-:Y:S02]  /*122f0*/  ISETP.GE.U32.AND P2, PT, R8.reuse, 0x2, PT ;  /* 0x000000020800780c */ /* 0x040fe40003f46070 */
[C---:B------:R-:W-:Y:S02]  /*12300*/  ISETP.GE.U32.AND P3, PT, R8.reuse, 0x4, PT ;  /* 0x000000040800780c */ /* 0x040fe40003f66070 */
[C---:B------:R-:W-:Y:S02]  /*12310*/  ISETP.GE.U32.AND P4, PT, R8.reuse, 0x8, PT ;  /* 0x000000080800780c */ /* 0x040fe40003f86070 */
[C---:B------:R-:W-:Y:S02]  /*12320*/  ISETP.GE.U32.AND P5, PT, R8.reuse, 0x10, PT ;  /* 0x000000100800780c */ /* 0x040fe40003fa6070 */
[----:B--2---:R-:W-:Y:S02]  /*12330*/  @!P1 MOV R4, R2 ;  /* 0x0000000200049202 */ /* 0x004fe40000000f00 */
[----:B------:R-:W-:-:S03]  /*12340*/  ISETP.NE.AND P1, PT, R8, RZ, PT ;  /* 0x000000ff0800720c */ /* 0x000fc60003f25270 */
[----:B------:R-:W-:-:S10]  /*12350*/  IMAD.MOV.U32 R13, RZ, RZ, R4 ;  /* 0x000000ffff0d7224 */ /* 0x000fd400078e0004 */
[----:B------:R-:W-:Y:S05]  /*12360*/  WARPSYNC.COLLECTIVE R15, `(.L_x_438) ;  /* 0x000000000f087348 */ /* 0x000fea0003c00000 */
[----:B------:R0:W1:Y:S02]  /*12370*/  SHFL.UP P6, R14, R13, R12, R11 ;  /* 0x0400000c0d0e7389 */ /* 0x00006400000c000b */
[----:B01----:R-:W-:Y:S01]  /*12380*/  ENDCOLLECTIVE ;  /* 0x000000000000791b */ /* 0x003fe20003800000 */
.L_x_438:
[----:B------:R-:W-:Y:S01]  /*12390*/  IMAD.MOV.U32 R12, RZ, RZ, 0x2 ;  /* 0x00000002ff0c7424 */ /* 0x000fe200078e00ff */
[----:B------:R-:W-:-:S05]  /*123a0*/  SEL R7, R14, RZ, P1 ;  /* 0x000000ff0e077207 */ /* 0x000fca0000800000 */
[----:B------:R-:W-:-:S05]  /*123b0*/  IMAD.IADD R6, R4, 0x1, R7 ;  /* 0x0000000104067824 */ /* 0x000fca00078e0207 */
[----:B------:R-:W-:-:S07]  /*123c0*/  MOV R13, R6 ;  /* 0x00000006000d7202 */ /* 0x000fce0000000f00 */
[----:B------:R-:W-:Y:S05]  /*123d0*/  WARPSYNC.COLLECTIVE R15, `(.L_x_439) ;  /* 0x000000000f087348 */ /* 0x000fea0003c00000 */
[----:B------:R0:W1:Y:S02]  /*123e0*/  SHFL.UP P6, R14, R13, R12, R11 ;  /* 0x0400000c0d0e7389 */ /* 0x00006400000c000b */
[----:B01----:R-:W-:Y:S01]  /*123f0*/  ENDCOLLECTIVE ;  /* 0x000000000000791b */ /* 0x003fe20003800000 */
.L_x_439:
[----:B------:R-:W-:Y:S02]  /*12400*/  MOV R12, 0x4 ;  /* 0x00000004000c7802 */ /* 0x000fe40000000f00 */
[----:B------:R-:W-:-:S05]  /*12410*/  SEL R7, R14, RZ, P2 ;  /* 0x000000ff0e077207 */ /* 0x000fca0001000000 */
[----:B------:R-:W-:-:S04]  /*12420*/  IMAD.IADD R7, R6, 0x1, R7 ;  /* 0x0000000106077824 */ /* 0x000fc800078e0207 */
[----:B------:R-:W-:-:S07]  /*12430*/  IMAD.MOV.U32 R13, RZ, RZ, R7 ;  /* 0x000000ffff0d7224 */ /* 0x000fce00078e0007 */
[----:B------:R-:W-:Y:S05]  /*12440*/  WARPSYNC.COLLECTIVE R15, `(.L_x_440) ;  /* 0x000000000f087348 */ /* 0x000fea0003c00000 */
[----:B------:R0:W1:Y:S02]  /*12450*/  SHFL.UP P6, R14, R13, R12, R11 ;  /* 0x0400000c0d0e7389 */ /* 0x00006400000c000b */
[----:B01----:R-:W-:Y:S01]  /*12460*/  ENDCOLLECTIVE ;  /* 0x000000000000791b */ /* 0x003fe20003800000 */
.L_x_440:
[----:B------:R-:W-:Y:S01]  /*12470*/  IMAD.MOV.U32 R12, RZ, RZ, 0x8 ;  /* 0x00000008ff0c7424 */ /* 0x000fe200078e00ff */
[----:B------:R-:W-:-:S05]  /*12480*/  SEL R2, R14, RZ, P3 ;  /* 0x000000ff0e027207 */ /* 0x000fca0001800000 */
[----:B------:R-:W-:-:S04]  /*12490*/  IMAD.IADD R2, R7, 0x1, R2 ;  /* 0x0000000107027824 */ /* 0x000fc800078e0202 */
[----:B------:R-:W-:-:S07]  /*124a0*/  IMAD.MOV.U32 R13, RZ, RZ, R2 ;  /* 0x000000ffff0d7224 */ /* 0x000fce00078e0002 */
[----:B------:R-:W-:Y:S05]  /*124b0*/  WARPSYNC.COLLECTIVE R15, `(.L_x_441) ;  /* 0x000000000f087348 */ /* 0x000fea0003c00000 */
[----:B------:R0:W1:Y:S02]  /*124c0*/  SHFL.UP P6, R14, R13, R12, R11 ;  /* 0x0400000c0d0e7389 */ /* 0x00006400000c000b */
[----:B01----:R-:W-:Y:S01]  /*124d0*/  ENDCOLLECTIVE ;  /* 0x000000000000791b */ /* 0x003fe20003800000 */
.L_x_441:
[----:B------:R-:W-:Y:S01]  /*124e0*/  IMAD.MOV.U32 R12, RZ, RZ, 0x10 ;  /* 0x00000010ff0c7424 */ /* 0x000fe200078e00ff */
[----:B------:R-:W-:-:S04]  /*124f0*/  SEL R3, R14, RZ, P4 ;  /* 0x000000ff0e037207 */ /* 0x000fc80002000000 */
[----:B------:R-:W-:-:S05]  /*12500*/  IADD3 R3, R2, R3, RZ ;  /* 0x0000000302037210 */ /* 0x000fca0007ffe0ff */
[----:B------:R-:W-:-:S07]  /*12510*/  IMAD.MOV.U32 R13, RZ, RZ, R3 ;  /* 0x000000ffff0d7224 */ /* 0x000fce00078e0003 */
[----:B------:R-:W-:Y:S05]  /*12520*/  WARPSYNC.COLLECTIVE R15, `(.L_x_442) ;  /* 0x000000000f087348 */ /* 0x000fea0003c00000 */
[----:B------:R0:W1:Y:S02]  /*12530*/  SHFL.UP P6, R14, R13, R12, R11 ;  /* 0x0400000c0d0e7389 */ /* 0x00006400000c000b */
[----:B01----:R-:W-:Y:S01]  /*12540*/  ENDCOLLECTIVE ;  /* 0x000000000000791b */ /* 0x003fe20003800000 */
.L_x_442:
[----:B------:R-:W-:Y:S02]  /*12550*/  IMAD.MOV.U32 R12, RZ, RZ, 0x1f ;  /* 0x0000001fff0c7424 */ /* 0x000fe400078e00ff */
[----:B------:R-:W-:Y:S01]  /*12560*/  IMAD.MOV.U32 R11, RZ, RZ, 0x1f ;  /* 0x0000001fff0b7424 */ /* 0x000fe200078e00ff */
[----:B------:R-:W-:-:S05]  /*12570*/  SEL R6, R14, RZ, P5 ;  /* 0x000000ff0e067207 */ /* 0x000fca0002800000 */
[----:B------:R-:W-:-:S05]  /*12580*/  IMAD.IADD R6, R3, 0x1, R6 ;  /* 0x0000000103067824 */ /* 0x000fca00078e0206 */
[----:B------:R-:W-:-:S07]  /*12590*/  MOV R13, R6 ;  /* 0x00000006000d7202 */ /* 0x000fce0000000f00 */
[----:B------:R-:W-:Y:S05]  /*125a0*/  WARPSYNC.COLLECTIVE R15, `(.L_x_443) ;  /* 0x000000000f087348 */ /* 0x000fea0003c00000 */
[----:B------:R0:W1:Y:S02]  /*125b0*/  SHFL.IDX P6, R14, R13, R12, R11 ;  /* 0x0000000c0d0e7389 */ /* 0x00006400000c000b */
[----:B01----:R-:W-:Y:S01]  /*125c0*/  ENDCOLLECTIVE ;  /* 0x000000000000791b */ /* 0x003fe20003800000 */
.L_x_443:
[----:B------:R-:W-:Y:S05]  /*125d0*/  BRA `(.L_x_444) ;  /* 0xffffffb8009c7947 */ /* 0x000fea000383ffff */
.L_x_317:
[----:B------:R-:W-:Y:S01]  /*125e0*/  BSSY B0, `(.L_x_445) ;  /* 0x0000008000007945 */ /* 0x000fe20003800000 */
[----:B-----5:R-:W-:Y:S01]  /*125f0*/  IMAD.MOV.U32 R13, RZ, RZ, R4 ;  /* 0x000000ffff0d7224 */ /* 0x020fe200078e0004 */
[----:B------:R-:W-:Y:S01]  /*12600*/  MOV R12, 0x1 ;  /* 0x00000001000c7802 */ /* 0x000fe20000000f00 */
[----:B------:R-:W-:Y:S02]  /*12610*/  IMAD.MOV.U32 R11, RZ, RZ, RZ ;  /* 0x000000ffff0b7224 */ /* 0x000fe400078e00ff */
[----:B------:R-:W-:-:S07]  /*12620*/  IMAD.MOV.U32 R15, RZ, RZ, -0x1 ;  /* 0xffffffffff0f7424 */ /* 0x000fce00078e00ff */
[----:B012---:R-:W-:Y:S05]  /*12630*/  WARPSYNC.COLLECTIVE R15, `(.L_x_446) ;  /* 0x000000000f087348 */ /* 0x007fea0003c00000 */
[----:B------:R3:W4:Y:S02]  /*12640*/  SHFL.UP P6, R14, R13, R12, R11 ;  /* 0x0400000c0d0e7389 */ /* 0x00072400000c000b */
[----:B01234-:R-:W-:Y:S01]  /*12650*/  ENDCOLLECTIVE ;  /* 0x000000000000791b */ /* 0x01ffe20003800000 */
.L_x_446:
[----:B------:R-:W-:Y:S05]  /*12660*/  BSYNC B0 ;  /* 0x0000000000007941 */ /* 0x000fea0003800000 */
.L_x_445:
[----:B------:R-:W-:Y:S01]  /*12670*/  SEL R13, R14, RZ, P1 ;  /* 0x000000ff0e0d7207 */ /* 0x000fe20000800000 */
[----:B------:R-:W-:Y:S01]  /*12680*/  IMAD.MOV.U32 R11, RZ, RZ, RZ ;  /* 0x000000ffff0b7224 */ /* 0x000fe200078e00ff */
[----:B------:R-:W-:Y:S01]  /*12690*/  MOV R12, 0x2 ;  /* 0x00000002000c7802 */ /* 0x000fe20000000f00 */
[----:B------:R-:W-:Y:S02]  /*126a0*/  IMAD.MOV.U32 R15, RZ, RZ, -0x1 ;  /* 0xffffffffff0f7424 */ /* 0x000fe400078e00ff */
[----:B------:R-:W-:-:S07]  /*126b0*/  IMAD.IADD R13, R4, 0x1, R13 ;  /* 0x00000001040d7824 */ /* 0x000fce00078e020d */
[----:B------:R-:W-:Y:S05]  /*126c0*/  WARPSYNC.COLLECTIVE R15, `(.L_x_447) ;  /* 0x000000000f087348 */ /* 0x000fea0003c00000 */
[----:B------:R0:W1:Y:S02]  /*126d0*/  SHFL.UP P6, R14, R13, R12, R11 ;  /* 0x0400000c0d0e7389 */ /* 0x00006400000c000b */
[----:B01----:R-:W-:Y:S01]  /*126e0*/  ENDCOLLECTIVE ;  /* 0x000000000000791b */ /* 0x003fe20003800000 */
.L_x_447:
[----:B------:R-:W-:Y:S01]  /*126f0*/  IMAD.MOV.U32 R12, RZ, RZ, 0x4 ;  /* 0x00000004ff0c7424 */ /* 0x000fe200078e00ff */
[----:B------:R-:W-:-:S05]  /*12700*/  SEL R0, R14, RZ, P2 ;  /* 0x000000ff0e007207 */ /* 0x000fca0001000000 */
[----:B------:R-:W-:-:S05]  /*12710*/  IMAD.IADD R0, R13, 0x1, R0 ;  /* 0x000000010d007824 */ /* 0x000fca00078e0200 */
[----:B------:R-:W-:-:S07]  /*12720*/  MOV R13, R0 ;  /* 0x00000000000d7202 */ /* 0x000fce0000000f00 */
[----:B------:R-:W-:Y:S05]  /*12730*/  WARPSYNC.COLLECTIVE R15, `(.L_x_448) ;  /* 0x000000000f087348 */ /* 0x000fea0003c00000 */
[----:B------:R0:W1:Y:S02]  /*12740*/  SHFL.UP P6, R14, R13, R12, R11 ;  /* 0x0400000c0d0e7389 */ /* 0x00006400000c000b */
[----:B01----:R-:W-:Y:S01]  /*12750*/  ENDCOLLECTIVE ;  /* 0x000000000000791b */ /* 0x003fe20003800000 */
.L_x_448:
[----:B------:R-:W-:Y:S02]  /*12760*/  MOV R12, 0x8 ;  /* 0x00000008000c7802 */ /* 0x000fe40000000f00 */
[----:B------:R-:W-:-:S05]  /*12770*/  SEL R3, R14, RZ, P3 ;  /* 0x000000ff0e037207 */ /* 0x000fca0001800000 */
[----:B------:R-:W-:-:S04]  /*12780*/  IMAD.IADD R2, R0, 0x1, R3 ;  /* 0x0000000100027824 */ /* 0x000fc800078e0203 */
[----:B------:R-:W-:-:S07]  /*12790*/  IMAD.MOV.U32 R13, RZ, RZ, R2 ;  /* 0x000000ffff0d7224 */ /* 0x000fce00078e0002 */
[----:B------:R-:W-:Y:S05]  /*127a0*/  WARPSYNC.COLLECTIVE R15, `(.L_x_449) ;  /* 0x000000000f087348 */ /* 0x000fea0003c00000 */
[----:B------:R0:W1:Y:S02]  /*127b0*/  SHFL.UP P6, R14, R13, R12, R11 ;  /* 0x0400000c0d0e7389 */ /* 0x00006400000c000b */
[----:B01----:R-:W-:Y:S01]  /*127c0*/  ENDCOLLECTIVE ;  /* 0x000000000000791b */ /* 0x003fe20003800000 */
.L_x_449:
[----:B------:R-:W-:Y:S01]  /*127d0*/  IMAD.MOV.U32 R12, RZ, RZ, 0x10 ;  /* 0x00000010ff0c7424 */ /* 0x000fe200078e00ff */
[----:B------:R-:W-:-:S05]  /*127e0*/  SEL R3, R14, RZ, P4 ;  /* 0x000000ff0e037207 */ /* 0x000fca0002000000 */
[----:B------:R-:W-:-:S04]  /*127f0*/  IMAD.IADD R3, R2, 0x1, R3 ;  /* 0x0000000102037824 */ /* 0x000fc800078e0203 */
[----:B------:R-:W-:-:S07]  /*12800*/  IMAD.MOV.U32 R13, RZ, RZ, R3 ;  /* 0x000000ffff0d7224 */ /* 0x000fce00078e0003 */
[----:B------:R-:W-:Y:S05]  /*12810*/  WARPSYNC.COLLECTIVE R15, `(.L_x_450) ;  /* 0x000000000f087348 */ /* 0x000fea0003c00000 */
[----:B------:R0:W1:Y:S02]  /*12820*/  SHFL.UP P6, R14, R13, R12, R11 ;  /* 0x0400000c0d0e7389 */ /* 0x00006400000c000b */
[----:B01----:R-:W-:Y:S01]  /*12830*/  ENDCOLLECTIVE ;  /* 0x000000000000791b */ /* 0x003fe20003800000 */
.L_x_450:
[----:B------:R-:W-:Y:S02]  /*12840*/  IMAD.MOV.U32 R12, RZ, RZ, 0x1f ;  /* 0x0000001fff0c7424 */ /* 0x000fe400078e00ff */
[----:B------:R-:W-:Y:S01]  /*12850*/  IMAD.MOV.U32 R11, RZ, RZ, 0x1f ;  /* 0x0000001fff0b7424 */ /* 0x000fe200078e00ff */
[----:B------:R-:W-:-:S04]  /*12860*/  SEL R6, R14, RZ, P5 ;  /* 0x000000ff0e067207 */ /* 0x000fc80002800000 */
[----:B------:R-:W-:-:S05]  /*12870*/  IADD3 R6, R3, R6, RZ ;  /* 0x0000000603067210 */ /* 0x000fca0007ffe0ff */
[----:B------:R-:W-:-:S07]  /*12880*/  IMAD.MOV.U32 R13, RZ, RZ, R6 ;  /* 0x000000ffff0d7224 */ /* 0x000fce00078e0006 */
[----:B------:R-:W-:Y:S05]  /*12890*/  WARPSYNC.COLLECTIVE R15, `(.L_x_451) ;  /* 0x000000000f087348 */ /* 0x000fea0003c00000 */
[----:B------:R0:W1:Y:S02]  /*128a0*/  SHFL.IDX P6, R14, R13, R12, R11 ;  /* 0x0000000c0d0e7389 */ /* 0x00006400000c000b */
[----:B01----:R-:W-:Y:S01]  /*128b0*/  ENDCOLLECTIVE ;  /* 0x000000000000791b */ /* 0x003fe20003800000 */
.L_x_451:
[----:B------:R-:W-:Y:S05]  /*128c0*/  BRA `(.L_x_452) ;  /* 0xffffffb8007c7947 */ /* 0x000fea000383ffff */
.L_x_319:
[----:B------:R-:W-:Y:S01]  /*128d0*/  BSSY B0, `(.L_x_453) ;  /* 0x0000006000007945 */ /* 0x000fe20003800000 */
[----:B------:R-:W-:Y:S02]  /*128e0*/  PLOP3.LUT P6, PT, P6, PT, PT, 0x8, 0x0 ;  /* 0x000000000000781c */ /* 0x000fe400037ce170 */
[----:B------:R-:W-:-:S11]  /*128f0*/  MOV R15, 0xffffffff ;  /* 0xffffffff000f7802 */ /* 0x000fd60000000f00 */
[----:B01----:R-:W-:Y:S05]  /*12900*/  WARPSYNC.COLLECTIVE R15, `(.L_x_454) ;  /* 0x000000000f087348 */ /* 0x003fea0003c00000 */
[----:B------:R-:W-:Y:S01]  /*12910*/  VOTE.ANY R14, PT, P6 ;  /* 0x00000000000e7806 */ /* 0x000fe200030e0100 */
[----:B01----:R-:W-:Y:S06]  /*12920*/  ENDCOLLECTIVE ;  /* 0x000000000000791b */ /* 0x003fec0003800000 */
.L_x_454:
[----:B------:R-:W-:Y:S05]  /*12930*/  BSYNC B0 ;  /* 0x0000000000007941 */ /* 0x000fea0003800000 */
.L_x_453:
[----:B------:R-:W-:Y:S01]  /*12940*/  IMAD.MOV.U32 R2, RZ, RZ, R14 ;  /* 0x000000ffff027224 */ /* 0x000fe200078e000e */
[----:B------:R-:W-:Y:S01]  /*12950*/  MOV R11, 0x1f ;  /* 0x0000001f000b7802 */ /* 0x000fe20000000f00 */
[----:B------:R-:W-:Y:S02]  /*12960*/  IMAD.MOV.U32 R13, RZ, RZ, R4 ;  /* 0x000000ffff0d7224 */ /* 0x000fe400078e0004 */
[----:B------:R-:W0:Y:S01]  /*12970*/  POPC R0, R2 ;  /* 0x0000000200007309 */ /* 0x000e220000000000 */
[----:B------:R-:W-:Y:S02]  /*12980*/  IMAD.MOV.U32 R15, RZ, RZ, -0x1 ;  /* 0xffffffffff0f7424 */ /* 0x000fe400078e00ff */
[----:B0-----:R-:W-:-:S07]  /*12990*/  IMAD.MOV.U32 R12, RZ, RZ, R0 ;  /* 0x000000ffff0c7224 */ /* 0x001fce00078e0000 */
[----:B------:R-:W-:Y:S05]  /*129a0*/  WARPSYNC.COLLECTIVE R15, `(.L_x_455) ;  /* 0x000000000f087348 */ /* 0x000fea0003c00000 */
[----:B------:R0:W1:Y:S02]  /*129b0*/  SHFL.IDX P6, R14, R13, R12, R11 ;  /* 0x0000000c0d0e7389 */ /* 0x00006400000c000b */
[----:B01----:R-:W-:Y:S01]  /*129c0*/  ENDCOLLECTIVE ;  /* 0x000000000000791b */ /* 0x003fe20003800000 */
.L_x_455:
[----:B------:R-:W-:Y:S01]  /*129d0*/  IMAD.MOV.U32 R4, RZ, RZ, R14 ;  /* 0x000000ffff047224 */ /* 0x000fe200078e000e */
[----:B------:R-:W-:Y:S06]  /*129e0*/  BRA `(.L_x_456) ;  /* 0xffffffb8006c7947 */ /* 0x000fec000383ffff */
.L_x_321:
[----:B------:R-:W-:Y:S01]  /*129f0*/  BSSY B0, `(.L_x_457) ;  /* 0x0000007000007945 */ /* 0x000fe20003800000 */
[----:B------:R-:W-:Y:S01]  /*12a00*/  IMAD.MOV.U32 R13, RZ, RZ, R6 ;  /* 0x000000ffff0d7224 */ /* 0x000fe200078e0006 */
[----:B------:R-:W-:Y:S01]  /*12a10*/  MOV R11, 0x1f ;  /* 0x0000001f000b7802 */ /* 0x000fe20000000f00 */
[----:B------:R-:W-:-:S07]  /*12a20*/  IMAD.MOV.U32 R15, RZ, RZ, -0x1 ;  /* 0xffffffffff0f7424 */ /* 0x000fce00078e00ff */
[----:B0123--:R-:W-:Y:S05]  /*12a30*/  WARPSYNC.COLLECTIVE R15, `(.L_x_458) ;  /* 0x000000000f087348 */ /* 0x00ffea0003c00000 */
[----:B------:R4:W0:Y:S02]  /*12a40*/  SHFL.IDX P6, R14, R13, R12, R11 ;  /* 0x0000000c0d0e7389 */ /* 0x00082400000c000b */
[----:B01234-:R-:W-:Y:S01]  /*12a50*/  ENDCOLLECTIVE ;  /* 0x000000000000791b */ /* 0x01ffe20003800000 */
.L_x_458:
[----:B------:R-:W-:Y:S05]  /*12a60*/  BSYNC B0 ;  /* 0x0000000000007941 */ /* 0x000fea0003800000 */
.L_x_457:
[----:B------:R-:W-:Y:S05]  /*12a70*/  BRA `(.L_x_320) ;  /* 0xffffffb800647947 */ /* 0x000fea000383ffff */
.L_x_325:
[----:B-1----:R1:W2:Y:S02]  /*12a80*/  SYNCS.PHASECHK.TRANS64.TRYWAIT P0, [R4+URZ+0x28820], R0 ;  /* 0x02882000040075a7 */ /* 0x0022a4000800017f */
[----:B--2---:R-:W-:Y:S05]  /*12a90*/  @!P0 NANOSLEEP.SYNCS 0x989680 ;  /* 0x009896800000895d */ /* 0x004fea0003900000 */
[----:B------:R-:W2:Y:S02]  /*12aa0*/  @!P0 SYNCS.PHASECHK.TRANS64 P0, [R4+URZ+0x28820], R0 ;  /* 0x02882000040085a7 */ /* 0x000ea4000800007f */
[----:B--2---:R-:W-:Y:S05]  /*12ab0*/  @!P0 BRA `(.L_x_325) ;  /* 0xfffffffc00f08947 */ /* 0x004fea000383ffff */
[----:B------:R-:W-:Y:S05]  /*12ac0*/  BRA `(.L_x_459) ;  /* 0xffffffbc00507947 */ /* 0x000fea000383ffff */
.L_x_326:
[----:B------:R-:W2:Y:S01]  /*12ad0*/  S2R R2, SR_TID.X ;  /* 0x0000000000027919 */ /* 0x000ea20000002100 */
[----:B------:R-:W-:Y:S01]  /*12ae0*/  BSSY B0, `(.L_x_460) ;  /* 0x000000a000007945 */ /* 0x000fe20003800000 */
[----:B------:R-:W-:Y:S01]  /*12af0*/  IMAD.MOV.U32 R12, RZ, RZ, RZ ;  /* 0x000000ffff0c7224 */ /* 0x000fe200078e00ff */
[----:B------:R-:W-:Y:S01]  /*12b00*/  MOV R11, 0x1f ;  /* 0x0000001f000b7802 */ /* 0x000fe20000000f00 */
[----:B------:R-:W-:Y:S01]  /*12b10*/  IMAD.MOV.U32 R15, RZ, RZ, -0x1 ;  /* 0xffffffffff0f7424 */ /* 0x000fe200078e00ff */
[----:B--2---:R-:W-:-:S04]  /*12b20*/  SHF.R.U32.HI R2, RZ, 0x5, R2 ;  /* 0x00000005ff027819 */ /* 0x004fc80000011602 */
[----:B------:R-:W-:-:S05]  /*12b30*/  LOP3.LUT R2, R2, 0x3, RZ, 0xc0, !PT ;  /* 0x0000000302027812 */ /* 0x000fca00078ec0ff */
[----:B------:R-:W-:-:S07]  /*12b40*/  IMAD.MOV.U32 R13, RZ, RZ, R2 ;  /* 0x000000ffff0d7224 */ /* 0x000fce00078e0002 */
[----:B01-3--:R-:W-:Y:S05]  /*12b50*/  WARPSYNC.COLLECTIVE R15, `(.L_x_461) ;  /* 0x000000000f087348 */ /* 0x00bfea0003c00000 */
[----:B------:R2:W4:Y:S02]  /*12b60*/  SHFL.IDX P6, R14, R13, R12, R11 ;  /* 0x0000000c0d0e7389 */ /* 0x00052400000c000b */
[----:B01234-:R-:W-:Y:S01]  /*12b70*/  ENDCOLLECTIVE ;  /* 0x000000000000791b */ /* 0x01ffe20003800000 */
.L_x_461:
[----:B------:R-:W-:Y:S05]  /*12b80*/  BSYNC B0 ;  /* 0x0000000000007941 */ /* 0x000fea0003800000 */
.L_x_460:
[----:B------:R-:W-:Y:S05]  /*12b90*/  BRA `(.L_x_462) ;  /* 0xffffffbc00387947 */ /* 0x000fea000383ffff */
.L_x_329:
[----:B------:R-:W-:Y:S01]  /*12ba0*/  BSSY B1, `(.L_x_463) ;  /* 0x0000006000017945 */ /* 0x000fe20003800000 */
[----:B------:R-:W-:-:S07]  /*12bb0*/  IMAD.MOV.U32 R15, RZ, RZ, -0x1 ;  /* 0xffffffffff0f7424 */ /* 0x000fce00078e00ff */
[----:B01-3--:R-:W-:Y:S05]  /*12bc0*/  WARPSYNC.COLLECTIVE R15, `(.L_x_464) ;  /* 0x000000000f0c7348 */ /* 0x00bfea0003c00000 */
[----:B------:R-:W-:Y:S02]  /*12bd0*/  ELECT P6, UR62, PT ;  /* 0x00000000003e782f */ /* 0x000fe400038c0000 */
[----:B------:R-:W-:Y:S01]  /*12be0*/  MOV R14, UR62 ;  /* 0x0000003e000e7c02 */ /* 0x000fe20008000f00 */
[----:B01-3--:R-:W-:Y:S10]  /*12bf0*/  ENDCOLLECTIVE ;  /* 0x000000000000791b */ /* 0x00bff40003800000 */
.L_x_464:
[----:B------:R-:W-:Y:S05]  /*12c00*/  BSYNC B1 ;  /* 0x0000000000017941 */ /* 0x000fea0003800000 */
.L_x_463:
[----:B------:R-:W-:Y:S05]  /*12c10*/  BRA `(.L_x_465) ;  /* 0xffffffbc00307947 */ /* 0x000fea000383ffff */
.L_x_331:
[----:B-1----:R1:W2:Y:S02]  /*12c20*/  SYNCS.PHASECHK.TRANS64.TRYWAIT P1, [R5+URZ+0x28840], R0 ;  /* 0x02884000050075a7 */ /* 0x0022a4000802017f */
[----:B--2---:R-:W-:Y:S05]  /*12c30*/  @!P1 NANOSLEEP.SYNCS 0x989680 ;  /* 0x009896800000995d */ /* 0x004fea0003900000 */
[----:B------:R-:W2:Y:S02]  /*12c40*/  @!P1 SYNCS.PHASECHK.TRANS64 P1, [R5+URZ+0x28840], R0 ;  /* 0x02884000050095a7 */ /* 0x000ea4000802007f */
[----:B--2---:R-:W-:Y:S05]  /*12c50*/  @!P1 BRA `(.L_x_331) ;  /* 0xfffffffc00f09947 */ /* 0x004fea000383ffff */
[----:B------:R-:W-:Y:S05]  /*12c60*/  BRA `(.L_x_466) ;  /* 0xffffffbc00507947 */ /* 0x000fea000383ffff */
.L_x_333:
[----:B--2---:R2:W4:Y:S02]  /*12c70*/  SYNCS.PHASECHK.TRANS64.TRYWAIT P1, [R25+URZ+0x28840], R2 ;  /* 0x02884002190075a7 */ /* 0x004524000802017f */
[----:B----4-:R-:W-:Y:S05]  /*12c80*/  @!P1 NANOSLEEP.SYNCS 0x989680 ;  /* 0x009896800000995d */ /* 0x010fea0003900000 */
[----:B------:R-:W4:Y:S02]  /*12c90*/  @!P1 SYNCS.PHASECHK.TRANS64 P1, [R25+URZ+0x28840], R2 ;  /* 0x02884002190095a7 */ /* 0x000f24000802007f */
[----:B----4-:R-:W-:Y:S05]  /*12ca0*/  @!P1 BRA `(.L_x_333) ;  /* 0xfffffffc00f09947 */ /* 0x010fea000383ffff */
[----:B------:R-:W-:Y:S05]  /*12cb0*/  BRA `(.L_x_467) ;  /* 0xffffffbc005c7947 */ /* 0x000fea000383ffff */
.L_x_335:
[----:B----4-:R4:W0:Y:S02]  /*12cc0*/  SYNCS.PHASECHK.TRANS64.TRYWAIT P1, [R5+URZ+0x28860], R0 ;  /* 0x02886000050075a7 */ /* 0x010824000802017f */
[----:B0-----:R-:W-:Y:S05]  /*12cd0*/  @!P1 NANOSLEEP.SYNCS 0x989680 ;  /* 0x009896800000995d */ /* 0x001fea0003900000 */
[----:B------:R-:W0:Y:S02]  /*12ce0*/  @!P1 SYNCS.PHASECHK.TRANS64 P1, [R5+URZ+0x28860], R0 ;  /* 0x02886000050095a7 */ /* 0x000e24000802007f */
[----:B0-----:R-:W-:Y:S05]  /*12cf0*/  @!P1 BRA `(.L_x_335) ;  /* 0xfffffffc00f09947 */ /* 0x001fea000383ffff */
[----:B------:R-:W-:Y:S05]  /*12d00*/  BRA `(.L_x_468) ;  /* 0xffffffbc00587947 */ /* 0x000fea000383ffff */
.L_x_469:
        /* <DEDUP_REMOVED lines=15> */
.L_x_3479:


//--------------------- .text._ZN7cutlass13device_kernelIN5flash11enable_sm90INS1_16FlashAttnFwdSm90INS1_25CollectiveMainloopFwdSm90ILi2EN4cute5tupleIJNS5_1CILi1EEES8_S8_EEENS6_IJNS7_ILi128EEESA_SA_EEELi128ENS_10bfloat16_tEfNS_4arch4Sm90ELb0ELb0ELb1ELb1ELb1ELb1ELb0ELb1ELb1ELb1ELb0ELb0EEENS1_21CollectiveEpilogueFwdISB_S9_SC_SE_Li256ELb1ELb1ELb0ELb0EEENS1_36VarlenDynamicPersistentTileSchedulerILi128ELi128ELi256ELi128ELb0ELb1ELb1ELb0ELb1ELb1EEEEEEEEEvNT_6ParamsE --------------------------
	.section	.text._ZN7cutlass13device_kernelIN5flash11enable_sm90INS1_16FlashAttnFwdSm90INS1_25CollectiveMainloopFwdSm90ILi2EN4cute5tupleIJNS5_1CILi1EEES8_S8_EEENS6_IJNS7_ILi128EEESA_SA_EEELi128ENS_10bfloat16_tEfNS_4arch4Sm90ELb0ELb0ELb1ELb1ELb1ELb1ELb0ELb1ELb1ELb1ELb0ELb0EEENS1_21CollectiveEpilogueFwdISB_S9_SC_SE_Li256ELb1ELb1ELb0ELb0EEENS1_36VarlenDynamicPersistentTileSchedulerILi128ELi128ELi256ELi128ELb0ELb1ELb1ELb0ELb1ELb1EEEEEEEEEvNT_6ParamsE,"ax",@progbits
	.align	128
.text._ZN7cutlass13device_kernelIN5flash11enable_sm90INS1_16FlashAttnFwdSm90INS1_25CollectiveMainloopFwdSm90ILi2EN4cute5tupleIJNS5_1CILi1EEES8_S8_EEENS6_IJNS7_ILi128EEESA_SA_EEELi128ENS_10bfloat16_tEfNS_4arch4Sm90ELb0ELb0ELb1ELb1ELb1ELb1ELb0ELb1ELb1ELb1ELb0ELb0EEENS1_21CollectiveEpilogueFwdISB_S9_SC_SE_Li256ELb1ELb1ELb0ELb0EEENS1_36VarlenDynamicPersistentTileSchedulerILi128ELi128ELi256ELi128ELb0ELb1ELb1ELb0ELb1ELb1EEEEEEEEEvNT_6ParamsE:
        .type           _ZN7cutlass13device_kernelIN5flash11enable_sm90INS1_16FlashAttnFwdSm90INS1_25CollectiveMainloopFwdSm90ILi2EN4cute5tupleIJNS5_1CILi1EEES8_S8_EEENS6_IJNS7_ILi128EEESA_SA_EEELi128ENS_10bfloat16_tEfNS_4arch4Sm90ELb0ELb0ELb1ELb1ELb1ELb1ELb0ELb1ELb1ELb1ELb0ELb0EEENS1_21CollectiveEpilogueFwdISB_S9_SC_SE_Li256ELb1ELb1ELb0ELb0EEENS1_36VarlenDynamicPersistentTileSchedulerILi128ELi128ELi256ELi128ELb0ELb1ELb1ELb0ELb1ELb1EEEEEEEEEvNT_6ParamsE,@function
        .size           _ZN7cutlass13device_kernelIN5flash11enable_sm90INS1_16FlashAttnFwdSm90INS1_25CollectiveMainloopFwdSm90ILi2EN4cute5tupleIJNS5_1CILi1EEES8_S8_EEENS6_IJNS7_ILi128EEESA_SA_EEELi128ENS_10bfloat16_tEfNS_4arch4Sm90ELb0ELb0ELb1ELb1ELb1ELb1ELb0ELb1ELb1ELb1ELb0ELb0EEENS1_21CollectiveEpilogueFwdISB_S9_SC_SE_Li256ELb1ELb1ELb0ELb0EEENS1_36VarlenDynamicPersistentTileSchedulerILi128ELi128ELi256ELi128ELb0ELb1ELb1ELb0ELb1ELb1EEEEEEEEEvNT_6ParamsE,(.L_x_3480 - _ZN7cutlass13device_kernelIN5flash11enable_sm90INS1_16FlashAttnFwdSm90INS1_25CollectiveMainloopFwdSm90ILi2EN4cute5tupleIJNS5_1CILi1EEES8_S8_EEENS6_IJNS7_ILi128EEESA_SA_EEELi128ENS_10bfloat16_tEfNS_4arch4Sm90ELb0ELb0ELb1ELb1ELb1ELb1ELb0ELb1ELb1ELb1ELb0ELb0EEENS1_21CollectiveEpilogueFwdISB_S9_SC_SE_Li256ELb1ELb1ELb0ELb0EEENS1_36VarlenDynamicPersistentTileSchedulerILi128ELi128ELi256ELi128ELb0ELb1ELb1ELb0ELb1ELb1EEEEEEEEEvNT_6ParamsE)
        .other          _ZN7cutlass13device_kernelIN5flash11enable_sm90INS1_16FlashAttnFwdSm90INS1_25CollectiveMainloopFwdSm90ILi2EN4cute5tupleIJNS5_1CILi1EEES8_S8_EEENS6_IJNS7_ILi128EEESA_SA_EEELi128ENS_10bfloat16_tEfNS_4arch4Sm90ELb0ELb0ELb1ELb1ELb1ELb1ELb0ELb1ELb1ELb1ELb0ELb0EEENS1_21CollectiveEpilogueFwdISB_S9_SC_SE_Li256ELb1ELb1ELb0ELb0EEENS1_36VarlenDynamicPersistentTileSchedulerILi128ELi128ELi256ELi128ELb0ELb1ELb1ELb0ELb1ELb1EEEEEEEEEvNT_6ParamsE,@"STO_CUDA_ENTRY STV_DEFAULT"
_ZN7cutlass13device_kernelIN5flash11enable_sm90INS1_16FlashAttnFwdSm90INS1_25CollectiveMainloopFwdSm90ILi2EN4cute5tupleIJNS5_1CILi1EEES8_S8_EEENS6_IJNS7_ILi128EEESA_SA_EEELi128ENS_10bfloat16_tEfNS_4arch4Sm90ELb0ELb0ELb1ELb1ELb1ELb1ELb0ELb1ELb1ELb1ELb0ELb0EEENS1_21CollectiveEpilogueFwdISB_S9_SC_SE_Li256ELb1ELb1ELb0ELb0EEENS1_36VarlenDynamicPersistentTileSchedulerILi128ELi128ELi256ELi128ELb0ELb1ELb1ELb0ELb1ELb1EEEEEEEEEvNT_6ParamsE:
[----:B------:R-:W0:Y:S02]  /*0000*/  LDC R1, c[0x0][0x28] ;  /* 0x00000a00ff017b82 */ /* 0x000e240000000800 */
[----:B0-----:R-:W-:Y:S01]  /*0010*/  VIADD R1, R1, 0xffffffd0 ;  /* 0xffffffd001017836 */ /* 0x001fe20000000000 */
[----:B------:R-:W0:Y:S01]  /*0020*/  S2R R0, SR_TID.X ;  /* 0x0000000000007919 */ /* 0x000e220000002100 */
[----:B------:R-:W-:Y:S01]  /*0030*/  ELECT P0, URZ, PT ;  /* 0x00000000003f782f */ /* 0x000fe20003800000 */
[----:B------:R-:W-:Y:S01]  /*0040*/  BSSY B0, `(.L_x_470) ;  /* 0x000000d000007945 */ /* 0x000fe20003800000 */
[----:B0-----:R-:W-:-:S05]  /*0050*/  SHF.R.U32.HI R2, RZ, 0x5, R0 ;  /* 0x00000005ff027819 */ /* 0x001fca0000011600 */
[----:B------:R-:W0:Y:S02]  /*0060*/  SHFL.IDX PT, R3, R2, RZ, 0x1f ;  /* 0x00001fff02037589 */ /* 0x000e2400000e0000 */
[----:B0-----:R-:W-:-:S13]  /*0070*/  ISETP.EQ.AND P0, PT, R3, RZ, P0 ;  /* 0x000000ff0300720c */ /* 0x001fda0000702270 */
[----:B------:R-:W-:Y:S05]  /*0080*/  @!P0 BRA `(.L_x_471) ;  /* 0x0000000000208947 */ /* 0x000fea0003800000 */
[----:B------:R-:W-:Y:S02]  /*0090*/  ULDC.64 UR4, c[0x0][0x198] ;  /* 0x0000660000047ab9 */ /* 0x000fe40000000a00 */
[----:B------:R-:W-:Y:S02]  /*00a0*/  UIADD3 UR6, UP0, UR4, 0x570, URZ ;  /* 0x0000057004067890 */ /* 0x000fe4000ff1e03f */
[----:B------:R-:W-:Y:S02]  /*00b0*/  UIADD3 UR4, UP1, UR4, 0x670, URZ ;  /* 0x0000067004047890 */ /* 0x000fe4000ff3e03f */
[----:B------:R-:W-:Y:S02]  /*00c0*/  UIADD3.X UR7, URZ, UR5, URZ, UP0, !UPT ;  /* 0x000000053f077290 */ /* 0x000fe400087fe43f */
[----:B------:R-:W-:-:S07]  /*00d0*/  UIADD3.X UR5, URZ, UR5, URZ, UP1, !UPT ;  /* 0x000000053f057290 */ /* 0x000fce0008ffe43f */
[----:B------:R0:W-:Y:S02]  /*00e0*/  UTMACCTL.PF [UR6] ;  /* 0x00000000060079b9 */ /* 0x0001e40008040000 */
[----:B------:R0:W-:Y:S02]  /*00f0*/  UTMACCTL.PF [UR4] ;  /* 0x00000000040079b9 */ /* 0x0001e40008040000 */
[----:B0-----:R-:W-:Y:S01]  /*0100*/  NOP ;  /* 0x0000000000007918 */ /* 0x001fe20000000000 */
.L_x_471:
[----:B------:R-:W-:Y:S05]  /*0110*/  BSYNC B0 ;  /* 0x0000000000007941 */ /* 0x000fea0003800000 */
.L_x_470:
[----:B------:R-:W-:Y:S01]  /*0120*/  VOTEU.ANY UP0, P0 ;  /* 0x00000000003f7886 */ /* 0x000fe20000000100 */
[----:B------:R-:W0:Y:S01]  /*0130*/  SHFL.IDX PT, R3, R2, RZ, 0x1f ;  /* 0x00001fff02037589 */ /* 0x000e2200000e0000 */
[----:B------:R-:W-:Y:S01]  /*0140*/  UMOV UR4, 0x80 ;  /* 0x0000008000047882 */ /* 0x000fe20000000000 */
[----:B------:R-:W-:Y:S01]  /*0150*/  UMOV UR7, 0x100 ;  /* 0x0000010000077882 */ /* 0x000fe20000000000 */
[----:B------:R-:W-:Y:S01]  /*0160*/  SHF.R.U32.HI R4, RZ, 0x7, R0 ;  /* 0x00000007ff047819 */ /* 0x000fe20000011600 */
[----:B------:R-:W1:Y:S01]  /*0170*/  @UP0 S2UR UR8, SR_CgaCtaId ;  /* 0x00000000000809c3 */ /* 0x000e620000008800 */
[----:B------:R-:W-:Y:S01]  /*0180*/  @UP0 UMOV UR6, 0x400 ;  /* 0x0000040000060882 */ /* 0x000fe20000000000 */
[----:B------:R-:W-:-:S04]  /*0190*/  @UP0 UIADD3 UR4, -UR4, 0x100000, URZ ;  /* 0x0010000004040890 */ /* 0x000fc8000fffe13f */
[----:B------:R-:W-:Y:S02]  /*01a0*/  @UP0 USHF.L.U32 UR5, UR4, 0xb, URZ ;  /* 0x0000000b04050899 */ /* 0x000fe4000800063f */
[----:B------:R-:W-:Y:S01]  /*01b0*/  @UP0 USHF.L.U32 UR4, UR4, 0x1, URZ ;  /* 0x0000000104040899 */ /* 0x000fe2000800063f */
[----:B------:R-:W-:Y:S01]  /*01c0*/  VOTEU.ANY UP1, P0 ;  /* 0x00000000003f7886 */ /* 0x000fe20000020100 */
[----:B0-----:R-:W-:Y:S02]  /*01d0*/  ISETP.NE.AND P1, PT, R3, RZ, PT ;  /* 0x000000ff0300720c */ /* 0x001fe40003f25270 */
[----:B------:R0:W2:Y:S01]  /*01e0*/  SHFL.IDX PT, R3, R4, RZ, 0x1f ;  /* 0x00001fff04037589 */ /* 0x0000a200000e0000 */
[----:B-1----:R-:W-:Y:S02]  /*01f0*/  @UP0 ULEA UR8, UR8, UR6, 0x18 ;  /* 0x0000000608080291 */ /* 0x002fe4000f8ec03f */
[----:B------:R-:W-:-:S04]  /*0200*/  @UP0 UIADD3 UR6, -UR7, 0x100000, URZ ;  /* 0x0010000007060890 */ /* 0x000fc8000fffe13f */
[----:B------:R-:W-:Y:S02]  /*0210*/  @UP0 USHF.L.U32 UR7, UR6, 0xb, URZ ;  /* 0x0000000b06070899 */ /* 0x000fe4000800063f */
[----:B------:R-:W-:Y:S01]  /*0220*/  @UP0 USHF.L.U32 UR6, UR6, 0x1, URZ ;  /* 0x0000000106060899 */ /* 0x000fe2000800063f */
[----:B------:R-:W-:Y:S01]  /*0230*/  VOTEU.ANY UP0, P0 ;  /* 0x00000000003f7886 */ /* 0x000fe20000000100 */
[----:B------:R-:W1:Y:S04]  /*0240*/  FENCE.VIEW.ASYNC.S ;  /* 0x00000000000073c6 */ /* 0x000e680000000000 */
[----:B-1----:R0:W1:Y:S06]  /*0250*/  @UP0 SYNCS.EXCH.64 URZ, [UR8+0x28800], UR4 ;  /* 0x02880004083f05b2 */ /* 0x00206c0008000100 */
[----:B------:R0:W3:Y:S02]  /*0260*/  @UP1 SYNCS.EXCH.64 URZ, [UR8+0x28820], UR6 ;  /* 0x02882006083f15b2 */ /* 0x0000e40008000100 */
[----:B0-----:R-:W-:Y:S05]  /*0270*/  @P1 BRA `(.L_x_472) ;  /* 0x0000000000481947 */ /* 0x001fea0003800000 */
        /* <DEDUP_REMOVED lines=13> */
[----:B0-----:R0:W4:Y:S08]  /*0350*/  SYNCS.EXCH.64 URZ, [UR8+0x28830], UR4 ;  /* 0x02883004083f75b2 */ /* 0x0011300008000100 */
[----:B------:R0:W0:Y:S01]  /*0360*/  SYNCS.EXCH.64 URZ, [UR8+0x28840], UR6 ;  /* 0x02884006083f75b2 */ /* 0x0000220008000100 */
[----:B------:R0:W0:Y:S01]  /*0370*/  SYNCS.EXCH.64 URZ, [UR8+0x28838], UR4 ;  /* 0x02883804083f75b2 */ /* 0x0000220008000100 */
[----:B------:R0:W0:Y:S01]  /*0380*/  SYNCS.EXCH.64 URZ, [UR8+0x28848], UR6 ;  /* 0x02884806083f75b2 */ /* 0x0000220008000100 */
[----:B------:R-:W-:Y:S01]  /*0390*/  NOP ;  /* 0x0000000000007918 */ /* 0x000fe20000000000 */
.L_x_472:
        /* <DEDUP_REMOVED lines=22> */
.L_x_473:
        /* <DEDUP_REMOVED lines=18> */
.L_x_474:
        /* <DEDUP_REMOVED lines=22> */
.L_x_475:
        /* <DEDUP_REMOVED lines=22> */
.L_x_476:
[----:B--2---:R-:W-:Y:S01]  /*08e0*/  ISETP.NE.AND P0, PT, R3, RZ, PT ;  /* 0x000000ff0300720c */ /* 0x004fe20003f05270 */
[----:B------:R-:W-:Y:S01]  /*08f0*/  IMAD.MOV.U32 R3, RZ, RZ, 0x1 ;  /* 0x00000001ff037424 */ /* 0x000fe200078e00ff */
[----:B------:R-:W-:Y:S01]  /*0900*/  NOP ;  /* 0x0000000000007918 */ /* 0x000fe20000000000 */
[----:B------:R-:W-:Y:S01]  /*0910*/  ULDC.64 UR38, c[0x0][0x208] ;  /* 0x0000820000267ab9 */ /* 0x000fe20000000a00 */
[----:B------:R-:W-:Y:S02]  /*0920*/  BSSY B9, `(.L_x_477) ;  /* 0x0001a32000097945 */ /* 0x000fe40003800000 */
[----:B------:R-:W-:-:S05]  /*0930*/  SEL R3, R3, 0x2, !P0 ;  /* 0x0000000203037807 */ /* 0x000fca0004000000 */
[----:B------:R2:W-:Y:S01]  /*0940*/  STL [R1+0xc], R3 ;  /* 0x00000c0301007387 */ /* 0x0005e20000100800 */
[----:B01-34-:R-:W-:Y:S06]  /*0950*/  BAR.SYNC.DEFER_BLOCKING 0x0 ;  /* 0x0000000000007b1d */ /* 0x01bfec0000010000 */
[----:B------:R-:W-:Y:S05]  /*0960*/  @!P0 BRA `(.L_x_478) ;  /* 0x0000013c00208947 */ /* 0x000fea0003800000 */
.L_x_479:
[----:B------:R-:W-:-:S08]  /*0970*/  NOP ;  /* 0x0000000000007918 */ /* 0x000fd00000000000 */
[----:B------:R-:W0:Y:S02]  /*0980*/  USETMAXREG.TRY_ALLOC.CTAPOOL UP0, 0xe8 ;  /* 0x000000e8000079c8 */ /* 0x000e240008000600 */
[----:B0-----:R-:W-:-:S13]  /*0990*/  PLOP3.LUT P0, PT, PT, PT, UP0, 0x80, 0x0 ;  /* 0x000000000000781c */ /* 0x001fda0003f0f008 */
[----:B------:R-:W-:Y:S05]  /*09a0*/  @!P0 BRA `(.L_x_479) ;  /* 0xfffffffc00f08947 */ /* 0x000fea000383ffff */
[----:B------:R-:W-:Y:S01]  /*09b0*/  SHF.R.U32.HI R2, RZ, 0x7, R0 ;  /* 0x00000007ff027819 */ /* 0x000fe20000011600 */
[----:B------:R-:W0:Y:S01]  /*09c0*/  S2R R222, SR_CgaCtaId ;  /* 0x0000000000de7919 */ /* 0x000e220000008800 */
[----:B--2---:R-:W-:Y:S01]  /*09d0*/  MOV R3, 0x400 ;  /* 0x0000040000037802 */ /* 0x004fe20000000f00 */
[----:B------:R-:W-:Y:S01]  /*09e0*/  ULDC UR4, c[0x0][0xc3c] ;  /* 0x00030f0000047ab9 */ /* 0x000fe20000000800 */
[----:B------:R-:W-:Y:S06]  /*09f0*/  BAR.ARV 0x8, 0x180 ;  /* 0x0206000000007b1d */ /* 0x000fec0000002000 */
[----:B------:R-:W-:-:S13]  /*0a00*/  ISETP.NE.AND P0, PT, R2, 0x1, PT ;  /* 0x000000010200780c */ /* 0x000fda0003f05270 */
[----:B------:R-:W-:Y:S08]  /*0a10*/  @!P0 BAR.ARV 0x9, 0x100 ;  /* 0x0244000000008b1d */ /* 0x000ff00000002000 */
[----:B------:R-:W-:Y:S01]  /*0a20*/  BAR.SYNC.DEFER_BLOCKING 0x5, 0x180 ;  /* 0x0146000000007b1d */ /* 0x000fe20000010000 */
[----:B0-----:R-:W-:-:S05]  /*0a30*/  LEA R156, R222, R3, 0x18 ;  /* 0x00000003de9c7211 */ /* 0x001fca00078ec0ff */
[----:B------:R-:W0:Y:S02]  /*0a40*/  LDS.128 R40, [R156+0x288d0] ;  /* 0x0288d0009c287984 */ /* 0x000e240000000c00 */
[----:B------:R-:W-:Y:S06]  /*0a50*/  BAR.ARV 0x4, 0x180 ;  /* 0x0106000000007b1d */ /* 0x000fec0000002000 */
[----:B0-----:R-:W-:-:S13]  /*0a60*/  ISETP.GE.AND P0, PT, R43, UR4, PT ;  /* 0x000000042b007c0c */ /* 0x001fda000bf06270 */
[----:B------:R-:W-:Y:S05]  /*0a70*/  @P0 BRA `(.L_x_480) ;  /* 0x000001a000700947 */ /* 0x000fea0003800000 */
[----:B------:R-:W2:Y:S01]  /*0a80*/  LDL.LU R14, [R1+0xc] ;  /* 0x00000c00010e7983 */ /* 0x000ea20000300800 */
[----:B------:R-:W-:Y:S01]  /*0a90*/  VIADD R13, R0, 0xffffff80 ;  /* 0xffffff80000d7836 */ /* 0x000fe20000000000 */
[----:B------:R-:W-:Y:S01]  /*0aa0*/  IADD3 R211, R156, 0x10400, RZ ;  /* 0x000104009cd37810 */ /* 0x000fe20007ffe0ff */
[----:B------:R-:W-:Y:S01]  /*0ab0*/  IMAD.MOV.U32 R12, RZ, RZ, -0x2 ;  /* 0xfffffffeff0c7424 */ /* 0x000fe200078e00ff */
[----:B------:R-:W-:Y:S01]  /*0ac0*/  CS2R R154, SRZ ;  /* 0x00000000009a7805 */ /* 0x000fe2000001ff00 */
[----:B------:R-:W-:Y:S01]  /*0ad0*/  IMAD.MOV.U32 R207, RZ, RZ, RZ ;  /* 0x000000ffffcf7224 */ /* 0x000fe200078e00ff */
[----:B------:R-:W-:Y:S01]  /*0ae0*/  SHF.R.S32.HI R0, RZ, 0x1f, R13 ;  /* 0x0000001fff007819 */ /* 0x000fe2000001140d */
[----:B------:R-:W-:Y:S02]  /*0af0*/  IMAD.MOV.U32 R158, RZ, RZ, RZ ;  /* 0x000000ffff9e7224 */ /* 0x000fe400078e00ff */
[----:B------:R-:W-:Y:S01]  /*0b00*/  IMAD.MOV.U32 R152, RZ, RZ, RZ ;  /* 0x000000ffff987224 */ /* 0x000fe200078e00ff */
[----:B------:R-:W-:-:S02]  /*0b10*/  LEA.HI R2, R0, R13, RZ, 0x7 ;  /* 0x0000000d00027211 */ /* 0x000fc400078f38ff */
[-C--:B------:R-:W-:Y:S02]  /*0b20*/  LEA.HI R4, R0, R13.reuse, RZ, 0x5 ;  /* 0x0000000d00047211 */ /* 0x080fe400078f28ff */
[----:B------:R-:W-:Y:S02]  /*0b30*/  LOP3.LUT R212, R2, 0xffffff80, RZ, 0xc0, !PT ;  /* 0xffffff8002d47812 */ /* 0x000fe400078ec0ff */
[----:B------:R-:W-:Y:S01]  /*0b40*/  SHF.R.S32.HI R221, RZ, 0x7, R2 ;  /* 0x00000007ffdd7819 */ /* 0x000fe20000011402 */
[----:B------:R-:W-:Y:S01]  /*0b50*/  IMAD.SHL.U32 R5, R4, 0x20, RZ ;  /* 0x0000002004057824 */ /* 0x000fe200078e00ff */
[----:B------:R-:W-:Y:S01]  /*0b60*/  LEA.HI R3, R0, R13, RZ, 0x4 ;  /* 0x0000000d00037211 */ /* 0x000fe200078f20ff */
[----:B------:R-:W-:Y:S01]  /*0b70*/  IMAD.IADD R212, R13, 0x1, -R212 ;  /* 0x000000010dd47824 */ /* 0x000fe200078e0ad4 */
[----:B------:R-:W-:Y:S02]  /*0b80*/  LEA.HI R2, R2, R221, RZ, 0x1 ;  /* 0x000000dd02027211 */ /* 0x000fe400078f08ff */
[----:B------:R-:W-:-:S02]  /*0b90*/  LEA.HI R11, R0, R13, RZ, 0x2 ;  /* 0x0000000d000b7211 */ /* 0x000fc400078f10ff */
[----:B------:R-:W-:Y:S02]  /*0ba0*/  SHF.R.S32.HI R7, RZ, 0x1f, R212 ;  /* 0x0000001fff077819 */ /* 0x000fe400000114d4 */
[----:B------:R-:W-:Y:S02]  /*0bb0*/  LOP3.LUT R2, R2, 0x3fffffe, RZ, 0xc0, !PT ;  /* 0x03fffffe02027812 */ /* 0x000fe400078ec0ff */
[CC--:B------:R-:W-:Y:S02]  /*0bc0*/  LEA.HI R8, R7.reuse, R212.reuse, RZ, 0x2 ;  /* 0x000000d407087211 */ /* 0x0c0fe400078f10ff */
[----:B------:R-:W-:Y:S01]  /*0bd0*/  LEA.HI R7, R7, R212, RZ, 0x5 ;  /* 0x000000d407077211 */ /* 0x000fe200078f28ff */
[----:B------:R-:W-:Y:S01]  /*0be0*/  IMAD.IADD R2, R221, 0x1, -R2 ;  /* 0x00000001dd027824 */ /* 0x000fe200078e0a02 */
[--C-:B------:R-:W-:Y:S02]  /*0bf0*/  SHF.R.S32.HI R9, RZ, 0x2, R8.reuse ;  /* 0x00000002ff097819 */ /* 0x100fe40000011408 */
[----:B------:R-:W-:-:S02]  /*0c00*/  SHF.R.S32.HI R10, RZ, 0x1f, R8 ;  /* 0x0000001fff0a7819 */ /* 0x000fc40000011408 */
[----:B------:R-:W-:Y:S02]  /*0c10*/  SHF.R.S32.HI R7, RZ, 0x5, R7 ;  /* 0x00000005ff077819 */ /* 0x000fe40000011407 */
[----:B------:R-:W-:Y:S02]  /*0c20*/  LEA.HI R10, R10, R9, RZ, 0x3 ;  /* 0x000000090a0a7211 */ /* 0x000fe400078f18ff */
[----:B------:R-:W-:Y:S02]  /*0c30*/  SHF.R.S32.HI R6, RZ, 0x4, R3 ;  /* 0x00000004ff067819 */ /* 0x000fe40000011403 */
[----:B------:R-:W-:Y:S02]  /*0c40*/  LOP3.LUT R10, R10, 0xfffffff8, RZ, 0xc0, !PT ;  /* 0xfffffff80a0a7812 */ /* 0x000fe400078ec0ff */
[----:B------:R-:W-:Y:S02]  /*0c50*/  LOP3.LUT R4, R3, 0x3fffff0, RZ, 0xc0, !PT ;  /* 0x03fffff003047812 */ /* 0x000fe400078ec0ff */
[----:B------:R-:W-:-:S02]  /*0c60*/  IADD3 R10, R9, -R10, RZ ;  /* 0x8000000a090a7210 */ /* 0x000fc40007ffe0ff */
[----:B------:R-:W-:Y:S01]  /*0c70*/  LOP3.LUT R11, R11, 0xfffffffc, RZ, 0xc0, !PT ;  /* 0xfffffffc0b0b7812 */ /* 0x000fe200078ec0ff */
[----:B------:R-:W-:Y:S01]  /*0c80*/  IMAD.IADD R4, R13, 0x1, -R4 ;  /* 0x000000010d047824 */ /* 0x000fe200078e0a04 */
[----:B------:R-:W-:Y:S01]  /*0c90*/  LOP3.LUT R5, R5, 0xfffffc00, RZ, 0xc0, !PT ;  /* 0xfffffc0005057812 */ /* 0x000fe200078ec0ff */
[----:B------:R-:W-:Y:S01]  /*0ca0*/  IMAD R7, R7, 0x10, R10 ;  /* 0x0000001007077824 */ /* 0x000fe200078e020a */
[----:B------:R-:W-:Y:S01]  /*0cb0*/  LEA.HI R3, R3, R6, RZ, 0x1 ;  /* 0x0000000603037211 */ /* 0x000fe200078f08ff */
[----:B------:R-:W-:Y:S01]  /*0cc0*/  IMAD.IADD R11, R13, 0x1, -R11 ;  /* 0x000000010d0b7824 */ /* 0x000fe200078e0a0b */
[----:B------:R-:W-:Y:S01]  /*0cd0*/  LOP3.LUT R9, R8, 0x7ffffffc, RZ, 0xc0, !PT ;  /* 0x7ffffffc08097812 */ /* 0x000fe200078ec0ff */
[----:B------:R-:W-:Y:S01]  /*0ce0*/  IMAD R223, R2, 0x40, R7 ;  /* 0x0000004002df7824 */ /* 0x000fe200078e0207 */
[-C--:B------:R-:W-:Y:S01]  /*0cf0*/  LEA.HI R2, R0, R13.reuse, RZ, 0x6 ;  /* 0x0000000d00027211 */ /* 0x080fe200078f30ff */
[----:B------:R-:W-:Y:S01]  /*0d00*/  IMAD R4, R4, 0x40, R5 ;  /* 0x0000004004047824 */ /* 0x000fe200078e0205 */
[----:B------:R-:W-:Y:S01]  /*0d10*/  LEA.HI R0, R0, R13, RZ, 0x3 ;  /* 0x0000000d00007211 */ /* 0x000fe200078f18ff */
[----:B------:R-:W-:Y:S01]  /*0d20*/  IMAD.IADD R9, R212, 0x1, -R9 ;  /* 0x00000001d4097824 */ /* 0x000fe200078e0a09 */
[----:B------:R-:W-:Y:S01]  /*0d30*/  LOP3.LUT R3, R3, 0x1ffffffe, RZ, 0xc0, !PT ;  /* 0x1ffffffe03037812 */ /* 0x000fe200078ec0ff */
[----:B------:R-:W-:Y:S01]  /*0d40*/  IMAD.SHL.U32 R2, R2, 0x8, RZ ;  /* 0x0000000802027824 */ /* 0x000fe200078e00ff */
[----:B------:R-:W-:Y:S01]  /*0d50*/  SHF.R.S32.HI R153, RZ, 0x3, R0 ;  /* 0x00000003ff997819 */ /* 0x000fe20000011400 */
[----:B------:R-:W-:Y:S01]  /*0d60*/  IMAD R225, R9, R12, 0x80 ;  /* 0x0000008009e17424 */ /* 0x000fe200078e020c */
[----:B------:R-:W-:Y:S01]  /*0d70*/  LEA.HI R5, R11, R11, RZ, 0x1 ;  /* 0x0000000b0b057211 */ /* 0x000fe200078f08ff */
[----:B------:R-:W-:Y:S01]  /*0d80*/  IMAD.IADD R3, R6, 0x1, -R3 ;  /* 0x0000000106037824 */ /* 0x000fe200078e0a03 */
[C---:B------:R-:W-:Y:S01]  /*0d90*/  IADD3 R218, R153.reuse, 0x60, RZ ;  /* 0x0000006099da7810 */ /* 0x040fe20007ffe0ff */
[----:B------:R-:W-:Y:S01]  /*0da0*/  VIADD R220, R153, 0x20 ;  /* 0x0000002099dc7836 */ /* 0x000fe20000000000 */
[----:B------:R-:W-:Y:S01]  /*0db0*/  LOP3.LUT R6, R5, 0x1ffffffe, RZ, 0xc0, !PT ;  /* 0x1ffffffe05067812 */ /* 0x000fe200078ec0ff */
[C---:B------:R-:W-:Y:S01]  /*0dc0*/  VIADD R219, R153.reuse, 0x40 ;  /* 0x0000004099db7836 */ /* 0x040fe20000000000 */
[----:B------:R-:W-:Y:S01]  /*0dd0*/  LOP3.LUT R202, R0, 0xfffffff8, RZ, 0xc0, !PT ;  /* 0xfffffff800ca7812 */ /* 0x000fe200078ec0ff */
[----:B------:R-:W-:Y:S01]  /*0de0*/  IMAD.SHL.U32 R228, R153, 0x40, RZ ;  /* 0x0000004099e47824 */ /* 0x000fe200078e00ff */
[----:B------:R-:W-:Y:S01]  /*0df0*/  SHF.R.S32.HI R5, RZ, 0x1f, R220 ;  /* 0x0000001fff057819 */ /* 0x000fe200000114dc */
[----:B------:R-:W-:Y:S01]  /*0e00*/  IMAD.SHL.U32 R193, R220, 0x40, RZ ;  /* 0x00000040dcc17824 */ /* 0x000fe200078e00ff */
[----:B------:R-:W-:Y:S01]  /*0e10*/  SHF.R.S32.HI R7, RZ, 0x1f, R218 ;  /* 0x0000001fff077819 */ /* 0x000fe200000114da */
[----:B------:R-:W-:Y:S01]  /*0e20*/  IMAD.IADD R202, R13, 0x1, -R202 ;  /* 0x000000010dca7824 */ /* 0x000fe200078e0aca */
[----:B------:R-:W-:Y:S01]  /*0e30*/  SHF.R.S32.HI R0, RZ, 0x1f, R219 ;  /* 0x0000001fff007819 */ /* 0x000fe200000114db */
[----:B------:R-:W-:Y:S01]  /*0e40*/  IMAD.SHL.U32 R192, R219, 0x40, RZ ;  /* 0x00000040dbc07824 */ /* 0x000fe200078e00ff */
[----:B------:R-:W-:Y:S01]  /*0e50*/  LEA.HI R5, R5, R220, RZ, 0x3 ;  /* 0x000000dc05057211 */ /* 0x000fe200078f18ff */
[----:B------:R-:W-:Y:S01]  /*0e60*/  IMAD.SHL.U32 R159, R218, 0x40, RZ ;  /* 0x00000040da9f7824 */ /* 0x000fe200078e00ff */
[----:B------:R-:W-:Y:S01]  /*0e70*/  LEA.HI R7, R7, R218, RZ, 0x3 ;  /* 0x000000da07077211 */ /* 0x000fe200078f18ff */
[----:B------:R-:W-:Y:S01]  /*0e80*/  IMAD R226, R3, 0x8, R4 ;  /* 0x0000000803e27824 */ /* 0x000fe200078e0204 */
[----:B------:R-:W-:Y:S01]  /*0e90*/  LEA.HI R0, R0, R219, RZ, 0x3 ;  /* 0x000000db00007211 */ /* 0x000fe200078f18ff */
[----:B------:R-:W-:Y:S01]  /*0ea0*/  IMAD.SHL.U32 R16, R202, 0x8, RZ ;  /* 0x00000008ca107824 */ /* 0x000fe200078e00ff */
[----:B------:R-:W-:Y:S01]  /*0eb0*/  LOP3.LUT R3, R228, 0x1c0, RZ, 0xc0, !PT ;  /* 0x000001c0e4037812 */ /* 0x000fe200078ec0ff */
[----:B------:R-:W-:Y:S01]  /*0ec0*/  IMAD.SHL.U32 R5, R5, 0x40, RZ ;  /* 0x0000004005057824 */ /* 0x000fe200078e00ff */
[----:B------:R-:W-:Y:S01]  /*0ed0*/  LOP3.LUT R193, R193, 0x1c0, RZ, 0xc0, !PT ;  /* 0x000001c0c1c17812 */ /* 0x000fe200078ec0ff */
[----:B------:R-:W-:Y:S01]  /*0ee0*/  IMAD.SHL.U32 R7, R7, 0x40, RZ ;  /* 0x0000004007077824 */ /* 0x000fe200078e00ff */
[----:B------:R-:W-:Y:S01]  /*0ef0*/  LOP3.LUT R192, R192, 0x1c0, RZ, 0xc0, !PT ;  /* 0x000001c0c0c07812 */ /* 0x000fe200078ec0ff */
[----:B------:R-:W-:Y:S01]  /*0f00*/  IMAD.SHL.U32 R18, R202, 0x4, RZ ;  /* 0x00000004ca127824 */ /* 0x000fe200078e00ff */
[----:B------:R-:W-:Y:S01]  /*0f10*/  LOP3.LUT R159, R159, 0x1c0, RZ, 0xc0, !PT ;  /* 0x000001c09f9f7812 */ /* 0x000fe200078ec0ff */
[----:B------:R-:W-:Y:S01]  /*0f20*/  IMAD.IADD R6, R11, 0x1, -R6 ;  /* 0x000000010b067824 */ /* 0x000fe200078e0a06 */
[----:B------:R-:W-:Y:S01]  /*0f30*/  SHF.L.U32 R0, R0, 0x6, RZ ;  /* 0x0000000600007819 */ /* 0x000fe200000006ff */
[----:B------:R-:W-:Y:S01]  /*0f40*/  VIADD R23, R18, 0x20 ;  /* 0x0000002012177836 */ /* 0x000fe20000000000 */
[----:B------:R-:W-:Y:S01]  /*0f50*/  SHF.R.U32.HI R198, RZ, 0x3, R3 ;  /* 0x00000003ffc67819 */ /* 0x000fe20000011603 */
[----:B------:R-:W-:Y:S01]  /*0f60*/  VIADD R22, R16, 0x40 ;  /* 0x0000004010167836 */ /* 0x000fe20000000000 */
[----:B------:R-:W-:Y:S01]  /*0f70*/  LOP3.LUT R201, R3, 0x38, R16, 0xf8, !PT ;  /* 0x0000003803c97812 */ /* 0x000fe200078ef810 */
[----:B------:R-:W-:Y:S01]  /*0f80*/  IMAD.SHL.U32 R214, R23, 0x2, RZ ;  /* 0x0000000217d67824 */ /* 0x000fe200078e00ff */
[----:B------:R-:W-:Y:S01]  /*0f90*/  LOP3.LUT R199, R2, 0xfffffe00, RZ, 0xc0, !PT ;  /* 0xfffffe0002c77812 */ /* 0x000fe200078ec0ff */
[----:B------:R-:W-:Y:S01]  /*0fa0*/  IMAD R224, R6, 0x8, R223 ;  /* 0x0000000806e07824 */ /* 0x000fe200078e02df */
[----:B------:R-:W-:-:S02]  /*0fb0*/  SHF.R.U32.HI R11, RZ, 0x3, R193 ;  /* 0x00000003ff0b7819 */ /* 0x000fc400000116c1 */
[----:B------:R-:W-:Y:S02]  /*0fc0*/  LOP3.LUT R4, R193, 0x38, R16, 0xf8, !PT ;  /* 0x00000038c1047812 */ /* 0x000fe400078ef810 */
[----:B------:R-:W-:Y:S02]  /*0fd0*/  SHF.R.U32.HI R9, RZ, 0x3, R192 ;  /* 0x00000003ff097819 */ /* 0x000fe400000116c0 */
[--C-:B------:R-:W-:Y:S02]  /*0fe0*/  LOP3.LUT R3, R192, 0x38, R16.reuse, 0xf8, !PT ;  /* 0x00000038c0037812 */ /* 0x100fe400078ef810 */
[----:B------:R-:W-:Y:S02]  /*0ff0*/  SHF.R.U32.HI R229, RZ, 0x3, R159 ;  /* 0x00000003ffe57819 */ /* 0x000fe4000001169f */
[----:B------:R-:W-:Y:S02]  /*1000*/  LOP3.LUT R8, R159, 0x38, R16, 0xf8, !PT ;  /* 0x000000389f087812 */ /* 0x000fe400078ef810 */
[----:B------:R-:W-:-:S02]  /*1010*/  LOP3.LUT R197, R5, 0xfffffe00, RZ, 0xc0, !PT ;  /* 0xfffffe0005c57812 */ /* 0x000fc400078ec0ff */
[----:B------:R-:W-:Y:S02]  /*1020*/  LOP3.LUT R196, R0, 0xfffffe00, RZ, 0xc0, !PT ;  /* 0xfffffe0000c47812 */ /* 0x000fe400078ec0ff */
[----:B------:R-:W-:Y:S02]  /*1030*/  LOP3.LUT R195, R7, 0xfffffe00, RZ, 0xc0, !PT ;  /* 0xfffffe0007c37812 */ /* 0x000fe400078ec0ff */
[----:B------:R-:W-:Y:S02]  /*1040*/  LOP3.LUT R201, R199, R201, R198, 0xf6, !PT ;  /* 0x000000c9c7c97212 */ /* 0x000fe400078ef6c6 */
[----:B------:R-:W-:Y:S02]  /*1050*/  LOP3.LUT R4, R197, R4, R11, 0xf6, !PT ;  /* 0x00000004c5047212 */ /* 0x000fe400078ef60b */
[----:B------:R-:W-:Y:S01]  /*1060*/  LOP3.LUT R216, R196, R3, R9, 0xf6, !PT ;  /* 0x00000003c4d87212 */ /* 0x000fe200078ef609 */
[----:B------:R-:W-:Y:S01]  /*1070*/  IMAD R200, R201, 0x2, R211 ;  /* 0x00000002c9c87824 */ /* 0x000fe200078e02d3 */
[----:B------:R-:W-:Y:S01]  /*1080*/  LOP3.LUT R8, R195, R8, R229, 0xf6, !PT ;  /* 0x00000008c3087212 */ /* 0x000fe200078ef6e5 */
[----:B------:R-:W-:Y:S01]  /*1090*/  IMAD R217, R4, 0x2, R211 ;  /* 0x0000000204d97824 */ /* 0x000fe200078e02d3 */
[----:B------:R-:W-:Y:S01]  /*10a0*/  SHF.R.S32.HI R10, RZ, 0x1f, R23 ;  /* 0x0000001fff0a7819 */ /* 0x000fe20000011417 */
[----:B------:R-:W-:Y:S01]  /*10b0*/  IMAD R216, R216, 0x2, R211 ;  /* 0x00000002d8d87824 */ /* 0x000fe200078e02d3 */
[----:B------:R-:W-:Y:S01]  /*10c0*/  SHF.R.S32.HI R227, RZ, 0x1f, R153 ;  /* 0x0000001fffe37819 */ /* 0x000fe20000011499 */
[----:B------:R-:W-:Y:S01]  /*10d0*/  IMAD R215, R8, 0x2, R211 ;  /* 0x0000000208d77824 */ /* 0x000fe200078e02d3 */
[----:B------:R-:W-:-:S02]  /*10e0*/  SHF.R.S32.HI R19, RZ, 0x1f, R18 ;  /* 0x0000001fff137819 */ /* 0x000fc40000011412 */
[----:B------:R-:W-:Y:S02]  /*10f0*/  SHF.R.S32.HI R17, RZ, 0x1f, R16 ;  /* 0x0000001fff117819 */ /* 0x000fe40000011410 */
[----:B------:R-:W-:Y:S02]  /*1100*/  SHF.R.S32.HI R2, RZ, 0x1f, R22 ;  /* 0x0000001fff027819 */ /* 0x000fe40000011416 */
[----:B------:R-:W-:Y:S02]  /*1110*/  SHF.L.U64.HI R213, R23, 0x1, R10 ;  /* 0x0000000117d57819 */ /* 0x000fe4000001020a */
[----:B--2---:R-:W-:-:S07]  /*1120*/  LOP3.LUT R157, R14, 0x1, RZ, 0xfc, !PT ;  /* 0x000000010e9d7812 */ /* 0x004fce00078efcff */
.L_x_676:
[----:B0-----:R-:W0:Y:S02]  /*1130*/  LDC.64 R4, c[0x0][0xc88] ;  /* 0x00032200ff047b82 */ /* 0x001e240000000a00 */
[----:B0-----:R-:W-:-:S05]  /*1140*/  IMAD.WIDE R4, R43, 0x4, R4 ;  /* 0x000000042b047825 */ /* 0x001fca00078e0204 */
[----:B--2---:R-:W2:Y:S01]  /*1150*/  LDG.E R206, desc[UR38][R4.64] ;  /* 0x0000002604ce7981 */ /* 0x004ea2000c1e1900 */
[----:B------:R-:W-:Y:S05]  /*1160*/  YIELD ;  /* 0x0000000000007946 */ /* 0x000fea0003800000 */
[----:B------:R-:W-:Y:S01]  /*1170*/  ULDC.64 UR4, c[0x0][0xa28] ;  /* 0x00028a0000047ab9 */ /* 0x000fe20000000a00 */
[----:B------:R-:W-:Y:S01]  /*1180*/  ULDC.64 UR8, c[0x0][0xa18] ;  /* 0x0002860000087ab9 */ /* 0x000fe20000000a00 */
[----:B------:R-:W-:Y:S01]  /*1190*/  ISETP.NE.U32.AND P1, PT, RZ, UR4, PT ;  /* 0x00000004ff007c0c */ /* 0x000fe2000bf25070 */
[----:B------:R-:W-:Y:S01]  /*11a0*/  ULDC.64 UR6, c[0x0][0xa08] ;  /* 0x0002820000067ab9 */ /* 0x000fe20000000a00 */
[----:B------:R-:W-:Y:S01]  /*11b0*/  MOV R0, RZ ;  /* 0x000000ff00007202 */ /* 0x000fe20000000f00 */
[----:B------:R-:W-:Y:S01]  /*11c0*/  IMAD.MOV.U32 R30, RZ, RZ, RZ ;  /* 0x000000ffff1e7224 */ /* 0x000fe200078e00ff */
[----:B------:R-:W-:-:S02]  /*11d0*/  ISETP.NE.AND.EX P1, PT, RZ, UR5, PT, P1 ;  /* 0x00000005ff007c0c */ /* 0x000fc4000bf25310 */
[----:B------:R-:W-:-:S04]  /*11e0*/  ISETP.NE.U32.AND P0, PT, RZ, UR6, PT ;  /* 0x00000006ff007c0c */ /* 0x000fc8000bf05070 */
[----:B------:R-:W-:Y:S02]  /*11f0*/  ISETP.NE.AND.EX P0, PT, RZ, UR7, PT, P0 ;  /* 0x00000007ff007c0c */ /* 0x000fe4000bf05300 */
[----:B--2---:R-:W-:Y:S01]  /*1200*/  SHF.R.S32.HI R209, RZ, 0x1f, R206 ;  /* 0x0000001fffd17819 */ /* 0x004fe200000114ce */
[----:B------:R-:W-:-:S04]  /*1210*/  IMAD.SHL.U32 R204, R206, 0x4, RZ ;  /* 0x00000004cecc7824 */ /* 0x000fc800078e00ff */
[C---:B------:R-:W-:Y:S02]  /*1220*/  @P1 LEA R6, P2, R206.reuse, UR4, 0x2 ;  /* 0x00000004ce061c11 */ /* 0x040fe4000f8410ff */
[C-C-:B------:R-:W-:Y:S02]  /*1230*/  SHF.L.U64.HI R205, R206.reuse, 0x2, R209.reuse ;  /* 0x00000002cecd7819 */ /* 0x140fe400000102d1 */
[----:B----4-:R-:W-:Y:S02]  /*1240*/  @P1 LEA.HI.X R7, R206, UR5, R209, 0x2, P2 ;  /* 0x00000005ce071c11 */ /* 0x010fe400090f14d1 */
[----:B------:R-:W-:Y:S01]  /*1250*/  ISETP.NE.U32.AND P2, PT, RZ, UR8, PT ;  /* 0x00000008ff007c0c */ /* 0x000fe2000bf45070 */
[----:B------:R-:W-:Y:S01]  /*1260*/  ULDC UR4, c[0x0][0x288] ;  /* 0x0000a20000047ab9 */ /* 0x000fe20000000800 */
[----:B------:R-:W-:Y:S01]  /*1270*/  IADD3 R8, P3, R204, UR6, RZ ;  /* 0x00000006cc087c10 */ /* 0x000fe2000ff7e0ff */
[----:B------:R0:W5:Y:S01]  /*1280*/  @P1 LDG.E R0, desc[UR38][R6.64] ;  /* 0x0000002606001981 */ /* 0x000162000c1e1900 */
[----:B------:R-:W-:Y:S01]  /*1290*/  ISETP.NE.AND.EX P2, PT, RZ, UR9, PT, P2 ;  /* 0x00000009ff007c0c */ /* 0x000fe2000bf45320 */
[----:B------:R-:W-:Y:S01]  /*12a0*/  IMAD.U32 R95, RZ, RZ, UR4 ;  /* 0x00000004ff5f7e24 */ /* 0x000fe2000f8e00ff */
[----:B------:R-:W-:Y:S01]  /*12b0*/  IADD3.X R9, R205, UR7, RZ, P3, !PT ;  /* 0x00000007cd097c10 */ /* 0x000fe20009ffe4ff */
[----:B------:R-:W-:-:S04]  /*12c0*/  ULDC.64 UR4, c[0x0][0x418] ;  /* 0x0001060000047ab9 */ /* 0x000fc80000000a00 */
[----:B------:R0:W5:Y:S06]  /*12d0*/  @P0 LDG.E R30, desc[UR38][R8.64] ;  /* 0x00000026081e0981 */ /* 0x00016c000c1e1900 */
[----:B------:R-:W-:-:S04]  /*12e0*/  @P2 IADD3 R4, P1, R204, UR8, RZ ;  /* 0x00000008cc042c10 */ /* 0x000fc8000ff3e0ff */
[----:B------:R-:W-:-:S05]  /*12f0*/  @P2 IADD3.X R5, R205, UR9, RZ, P1, !PT ;  /* 0x00000009cd052c10 */ /* 0x000fca0008ffe4ff */
[----:B------:R0:W5:Y:S01]  /*1300*/  @P2 LDG.E R95, desc[UR38][R4.64] ;  /* 0x00000026045f2981 */ /* 0x000162000c1e1900 */
[----:B------:R-:W-:-:S03]  /*1310*/  UISETP.NE.U32.AND UP0, UPT, UR4, URZ, UPT ;  /* 0x0000003f0400728c */ /* 0x000fc6000bf05070 */
[----:B------:R-:W-:Y:S01]  /*1320*/  ULDC UR4, c[0x0][0x424] ;  /* 0x0001090000047ab9 */ /* 0x000fe20000000800 */
[----:B------:R-:W-:-:S03]  /*1330*/  UISETP.NE.AND.EX UP0, UPT, UR5, URZ, UPT, UP0 ;  /* 0x0000003f0500728c */ /* 0x000fc6000bf05300 */
[----:B------:R-:W-:Y:S01]  /*1340*/  ULDC UR5, c[0x0][0x2f0] ;  /* 0x0000bc0000057ab9 */ /* 0x000fe20000000800 */
[----:B------:R-:W-:-:S04]  /*1350*/  USEL UR4, UR4, 0x1, UP0 ;  /* 0x0000000104047887 */ /* 0x000fc80008000000 */
[----:B------:R-:W-:-:S03]  /*1360*/  UIMAD UR4, UR4, UR5, URZ ;  /* 0x00000005040472a4 */ /* 0x000fc6000f8e023f */
[----:B------:R-:W-:Y:S02]  /*1370*/  ULDC UR5, c[0x0][0x348] ;  /* 0x0000d20000057ab9 */ /* 0x000fe40000000800 */
[----:B------:R-:W-:Y:S02]  /*1380*/  IMAD.U32 R25, RZ, RZ, UR5 ;  /* 0x00000005ff197e24 */ /* 0x000fe4000f8e00ff */
[----:B------:R-:W-:Y:S02]  /*1390*/  IMAD.U32 R29, RZ, RZ, UR4 ;  /* 0x00000004ff1d7e24 */ /* 0x000fe4000f8e00ff */
[----:B------:R-:W-:Y:S01]  /*13a0*/  IMAD.MOV.U32 R26, RZ, RZ, R206 ;  /* 0x000000ffff1a7224 */ /* 0x000fe200078e00ce */
[----:B0--3--:R-:W-:Y:S06]  /*13b0*/  @P2 BRA `(.L_x_481) ;  /* 0x0000000000242947 */ /* 0x009fec0003800000 */
[----:B------:R-:W-:Y:S02]  /*13c0*/  ULDC.64 UR4, c[0x0][0xa00] ;  /* 0x0002800000047ab9 */ /* 0x000fe40000000a00 */
[----:B------:R-:W-:-:S04]  /*13d0*/  ISETP.NE.U32.AND P1, PT, RZ, UR4, PT ;  /* 0x00000004ff007c0c */ /* 0x000fc8000bf25070 */
[----:B------:R-:W-:-:S13]  /*13e0*/  ISETP.NE.AND.EX P1, PT, RZ, UR5, PT, P1 ;  /* 0x00000005ff007c0c */ /* 0x000fda000bf25310 */
[----:B------:R-:W-:Y:S05]  /*13f0*/  @!P1 BRA `(.L_x_481) ;  /* 0x0000000000149947 */ /* 0x000fea0003800000 */
[----:B------:R-:W0:Y:S02]  /*1400*/  LDC.64 R4, c[0x0][0xa00] ;  /* 0x00028000ff047b82 */ /* 0x000e240000000a00 */
[----:B0-----:R-:W-:-:S05]  /*1410*/  IMAD.WIDE R4, R26, 0x4, R4 ;  /* 0x000000041a047825 */ /* 0x001fca00078e0204 */
[----:B-----5:R-:W2:Y:S04]  /*1420*/  LDG.E R95, desc[UR38][R4.64] ;  /* 0x00000026045f7981 */ /* 0x020ea8000c1e1900 */
[----:B------:R-:W2:Y:S02]  /*1430*/  LDG.E R6, desc[UR38][R4.64+0x4] ;  /* 0x0000042604067981 */ /* 0x000ea4000c1e1900 */
[----:B--2---:R-:W-:-:S07]  /*1440*/  IMAD.IADD R95, R6, 0x1, -R95 ;  /* 0x00000001065f7824 */ /* 0x004fce00078e0a5f */
.L_x_481:
[----:B------:R-:W-:Y:S01]  /*1450*/  ULDC.64 UR4, c[0x0][0xa20] ;  /* 0x0002880000047ab9 */ /* 0x000fe20000000a00 */
[----:B------:R-:W-:Y:S01]  /*1460*/  IMAD.MOV.U32 R208, RZ, RZ, R41 ;  /* 0x000000ffffd07224 */ /* 0x000fe200078e0029 */
[----:B------:R-:W-:Y:S01]  /*1470*/  ISETP.NE.U32.AND P1, PT, RZ, UR4, PT ;  /* 0x00000004ff007c0c */ /* 0x000fe2000bf25070 */
[----:B------:R-:W-:-:S03]  /*1480*/  IMAD.MOV.U32 R203, RZ, RZ, R42 ;  /* 0x000000ffffcb7224 */ /* 0x000fc600078e002a */
[----:B------:R-:W-:-:S13]  /*1490*/  ISETP.NE.AND.EX P1, PT, RZ, UR5, PT, P1 ;  /* 0x00000005ff007c0c */ /* 0x000fda000bf25310 */
[----:B------:R-:W-:Y:S05]  /*14a0*/  @!P1 BRA `(.L_x_482) ;  /* 0x0000000000109947 */ /* 0x000fea0003800000 */
[----:B------:R-:W-:-:S04]  /*14b0*/  IADD3 R4, P0, R204, UR4, RZ ;  /* 0x00000004cc047c10 */ /* 0x000fc8000ff1e0ff */
[----:B------:R-:W-:-:S05]  /*14c0*/  IADD3.X R5, R205, UR5, RZ, P0, !PT ;  /* 0x00000005cd057c10 */ /* 0x000fca00087fe4ff */
[----:B------:R0:W5:Y:S01]  /*14d0*/  LDG.E R29, desc[UR38][R4.64] ;  /* 0x00000026041d7981 */ /* 0x000162000c1e1900 */
[----:B------:R-:W-:Y:S05]  /*14e0*/  BRA `(.L_x_483) ;  /* 0x0000000000107947 */ /* 0x000fea0003800000 */
.L_x_482:
[----:B------:R-:W-:Y:S05]  /*14f0*/  @!P0 BRA `(.L_x_483) ;  /* 0x00000000000c8947 */ /* 0x000fea0003800000 */
[----:B------:R-:W2:Y:S04]  /*1500*/  LDG.E R4, desc[UR38][R8.64] ;  /* 0x0000002608047981 */ /* 0x000ea8000c1e1900 */
[----:B------:R-:W2:Y:S02]  /*1510*/  LDG.E R29, desc[UR38][R8.64+0x4] ;  /* 0x00000426081d7981 */ /* 0x000ea4000c1e1900 */
[----:B--2---:R-:W-:-:S07]  /*1520*/  IADD3 R29, -R4, R29, RZ ;  /* 0x0000001d041d7210 */ /* 0x004fce0007ffe1ff */
.L_x_483:
[----:B------:R-:W-:Y:S02]  /*1530*/  ULDC.64 UR4, c[0x0][0xa10] ;  /* 0x0002840000047ab9 */ /* 0x000fe40000000a00 */
[----:B------:R-:W-:-:S04]  /*1540*/  ISETP.NE.U32.AND P0, PT, RZ, UR4, PT ;  /* 0x00000004ff007c0c */ /* 0x000fc8000bf05070 */
[----:B------:R-:W-:Y:S01]  /*1550*/  ISETP.NE.AND.EX P0, PT, RZ, UR5, PT, P0 ;  /* 0x00000005ff007c0c */ /* 0x000fe2000bf05300 */
[----:B-----5:R-:W-:Y:S01]  /*1560*/  IMAD.IADD R10, R29, 0x1, -R0 ;  /* 0x000000011d0a7824 */ /* 0x020fe200078e0a00 */
[----:B------:R-:W-:-:S11]  /*1570*/  ULDC.64 UR4, c[0x0][0xa30] ;  /* 0x00028c0000047ab9 */ /* 0x000fd60000000a00 */
[----:B0-----:R-:W0:Y:S02]  /*1580*/  @P0 LDC.64 R4, c[0x0][0xa10] ;  /* 0x00028400ff040b82 */ /* 0x001e240000000a00 */
[----:B0-----:R-:W-:-:S05]  /*1590*/  @P0 IMAD.WIDE R4, R26, 0x4, R4 ;  /* 0x000000041a040825 */ /* 0x001fca00078e0204 */
[----:B------:R-:W2:Y:S04]  /*15a0*/  @P0 LDG.E R3, desc[UR38][R4.64] ;  /* 0x0000002604030981 */ /* 0x000ea8000c1e1900 */
[----:B------:R-:W2:Y:S01]  /*15b0*/  @P0 LDG.E R8, desc[UR38][R4.64+0x4] ;  /* 0x0000042604080981 */ /* 0x000ea2000c1e1900 */
[----:B------:R-:W-:Y:S01]  /*15c0*/  IMAD.MOV R27, RZ, RZ, -R10 ;  /* 0x000000ffff1b7224 */ /* 0x000fe200078e0a0a */
[----:B------:R-:W-:Y:S01]  /*15d0*/  ISETP.NE.U32.AND P1, PT, RZ, UR4, PT ;  /* 0x00000004ff007c0c */ /* 0x000fe2000bf25070 */
[----:B------:R-:W-:-:S03]  /*15e0*/  IMAD.MOV.U32 R24, RZ, RZ, R29 ;  /* 0x000000ffff187224 */ /* 0x000fc600078e001d */
[----:B------:R-:W-:Y:S02]  /*15f0*/  VIMNMX R27, RZ, R27, !PT ;  /* 0x0000001bff1b7248 */ /* 0x000fe40007fe0100 */
[----:B------:R-:W-:-:S13]  /*1600*/  ISETP.NE.AND.EX P1, PT, RZ, UR5, PT, P1 ;  /* 0x00000005ff007c0c */ /* 0x000fda000bf25310 */
[----:B------:R-:W-:-:S04]  /*1610*/  @P1 IADD3 R6, P2, R204, UR4, RZ ;  /* 0x00000004cc061c10 */ /* 0x000fc8000ff5e0ff */
[----:B------:R-:W-:-:S05]  /*1620*/  @P1 IADD3.X R7, R205, UR5, RZ, P2, !PT ;  /* 0x00000005cd071c10 */ /* 0x000fca00097fe4ff */
[----:B------:R0:W5:Y:S01]  /*1630*/  @P1 LDG.E R24, desc[UR38][R6.64] ;  /* 0x0000002606181981 */ /* 0x000162000c1e1900 */
[----:B--2---:R-:W-:-:S04]  /*1640*/  @P0 IMAD.IADD R25, R8, 0x1, -R3 ;  /* 0x0000000108190824 */ /* 0x004fc800078e0a03 */
[----:B------:R-:W-:-:S04]  /*1650*/  IMAD.IADD R96, R10, 0x1, R25 ;  /* 0x000000010a607824 */ /* 0x000fc800078e0219 */
[----:B------:R-:W-:-:S05]  /*1660*/  VIADD R0, R96, 0x7f ;  /* 0x0000007f60007836 */ /* 0x000fca0000000000 */
[----:B------:R-:W-:-:S04]  /*1670*/  SHF.R.S32.HI R3, RZ, 0x1f, R0 ;  /* 0x0000001fff037819 */ /* 0x000fc80000011400 */
[----:B------:R-:W-:-:S04]  /*1680*/  LEA.HI R3, R3, R0, RZ, 0x7 ;  /* 0x0000000003037211 */ /* 0x000fc800078f38ff */
[----:B------:R-:W-:Y:S02]  /*1690*/  LOP3.LUT R0, R3, 0xffffff80, RZ, 0xc0, !PT ;  /* 0xffffff8003007812 */ /* 0x000fe400078ec0ff */
[----:B------:R-:W-:Y:S02]  /*16a0*/  SHF.R.S32.HI R210, RZ, 0x7, R3 ;  /* 0x00000007ffd27819 */ /* 0x000fe40000011403 */
[----:B------:R-:W-:-:S04]  /*16b0*/  VIADDMNMX R0, R0, -R10, R25, PT ;  /* 0x8000000a00007246 */ /* 0x000fc80003800119 */
[----:B------:R-:W-:Y:S02]  /*16c0*/  ISETP.GT.AND P0, PT, R0, R27, PT ;  /* 0x0000001b0000720c */ /* 0x000fe40003f04270 */
[----:B------:R-:W-:-:S05]  /*16d0*/  SHF.R.U32.HI R27, RZ, 0x7, R27 ;  /* 0x00000007ff1b7819 */ /* 0x000fca000001161b */
[----:B------:R-:W-:-:S06]  /*16e0*/  IMAD.MOV.U32 R28, RZ, RZ, R27 ;  /* 0x000000ffff1c7224 */ /* 0x000fcc00078e001b */
[----:B------:R-:W-:-:S05]  /*16f0*/  @P0 VIADD R0, R0, 0x7f ;  /* 0x0000007f00000836 */ /* 0x000fca0000000000 */
[----:B------:R-:W-:-:S04]  /*1700*/  @P0 SHF.R.S32.HI R5, RZ, 0x1f, R0 ;  /* 0x0000001fff050819 */ /* 0x000fc80000011400 */
[----:B------:R-:W-:-:S04]  /*1710*/  @P0 LEA.HI R5, R5, R0, RZ, 0x7 ;  /* 0x0000000005050211 */ /* 0x000fc800078f38ff */
[----:B------:R-:W-:Y:S02]  /*1720*/  @P0 SHF.R.S32.HI R28, RZ, 0x7, R5 ;  /* 0x00000007ff1c0819 */ /* 0x000fe40000011405 */
[----:B------:R-:W-:Y:S02]  /*1730*/  PLOP3.LUT P0, PT, PT, PT, PT, 0x80, 0x0 ;  /* 0x000000000000781c */ /* 0x000fe40003f0f070 */
[----:B------:R-:W-:-:S13]  /*1740*/  ISETP.GT.AND P1, PT, R28, R27, PT ;  /* 0x0000001b1c00720c */ /* 0x000fda0003f24270 */
[----:B0-----:R-:W-:Y:S05]  /*1750*/  @!P1 BRA `(.L_x_484) ;  /* 0x0000006c00b89947 */ /* 0x001fea0003800000 */
[----:B------:R-:W-:Y:S01]  /*1760*/  IADD3 R0, R156, 0x18400, RZ ;  /* 0x000184009c007810 */ /* 0x000fe20007ffe0ff */
[----:B------:R-:W-:Y:S03]  /*1770*/  BSSY B6, `(.L_x_485) ;  /* 0x0000013000067945 */ /* 0x000fe60003800000 */
[----:B------:R-:W-:-:S13]  /*1780*/  LOP3.LUT P0, RZ, R0, 0x3ff, RZ, 0xc0, !PT ;  /* 0x000003ff00ff7812 */ /* 0x000fda000780c0ff */
[----:B------:R-:W-:Y:S05]  /*1790*/  @!P0 BRA `(.L_x_486) ;  /* 0x0000000000408947 */ /* 0x000fea0003800000 */
        /* <DEDUP_REMOVED lines=15> */
[----:B-1---5:R-:W-:Y:S05]  /*1890*/  CALL.ABS.NOINC R14 ;  /* 0x000000000e007343 */ /* 0x022fea0003c00000 */
.L_x_486:
[----:B------:R-:W-:Y:S05]  /*18a0*/  BSYNC B6 ;  /* 0x0000000000067941 */ /* 0x000fea0003800000 */
.L_x_485:
[----:B------:R-:W-:Y:S01]  /*18b0*/  VIADD R0, R156, 0x400 ;  /* 0x000004009c007836 */ /* 0x000fe20000000000 */
[----:B------:R-:W-:Y:S04]  /*18c0*/  BSSY B6, `(.L_x_487) ;  /* 0x0000013000067945 */ /* 0x000fe80003800000 */
        /* <DEDUP_REMOVED lines=18> */
.L_x_488:
[----:B------:R-:W-:Y:S05]  /*19f0*/  BSYNC B6 ;  /* 0x0000000000067941 */ /* 0x000fea0003800000 */
.L_x_487:
[----:B------:R-:W-:Y:S01]  /*1a00*/  ULDC.64 UR4, c[0x0][0x9f8] ;  /* 0x00027e0000047ab9 */ /* 0x000fe20000000a00 */
[----:B------:R-:W0:Y:S01]  /*1a10*/  LDC R37, c[0x0][0x3f4] ;  /* 0x0000fd00ff257b82 */ /* 0x000e220000000800 */
[----:B------:R-:W-:-:S04]  /*1a20*/  ISETP.NE.U32.AND P0, PT, RZ, UR4, PT ;  /* 0x00000004ff007c0c */ /* 0x000fc8000bf05070 */
[----:B------:R-:W-:-:S03]  /*1a30*/  ISETP.NE.AND.EX P0, PT, RZ, UR5, PT, P0 ;  /* 0x00000005ff007c0c */ /* 0x000fc6000bf05300 */
[----:B------:R-:W1:Y:S08]  /*1a40*/  LDC.64 R14, c[0x0][0x3f8] ;  /* 0x0000fe00ff0e7b82 */ /* 0x000e700000000a00 */
[----:B------:R-:W2:Y:S02]  /*1a50*/  LDC.64 R34, c[0x0][0x408] ;  /* 0x00010200ff227b82 */ /* 0x000ea40000000a00 */
[----:B------:R-:W-:-:S04]  /*1a60*/  @P0 IADD3 R4, P1, R204, UR4, RZ ;  /* 0x00000004cc040c10 */ /* 0x000fc8000ff3e0ff */
[----:B------:R-:W-:-:S05]  /*1a70*/  @P0 IADD3.X R5, R205, UR5, RZ, P1, !PT ;  /* 0x00000005cd050c10 */ /* 0x000fca0008ffe4ff */
[----:B------:R3:W4:Y:S01]  /*1a80*/  @P0 LDG.E R26, desc[UR38][R4.64] ;  /* 0x00000026041a0981 */ /* 0x000722000c1e1900 */
[----:B0-----:R-:W-:Y:S01]  /*1a90*/  ISETP.GE.AND P0, PT, R16, R37, PT ;  /* 0x000000251000720c */ /* 0x001fe20003f06270 */
[----:B------:R-:W-:Y:S01]  /*1aa0*/  IMAD.IADD R0, R30, 0x1, R29 ;  /* 0x000000011e007824 */ /* 0x000fe200078e021d */
[----:B------:R-:W-:Y:S01]  /*1ab0*/  SHF.R.U32.HI R21, RZ, 0x3, R193 ;  /* 0x00000003ff157819 */ /* 0x000fe200000116c1 */
[----:B------:R-:W0:Y:S01]  /*1ac0*/  S2R R38, SR_TID.X ;  /* 0x0000000000267919 */ /* 0x000e220000002100 */
[----:B------:R-:W-:Y:S01]  /*1ad0*/  SEL R3, R37, RZ, P0 ;  /* 0x000000ff25037207 */ /* 0x000fe20000000000 */
[----:B-1----:R-:W-:Y:S01]  /*1ae0*/  IMAD.WIDE.U32 R6, R153, R14, R18 ;  /* 0x0000000e99067225 */ /* 0x002fe200078e0012 */
[----:B------:R-:W-:-:S03]  /*1af0*/  SHF.R.U32.HI R20, RZ, 0x3, R192 ;  /* 0x00000003ff147819 */ /* 0x000fc600000116c0 */
[----:B------:R-:W-:Y:S01]  /*1b00*/  IMAD.IADD R3, R16, 0x1, R3 ;  /* 0x0000000110037824 */ /* 0x000fe200078e0203 */
[----:B------:R-:W-:Y:S01]  /*1b10*/  MOV R84, R6 ;  /* 0x0000000600547202 */ /* 0x000fe20000000f00 */
[C---:B------:R-:W-:Y:S01]  /*1b20*/  IMAD R8, R227.reuse, R14, RZ ;  /* 0x0000000ee3087224 */ /* 0x040fe200078e02ff */
[C---:B--2---:R-:W-:Y:S01]  /*1b30*/  SHF.L.U64.HI R29, R34.reuse, 0x5, R35 ;  /* 0x00000005221d7819 */ /* 0x044fe20000010223 */
[-C--:B------:R-:W-:Y:S01]  /*1b40*/  IMAD R10, R227, R34.reuse, RZ ;  /* 0x00000022e30a7224 */ /* 0x080fe200078e02ff */
[----:B------:R-:W-:Y:S01]  /*1b50*/  SHF.R.S32.HI R6, RZ, 0x1f, R3 ;  /* 0x0000001fff067819 */ /* 0x000fe20000011403 */
[CC--:B---3--:R-:W-:Y:S01]  /*1b60*/  IMAD.WIDE.U32 R4, R153.reuse, R34.reuse, R18 ;  /* 0x0000002299047225 */ /* 0x0c8fe200078e0012 */
[--C-:B------:R-:W-:Y:S02]  /*1b70*/  SHF.L.U64.HI R30, R34, 0x6, R35.reuse ;  /* 0x00000006221e7819 */ /* 0x100fe40000010223 */
[----:B------:R-:W-:Y:S01]  /*1b80*/  LEA.HI R12, R6, R3, RZ, 0x3 ;  /* 0x00000003060c7211 */ /* 0x000fe200078f18ff */
[C---:B------:R-:W-:Y:S01]  /*1b90*/  IMAD R91, R153.reuse, R35, R10 ;  /* 0x00000023995b7224 */ /* 0x040fe200078e020a */
[----:B------:R-:W-:Y:S01]  /*1ba0*/  SHF.L.U64.HI R31, R34, 0x7, R35 ;  /* 0x00000007221f7819 */ /* 0x000fe20000010223 */
[----:B------:R-:W-:Y:S01]  /*1bb0*/  IMAD.WIDE.U32 R10, R153, R34, R16 ;  /* 0x00000022990a7225 */ /* 0x000fe200078e0010 */
[----:B------:R-:W-:-:S02]  /*1bc0*/  LOP3.LUT R43, R12, 0xfffffff8, RZ, 0xc0, !PT ;  /* 0xfffffff80c2b7812 */ /* 0x000fc400078ec0ff */
[----:B------:R-:W-:Y:S01]  /*1bd0*/  SHF.R.S32.HI R81, RZ, 0x3, R12 ;  /* 0x00000003ff517819 */ /* 0x000fe2000001140c */
[----:B------:R-:W-:Y:S01]  /*1be0*/  IMAD.MOV.U32 R88, RZ, RZ, R4 ;  /* 0x000000ffff587224 */ /* 0x000fe200078e0004 */
[----:B------:R-:W-:Y:S01]  /*1bf0*/  LEA.HI R4, R6, R3, RZ, 0x6 ;  /* 0x0000000306047211 */ /* 0x000fe200078f30ff */
[----:B------:R-:W-:Y:S01]  /*1c00*/  IMAD.IADD R89, R5, 0x1, R91 ;  /* 0x0000000105597824 */ /* 0x000fe200078e025b */
[----:B------:R-:W-:Y:S01]  /*1c10*/  LOP3.LUT R3, R12, 0x38, RZ, 0xc0, !PT ;  /* 0x000000380c037812 */ /* 0x000fe200078ec0ff */
[----:B------:R-:W-:Y:S01]  /*1c20*/  IMAD R87, R153, R15, R8 ;  /* 0x0000000f99577224 */ /* 0x000fe200078e0208 */
[----:B------:R-:W-:Y:S01]  /*1c30*/  LOP3.LUT R5, R193, 0x38, R12, 0xf8, !PT ;  /* 0x00000038c1057812 */ /* 0x000fe200078ef80c */
[----:B------:R-:W-:Y:S01]  /*1c40*/  IMAD.IADD R91, R91, 0x1, R11 ;  /* 0x000000015b5b7824 */ /* 0x000fe200078e020b */
[----:B-----5:R-:W-:Y:S01]  /*1c50*/  SHF.R.S32.HI R11, RZ, 0x1f, R24 ;  /* 0x0000001fff0b7819 */ /* 0x020fe20000011418 */
[----:B------:R-:W-:Y:S01]  /*1c60*/  IMAD.WIDE.U32 R8, R153, R14, R16 ;  /* 0x0000000e99087225 */ /* 0x000fe200078e0010 */
[----:B------:R-:W-:-:S02]  /*1c70*/  LOP3.LUT R3, R3, 0x1c0, R228, 0xf8, !PT ;  /* 0x000001c003037812 */ /* 0x000fc400078ef8e4 */
[----:B0-----:R-:W-:Y:S01]  /*1c80*/  SHF.R.U32.HI R38, RZ, 0x7, R38 ;  /* 0x00000007ff267819 */ /* 0x001fe20000011626 */
[----:B------:R-:W-:Y:S01]  /*1c90*/  IMAD.SHL.U32 R4, R4, 0x80, RZ ;  /* 0x0000008004047824 */ /* 0x000fe200078e00ff */
[----:B------:R-:W-:Y:S01]  /*1ca0*/  LOP3.LUT R5, R5, R21, RZ, 0x3c, !PT ;  /* 0x0000001505057212 */ /* 0x000fe200078e3cff */
[----:B------:R-:W-:Y:S01]  /*1cb0*/  IMAD.IADD R85, R7, 0x1, R87 ;  /* 0x0000000107557824 */ /* 0x000fe200078e0257 */
[----:B------:R-:W-:Y:S01]  /*1cc0*/  ISETP.NE.AND P6, PT, R38, 0x1, PT ;  /* 0x000000012600780c */ /* 0x000fe20003fc5270 */
[----:B------:R-:W-:Y:S01]  /*1cd0*/  IMAD.MOV.U32 R86, RZ, RZ, R8 ;  /* 0x000000ffff567224 */ /* 0x000fe200078e0008 */
[----:B------:R-:W-:Y:S01]  /*1ce0*/  LOP3.LUT R7, R192, 0x38, R12, 0xf8, !PT ;  /* 0x00000038c0077812 */ /* 0x000fe200078ef80c */
[----:B------:R-:W-:Y:S01]  /*1cf0*/  IMAD.MOV.U32 R90, RZ, RZ, R10 ;  /* 0x000000ffff5a7224 */ /* 0x000fe200078e000a */
[----:B------:R-:W-:Y:S01]  /*1d00*/  LOP3.LUT R8, R159, 0x38, R12, 0xf8, !PT ;  /* 0x000000389f087812 */ /* 0x000fe200078ef80c */
[----:B------:R-:W-:Y:S01]  /*1d10*/  IMAD R10, R11, R14, RZ ;  /* 0x0000000e0b0a7224 */ /* 0x000fe200078e02ff */
[----:B------:R-:W-:Y:S01]  /*1d20*/  LOP3.LUT R6, R4, 0xffffe000, RZ, 0xc0, !PT ;  /* 0xffffe00004067812 */ /* 0x000fe200078ec0ff */
[----:B------:R-:W-:Y:S01]  /*1d30*/  IMAD.IADD R87, R87, 0x1, R9 ;  /* 0x0000000157577824 */ /* 0x000fe200078e0209 */
[----:B------:R-:W-:Y:S01]  /*1d40*/  LOP3.LUT R9, R7, R20, RZ, 0x3c, !PT ;  /* 0x0000001407097212 */ /* 0x000fe200078e3cff */
[----:B------:R-:W-:Y:S01]  /*1d50*/  IMAD R11, R11, R34, RZ ;  /* 0x000000220b0b7224 */ /* 0x000fe200078e02ff */
[----:B------:R-:W-:Y:S01]  /*1d60*/  LOP3.LUT R8, R8, R229, RZ, 0x3c, !PT ;  /* 0x000000e508087212 */ /* 0x000fe200078e3cff */
[C---:B------:R-:W-:Y:S01]  /*1d70*/  IMAD R39, R24.reuse, R15, R10 ;  /* 0x0000000f18277224 */ /* 0x040fe200078e020a */
[----:B------:R-:W-:Y:S01]  /*1d80*/  LOP3.LUT R7, R3, R198, RZ, 0x3c, !PT ;  /* 0x000000c603077212 */ /* 0x000fe200078e3cff */
[----:B------:R-:W-:Y:S05]  /*1d90*/  @!P6 WARPSYNC.ALL ;  /* 0x000000000000e948 */ /* 0x000fea0003800000 */
[C---:B------:R-:W-:Y:S01]  /*1da0*/  IMAD.WIDE.U32 R84, R24.reuse, R14, R84 ;  /* 0x0000000e18547225 */ /* 0x040fe200078e0054 */
[-C--:B------:R-:W-:Y:S01]  /*1db0*/  IADD3 R3, R5, R6.reuse, R197 ;  /* 0x0000000605037210 */ /* 0x080fe20007ffe0c5 */
[----:B------:R-:W-:Y:S01]  /*1dc0*/  ULDC UR4, c[0x0][0x2f4] ;  /* 0x0000bd0000047ab9 */ /* 0x000fe20000000800 */
[----:B------:R-:W-:Y:S01]  /*1dd0*/  IADD3 R4, R9, R6, R196 ;  /* 0x0000000609047210 */ /* 0x000fe20007ffe0c4 */
[----:B------:R-:W-:Y:S01]  /*1de0*/  IMAD.WIDE.U32 R86, R24, R14, R86 ;  /* 0x0000000e18567225 */ /* 0x000fe200078e0056 */
[----:B------:R-:W-:-:S02]  /*1df0*/  IADD3 R5, R8, R6, R195 ;  /* 0x0000000608057210 */ /* 0x000fc40007ffe0c3 */
[----:B------:R-:W-:Y:S01]  /*1e00*/  IADD3 R6, R7, R6, R199 ;  /* 0x0000000607067210 */ /* 0x000fe20007ffe0c7 */
[----:B------:R-:W-:Y:S01]  /*1e10*/  IMAD R11, R24, R35, R11 ;  /* 0x00000023180b7224 */ /* 0x000fe200078e020b */
[----:B------:R-:W-:Y:S01]  /*1e20*/  SHF.L.U64.HI R7, R14, 0x5, R15 ;  /* 0x000000050e077819 */ /* 0x000fe2000001020f */
[-C--:B------:R-:W-:Y:S01]  /*1e30*/  IMAD.WIDE.U32 R88, R24, R34.reuse, R88 ;  /* 0x0000002218587225 */ /* 0x080fe200078e0058 */
[C-C-:B------:R-:W-:Y:S02]  /*1e40*/  SHF.L.U64.HI R8, R14.reuse, 0x6, R15.reuse ;  /* 0x000000060e087819 */ /* 0x140fe4000001020f */
[----:B------:R-:W-:Y:S01]  /*1e50*/  SHF.L.U64.HI R9, R14, 0x7, R15 ;  /* 0x000000070e097819 */ /* 0x000fe2000001020f */
[----:B------:R-:W-:Y:S01]  /*1e60*/  IMAD.WIDE.U32 R90, R24, R34, R90 ;  /* 0x00000022185a7225 */ /* 0x000fe200078e005a */
[----:B------:R-:W-:Y:S02]  /*1e70*/  SHF.L.U32 R20, R14, 0x6, RZ ;  /* 0x000000060e147819 */ /* 0x000fe400000006ff */
[----:B------:R-:W-:Y:S01]  /*1e80*/  SHF.R.S32.HI R35, RZ, 0x1f, R42 ;  /* 0x0000001fff237819 */ /* 0x000fe2000001142a */
[----:B------:R-:W-:Y:S01]  /*1e90*/  VIADD R97, R38, 0x8 ;  /* 0x0000000826617836 */ /* 0x000fe20000000000 */
[----:B------:R-:W-:Y:S01]  /*1ea0*/  IADD3 R38, R85, R39, RZ ;  /* 0x0000002755267210 */ /* 0x000fe20007ffe0ff */
[----:B------:R-:W-:Y:S01]  /*1eb0*/  IMAD.SHL.U32 R32, R34, 0x20, RZ ;  /* 0x0000002022207824 */ /* 0x000fe200078e00ff */
[----:B------:R-:W-:Y:S01]  /*1ec0*/  ISETP.GE.AND P1, PT, R16, UR4, PT ;  /* 0x0000000410007c0c */ /* 0x000fe2000bf26270 */
[----:B------:R-:W-:Y:S01]  /*1ed0*/  IMAD.SHL.U32 R33, R34, 0x40, RZ ;  /* 0x0000004022217824 */ /* 0x000fe200078e00ff */
[----:B------:R-:W-:Y:S01]  /*1ee0*/  ISETP.GE.AND P2, PT, R22, UR4, PT ;  /* 0x0000000416007c0c */ /* 0x000fe2000bf46270 */
[C---:B------:R-:W-:Y:S01]  /*1ef0*/  IMAD.SHL.U32 R10, R14.reuse, 0x20, RZ ;  /* 0x000000200e0a7824 */ /* 0x040fe200078e00ff */
[----:B------:R-:W-:Y:S01]  /*1f00*/  SHF.R.S32.HI R83, RZ, 0x1f, R43 ;  /* 0x0000001fff537819 */ /* 0x000fe2000001142b */
[----:B------:R-:W-:-:S02]  /*1f10*/  IMAD.SHL.U32 R21, R14, 0x80, RZ ;  /* 0x000000800e157824 */ /* 0x000fc400078e00ff */
[----:B------:R-:W-:Y:S02]  /*1f20*/  IMAD.SHL.U32 R34, R34, 0x80, RZ ;  /* 0x0000008022227824 */ /* 0x000fe400078e00ff */
[----:B------:R-:W-:Y:S02]  /*1f30*/  IMAD R36, R202, 0x20, R153 ;  /* 0x00000020ca247824 */ /* 0x000fe400078e0299 */
[----:B------:R-:W-:Y:S02]  /*1f40*/  IMAD.SHL.U32 R37, R37, 0x2, RZ ;  /* 0x0000000225257824 */ /* 0x000fe400078e00ff */
[----:B------:R-:W-:Y:S02]  /*1f50*/  IMAD.IADD R39, R39, 0x1, R87 ;  /* 0x0000000127277824 */ /* 0x000fe400078e0257 */
[----:B------:R-:W-:Y:S02]  /*1f60*/  IMAD.IADD R40, R89, 0x1, R11 ;  /* 0x0000000159287824 */ /* 0x000fe400078e020b */
[----:B------:R-:W-:Y:S01]  /*1f70*/  IMAD.IADD R80, R11, 0x1, R91 ;  /* 0x000000010b507824 */ /* 0x000fe200078e025b */
[----:B------:R-:W-:Y:S01]  /*1f80*/  @!P6 BAR.SYNC.DEFER_BLOCKING 0x9, 0x100 ;  /* 0x024400000000eb1d */ /* 0x000fe20000010000 */
[----:B----4-:R-:W-:-:S07]  /*1f90*/  SHF.R.S32.HI R82, RZ, 0x1f, R26 ;  /* 0x0000001fff527819 */ /* 0x010fce000001141a */
.L_x_586:
[----:B------:R-:W0:Y:S01]  /*1fa0*/  LDC R101, c[0x0][0x430] ;  /* 0x00010c00ff657b82 */ /* 0x000e220000000800 */
[----:B------:R-:W-:Y:S02]  /*1fb0*/  VIADD R28, R28, 0xffffffff ;  /* 0xffffffff1c1c7836 */ /* 0x000fe40000000000 */
[----:B------:R-:W-:Y:S02]  /*1fc0*/  IMAD.MOV.U32 R102, RZ, RZ, RZ ;  /* 0x000000ffff667224 */ /* 0x000fe400078e00ff */
[----:B------:R-:W-:-:S03]  /*1fd0*/  IMAD R11, R28, 0x80, R36 ;  /* 0x000000801c0b7824 */ /* 0x000fc600078e0224 */
[----:B-1----:R-:W1:Y:S01]  /*1fe0*/  LDC R104, c[0x0][0x3f4] ;  /* 0x0000fd00ff687b82 */ /* 0x002e620000000800 */
[----:B------:R-:W-:Y:S01]  /*1ff0*/  IMAD.IADD R45, R0, 0x1, R11 ;  /* 0x00000001002d7824 */ /* 0x000fe200078e020b */
[----:B------:R-:W-:-:S03]  /*2000*/  ISETP.GE.AND P3, PT, R11, R25, PT ;  /* 0x000000190b00720c */ /* 0x000fc60003f66270 */
[----:B------:R-:W-:Y:S01]  /*2010*/  IMAD.MOV.U32 R11, RZ, RZ, R45 ;  /* 0x000000ffff0b7224 */ /* 0x000fe200078e002d */
[----:B------:R-:W-:Y:S02]  /*2020*/  ISETP.GT.OR P3, PT, R36, 0x7f, P3 ;  /* 0x0000007f2400780c */ /* 0x000fe40001f64670 */
[----:B0-----:R-:W-:-:S11]  /*2030*/  ISETP.NE.AND P4, PT, R101, 0x1, PT ;  /* 0x000000016500780c */ /* 0x001fd60003f85270 */
[----:B------:R-:W0:Y:S08]  /*2040*/  @!P3 LDC.64 R14, c[0x0][0x428] ;  /* 0x00010a00ff0ebb82 */ /* 0x000e300000000a00 */
[----:B--2---:R-:W2:Y:S08]  /*2050*/  @!P3 LDC.64 R46, c[0x0][0x418] ;  /* 0x00010600ff2ebb82 */ /* 0x004eb00000000a00 */
[----:B---3--:R-:W3:Y:S08]  /*2060*/  @P4 LDC R12, c[0x0][0x434] ;  /* 0x00010d00ff0c4b82 */ /* 0x008ef00000000800 */
[----:B------:R-:W4:Y:S01]  /*2070*/  @P4 LDC R13, c[0x0][0x438] ;  /* 0x00010e00ff0d4b82 */ /* 0x000f220000000800 */
[----:B---3--:R-:W-:-:S05]  /*2080*/  @P4 IMAD.HI.U32 R12, R45, R12, RZ ;  /* 0x0000000c2d0c4227 */ /* 0x008fca00078e00ff */
[----:B----4-:R-:W-:Y:S01]  /*2090*/  @P4 SHF.R.U32.HI R11, RZ, R13, R12 ;  /* 0x0000000dff0b4219 */ /* 0x010fe2000001160c */
[----:B0-----:R-:W-:-:S03]  /*20a0*/  @!P3 IMAD R12, R82, R14, RZ ;  /* 0x0000000e520cb224 */ /* 0x001fc600078e02ff */
[----:B------:R-:W-:Y:S01]  /*20b0*/  @!P3 SHF.R.S32.HI R13, RZ, 0x1f, R11 ;  /* 0x0000001fff0db819 */ /* 0x000fe2000001140b */
[----:B------:R-:W-:Y:S01]  /*20c0*/  @!P3 IMAD R15, R26, R15, R12 ;  /* 0x0000000f1a0fb224 */ /* 0x000fe200078e020c */
[----:B------:R-:W-:-:S05]  /*20d0*/  @!P3 MOV R12, R11 ;  /* 0x0000000b000cb202 */ /* 0x000fca0000000f00 */
[----:B------:R-:W-:-:S04]  /*20e0*/  @!P3 IMAD.WIDE.U32 R12, R26, R14, R12 ;  /* 0x0000000e1a0cb225 */ /* 0x000fc800078e000c */
[----:B------:R-:W-:Y:S01]  /*20f0*/  @!P3 IMAD.IADD R13, R13, 0x1, R15 ;  /* 0x000000010d0db824 */ /* 0x000fe200078e020f */
[----:B--2---:R-:W-:-:S04]  /*2100*/  @!P3 LEA R14, P4, R12, R46, 0x2 ;  /* 0x0000002e0c0eb211 */ /* 0x004fc800078810ff */
[----:B------:R-:W-:-:S05]  /*2110*/  @!P3 LEA.HI.X R15, R12, R47, R13, 0x2, P4 ;  /* 0x0000002f0c0fb211 */ /* 0x000fca00020f140d */
[----:B------:R0:W5:Y:S01]  /*2120*/  @!P3 LDG.E R102, desc[UR38][R14.64] ;  /* 0x000000260e66b981 */ /* 0x000162000c1e1900 */
[----:B-1----:R-:W-:Y:S01]  /*2130*/  ISETP.GE.AND P3, PT, R104, 0x1, PT ;  /* 0x000000016800780c */ /* 0x002fe20003f66270 */
[----:B------:R-:W-:Y:S01]  /*2140*/  IMAD.MOV R12, RZ, RZ, -R11 ;  /* 0x000000ffff0c7224 */ /* 0x000fe200078e0a0b */
[----:B------:R-:W-:Y:S01]  /*2150*/  ISETP.GT.AND P4, PT, R28, R27, PT ;  /* 0x0000001b1c00720c */ /* 0x000fe20003f84270 */
[----:B------:R-:W-:Y:S01]  /*2160*/  IMAD R11, R155, 0x4000, R201 ;  /* 0x000040009b0b7824 */ /* 0x000fe200078e02c9 */
[----:B------:R-:W-:Y:S05]  /*2170*/  YIELD ;  /* 0x0000000000007946 */ /* 0x000fea0003800000 */
[----:B------:R-:W-:Y:S01]  /*2180*/  BSSY B0, `(.L_x_489) ;  /* 0x00005cb000007945 */ /* 0x000fe20003800000 */
[----:B------:R-:W-:Y:S01]  /*2190*/  IMAD R101, R101, R12, R45 ;  /* 0x0000000c65657224 */ /* 0x000fe200078e022d */
[----:B------:R-:W-:Y:S01]  /*21a0*/  P2R R93, PR, RZ, 0x10 ;  /* 0x00000010ff5d7803 */ /* 0x000fe20000000000 */
[----:B------:R-:W-:Y:S01]  /*21b0*/  IMAD R94, R11, 0x2, R156 ;  /* 0x000000020b5e7824 */ /* 0x000fe200078e029c */
[----:B0-----:R-:W-:Y:S06]  /*21c0*/  @!P3 BRA `(.L_x_490) ;  /* 0x000000540070b947 */ /* 0x001fec0003800000 */
[----:B------:R-:W-:Y:S01]  /*21d0*/  SHF.R.S32.HI R100, RZ, 0x1f, R101 ;  /* 0x0000001fff647819 */ /* 0x000fe20000011465 */
[----:B------:R-:W-:Y:S01]  /*21e0*/  ULDC.64 UR4, c[0x0][0x300] ;  /* 0x0000c00000047ab9 */ /* 0x000fe20000000a00 */
[----:B-----5:R-:W-:Y:S01]  /*21f0*/  SHF.R.S32.HI R99, RZ, 0x1f, R102 ;  /* 0x0000001fff637819 */ /* 0x020fe20000011466 */
[----:B------:R-:W-:Y:S01]  /*2200*/  IMAD.WIDE.U32 R12, R101, UR4, RZ ;  /* 0x00000004650c7c25 */ /* 0x000fe2000f8e00ff */
[----:B------:R-:W-:Y:S02]  /*2210*/  ULDC.U8 UR6, c[0x0][0x410] ;  /* 0x0001040000067ab9 */ /* 0x000fe40000000000 */
[----:B------:R-:W-:Y:S01]  /*2220*/  ISETP.NE.AND P3, PT, RZ, UR6, PT ;  /* 0x00000006ff007c0c */ /* 0x000fe2000bf65270 */
[----:B------:R-:W-:Y:S02]  /*2230*/  IMAD R14, R100, UR4, RZ ;  /* 0x00000004640e7c24 */ /* 0x000fe4000f8e02ff */
[-C--:B------:R-:W-:Y:S02]  /*2240*/  IMAD R44, R31, R28.reuse, RZ ;  /* 0x0000001c1f2c7224 */ /* 0x080fe400078e02ff */
[----:B------:R-:W-:Y:S01]  /*2250*/  IMAD R11, R101, UR5, R14 ;  /* 0x00000005650b7c24 */ /* 0x000fe2000f8e020e */
[----:B------:R-:W-:Y:S01]  /*2260*/  ULDC.64 UR4, c[0x0][0x310] ;  /* 0x0000c40000047ab9 */ /* 0x000fe20000000a00 */
[----:B------:R-:W-:-:S02]  /*2270*/  IMAD R14, R9, R28, RZ ;  /* 0x0000001c090e7224 */ /* 0x000fc400078e02ff */
[----:B------:R-:W-:Y:S02]  /*2280*/  IMAD R15, R99, UR4, RZ ;  /* 0x00000004630f7c24 */ /* 0x000fe4000f8e02ff */
[----:B------:R-:W-:Y:S01]  /*2290*/  IMAD.IADD R13, R13, 0x1, R11 ;  /* 0x000000010d0d7824 */ /* 0x000fe200078e020b */
[----:B------:R-:W-:Y:S01]  /*22a0*/  SHF.R.S32.HI R11, RZ, 0x1f, R28 ;  /* 0x0000001fff0b7819 */ /* 0x000fe2000001141c */
[C---:B------:R-:W-:Y:S02]  /*22b0*/  IMAD R15, R102.reuse, UR5, R15 ;  /* 0x00000005660f7c24 */ /* 0x040fe4000f8e020f */
[----:B------:R-:W-:Y:S01]  /*22c0*/  IMAD.WIDE.U32 R12, R102, UR4, R12 ;  /* 0x00000004660c7c25 */ /* 0x000fe2000f8e000c */
[----:B------:R-:W-:-:S03]  /*22d0*/  ULDC.64 UR4, c[0x0][0x308] ;  /* 0x0000c20000047ab9 */ /* 0x000fc60000000a00 */
[----:B------:R-:W-:Y:S02]  /*22e0*/  IMAD.IADD R13, R13, 0x1, R15 ;  /* 0x000000010d0d7824 */ /* 0x000fe400078e020f */
[----:B------:R-:W-:Y:S02]  /*22f0*/  IMAD R15, R35, UR4, RZ ;  /* 0x00000004230f7c24 */ /* 0x000fe4000f8e02ff */
[C---:B------:R-:W-:Y:S02]  /*2300*/  IMAD R103, R11.reuse, R21, R14 ;  /* 0x000000150b677224 */ /* 0x040fe400078e020e */
[----:B------:R-:W-:Y:S02]  /*2310*/  IMAD R45, R11, R34, R44 ;  /* 0x000000220b2d7224 */ /* 0x000fe400078e022c */
[C---:B------:R-:W-:Y:S02]  /*2320*/  IMAD R11, R42.reuse, UR5, R15 ;  /* 0x000000052a0b7c24 */ /* 0x040fe4000f8e020f */
[----:B------:R-:W-:Y:S01]  /*2330*/  IMAD.WIDE.U32 R108, R42, UR4, R12 ;  /* 0x000000042a6c7c25 */ /* 0x000fe2000f8e000c */
[----:B------:R-:W-:-:S03]  /*2340*/  ULDC.64 UR4, c[0x0][0x2e8] ;  /* 0x0000ba0000047ab9 */ /* 0x000fc60000000a00 */
[----:B------:R-:W-:Y:S01]  /*2350*/  IMAD R98, R28, -0x80, R25 ;  /* 0xffffff801c627824 */ /* 0x000fe200078e0219 */
[----:B------:R-:W-:Y:S01]  /*2360*/  IADD3 R11, R109, R11, RZ ;  /* 0x0000000b6d0b7210 */ /* 0x000fe20007ffe0ff */
[-C--:B------:R-:W-:Y:S01]  /*2370*/  IMAD.WIDE.U32 R14, R21, R28.reuse, RZ ;  /* 0x0000001c150e7225 */ /* 0x080fe200078e00ff */
[----:B------:R-:W-:Y:S02]  /*2380*/  LEA R109, P4, R108, UR4, 0x1 ;  /* 0x000000046c6d7c11 */ /* 0x000fe4000f8808ff */
[----:B------:R-:W-:Y:S01]  /*2390*/  VIMNMX R98, R98, 0x80, PT ;  /* 0x0000008062627848 */ /* 0x000fe20003fe0100 */
[----:B------:R-:W-:Y:S01]  /*23a0*/  IMAD.WIDE.U32 R12, R34, R28, RZ ;  /* 0x0000001c220c7225 */ /* 0x000fe200078e00ff */
[----:B------:R-:W-:-:S03]  /*23b0*/  LEA.HI.X R108, R108, UR5, R11, 0x1, P4 ;  /* 0x000000056c6c7c11 */ /* 0x000fc6000a0f0c0b */
[----:B------:R-:W-:Y:S02]  /*23c0*/  IMAD.IADD R103, R15, 0x1, R103 ;  /* 0x000000010f677824 */ /* 0x000fe400078e0267 */
[----:B------:R-:W-:Y:S01]  /*23d0*/  IMAD.IADD R11, R13, 0x1, R45 ;  /* 0x000000010d0b7824 */ /* 0x000fe200078e022d */
[----:B------:R-:W-:Y:S06]  /*23e0*/  @!P3 BRA `(.L_x_491) ;  /* 0x000000280080b947 */ /* 0x000fec0003800000 */
[----:B------:R-:W-:Y:S01]  /*23f0*/  ISETP.GE.AND P3, PT, R153, R98, PT ;  /* 0x000000629900720c */ /* 0x000fe20003f66270 */
[----:B------:R-:W-:Y:S01]  /*2400*/  BSSY B1, `(.L_x_492) ;  /* 0x000001c000017945 */ /* 0x000fe20003800000 */
[----:B------:R-:W-:Y:S02]  /*2410*/  CS2R R60, SRZ ;  /* 0x00000000003c7805 */ /* 0x000fe4000001ff00 */
[----:B------:R-:W-:Y:S02]  /*2420*/  CS2R R68, SRZ ;  /* 0x0000000000447805 */ /* 0x000fe4000001ff00 */
[----:B------:R-:W-:Y:S02]  /*2430*/  CS2R R72, SRZ ;  /* 0x0000000000487805 */ /* 0x000fe4000001ff00 */
[----:B------:R-:W-:Y:S02]  /*2440*/  P2R R140, PR, RZ, 0x8 ;  /* 0x00000008ff8c7803 */ /* 0x000fe40000000000 */
[----:B------:R-:W-:-:S02]  /*2450*/  CS2R R70, SRZ ;  /* 0x0000000000467805 */ /* 0x000fc4000001ff00 */
[----:B------:R-:W-:Y:S01]  /*2460*/  CS2R R74, SRZ ;  /* 0x00000000004a7805 */ /* 0x000fe2000001ff00 */
[----:B------:R-:W-:Y:S06]  /*2470*/  @P3 BRA `(.L_x_493) ;  /* 0x0000000000503947 */ /* 0x000fec0003800000 */
[----:B------:R-:W-:Y:S01]  /*2480*/  IADD3 R45, P3, R84, R14, RZ ;  /* 0x0000000e542d7210 */ /* 0x000fe20007f7e0ff */
[----:B------:R-:W-:Y:S01]  /*2490*/  ULDC.64 UR4, c[0x0][0x3e8] ;  /* 0x0000fa0000047ab9 */ /* 0x000fe20000000a00 */
[----:B------:R-:W-:Y:S02]  /*24a0*/  CS2R R72, SRZ ;  /* 0x0000000000487805 */ /* 0x000fe4000001ff00 */
[----:B------:R-:W-:Y:S01]  /*24b0*/  CS2R R74, SRZ ;  /* 0x00000000004a7805 */ /* 0x000fe2000001ff00 */
[----:B------:R-:W-:Y:S01]  /*24c0*/  IMAD.X R46, R103, 0x1, R38, P3 ;  /* 0x00000001672e7824 */ /* 0x000fe200018e0626 */
[----:B------:R-:W-:-:S04]  /*24d0*/  LEA R44, P3, R45, UR4, 0x1 ;  /* 0x000000042d2c7c11 */ /* 0x000fc8000f8608ff */
[----:B------:R-:W-:Y:S01]  /*24e0*/  LEA.HI.X R45, R45, UR5, R46, 0x1, P3 ;  /* 0x000000052d2d7c11 */ /* 0x000fe200098f0c2e */
[----:B------:R-:W-:Y:S01]  /*24f0*/  ULDC.64 UR4, c[0x0][0x400] ;  /* 0x0001000000047ab9 */ /* 0x000fe20000000a00 */
[----:B------:R-:W-:-:S05]  /*2500*/  IADD3 R47, P3, R88, R12, RZ ;  /* 0x0000000c582f7210 */ /* 0x000fca0007f7e0ff */
[----:B------:R-:W-:Y:S01]  /*2510*/  IMAD.X R48, R11, 0x1, R40, P3 ;  /* 0x000000010b307824 */ /* 0x000fe200018e0628 */
[----:B------:R-:W-:-:S04]  /*2520*/  LEA R46, P3, R47, UR4, 0x1 ;  /* 0x000000042f2e7c11 */ /* 0x000fc8000f8608ff */
[----:B------:R-:W-:Y:S02]  /*2530*/  LEA.HI.X R47, R47, UR5, R48, 0x1, P3 ;  /* 0x000000052f2f7c11 */ /* 0x000fe400098f0c30 */
[----:B------:R-:W-:Y:S02]  /*2540*/  ISETP.GE.AND P3, PT, R18, R104, PT ;  /* 0x000000681200720c */ /* 0x000fe40003f66270 */
[----:B------:R-:W-:Y:S02]  /*2550*/  CS2R R68, SRZ ;  /* 0x0000000000447805 */ /* 0x000fe4000001ff00 */
[----:B------:R-:W-:-:S09]  /*2560*/  CS2R R70, SRZ ;  /* 0x0000000000467805 */ /* 0x000fd2000001ff00 */
[----:B------:R0:W5:Y:S04]  /*2570*/  @!P3 LDG.E.64 R72, desc[UR38][R44.64] ;  /* 0x000000262c48b981 */ /* 0x000168000c1e1b00 */
[----:B------:R0:W5:Y:S01]  /*2580*/  @!P3 LDG.E.64 R74, desc[UR38][R46.64] ;  /* 0x000000262e4ab981 */ /* 0x000162000c1e1b00 */
[----:B------:R-:W-:-:S13]  /*2590*/  ISETP.GE.AND P3, PT, R23, R104, PT ;  /* 0x000000681700720c */ /* 0x000fda0003f66270 */
[----:B------:R0:W5:Y:S04]  /*25a0*/  @!P3 LDG.E.64 R68, desc[UR38][R44.64+0x40] ;  /* 0x000040262c44b981 */ /* 0x000168000c1e1b00 */
[----:B------:R0:W5:Y:S02]  /*25b0*/  @!P3 LDG.E.64 R70, desc[UR38][R46.64+0x40] ;  /* 0x000040262e46b981 */ /* 0x000164000c1e1b00 */
.L_x_493:
[----:B------:R-:W-:Y:S05]  /*25c0*/  BSYNC B1 ;  /* 0x0000000000017941 */ /* 0x000fea0003800000 */
.L_x_492:
[----:B------:R-:W-:Y:S01]  /*25d0*/  ISETP.GE.AND P3, PT, R220, R98, PT ;  /* 0x00000062dc00720c */ /* 0x000fe20003f66270 */
[----:B0----5:R-:W-:Y:S01]  /*25e0*/  IMAD.MOV.U32 R44, RZ, RZ, R68 ;  /* 0x000000ffff2c7224 */ /* 0x021fe200078e0044 */
[----:B------:R-:W-:Y:S01]  /*25f0*/  MOV R47, R73 ;  /* 0x00000049002f7202 */ /* 0x000fe20000000f00 */
[----:B------:R-:W-:Y:S01]  /*2600*/  IMAD.MOV.U32 R45, RZ, RZ, R69 ;  /* 0x000000ffff2d7224 */ /* 0x000fe200078e0045 */
[----:B------:R-:W-:Y:S01]  /*2610*/  BSSY B1, `(.L_x_494) ;  /* 0x0000027000017945 */ /* 0x000fe20003800000 */
[----:B------:R-:W-:Y:S01]  /*2620*/  IMAD.MOV.U32 R46, RZ, RZ, R72 ;  /* 0x000000ffff2e7224 */ /* 0x000fe200078e0048 */
[----:B------:R-:W-:Y:S01]  /*2630*/  PRMT R123, R44, 0x7610, R123 ;  /* 0x000076102c7b7816 */ /* 0x000fe2000000007b */
[----:B------:R-:W-:Y:S01]  /*2640*/  IMAD.MOV.U32 R44, RZ, RZ, R70 ;  /* 0x000000ffff2c7224 */ /* 0x000fe200078e0046 */
[----:B------:R-:W-:Y:S01]  /*2650*/  PRMT R124, R45, 0x7610, R124 ;  /* 0x000076102d7c7816 */ /* 0x000fe2000000007c */
[----:B------:R-:W-:Y:S01]  /*2660*/  IMAD.MOV.U32 R45, RZ, RZ, R71 ;  /* 0x000000ffff2d7224 */ /* 0x000fe200078e0047 */
[----:B------:R-:W-:Y:S01]  /*2670*/  PRMT R139, R46, 0x7610, R139 ;  /* 0x000076102e8b7816 */ /* 0x000fe2000000008b */
[----:B------:R-:W-:Y:S01]  /*2680*/  IMAD.MOV.U32 R46, RZ, RZ, R74 ;  /* 0x000000ffff2e7224 */ /* 0x000fe200078e004a */
[----:B------:R-:W-:Y:S01]  /*2690*/  PRMT R138, R47, 0x7610, R138 ;  /* 0x000076102f8a7816 */ /* 0x000fe2000000008a */
[----:B------:R-:W-:Y:S01]  /*26a0*/  IMAD.MOV.U32 R47, RZ, RZ, R75 ;  /* 0x000000ffff2f7224 */ /* 0x000fe200078e004b */
[----:B------:R-:W-:-:S02]  /*26b0*/  P2R R137, PR, RZ, 0x8 ;  /* 0x00000008ff897803 */ /* 0x000fc40000000000 */
[----:B------:R-:W-:Y:S02]  /*26c0*/  CS2R R64, SRZ ;  /* 0x0000000000407805 */ /* 0x000fe4000001ff00 */
[----:B------:R-:W-:Y:S02]  /*26d0*/  PRMT R125, R44, 0x7610, R125 ;  /* 0x000076102c7d7816 */ /* 0x000fe4000000007d */
[----:B------:R-:W-:Y:S02]  /*26e0*/  CS2R R62, SRZ ;  /* 0x00000000003e7805 */ /* 0x000fe4000001ff00 */
[----:B------:R-:W-:Y:S02]  /*26f0*/  PRMT R126, R45, 0x7610, R126 ;  /* 0x000076102d7e7816 */ /* 0x000fe4000000007e */
[----:B------:R-:W-:Y:S02]  /*2700*/  CS2R R66, SRZ ;  /* 0x0000000000427805 */ /* 0x000fe4000001ff00 */
[----:B------:R-:W-:-:S02]  /*2710*/  PRMT R136, R46, 0x7610, R136 ;  /* 0x000076102e887816 */ /* 0x000fc40000000088 */
[----:B------:R-:W-:Y:S01]  /*2720*/  PRMT R135, R47, 0x7610, R135 ;  /* 0x000076102f877816 */ /* 0x000fe20000000087 */
[----:B------:R-:W-:Y:S06]  /*2730*/  @P3 BRA `(.L_x_495) ;  /* 0x0000000000503947 */ /* 0x000fec0003800000 */
[----:B------:R-:W-:Y:S01]  /*2740*/  IADD3 R45, P3, P4, R84, R14, R10 ;  /* 0x0000000e542d7210 */ /* 0x000fe20007c7e00a */
[----:B------:R-:W-:Y:S01]  /*2750*/  ULDC.64 UR4, c[0x0][0x3e8] ;  /* 0x0000fa0000047ab9 */ /* 0x000fe20000000a00 */
[----:B------:R-:W-:Y:S02]  /*2760*/  CS2R R64, SRZ ;  /* 0x0000000000407805 */ /* 0x000fe4000001ff00 */
[----:B------:R-:W-:Y:S02]  /*2770*/  CS2R R66, SRZ ;  /* 0x0000000000427805 */ /* 0x000fe4000001ff00 */
[----:B------:R-:W-:Y:S02]  /*2780*/  IADD3.X R46, R38, R103, R7, P3, P4 ;  /* 0x00000067262e7210 */ /* 0x000fe40001fe8407 */
[----:B------:R-:W-:-:S04]  /*2790*/  IADD3 R47, P3, P4, R88, R12, R32 ;  /* 0x0000000c582f7210 */ /* 0x000fc80007c7e020 */
[----:B------:R-:W-:Y:S02]  /*27a0*/  IADD3.X R48, R40, R11, R29, P3, P4 ;  /* 0x0000000b28307210 */ /* 0x000fe40001fe841d */
[----:B------:R-:W-:-:S04]  /*27b0*/  LEA R44, P3, R45, UR4, 0x1 ;  /* 0x000000042d2c7c11 */ /* 0x000fc8000f8608ff */
[----:B------:R-:W-:Y:S01]  /*27c0*/  LEA.HI.X R45, R45, UR5, R46, 0x1, P3 ;  /* 0x000000052d2d7c11 */ /* 0x000fe200098f0c2e */
[----:B------:R-:W-:Y:S02]  /*27d0*/  ULDC.64 UR4, c[0x0][0x400] ;  /* 0x0001000000047ab9 */ /* 0x000fe40000000a00 */
        /* <DEDUP_REMOVED lines=10> */
.L_x_495:
[----:B------:R-:W-:Y:S05]  /*2880*/  BSYNC B1 ;  /* 0x0000000000017941 */ /* 0x000fea0003800000 */
.L_x_494:
        /* <DEDUP_REMOVED lines=14> */
[----:B------:R-:W-:-:S02]  /*2970*/  PRMT R113, R44, 0x7610, R113 ;  /* 0x000076102c717816 */ /* 0x000fc40000000071 */
[----:B------:R-:W-:Y:S02]  /*2980*/  CS2R R52, SRZ ;  /* 0x0000000000347805 */ /* 0x000fe4000001ff00 */
[----:B------:R-:W-:Y:S02]  /*2990*/  PRMT R114, R45, 0x7610, R114 ;  /* 0x000076102d727816 */ /* 0x000fe40000000072 */
[----:B------:R-:W-:Y:S02]  /*29a0*/  CS2R R44, SRZ ;  /* 0x00000000002c7805 */ /* 0x000fe4000001ff00 */
[----:B------:R-:W-:Y:S02]  /*29b0*/  PRMT R121, R46, 0x7610, R121 ;  /* 0x000076102e797816 */ /* 0x000fe40000000079 */
[----:B------:R-:W-:Y:S02]  /*29c0*/  CS2R R56, SRZ ;  /* 0x0000000000387805 */ /* 0x000fe4000001ff00 */
[----:B------:R-:W-:-:S02]  /*29d0*/  PRMT R122, R47, 0x7610, R122 ;  /* 0x000076102f7a7816 */ /* 0x000fc4000000007a */
[----:B------:R-:W-:Y:S02]  /*29e0*/  CS2R R54, SRZ ;  /* 0x0000000000367805 */ /* 0x000fe4000001ff00 */
[----:B------:R-:W-:Y:S02]  /*29f0*/  CS2R R58, SRZ ;  /* 0x00000000003a7805 */ /* 0x000fe4000001ff00 */
[----:B------:R-:W-:Y:S02]  /*2a00*/  CS2R R48, SRZ ;  /* 0x0000000000307805 */ /* 0x000fe4000001ff00 */
[----:B------:R-:W-:Y:S02]  /*2a10*/  CS2R R46, SRZ ;  /* 0x00000000002e7805 */ /* 0x000fe4000001ff00 */
[----:B------:R-:W-:Y:S01]  /*2a20*/  CS2R R50, SRZ ;  /* 0x0000000000327805 */ /* 0x000fe2000001ff00 */
        /* <DEDUP_REMOVED lines=21> */
.L_x_497:
[----:B------:R-:W-:Y:S05]  /*2b80*/  BSYNC B1 ;  /* 0x0000000000017941 */ /* 0x000fea0003800000 */
.L_x_496:
[----:B------:R-:W-:Y:S01]  /*2b90*/  ISETP.GE.AND P4, PT, R218, R98, PT ;  /* 0x00000062da00720c */ /* 0x000fe20003f86270 */
[----:B------:R-:W-:-:S12]  /*2ba0*/  BSSY B1, `(.L_x_498) ;  /* 0x000001e000017945 */ /* 0x000fd80003800000 */
[----:B------:R-:W-:Y:S05]  /*2bb0*/  @P4 BRA `(.L_x_499) ;  /* 0x0000000000704947 */ /* 0x000fea0003800000 */
[----:B------:R-:W1:Y:S01]  /*2bc0*/  LDC.64 R44, c[0x0][0x3f8] ;  /* 0x0000fe00ff2c7b82 */ /* 0x000e620000000a00 */
[----:B------:R-:W-:Y:S01]  /*2bd0*/  IMAD.MOV.U32 R15, RZ, RZ, R103 ;  /* 0x000000ffff0f7224 */ /* 0x000fe200078e0067 */
[----:B------:R-:W-:Y:S01]  /*2be0*/  ULDC.64 UR4, c[0x0][0x3e8] ;  /* 0x0000fa0000047ab9 */ /* 0x000fe20000000a00 */
[----:B------:R-:W-:Y:S02]  /*2bf0*/  CS2R R48, SRZ ;  /* 0x0000000000307805 */ /* 0x000fe4000001ff00 */
[----:B------:R-:W-:Y:S01]  /*2c00*/  CS2R R50, SRZ ;  /* 0x0000000000327805 */ /* 0x000fe2000001ff00 */
[----:B-1----:R-:W-:-:S04]  /*2c10*/  IMAD.WIDE.U32 R14, R44, 0x60, R14 ;  /* 0x000000602c0e7825 */ /* 0x002fc800078e000e */
[----:B------:R-:W-:Y:S01]  /*2c20*/  IMAD R13, R45, 0x60, RZ ;  /* 0x000000602d0d7824 */ /* 0x000fe200078e02ff */
[----:B------:R-:W-:-:S04]  /*2c30*/  IADD3 R45, P5, R84, R14, RZ ;  /* 0x0000000e542d7210 */ /* 0x000fc80007fbe0ff */
[----:B------:R-:W-:Y:S01]  /*2c40*/  IADD3.X R46, R38, R15, R13, P5, !PT ;  /* 0x0000000f262e7210 */ /* 0x000fe20002ffe40d */
[----:B------:R-:W-:Y:S01]  /*2c50*/  IMAD.MOV.U32 R13, RZ, RZ, R11 ;  /* 0x000000ffff0d7224 */ /* 0x000fe200078e000b */
[----:B------:R-:W1:Y:S02]  /*2c60*/  LDC.64 R14, c[0x0][0x408] ;  /* 0x00010200ff0e7b82 */ /* 0x000e640000000a00 */
[----:B-1----:R-:W-:-:S04]  /*2c70*/  IMAD.WIDE.U32 R12, R14, 0x60, R12 ;  /* 0x000000600e0c7825 */ /* 0x002fc800078e000c */
[----:B------:R-:W-:Y:S01]  /*2c80*/  IMAD R15, R15, 0x60, RZ ;  /* 0x000000600f0f7824 */ /* 0x000fe200078e02ff */
[----:B------:R-:W-:-:S04]  /*2c90*/  IADD3 R11, P5, R88, R12, RZ ;  /* 0x0000000c580b7210 */ /* 0x000fc80007fbe0ff */
[----:B------:R-:W-:Y:S02]  /*2ca0*/  IADD3.X R44, R40, R13, R15, P5, !PT ;  /* 0x0000000d282c7210 */ /* 0x000fe40002ffe40f */
        /* <DEDUP_REMOVED lines=13> */
.L_x_499:
[----:B------:R-:W-:Y:S05]  /*2d80*/  BSYNC B1 ;  /* 0x0000000000017941 */ /* 0x000fea0003800000 */
.L_x_498:
[----:B-----5:R-:W-:Y:S01]  /*2d90*/  IMAD.MOV.U32 R11, RZ, RZ, R52 ;  /* 0x000000ffff0b7224 */ /* 0x020fe200078e0034 */
[----:B-1----:R-:W-:Y:S01]  /*2da0*/  MOV R12, R53 ;  /* 0x00000035000c7202 */ /* 0x002fe20000000f00 */
[----:B------:R-:W-:Y:S01]  /*2db0*/  IMAD.MOV.U32 R13, RZ, RZ, R56 ;  /* 0x000000ffff0d7224 */ /* 0x000fe200078e0038 */
[----:B------:R-:W-:Y:S01]  /*2dc0*/  ISETP.NE.AND P5, PT, R157, 0x3, PT ;  /* 0x000000039d00780c */ /* 0x000fe20003fa5270 */
        /* <DEDUP_REMOVED lines=16> */
[----:B------:R-:W-:Y:S02]  /*2ed0*/  MOV R12, R45 ;  /* 0x0000002d000c7202 */ /* 0x000fe40000000f00 */
[----:B0-----:R-:W-:Y:S01]  /*2ee0*/  PRMT R78, R11, 0x7610, R78 ;  /* 0x000076100b4e7816 */ /* 0x001fe2000000004e */
        /* <DEDUP_REMOVED lines=8> */
[----:B------:R-:W-:Y:S02]  /*2f70*/  PRMT R110, R12, 0x7610, R110 ;  /* 0x000076100c6e7816 */ /* 0x000fe4000000006e */
[----:B------:R-:W-:Y:S02]  /*2f80*/  PRMT R117, R13, 0x7610, R117 ;  /* 0x000076100d757816 */ /* 0x000fe40000000075 */
[----:B------:R-:W-:Y:S01]  /*2f90*/  PRMT R118, R14, 0x7610, R118 ;  /* 0x000076100e767816 */ /* 0x000fe20000000076 */
[----:B------:R-:W-:Y:S06]  /*2fa0*/  @!P5 BRA `(.L_x_500) ;  /* 0x000000000004d947 */ /* 0x000fec0003800000 */
[----:B------:R-:W-:Y:S01]  /*2fb0*/  BPT.TRAP 0x1 ;  /* 0x000000040000795c */ /* 0x000fe20000300000 */
.L_x_500:
[----:B------:R-:W-:Y:S01]  /*2fc0*/  IMAD R92, R155, 0x8, R156 ;  /* 0x000000089b5c7824 */ /* 0x000fe200078e029c */
[----:B------:R-:W-:Y:S01]  /*2fd0*/  SHF.L.U32 R103, R154, 0x1f, RZ ;  /* 0x0000001f9a677819 */ /* 0x000fe200000006ff */
[----:B------:R-:W-:Y:S03]  /*2fe0*/  BSSY B1, `(.L_x_501) ;  /* 0x0000003000017945 */ /* 0x000fe60003800000 */
[----:B------:R-:W0:Y:S02]  /*2ff0*/  SYNCS.PHASECHK.TRANS64.TRYWAIT P6, [R92+URZ+0x28890], R103 ;  /* 0x028890675c0075a7 */ /* 0x000e2400080c017f */
[----:B0-----:R-:W-:Y:S05]  /*3000*/  @!P6 BRA `(.L_x_502) ;  /* 0x0000017c0014e947 */ /* 0x001fea0003800000 */
.L_x_797:
[----:B------:R-:W-:Y:S05]  /*3010*/  BSYNC B1 ;  /* 0x0000000000017941 */ /* 0x000fea0003800000 */
.L_x_501:
[----:B------:R-:W-:-:S03]  /*3020*/  UMOV UR4, 0xffffffff ;  /* 0xffffffff00047882 */ /* 0x000fc60000000000 */
[----:B------:R-:W-:Y:S05]  /*3030*/  BRA.DIV UR4, `(.L_x_503) ;  /* 0x0000017e041c7947 */ /* 0x000fea000b800000 */
[----:B------:R1:W2:Y:S04]  /*3040*/  SHFL.IDX PT, R79, R108, RZ, 0x181f ;  /* 0x00181fff6c4f7589 */ /* 0x0002a800000e0000 */
[----:B------:R1:W3:Y:S02]  /*3050*/  SHFL.IDX PT, R105, R109, RZ, 0x181f ;  /* 0x00181fff6d697589 */ /* 0x0002e400000e0000 */
.L_x_801:
[----:B------:R-:W-:Y:S01]  /*3060*/  ISETP.NE.AND P6, PT, R140, RZ, PT ;  /* 0x000000ff8c00720c */ /* 0x000fe20003fc5270 */
[----:B------:R-:W-:-:S12]  /*3070*/  BSSY B1, `(.L_x_504) ;  /* 0x0000072000017945 */ /* 0x000fd80003800000 */
[----:B------:R-:W-:Y:S05]  /*3080*/  @P6 BRA `(.L_x_505) ;  /* 0x0000000400c06947 */ /* 0x000fea0003800000 */
[----:B------:R-:W-:Y:S04]  /*3090*/  BSSY B2, `(.L_x_506) ;  /* 0x0000038000027945 */ /* 0x000fe80003800000 */
[----:B------:R-:W-:Y:S05]  /*30a0*/  @P1 BRA `(.L_x_507) ;  /* 0x0000000000d81947 */ /* 0x000fea0003800000 */
[----:B------:R4:W0:Y:S01]  /*30b0*/  LDS.128 R12, [R94+0x18400] ;  /* 0x018400005e0c7984 */ /* 0x0008220000000c00 */
[C---:B---3--:R-:W-:Y:S01]  /*30c0*/  LEA R76, P6, R16.reuse, R105, 0x1 ;  /* 0x00000069104c7211 */ /* 0x048fe200078c08ff */
[----:B------:R-:W-:Y:S03]  /*30d0*/  BSSY B3, `(.L_x_508) ;  /* 0x0000032000037945 */ /* 0x000fe60003800000 */
[----:B--2---:R-:W-:Y:S02]  /*30e0*/  LEA.HI.X R77, R16, R79, R17, 0x1, P6 ;  /* 0x0000004f104d7211 */ /* 0x004fe400030f0c11 */
[----:B------:R-:W-:-:S13]  /*30f0*/  ISETP.GE.AND P6, PT, R18, R104, PT ;  /* 0x000000681200720c */ /* 0x000fda0003fc6270 */
[----:B----4-:R-:W-:Y:S05]  /*3100*/  @P6 BRA `(.L_x_509) ;  /* 0x0000000000b86947 */ /* 0x010fea0003800000 */
[----:B------:R-:W-:Y:S02]  /*3110*/  SHF.R.U32.HI R141, RZ, 0x10, R73 ;  /* 0x00000010ff8d7819 */ /* 0x000fe40000011649 */
[--C-:B------:R-:W-:Y:S02]  /*3120*/  SHF.R.U64 R11, R74, 0x10, R75.reuse ;  /* 0x000000104a0b7819 */ /* 0x100fe4000000124b */
[----:B------:R-:W-:Y:S02]  /*3130*/  SHF.R.U32.HI R140, RZ, 0x10, R75 ;  /* 0x00000010ff8c7819 */ /* 0x000fe4000001164b */
[----:B------:R-:W-:Y:S02]  /*3140*/  SHF.R.U64 R142, R72, 0x10, R73 ;  /* 0x00000010488e7819 */ /* 0x000fe40000001249 */
[----:B------:R-:W-:Y:S02]  /*3150*/  PRMT R138, R138, 0x5410, R141 ;  /* 0x000054108a8a7816 */ /* 0x000fe4000000008d */
[----:B------:R-:W-:Y:S01]  /*3160*/  PRMT R136, R136, 0x5410, R11 ;  /* 0x0000541088887816 */ /* 0x000fe2000000000b */
[----:B0-----:R-:W-:Y:S01]  /*3170*/  IMAD.U32 R11, R12, 0x10000, RZ ;  /* 0x000100000c0b7824 */ /* 0x001fe200078e00ff */
[----:B------:R-:W-:Y:S01]  /*3180*/  PRMT R141, R135, 0x5410, R140 ;  /* 0x00005410878d7816 */ /* 0x000fe2000000008c */
[----:B------:R-:W-:Y:S01]  /*3190*/  IMAD.U32 R135, R138, 0x10000, RZ ;  /* 0x000100008a877824 */ /* 0x000fe200078e00ff */
[----:B------:R-:W-:-:S02]  /*31a0*/  PRMT R139, R139, 0x5410, R142 ;  /* 0x000054108b8b7816 */ /* 0x000fc4000000008e */
[C---:B------:R-:W-:Y:S01]  /*31b0*/  SHF.L.U32 R72, R14.reuse, 0x10, RZ ;  /* 0x000000100e487819 */ /* 0x040fe200000006ff */
[----:B------:R-:W-:Y:S01]  /*31c0*/  IMAD.U32 R142, R141, 0x10000, RZ ;  /* 0x000100008d8e7824 */ /* 0x000fe200078e00ff */
[----:B------:R-:W-:Y:S01]  /*31d0*/  LOP3.LUT R73, R14, 0xffff0000, RZ, 0xc0, !PT ;  /* 0xffff00000e497812 */ /* 0x000fe200078ec0ff */
[C---:B------:R-:W-:Y:S01]  /*31e0*/  IMAD.U32 R14, R13.reuse, 0x10000, RZ ;  /* 0x000100000d0e7824 */ /* 0x040fe200078e00ff */
[----:B------:R-:W-:Y:S02]  /*31f0*/  LOP3.LUT R13, R13, 0xffff0000, RZ, 0xc0, !PT ;  /* 0xffff00000d0d7812 */ /* 0x000fe400078ec0ff */
[----:B------:R-:W-:Y:S01]  /*3200*/  LOP3.LUT R140, R136, 0xffff0000, RZ, 0xc0, !PT ;  /* 0xffff0000888c7812 */ /* 0x000fe200078ec0ff */
[----:B------:R-:W-:Y:S01]  /*3210*/  FMUL.FTZ R145, R73, R142 ;  /* 0x0000008e49917220 */ /* 0x000fe20000410000 */
[----:B------:R-:W-:Y:S01]  /*3220*/  LOP3.LUT R75, R139, 0xffff0000, RZ, 0xc0, !PT ;  /* 0xffff00008b4b7812 */ /* 0x000fe200078ec0ff */
[----:B------:R-:W-:Y:S01]  /*3230*/  FMUL.FTZ R73, R73, R135 ;  /* 0x0000008749497220 */ /* 0x000fe20000410000 */
[----:B------:R-:W-:Y:S01]  /*3240*/  LOP3.LUT R74, R15, 0xffff0000, RZ, 0xc0, !PT ;  /* 0xffff00000f4a7812 */ /* 0x000fe200078ec0ff */
[C---:B------:R-:W-:Y:S01]  /*3250*/  FMUL.FTZ R143, R13.reuse, R140 ;  /* 0x0000008c0d8f7220 */ /* 0x040fe20000410000 */
[----:B------:R-:W-:Y:S01]  /*3260*/  LOP3.LUT R12, R12, 0xffff0000, RZ, 0xc0, !PT ;  /* 0xffff00000c0c7812 */ /* 0x000fe200078ec0ff */
[----:B------:R-:W-:Y:S01]  /*3270*/  FMUL.FTZ R13, R13, R75 ;  /* 0x0000004b0d0d7220 */ /* 0x000fe20000410000 */
[----:B------:R-:W-:Y:S01]  /*3280*/  LOP3.LUT R141, R141, 0xffff0000, RZ, 0xc0, !PT ;  /* 0xffff00008d8d7812 */ /* 0x000fe200078ec0ff */
[----:B------:R-:W-:Y:S01]  /*3290*/  IMAD.U32 R136, R136, 0x10000, RZ ;  /* 0x0001000088887824 */ /* 0x000fe200078e00ff */
[----:B------:R-:W-:Y:S01]  /*32a0*/  LOP3.LUT R138, R138, 0xffff0000, RZ, 0xc0, !PT ;  /* 0xffff00008a8a7812 */ /* 0x000fe200078ec0ff */
[----:B------:R-:W-:-:S02]  /*32b0*/  IMAD.U32 R139, R139, 0x10000, RZ ;  /* 0x000100008b8b7824 */ /* 0x000fc400078e00ff */
[----:B------:R-:W-:Y:S01]  /*32c0*/  FFMA.FTZ R145, R72, R135, -R145 ;  /* 0x0000008748917223 */ /* 0x000fe20000010891 */
[C---:B------:R-:W-:Y:S01]  /*32d0*/  FFMA.FTZ R143, R14.reuse, R75, -R143 ;  /* 0x0000004b0e8f7223 */ /* 0x040fe2000001088f */
[----:B------:R-:W-:Y:S01]  /*32e0*/  FFMA.FTZ R140, R14, R140, R13 ;  /* 0x0000008c0e8c7223 */ /* 0x000fe2000001000d */
[----:B------:R-:W-:Y:S01]  /*32f0*/  FFMA.FTZ R72, R72, R142, R73 ;  /* 0x0000008e48487223 */ /* 0x000fe20000010049 */
[----:B------:R-:W-:Y:S02]  /*3300*/  IMAD.U32 R15, R15, 0x10000, RZ ;  /* 0x000100000f0f7824 */ /* 0x000fe400078e00ff */
[----:B------:R-:W-:Y:S01]  /*3310*/  FMUL.FTZ R142, R74, R141 ;  /* 0x0000008d4a8e7220 */ /* 0x000fe20000410000 */
[C---:B------:R-:W-:Y:S01]  /*3320*/  FMUL.FTZ R14, R12.reuse, R136 ;  /* 0x000000880c0e7220 */ /* 0x040fe20000410000 */
[-C--:B------:R-:W-:Y:S01]  /*3330*/  FMUL.FTZ R13, R12, R139.reuse ;  /* 0x0000008b0c0d7220 */ /* 0x080fe20000410000 */
[-C--:B------:R-:W-:Y:S01]  /*3340*/  FMUL.FTZ R74, R74, R138.reuse ;  /* 0x0000008a4a4a7220 */ /* 0x080fe20000410000 */
[----:B------:R-:W-:Y:S01]  /*3350*/  FFMA.FTZ R142, R15, R138, -R142 ;  /* 0x0000008a0f8e7223 */ /* 0x000fe2000001088e */
[C---:B------:R-:W-:Y:S01]  /*3360*/  FFMA.FTZ R14, R11.reuse, R139, -R14 ;  /* 0x0000008b0b0e7223 */ /* 0x040fe2000001080e */
[----:B------:R-:W-:Y:S01]  /*3370*/  FFMA.FTZ R13, R11, R136, R13 ;  /* 0x000000880b0d7223 */ /* 0x000fe2000001000d */
[----:B------:R-:W-:Y:S01]  /*3380*/  FFMA.FTZ R15, R15, R141, R74 ;  /* 0x0000008d0f0f7223 */ /* 0x000fe2000001004a */
[----:B------:R-:W-:-:S02]  /*3390*/  F2FP.BF16.F32.PACK_AB R140, R140, R143 ;  /* 0x0000008f8c8c723e */ /* 0x000fc400000010ff */
[----:B------:R-:W-:Y:S02]  /*33a0*/  F2FP.BF16.F32.PACK_AB R72, R72, R145 ;  /* 0x000000914848723e */ /* 0x000fe400000010ff */
[----:B------:R-:W-:Y:S01]  /*33b0*/  F2FP.BF16.F32.PACK_AB R12, R13, R14 ;  /* 0x0000000e0d0c723e */ /* 0x000fe200000010ff */
[----:B------:R-:W-:Y:S01]  /*33c0*/  IMAD.MOV.U32 R13, RZ, RZ, R140 ;  /* 0x000000ffff0d7224 */ /* 0x000fe200078e008c */
[----:B------:R-:W-:Y:S02]  /*33d0*/  F2FP.BF16.F32.PACK_AB R15, R15, R142 ;  /* 0x0000008e0f0f723e */ /* 0x000fe400000010ff */
[----:B------:R-:W-:-:S07]  /*33e0*/  MOV R14, R72 ;  /* 0x00000048000e7202 */ /* 0x000fce0000000f00 */
.L_x_509:
[----:B------:R-:W-:Y:S05]  /*33f0*/  BSYNC B3 ;  /* 0x0000000000037941 */ /* 0x000fea0003800000 */
.L_x_508:
[----:B0-----:R4:W-:Y:S02]  /*3400*/  ST.E.128 desc[UR38][R76.64], R12 ;  /* 0x0000000c4c007985 */ /* 0x0019e4000c101d26 */
.L_x_507:
[----:B------:R-:W-:Y:S05]  /*3410*/  BSYNC B2 ;  /* 0x0000000000027941 */ /* 0x000fea0003800000 */
.L_x_506:
[----:B------:R-:W-:Y:S05]  /*3420*/  @P2 BRA `(.L_x_505) ;  /* 0x0000000000d82947 */ /* 0x000fea0003800000 */
[----:B----4-:R4:W0:Y:S01]  /*3430*/  LDS.128 R12, [R94+0x1c400] ;  /* 0x01c400005e0c7984 */ /* 0x0108220000000c00 */
[C---:B---3--:R-:W-:Y:S01]  /*3440*/  LEA R72, P6, R22.reuse, R105, 0x1 ;  /* 0x0000006916487211 */ /* 0x048fe200078c08ff */
[----:B------:R-:W-:Y:S03]  /*3450*/  BSSY B2, `(.L_x_510) ;  /* 0x0000032000027945 */ /* 0x000fe60003800000 */
[----:B--2---:R-:W-:Y:S02]  /*3460*/  LEA.HI.X R73, R22, R79, R2, 0x1, P6 ;  /* 0x0000004f16497211 */ /* 0x004fe400030f0c02 */
[----:B------:R-:W-:-:S13]  /*3470*/  ISETP.GE.AND P6, PT, R23, R104, PT ;  /* 0x000000681700720c */ /* 0x000fda0003fc6270 */
[----:B----4-:R-:W-:Y:S05]  /*3480*/  @P6 BRA `(.L_x_511) ;  /* 0x0000000000b86947 */ /* 0x010fea0003800000 */
[----:B------:R-:W-:Y:S01]  /*3490*/  SHF.R.U64 R76, R68, 0x10, R69 ;  /* 0x00000010444c7819 */ /* 0x000fe20000001245 */
[----:B0-----:R-:W-:Y:S01]  /*34a0*/  IMAD.U32 R68, R14, 0x10000, RZ ;  /* 0x000100000e447824 */ /* 0x001fe200078e00ff */
[--C-:B------:R-:W-:Y:S02]  /*34b0*/  SHF.R.U64 R74, R70, 0x10, R71.reuse ;  /* 0x00000010464a7819 */ /* 0x100fe40000001247 */
[----:B------:R-:W-:Y:S02]  /*34c0*/  SHF.R.U32.HI R71, RZ, 0x10, R71 ;  /* 0x00000010ff477819 */ /* 0x000fe40000011647 */
[----:B------:R-:W-:Y:S02]  /*34d0*/  SHF.R.U32.HI R11, RZ, 0x10, R69 ;  /* 0x00000010ff0b7819 */ /* 0x000fe40000011645 */
[----:B------:R-:W-:Y:S02]  /*34e0*/  PRMT R123, R123, 0x5410, R76 ;  /* 0x000054107b7b7816 */ /* 0x000fe4000000004c */
[----:B------:R-:W-:-:S02]  /*34f0*/  PRMT R125, R125, 0x5410, R74 ;  /* 0x000054107d7d7816 */ /* 0x000fc4000000004a */
[----:B------:R-:W-:Y:S02]  /*3500*/  PRMT R126, R126, 0x5410, R71 ;  /* 0x000054107e7e7816 */ /* 0x000fe40000000047 */
[----:B------:R-:W-:Y:S01]  /*3510*/  LOP3.LUT R69, R14, 0xffff0000, RZ, 0xc0, !PT ;  /* 0xffff00000e457812 */ /* 0x000fe200078ec0ff */
[C---:B------:R-:W-:Y:S01]  /*3520*/  IMAD.U32 R14, R13.reuse, 0x10000, RZ ;  /* 0x000100000d0e7824 */ /* 0x040fe200078e00ff */
[----:B------:R-:W-:Y:S01]  /*3530*/  PRMT R124, R124, 0x5410, R11 ;  /* 0x000054107c7c7816 */ /* 0x000fe2000000000b */
[----:B------:R-:W-:Y:S01]  /*3540*/  IMAD.U32 R76, R126, 0x10000, RZ ;  /* 0x000100007e4c7824 */ /* 0x000fe200078e00ff */
[----:B------:R-:W-:Y:S01]  /*3550*/  LOP3.LUT R13, R13, 0xffff0000, RZ, 0xc0, !PT ;  /* 0xffff00000d0d7812 */ /* 0x000fe200078ec0ff */
[----:B------:R-:W-:Y:S01]  /*3560*/  IMAD.U32 R11, R12, 0x10000, RZ ;  /* 0x000100000c0b7824 */ /* 0x000fe200078e00ff */
[----:B------:R-:W-:Y:S01]  /*3570*/  LOP3.LUT R75, R125, 0xffff0000, RZ, 0xc0, !PT ;  /* 0xffff00007d4b7812 */ /* 0x000fe200078ec0ff */
[----:B------:R-:W-:Y:S01]  /*3580*/  IMAD.U32 R74, R124, 0x10000, RZ ;  /* 0x000100007c4a7824 */ /* 0x000fe200078e00ff */
[C---:B------:R-:W-:Y:S01]  /*3590*/  LOP3.LUT R71, R123.reuse, 0xffff0000, RZ, 0xc0, !PT ;  /* 0xffff00007b477812 */ /* 0x040fe200078ec0ff */
[----:B------:R-:W-:Y:S01]  /*35a0*/  IMAD.U32 R123, R123, 0x10000, RZ ;  /* 0x000100007b7b7824 */ /* 0x000fe200078e00ff */
[----:B------:R-:W-:Y:S01]  /*35b0*/  LOP3.LUT R12, R12, 0xffff0000, RZ, 0xc0, !PT ;  /* 0xffff00000c0c7812 */ /* 0x000fe200078ec0ff */
[----:B------:R-:W-:Y:S01]  /*35c0*/  FMUL.FTZ R77, R13, R75 ;  /* 0x0000004b0d4d7220 */ /* 0x000fe20000410000 */
[----:B------:R-:W-:Y:S01]  /*35d0*/  SHF.L.U32 R125, R125, 0x10, RZ ;  /* 0x000000107d7d7819 */ /* 0x000fe200000006ff */
[-C--:B------:R-:W-:Y:S01]  /*35e0*/  FMUL.FTZ R136, R13, R71.reuse ;  /* 0x000000470d887220 */ /* 0x080fe20000410000 */
[----:B------:R-:W-:Y:S01]  /*35f0*/  FMUL.FTZ R13, R69, R76 ;  /* 0x0000004c450d7220 */ /* 0x000fe20000410000 */
[----:B------:R-:W-:Y:S01]  /*3600*/  LOP3.LUT R70, R15, 0xffff0000, RZ, 0xc0, !PT ;  /* 0xffff00000f467812 */ /* 0x000fe200078ec0ff */
[-C--:B------:R-:W-:Y:S01]  /*3610*/  FMUL.FTZ R69, R69, R74.reuse ;  /* 0x0000004a45457220 */ /* 0x080fe20000410000 */
[----:B------:R-:W-:Y:S01]  /*3620*/  LOP3.LUT R126, R126, 0xffff0000, RZ, 0xc0, !PT ;  /* 0xffff00007e7e7812 */ /* 0x000fe200078ec0ff */
[----:B------:R-:W-:Y:S01]  /*3630*/  FFMA.FTZ R77, R14, R71, -R77 ;  /* 0x000000470e4d7223 */ /* 0x000fe2000001084d */
[----:B------:R-:W-:Y:S01]  /*3640*/  LOP3.LUT R124, R124, 0xffff0000, RZ, 0xc0, !PT ;  /* 0xffff00007c7c7812 */ /* 0x000fe200078ec0ff */
[----:B------:R-:W-:Y:S01]  /*3650*/  FFMA.FTZ R136, R14, R75, R136 ;  /* 0x0000004b0e887223 */ /* 0x000fe20000010088 */
[----:B------:R-:W-:Y:S01]  /*3660*/  FFMA.FTZ R13, R68, R74, -R13 ;  /* 0x0000004a440d7223 */ /* 0x000fe2000001080d */
[----:B------:R-:W-:Y:S01]  /*3670*/  FMUL.FTZ R14, R12, R125 ;  /* 0x0000007d0c0e7220 */ /* 0x000fe20000410000 */
[----:B------:R-:W-:Y:S01]  /*3680*/  FFMA.FTZ R68, R68, R76, R69 ;  /* 0x0000004c44447223 */ /* 0x000fe20000010045 */
[----:B------:R-:W-:Y:S01]  /*3690*/  FMUL.FTZ R12, R12, R123 ;  /* 0x0000007b0c0c7220 */ /* 0x000fe20000410000 */
[----:B------:R-:W-:-:S02]  /*36a0*/  IMAD.U32 R15, R15, 0x10000, RZ ;  /* 0x000100000f0f7824 */ /* 0x000fc400078e00ff */
[C---:B------:R-:W-:Y:S01]  /*36b0*/  FMUL.FTZ R74, R70.reuse, R126 ;  /* 0x0000007e464a7220 */ /* 0x040fe20000410000 */
[-C--:B------:R-:W-:Y:S01]  /*36c0*/  FMUL.FTZ R69, R70, R124.reuse ;  /* 0x0000007c46457220 */ /* 0x080fe20000410000 */
[C---:B------:R-:W-:Y:S01]  /*36d0*/  FFMA.FTZ R14, R11.reuse, R123, -R14 ;  /* 0x0000007b0b0e7223 */ /* 0x040fe2000001080e */
[----:B------:R-:W-:Y:S01]  /*36e0*/  FFMA.FTZ R11, R11, R125, R12 ;  /* 0x0000007d0b0b7223 */ /* 0x000fe2000001000c */
[C---:B------:R-:W-:Y:S01]  /*36f0*/  FFMA.FTZ R74, R15.reuse, R124, -R74 ;  /* 0x0000007c0f4a7223 */ /* 0x040fe2000001084a */
[----:B------:R-:W-:Y:S01]  /*3700*/  FFMA.FTZ R69, R15, R126, R69 ;  /* 0x0000007e0f457223 */ /* 0x000fe20000010045 */
[----:B------:R-:W-:Y:S02]  /*3710*/  F2FP.BF16.F32.PACK_AB R77, R136, R77 ;  /* 0x0000004d884d723e */ /* 0x000fe400000010ff */
[----:B------:R-:W-:Y:S02]  /*3720*/  F2FP.BF16.F32.PACK_AB R68, R68, R13 ;  /* 0x0000000d4444723e */ /* 0x000fe400000010ff */
[----:B------:R-:W-:Y:S01]  /*3730*/  F2FP.BF16.F32.PACK_AB R12, R11, R14 ;  /* 0x0000000e0b0c723e */ /* 0x000fe200000010ff */
[----:B------:R-:W-:Y:S01]  /*3740*/  IMAD.MOV.U32 R13, RZ, RZ, R77 ;  /* 0x000000ffff0d7224 */ /* 0x000fe200078e004d */
[----:B------:R-:W-:Y:S01]  /*3750*/  F2FP.BF16.F32.PACK_AB R15, R69, R74 ;  /* 0x0000004a450f723e */ /* 0x000fe200000010ff */
[----:B------:R-:W-:-:S07]  /*3760*/  IMAD.MOV.U32 R14, RZ, RZ, R68 ;  /* 0x000000ffff0e7224 */ /* 0x000fce00078e0044 */
.L_x_511:
[----:B------:R-:W-:Y:S05]  /*3770*/  BSYNC B2 ;  /* 0x0000000000027941 */ /* 0x000fea0003800000 */
.L_x_510:
[----:B0-----:R0:W-:Y:S02]  /*3780*/  ST.E.128 desc[UR38][R72.64], R12 ;  /* 0x0000000c48007985 */ /* 0x0011e4000c101d26 */
.L_x_505:
[----:B------:R-:W-:Y:S05]  /*3790*/  BSYNC B1 ;  /* 0x0000000000017941 */ /* 0x000fea0003800000 */
.L_x_504:
[----:B------:R-:W-:-:S03]  /*37a0*/  UMOV UR4, 0xffffffff ;  /* 0xffffffff00047882 */ /* 0x000fc60000000000 */
[----:B------:R-:W-:Y:S05]  /*37b0*/  BRA.DIV UR4, `(.L_x_512) ;  /* 0x0000017604887947 */ /* 0x000fea000b800000 */
[----:B------:R1:W1:Y:S04]  /*37c0*/  SHFL.IDX PT, R71, R108, 0x1, 0x181f ;  /* 0x00381f006c477f89 */ /* 0x00026800000e0000 */
[----:B0-----:R0:W0:Y:S02]  /*37d0*/  SHFL.IDX PT, R73, R109, 0x1, 0x181f ;  /* 0x00381f006d497f89 */ /* 0x00102400000e0000 */
.L_x_805:
[----:B------:R-:W-:Y:S01]  /*37e0*/  ISETP.NE.AND P6, PT, R137, RZ, PT ;  /* 0x000000ff8900720c */ /* 0x000fe20003fc5270 */
[----:B------:R-:W-:-:S12]  /*37f0*/  BSSY B1, `(.L_x_513) ;  /* 0x0000072000017945 */ /* 0x000fd80003800000 */
[----:B------:R-:W-:Y:S05]  /*3800*/  @P6 BRA `(.L_x_514) ;  /* 0x0000000400c06947 */ /* 0x000fea0003800000 */
[----:B------:R-:W-:Y:S04]  /*3810*/  BSSY B2, `(.L_x_515) ;  /* 0x0000038000027945 */ /* 0x000fe80003800000 */
[----:B------:R-:W-:Y:S05]  /*3820*/  @P1 BRA `(.L_x_516) ;  /* 0x0000000000d81947 */ /* 0x000fea0003800000 */
[----:B----4-:R4:W2:Y:S01]  /*3830*/  LDS.128 R12, [R94+0x19400] ;  /* 0x019400005e0c7984 */ /* 0x0108a20000000c00 */
[C---:B0-----:R-:W-:Y:S01]  /*3840*/  LEA R68, P6, R16.reuse, R73, 0x1 ;  /* 0x0000004910447211 */ /* 0x041fe200078c08ff */
[----:B------:R-:W-:Y:S03]  /*3850*/  BSSY B3, `(.L_x_517) ;  /* 0x0000032000037945 */ /* 0x000fe60003800000 */
[----:B-1----:R-:W-:Y:S02]  /*3860*/  LEA.HI.X R69, R16, R71, R17, 0x1, P6 ;  /* 0x0000004710457211 */ /* 0x002fe400030f0c11 */
[----:B------:R-:W-:-:S13]  /*3870*/  ISETP.GE.AND P6, PT, R18, R104, PT ;  /* 0x000000681200720c */ /* 0x000fda0003fc6270 */
[----:B----4-:R-:W-:Y:S05]  /*3880*/  @P6 BRA `(.L_x_518) ;  /* 0x0000000000b86947 */ /* 0x010fea0003800000 */
[----:B------:R-:W-:Y:S02]  /*3890*/  SHF.R.U64 R70, R66, 0x10, R67 ;  /* 0x0000001042467819 */ /* 0x000fe40000001243 */
[----:B------:R-:W-:Y:S01]  /*38a0*/  SHF.R.U64 R72, R64, 0x10, R65 ;  /* 0x0000001040487819 */ /* 0x000fe20000001241 */
[----:B--2---:R-:W-:Y:S01]  /*38b0*/  IMAD.U32 R64, R14, 0x10000, RZ ;  /* 0x000100000e407824 */ /* 0x004fe200078e00ff */
[----:B------:R-:W-:Y:S02]  /*38c0*/  SHF.R.U32.HI R67, RZ, 0x10, R67 ;  /* 0x00000010ff437819 */ /* 0x000fe40000011643 */
[----:B------:R-:W-:Y:S02]  /*38d0*/  SHF.R.U32.HI R11, RZ, 0x10, R65 ;  /* 0x00000010ff0b7819 */ /* 0x000fe40000011641 */
[----:B------:R-:W-:Y:S02]  /*38e0*/  PRMT R121, R121, 0x5410, R70 ;  /* 0x0000541079797816 */ /* 0x000fe40000000046 */
[----:B------:R-:W-:-:S02]  /*38f0*/  PRMT R119, R119, 0x5410, R72 ;  /* 0x0000541077777816 */ /* 0x000fc40000000048 */
[----:B------:R-:W-:Y:S01]  /*3900*/  LOP3.LUT R65, R14, 0xffff0000, RZ, 0xc0, !PT ;  /* 0xffff00000e417812 */ /* 0x000fe200078ec0ff */
[C---:B------:R-:W-:Y:S01]  /*3910*/  IMAD.U32 R14, R13.reuse, 0x10000, RZ ;  /* 0x000100000d0e7824 */ /* 0x040fe200078e00ff */
[----:B------:R-:W-:Y:S02]  /*3920*/  PRMT R122, R122, 0x5410, R67 ;  /* 0x000054107a7a7816 */ /* 0x000fe40000000043 */
[----:B------:R-:W-:Y:S01]  /*3930*/  PRMT R120, R120, 0x5410, R11 ;  /* 0x0000541078787816 */ /* 0x000fe2000000000b */
[----:B------:R-:W-:Y:S01]  /*3940*/  IMAD.U32 R11, R12, 0x10000, RZ ;  /* 0x000100000c0b7824 */ /* 0x000fe200078e00ff */
[----:B------:R-:W-:Y:S02]  /*3950*/  LOP3.LUT R13, R13, 0xffff0000, RZ, 0xc0, !PT ;  /* 0xffff00000d0d7812 */ /* 0x000fe400078ec0ff */
[----:B------:R-:W-:Y:S01]  /*3960*/  LOP3.LUT R72, R121, 0xffff0000, RZ, 0xc0, !PT ;  /* 0xffff000079487812 */ /* 0x000fe200078ec0ff */
[----:B------:R-:W-:Y:S01]  /*3970*/  IMAD.U32 R70, R120, 0x10000, RZ ;  /* 0x0001000078467824 */ /* 0x000fe200078e00ff */
[----:B------:R-:W-:Y:S01]  /*3980*/  LOP3.LUT R67, R119, 0xffff0000, RZ, 0xc0, !PT ;  /* 0xffff000077437812 */ /* 0x000fe200078ec0ff */
[----:B------:R-:W-:Y:S01]  /*3990*/  IMAD.U32 R121, R121, 0x10000, RZ ;  /* 0x0001000079797824 */ /* 0x000fe200078e00ff */
[----:B------:R-:W-:Y:S01]  /*39a0*/  SHF.L.U32 R74, R122, 0x10, RZ ;  /* 0x000000107a4a7819 */ /* 0x000fe200000006ff */
[C---:B------:R-:W-:Y:S01]  /*39b0*/  FMUL.FTZ R75, R13.reuse, R72 ;  /* 0x000000480d4b7220 */ /* 0x040fe20000410000 */
[----:B------:R-:W-:Y:S01]  /*39c0*/  LOP3.LUT R12, R12, 0xffff0000, RZ, 0xc0, !PT ;  /* 0xffff00000c0c7812 */ /* 0x000fe200078ec0ff */
[----:B------:R-:W-:Y:S01]  /*39d0*/  FMUL.FTZ R13, R13, R67 ;  /* 0x000000430d0d7220 */ /* 0x000fe20000410000 */
[----:B------:R-:W-:Y:S01]  /*39e0*/  LOP3.LUT R66, R15, 0xffff0000, RZ, 0xc0, !PT ;  /* 0xffff00000f427812 */ /* 0x000fe200078ec0ff */
[C---:B------:R-:W-:Y:S01]  /*39f0*/  FMUL.FTZ R77, R65.reuse, R74 ;  /* 0x0000004a414d7220 */ /* 0x040fe20000410000 */
[----:B------:R-:W-:Y:S01]  /*3a00*/  LOP3.LUT R122, R122, 0xffff0000, RZ, 0xc0, !PT ;  /* 0xffff00007a7a7812 */ /* 0x000fe200078ec0ff */
[----:B------:R-:W-:Y:S01]  /*3a10*/  FMUL.FTZ R65, R65, R70 ;  /* 0x0000004641417220 */ /* 0x000fe20000410000 */
[----:B------:R-:W-:Y:S01]  /*3a20*/  LOP3.LUT R120, R120, 0xffff0000, RZ, 0xc0, !PT ;  /* 0xffff000078787812 */ /* 0x000fe200078ec0ff */
[----:B------:R-:W-:-:S02]  /*3a30*/  IMAD.U32 R119, R119, 0x10000, RZ ;  /* 0x0001000077777824 */ /* 0x000fc400078e00ff */
[C---:B------:R-:W-:Y:S01]  /*3a40*/  FFMA.FTZ R75, R14.reuse, R67, -R75 ;  /* 0x000000430e4b7223 */ /* 0x040fe2000001084b */
[----:B------:R-:W-:Y:S01]  /*3a50*/  FFMA.FTZ R72, R14, R72, R13 ;  /* 0x000000480e487223 */ /* 0x000fe2000001000d */
[----:B------:R-:W-:Y:S01]  /*3a60*/  FFMA.FTZ R77, R64, R70, -R77 ;  /* 0x00000046404d7223 */ /* 0x000fe2000001084d */
[----:B------:R-:W-:Y:S01]  /*3a70*/  FMUL.FTZ R14, R12, R121 ;  /* 0x000000790c0e7220 */ /* 0x000fe20000410000 */
[----:B------:R-:W-:Y:S02]  /*3a80*/  IMAD.U32 R15, R15, 0x10000, RZ ;  /* 0x000100000f0f7824 */ /* 0x000fe400078e00ff */
[----:B------:R-:W-:Y:S01]  /*3a90*/  FFMA.FTZ R64, R64, R74, R65 ;  /* 0x0000004a40407223 */ /* 0x000fe20000010041 */
        /* <DEDUP_REMOVED lines=11> */
[----:B------:R-:W-:Y:S01]  /*3b50*/  F2FP.BF16.F32.PACK_AB R12, R11, R14 ;  /* 0x0000000e0b0c723e */ /* 0x000fe200000010ff */
[----:B------:R-:W-:-:S07]  /*3b60*/  IMAD.MOV.U32 R14, RZ, RZ, R64 ;  /* 0x000000ffff0e7224 */ /* 0x000fce00078e0040 */
.L_x_518:
[----:B------:R-:W-:Y:S05]  /*3b70*/  BSYNC B3 ;  /* 0x0000000000037941 */ /* 0x000fea0003800000 */
.L_x_517:
[----:B--2---:R0:W-:Y:S02]  /*3b80*/  ST.E.128 desc[UR38][R68.64], R12 ;  /* 0x0000000c44007985 */ /* 0x0041e4000c101d26 */
.L_x_516:
[----:B------:R-:W-:Y:S05]  /*3b90*/  BSYNC B2 ;  /* 0x0000000000027941 */ /* 0x000fea0003800000 */
.L_x_515:
[----:B------:R-:W-:Y:S05]  /*3ba0*/  @P2 BRA `(.L_x_514) ;  /* 0x0000000000d82947 */ /* 0x000fea0003800000 */
[----:B0---4-:R0:W4:Y:S01]  /*3bb0*/  LDS.128 R12, [R94+0x1d400] ;  /* 0x01d400005e0c7984 */ /* 0x0111220000000c00 */
[C---:B------:R-:W-:Y:S01]  /*3bc0*/  LEA R64, P6, R22.reuse, R73, 0x1 ;  /* 0x0000004916407211 */ /* 0x040fe200078c08ff */
[----:B------:R-:W-:Y:S03]  /*3bd0*/  BSSY B2, `(.L_x_519) ;  /* 0x0000032000027945 */ /* 0x000fe60003800000 */
[----:B-1----:R-:W-:Y:S02]  /*3be0*/  LEA.HI.X R65, R22, R71, R2, 0x1, P6 ;  /* 0x0000004716417211 */ /* 0x002fe400030f0c02 */
[----:B------:R-:W-:-:S13]  /*3bf0*/  ISETP.GE.AND P6, PT, R23, R104, PT ;  /* 0x000000681700720c */ /* 0x000fda0003fc6270 */
[----:B0-----:R-:W-:Y:S05]  /*3c00*/  @P6 BRA `(.L_x_520) ;  /* 0x0000000000b86947 */ /* 0x001fea0003800000 */
[----:B------:R-:W-:Y:S01]  /*3c10*/  SHF.R.U64 R68, R60, 0x10, R61 ;  /* 0x000000103c447819 */ /* 0x000fe2000000123d */
[----:B----4-:R-:W-:Y:S01]  /*3c20*/  IMAD.U32 R60, R14, 0x10000, RZ ;  /* 0x000100000e3c7824 */ /* 0x010fe200078e00ff */
[--C-:B------:R-:W-:Y:S02]  /*3c30*/  SHF.R.U64 R66, R62, 0x10, R63.reuse ;  /* 0x000000103e427819 */ /* 0x100fe4000000123f */
[----:B------:R-:W-:Y:S02]  /*3c40*/  SHF.R.U32.HI R63, RZ, 0x10, R63 ;  /* 0x00000010ff3f7819 */ /* 0x000fe4000001163f */
[----:B------:R-:W-:Y:S02]  /*3c50*/  SHF.R.U32.HI R11, RZ, 0x10, R61 ;  /* 0x00000010ff0b7819 */ /* 0x000fe4000001163d */
[----:B------:R-:W-:Y:S02]  /*3c60*/  PRMT R111, R111, 0x5410, R68 ;  /* 0x000054106f6f7816 */ /* 0x000fe40000000044 */
[----:B------:R-:W-:-:S02]  /*3c70*/  PRMT R113, R113, 0x5410, R66 ;  /* 0x0000541071717816 */ /* 0x000fc40000000042 */
[----:B------:R-:W-:Y:S02]  /*3c80*/  PRMT R114, R114, 0x5410, R63 ;  /* 0x0000541072727816 */ /* 0x000fe4000000003f */
[----:B------:R-:W-:Y:S02]  /*3c90*/  LOP3.LUT R61, R14, 0xffff0000, RZ, 0xc0, !PT ;  /* 0xffff00000e3d7812 */ /* 0x000fe400078ec0ff */
[----:B------:R-:W-:Y:S01]  /*3ca0*/  PRMT R112, R112, 0x5410, R11 ;  /* 0x0000541070707816 */ /* 0x000fe2000000000b */
[----:B------:R-:W-:Y:S01]  /*3cb0*/  IMAD.U32 R68, R114, 0x10000, RZ ;  /* 0x0001000072447824 */ /* 0x000fe200078e00ff */
[C---:B------:R-:W-:Y:S01]  /*3cc0*/  SHF.L.U32 R14, R13.reuse, 0x10, RZ ;  /* 0x000000100d0e7819 */ /* 0x040fe200000006ff */
[----:B------:R-:W-:Y:S01]  /*3cd0*/  IMAD.U32 R11, R12, 0x10000, RZ ;  /* 0x000100000c0b7824 */ /* 0x000fe200078e00ff */
[----:B------:R-:W-:Y:S01]  /*3ce0*/  LOP3.LUT R13, R13, 0xffff0000, RZ, 0xc0, !PT ;  /* 0xffff00000d0d7812 */ /* 0x000fe200078ec0ff */
[----:B------:R-:W-:Y:S01]  /*3cf0*/  IMAD.U32 R66, R112, 0x10000, RZ ;  /* 0x0001000070427824 */ /* 0x000fe200078e00ff */
[C---:B------:R-:W-:Y:S01]  /*3d00*/  LOP3.LUT R67, R113.reuse, 0xffff0000, RZ, 0xc0, !PT ;  /* 0xffff000071437812 */ /* 0x040fe200078ec0ff */
[----:B------:R-:W-:Y:S01]  /*3d10*/  IMAD.U32 R113, R113, 0x10000, RZ ;  /* 0x0001000071717824 */ /* 0x000fe200078e00ff */
[C---:B------:R-:W-:Y:S01]  /*3d20*/  LOP3.LUT R63, R111.reuse, 0xffff0000, RZ, 0xc0, !PT ;  /* 0xffff00006f3f7812 */ /* 0x040fe200078ec0ff */
[----:B------:R-:W-:Y:S01]  /*3d30*/  IMAD.U32 R111, R111, 0x10000, RZ ;  /* 0x000100006f6f7824 */ /* 0x000fe200078e00ff */
[----:B------:R-:W-:Y:S01]  /*3d40*/  LOP3.LUT R12, R12, 0xffff0000, RZ, 0xc0, !PT ;  /* 0xffff00000c0c7812 */ /* 0x000fe200078ec0ff */
[----:B------:R-:W-:Y:S01]  /*3d50*/  FMUL.FTZ R69, R13, R67 ;  /* 0x000000430d457220 */ /* 0x000fe20000410000 */
[----:B------:R-:W-:Y:S01]  /*3d60*/  LOP3.LUT R62, R15, 0xffff0000, RZ, 0xc0, !PT ;  /* 0xffff00000f3e7812 */ /* 0x000fe200078ec0ff */
[-C--:B------:R-:W-:Y:S01]  /*3d70*/  FMUL.FTZ R70, R13, R63.reuse ;  /* 0x0000003f0d467220 */ /* 0x080fe20000410000 */
[C---:B------:R-:W-:Y:S01]  /*3d80*/  FMUL.FTZ R13, R61.reuse, R68 ;  /* 0x000000443d0d7220 */ /* 0x040fe20000410000 */
        /* <DEDUP_REMOVED lines=22> */
.L_x_520:
[----:B------:R-:W-:Y:S05]  /*3ef0*/  BSYNC B2 ;  /* 0x0000000000027941 */ /* 0x000fea0003800000 */
.L_x_519:
[----:B----4-:R0:W-:Y:S02]  /*3f00*/  ST.E.128 desc[UR38][R64.64], R12 ;  /* 0x0000000c40007985 */ /* 0x0101e4000c101d26 */
.L_x_514:
[----:B------:R-:W-:Y:S05]  /*3f10*/  BSYNC B1 ;  /* 0x0000000000017941 */ /* 0x000fea0003800000 */
.L_x_513:
[----:B------:R-:W-:-:S03]  /*3f20*/  UMOV UR4, 0xffffffff ;  /* 0xffffffff00047882 */ /* 0x000fc60000000000 */
[----:B------:R-:W-:Y:S05]  /*3f30*/  BRA.DIV UR4, `(.L_x_521) ;  /* 0x0000016e04f47947 */ /* 0x000fea000b800000 */
[----:B------:R1:W1:Y:S04]  /*3f40*/  SHFL.IDX PT, R63, R108, 0x2, 0x181f ;  /* 0x00581f006c3f7f89 */ /* 0x00026800000e0000 */
[----:B0-----:R0:W0:Y:S02]  /*3f50*/  SHFL.IDX PT, R65, R109, 0x2, 0x181f ;  /* 0x00581f006d417f89 */ /* 0x00102400000e0000 */
.L_x_809:
[----:B------:R-:W-:Y:S04]  /*3f60*/  BSSY B1, `(.L_x_522) ;  /* 0x0000072000017945 */ /* 0x000fe80003800000 */
        /* <DEDUP_REMOVED lines=10> */
[----:B------:R-:W-:Y:S02]  /*4010*/  SHF.R.U64 R64, R56, 0x10, R57 ;  /* 0x0000001038407819 */ /* 0x000fe40000001239 */
[----:B------:R-:W-:Y:S02]  /*4020*/  SHF.R.U32.HI R59, RZ, 0x10, R59 ;  /* 0x00000010ff3b7819 */ /* 0x000fe4000001163b */
[----:B------:R-:W-:Y:S02]  /*4030*/  SHF.R.U32.HI R11, RZ, 0x10, R57 ;  /* 0x00000010ff0b7819 */ /* 0x000fe40000011639 */
[----:B------:R-:W-:Y:S02]  /*4040*/  PRMT R133, R133, 0x5410, R62 ;  /* 0x0000541085857816 */ /* 0x000fe4000000003e */
[----:B------:R-:W-:-:S02]  /*4050*/  PRMT R131, R131, 0x5410, R64 ;  /* 0x0000541083837816 */ /* 0x000fc40000000040 */
[C---:B--2---:R-:W-:Y:S02]  /*4060*/  SHF.L.U32 R56, R14.reuse, 0x10, RZ ;  /* 0x000000100e387819 */ /* 0x044fe400000006ff */
[----:B------:R-:W-:Y:S01]  /*4070*/  LOP3.LUT R57, R14, 0xffff0000, RZ, 0xc0, !PT ;  /* 0xffff00000e397812 */ /* 0x000fe200078ec0ff */
[C---:B------:R-:W-:Y:S01]  /*4080*/  IMAD.U32 R14, R13.reuse, 0x10000, RZ ;  /* 0x000100000d0e7824 */ /* 0x040fe200078e00ff */
[----:B------:R-:W-:Y:S02]  /*4090*/  PRMT R134, R134, 0x5410, R59 ;  /* 0x0000541086867816 */ /* 0x000fe4000000003b */
[----:B------:R-:W-:Y:S01]  /*40a0*/  PRMT R132, R132, 0x5410, R11 ;  /* 0x0000541084847816 */ /* 0x000fe2000000000b */
[----:B------:R-:W-:Y:S01]  /*40b0*/  IMAD.U32 R11, R12, 0x10000, RZ ;  /* 0x000100000c0b7824 */ /* 0x000fe200078e00ff */
[----:B------:R-:W-:Y:S01]  /*40c0*/  LOP3.LUT R13, R13, 0xffff0000, RZ, 0xc0, !PT ;  /* 0xffff00000d0d7812 */ /* 0x000fe200078ec0ff */
[----:B------:R-:W-:Y:S01]  /*40d0*/  IMAD.U32 R66, R134, 0x10000, RZ ;  /* 0x0001000086427824 */ /* 0x000fe200078e00ff */
[----:B------:R-:W-:Y:S01]  /*40e0*/  LOP3.LUT R64, R133, 0xffff0000, RZ, 0xc0, !PT ;  /* 0xffff000085407812 */ /* 0x000fe200078ec0ff */
[----:B------:R-:W-:Y:S01]  /*40f0*/  IMAD.U32 R62, R132, 0x10000, RZ ;  /* 0x00010000843e7824 */ /* 0x000fe200078e00ff */
[----:B------:R-:W-:Y:S01]  /*4100*/  LOP3.LUT R59, R131, 0xffff0000, RZ, 0xc0, !PT ;  /* 0xffff0000833b7812 */ /* 0x000fe200078ec0ff */
[----:B------:R-:W-:Y:S01]  /*4110*/  FMUL.FTZ R69, R57, R66 ;  /* 0x0000004239457220 */ /* 0x000fe20000410000 */
[----:B------:R-:W-:Y:S01]  /*4120*/  LOP3.LUT R12, R12, 0xffff0000, RZ, 0xc0, !PT ;  /* 0xffff00000c0c7812 */ /* 0x000fe200078ec0ff */
[----:B------:R-:W-:Y:S01]  /*4130*/  FMUL.FTZ R67, R13, R64 ;  /* 0x000000400d437220 */ /* 0x000fe20000410000 */
[----:B------:R-:W-:Y:S01]  /*4140*/  LOP3.LUT R58, R15, 0xffff0000, RZ, 0xc0, !PT ;  /* 0xffff00000f3a7812 */ /* 0x000fe200078ec0ff */
[----:B------:R-:W-:Y:S01]  /*4150*/  FMUL.FTZ R13, R13, R59 ;  /* 0x0000003b0d0d7220 */ /* 0x000fe20000410000 */
[----:B------:R-:W-:Y:S01]  /*4160*/  LOP3.LUT R134, R134, 0xffff0000, RZ, 0xc0, !PT ;  /* 0xffff000086867812 */ /* 0x000fe200078ec0ff */
[----:B------:R-:W-:Y:S01]  /*4170*/  IMAD.U32 R133, R133, 0x10000, RZ ;  /* 0x0001000085857824 */ /* 0x000fe200078e00ff */
[----:B------:R-:W-:Y:S01]  /*4180*/  LOP3.LUT R132, R132, 0xffff0000, RZ, 0xc0, !PT ;  /* 0xffff000084847812 */ /* 0x000fe200078ec0ff */
[----:B------:R-:W-:-:S02]  /*4190*/  IMAD.U32 R131, R131, 0x10000, RZ ;  /* 0x0001000083837824 */ /* 0x000fc400078e00ff */
[----:B------:R-:W-:Y:S01]  /*41a0*/  FMUL.FTZ R57, R57, R62 ;  /* 0x0000003e39397220 */ /* 0x000fe20000410000 */
[C---:B------:R-:W-:Y:S01]  /*41b0*/  FFMA.FTZ R67, R14.reuse, R59, -R67 ;  /* 0x0000003b0e437223 */ /* 0x040fe20000010843 */
[----:B------:R-:W-:Y:S01]  /*41c0*/  FFMA.FTZ R64, R14, R64, R13 ;  /* 0x000000400e407223 */ /* 0x000fe2000001000d */
[----:B------:R-:W-:Y:S01]  /*41d0*/  FFMA.FTZ R69, R56, R62, -R69 ;  /* 0x0000003e38457223 */ /* 0x000fe20000010845 */
[----:B------:R-:W-:Y:S01]  /*41e0*/  FMUL.FTZ R14, R12, R133 ;  /* 0x000000850c0e7220 */ /* 0x000fe20000410000 */
[----:B------:R-:W-:Y:S02]  /*41f0*/  IMAD.U32 R15, R15, 0x10000, RZ ;  /* 0x000100000f0f7824 */ /* 0x000fe400078e00ff */
[C---:B------:R-:W-:Y:S01]  /*4200*/  FMUL.FTZ R62, R58.reuse, R134 ;  /* 0x000000863a3e7220 */ /* 0x040fe20000410000 */
[----:B------:R-:W-:Y:S01]  /*4210*/  FMUL.FTZ R13, R58, R132 ;  /* 0x000000843a0d7220 */ /* 0x000fe20000410000 */
[-C--:B------:R-:W-:Y:S01]  /*4220*/  FMUL.FTZ R12, R12, R131.reuse ;  /* 0x000000830c0c7220 */ /* 0x080fe20000410000 */
[----:B------:R-:W-:Y:S01]  /*4230*/  FFMA.FTZ R56, R56, R66, R57 ;  /* 0x0000004238387223 */ /* 0x000fe20000010039 */
        /* <DEDUP_REMOVED lines=10> */
.L_x_527:
[----:B------:R-:W-:Y:S05]  /*42e0*/  BSYNC B3 ;  /* 0x0000000000037941 */ /* 0x000fea0003800000 */
.L_x_526:
[----:B--2---:R0:W-:Y:S02]  /*42f0*/  ST.E.128 desc[UR38][R60.64], R12 ;  /* 0x0000000c3c007985 */ /* 0x0041e4000c101d26 */
.L_x_525:
[----:B------:R-:W-:Y:S05]  /*4300*/  BSYNC B2 ;  /* 0x0000000000027941 */ /* 0x000fea0003800000 */
.L_x_524:
        /* <DEDUP_REMOVED lines=53> */
.L_x_529:
[----:B------:R-:W-:Y:S05]  /*4660*/  BSYNC B2 ;  /* 0x0000000000027941 */ /* 0x000fea0003800000 */
.L_x_528:
[----:B----4-:R0:W-:Y:S02]  /*4670*/  ST.E.128 desc[UR38][R56.64], R12 ;  /* 0x0000000c38007985 */ /* 0x0101e4000c101d26 */
.L_x_523:
[----:B------:R-:W-:Y:S05]  /*4680*/  BSYNC B1 ;  /* 0x0000000000017941 */ /* 0x000fea0003800000 */
.L_x_522:
[----:B------:R-:W-:-:S03]  /*4690*/  UMOV UR4, 0xffffffff ;  /* 0xffffffff00047882 */ /* 0x000fc60000000000 */
[----:B------:R-:W-:Y:S05]  /*46a0*/  BRA.DIV UR4, `(.L_x_530) ;  /* 0x0000016a04647947 */ /* 0x000fea000b800000 */
[----:B------:R2:W2:Y:S04]  /*46b0*/  SHFL.IDX PT, R55, R108, 0x3, 0x181f ;  /* 0x00781f006c377f89 */ /* 0x0004a800000e0000 */
[----:B01----:R-:W0:Y:S02]  /*46c0*/  SHFL.IDX PT, R109, R109, 0x3, 0x181f ;  /* 0x00781f006d6d7f89 */ /* 0x003e2400000e0000 */
.L_x_813:
[----:B------:R-:W-:Y:S05]  /*46d0*/  @P4 BRA `(.L_x_531) ;  /* 0x0000003400d44947 */ /* 0x000fea0003800000 */
[----:B------:R-:W-:Y:S04]  /*46e0*/  BSSY B1, `(.L_x_532) ;  /* 0x0000038000017945 */ /* 0x000fe80003800000 */
[----:B------:R-:W-:Y:S05]  /*46f0*/  @P1 BRA `(.L_x_533) ;  /* 0x0000000000d81947 */ /* 0x000fea0003800000 */
[----:B----4-:R1:W4:Y:S01]  /*4700*/  LDS.128 R12, [R94+0x1b400] ;  /* 0x01b400005e0c7984 */ /* 0x0103220000000c00 */
[C---:B0-----:R-:W-:Y:S01]  /*4710*/  LEA R52, P3, R16.reuse, R109, 0x1 ;  /* 0x0000006d10347211 */ /* 0x041fe200078608ff */
[----:B------:R-:W-:Y:S03]  /*4720*/  BSSY B2, `(.L_x_534) ;  /* 0x0000032000027945 */ /* 0x000fe60003800000 */
[----:B--2---:R-:W-:Y:S02]  /*4730*/  LEA.HI.X R53, R16, R55, R17, 0x1, P3 ;  /* 0x0000003710357211 */ /* 0x004fe400018f0c11 */
[----:B------:R-:W-:-:S13]  /*4740*/  ISETP.GE.AND P3, PT, R18, R104, PT ;  /* 0x000000681200720c */ /* 0x000fda0003f66270 */
[----:B-1----:R-:W-:Y:S05]  /*4750*/  @P3 BRA `(.L_x_535) ;  /* 0x0000000000b83947 */ /* 0x002fea0003800000 */
[----:B------:R-:W-:Y:S02]  /*4760*/  SHF.R.U64 R54, R50, 0x10, R51 ;  /* 0x0000001032367819 */ /* 0x000fe40000001233 */
[----:B------:R-:W-:Y:S01]  /*4770*/  SHF.R.U64 R56, R48, 0x10, R49 ;  /* 0x0000001030387819 */ /* 0x000fe20000001231 */
[----:B----4-:R-:W-:Y:S01]  /*4780*/  IMAD.U32 R48, R14, 0x10000, RZ ;  /* 0x000100000e307824 */ /* 0x010fe200078e00ff */
        /* <DEDUP_REMOVED lines=43> */
.L_x_535:
[----:B------:R-:W-:Y:S05]  /*4a40*/  BSYNC B2 ;  /* 0x0000000000027941 */ /* 0x000fea0003800000 */
.L_x_534:
[----:B----4-:R1:W-:Y:S02]  /*4a50*/  ST.E.128 desc[UR38][R52.64], R12 ;  /* 0x0000000c34007985 */ /* 0x0103e4000c101d26 */
.L_x_533:
[----:B------:R-:W-:Y:S05]  /*4a60*/  BSYNC B1 ;  /* 0x0000000000017941 */ /* 0x000fea0003800000 */
.L_x_532:
[----:B------:R-:W-:Y:S05]  /*4a70*/  @P2 BRA `(.L_x_531) ;  /* 0x0000003000ec2947 */ /* 0x000fea0003800000 */
[----:B-1--4-:R1:W4:Y:S01]  /*4a80*/  LDS.128 R12, [R94+0x1f400] ;  /* 0x01f400005e0c7984 */ /* 0x0123220000000c00 */
[C---:B0-----:R-:W-:Y:S01]  /*4a90*/  LEA R48, P3, R22.reuse, R109, 0x1 ;  /* 0x0000006d16307211 */ /* 0x041fe200078608ff */
[----:B------:R-:W-:Y:S03]  /*4aa0*/  BSSY B1, `(.L_x_536) ;  /* 0x0000032000017945 */ /* 0x000fe60003800000 */
[----:B--2---:R-:W-:Y:S02]  /*4ab0*/  LEA.HI.X R49, R22, R55, R2, 0x1, P3 ;  /* 0x0000003716317211 */ /* 0x004fe400018f0c02 */
[----:B------:R-:W-:-:S13]  /*4ac0*/  ISETP.GE.AND P3, PT, R23, R104, PT ;  /* 0x000000681700720c */ /* 0x000fda0003f66270 */
[----:B-1----:R-:W-:Y:S05]  /*4ad0*/  @P3 BRA `(.L_x_537) ;  /* 0x0000000000b83947 */ /* 0x002fea0003800000 */
        /* <DEDUP_REMOVED lines=35> */
[----:B------:R-:W-:Y:S01]  /*4d10*/  FMUL.FTZ R45, R46, R106 ;  /* 0x0000006a2e2d7220 */ /* 0x000fe20000410000 */
        /* <DEDUP_REMOVED lines=10> */
.L_x_537:
[----:B------:R-:W-:Y:S05]  /*4dc0*/  BSYNC B1 ;  /* 0x0000000000017941 */ /* 0x000fea0003800000 */
.L_x_536:
[----:B----4-:R0:W-:Y:S01]  /*4dd0*/  ST.E.128 desc[UR38][R48.64], R12 ;  /* 0x0000000c30007985 */ /* 0x0101e2000c101d26 */
[----:B------:R-:W-:Y:S05]  /*4de0*/  BRA `(.L_x_531) ;  /* 0x0000003000107947 */ /* 0x000fea0003800000 */
.L_x_491:
[----:B------:R-:W-:Y:S02]  /*4df0*/  ISETP.GE.AND P4, PT, R220, R98, PT ;  /* 0x00000062dc00720c */ /* 0x000fe40003f86270 */
[----:B------:R-:W-:Y:S02]  /*4e00*/  CS2R R50, SRZ ;  /* 0x0000000000327805 */ /* 0x000fe4000001ff00 */
[----:B------:R-:W-:-:S13]  /*4e10*/  ISETP.GE.OR P4, PT, R16, R104, P4 ;  /* 0x000000681000720c */ /* 0x000fda0002786670 */
[----:B------:R-:W-:Y:S01]  /*4e20*/  @!P4 IADD3 R46, P3, P5, R86, R14, R10 ;  /* 0x0000000e562ec210 */ /* 0x000fe20007d7e00a */
[----:B------:R-:W0:Y:S03]  /*4e30*/  @!P4 LDC.64 R60, c[0x0][0x3e8] ;  /* 0x0000fa00ff3ccb82 */ /* 0x000e260000000a00 */
[----:B------:R-:W-:Y:S02]  /*4e40*/  @!P4 IADD3.X R47, R39, R103, R7, P3, P5 ;  /* 0x00000067272fc210 */ /* 0x000fe40001fea407 */
[----:B------:R-:W-:-:S03]  /*4e50*/  @!P4 IADD3 R44, P3, P5, R90, R12, R32 ;  /* 0x0000000c5a2cc210 */ /* 0x000fc60007d7e020 */
[----:B------:R-:W1:Y:S01]  /*4e60*/  @!P4 LDC.64 R62, c[0x0][0x400] ;  /* 0x00010000ff3ecb82 */ /* 0x000e620000000a00 */
[----:B------:R-:W-:Y:S02]  /*4e70*/  @!P4 IADD3.X R45, R80, R11, R29, P3, P5 ;  /* 0x0000000b502dc210 */ /* 0x000fe40001fea41d */
[----:B------:R-:W-:-:S04]  /*4e80*/  ISETP.GE.AND P3, PT, R219, R98, PT ;  /* 0x00000062db00720c */ /* 0x000fc80003f66270 */
[----:B------:R-:W-:-:S13]  /*4e90*/  ISETP.GE.OR P3, PT, R16, R104, P3 ;  /* 0x000000681000720c */ /* 0x000fda0001f66670 */
[----:B------:R-:W-:Y:S01]  /*4ea0*/  @!P3 IADD3 R66, P5, P6, R86, R20, R14 ;  /* 0x000000145642b210 */ /* 0x000fe20007ebe00e */
[----:B------:R-:W2:Y:S03]  /*4eb0*/  @!P3 LDC.64 R68, c[0x0][0x3e8] ;  /* 0x0000fa00ff44bb82 */ /* 0x000ea60000000a00 */
[----:B------:R-:W-:Y:S02]  /*4ec0*/  @!P3 IADD3.X R67, R39, R8, R103, P5, P6 ;  /* 0x000000082743b210 */ /* 0x000fe40002fec467 */
[----:B------:R-:W-:-:S03]  /*4ed0*/  @!P3 IADD3 R64, P5, P6, R90, R33, R12 ;  /* 0x000000215a40b210 */ /* 0x000fc60007ebe00c */
[----:B------:R-:W3:Y:S01]  /*4ee0*/  @!P3 LDC.64 R70, c[0x0][0x400] ;  /* 0x00010000ff46bb82 */ /* 0x000ee20000000a00 */
[----:B------:R-:W-:Y:S02]  /*4ef0*/  @!P3 IADD3.X R65, R80, R30, R11, P5, P6 ;  /* 0x0000001e5041b210 */ /* 0x000fe40002fec40b */
[----:B------:R-:W-:-:S04]  /*4f00*/  ISETP.GE.AND P5, PT, R153, R98, PT ;  /* 0x000000629900720c */ /* 0x000fc80003fa6270 */
[----:B------:R-:W-:-:S13]  /*4f10*/  ISETP.GE.OR P5, PT, R16, R104, P5 ;  /* 0x000000681000720c */ /* 0x000fda0002fa6670 */
[----:B------:R-:W4:Y:S01]  /*4f20*/  @!P5 LDC.64 R52, c[0x0][0x3e8] ;  /* 0x0000fa00ff34db82 */ /* 0x000f220000000a00 */
[----:B------:R-:W-:-:S04]  /*4f30*/  @!P5 IADD3 R48, P6, R86, R14, RZ ;  /* 0x0000000e5630d210 */ /* 0x000fc80007fde0ff */
[----:B------:R-:W-:-:S03]  /*4f40*/  @!P5 IADD3.X R49, R103, R39, RZ, P6, !PT ;  /* 0x000000276731d210 */ /* 0x000fc600037fe4ff */
[----:B------:R-:W0:Y:S01]  /*4f50*/  @!P5 LDC.64 R54, c[0x0][0x400] ;  /* 0x00010000ff36db82 */ /* 0x000e220000000a00 */
[----:B----4-:R-:W-:-:S04]  /*4f60*/  @!P5 LEA R52, P6, R48, R52, 0x1 ;  /* 0x000000343034d211 */ /* 0x010fc800078c08ff */
[----:B------:R-:W-:Y:S02]  /*4f70*/  @!P5 LEA.HI.X R53, R48, R53, R49, 0x1, P6 ;  /* 0x000000353035d211 */ /* 0x000fe400030f0c31 */
[----:B------:R-:W-:-:S05]  /*4f80*/  @!P5 IADD3 R48, P6, R90, R12, RZ ;  /* 0x0000000c5a30d210 */ /* 0x000fca0007fde0ff */
[----:B------:R-:W-:Y:S01]  /*4f90*/  @!P5 IMAD.X R49, R11, 0x1, R80, P6 ;  /* 0x000000010b31d824 */ /* 0x000fe200030e0650 */
[----:B0-----:R-:W-:-:S04]  /*4fa0*/  @!P5 LEA R54, P6, R48, R54, 0x1 ;  /* 0x000000363036d211 */ /* 0x001fc800078c08ff */
[----:B------:R-:W-:Y:S02]  /*4fb0*/  @!P5 LEA.HI.X R55, R48, R55, R49, 0x1, P6 ;  /* 0x000000373037d211 */ /* 0x000fe400030f0c31 */
[----:B------:R-:W-:Y:S02]  /*4fc0*/  CS2R R48, SRZ ;  /* 0x0000000000307805 */ /* 0x000fe4000001ff00 */
[----:B------:R-:W-:-:S04]  /*4fd0*/  @!P4 LEA R60, P6, R46, R60, 0x1 ;  /* 0x0000003c2e3cc211 */ /* 0x000fc800078c08ff */
[----:B------:R-:W-:Y:S02]  /*4fe0*/  @!P4 LEA.HI.X R61, R46, R61, R47, 0x1, P6 ;  /* 0x0000003d2e3dc211 */ /* 0x000fe400030f0c2f */
[----:B------:R-:W-:Y:S02]  /*4ff0*/  CS2R R46, SRZ ;  /* 0x00000000002e7805 */ /* 0x000fe4000001ff00 */
[C---:B-1----:R-:W-:Y:S01]  /*5000*/  @!P4 LEA R62, P6, R44.reuse, R62, 0x1 ;  /* 0x0000003e2c3ec211 */ /* 0x042fe200078c08ff */
[----:B------:R0:W5:Y:S03]  /*5010*/  @!P5 LDG.E.128 R48, desc[UR38][R54.64] ;  /* 0x000000263630d981 */ /* 0x000166000c1e1d00 */
[----:B------:R-:W-:Y:S02]  /*5020*/  @!P4 LEA.HI.X R63, R44, R63, R45, 0x1, P6 ;  /* 0x0000003f2c3fc211 */ /* 0x000fe400030f0c2d */
[----:B------:R-:W-:-:S02]  /*5030*/  CS2R R44, SRZ ;  /* 0x00000000002c7805 */ /* 0x000fc4000001ff00 */
[----:B------:R-:W-:Y:S02]  /*5040*/  CS2R R58, SRZ ;  /* 0x00000000003a7805 */ /* 0x000fe4000001ff00 */
[----:B------:R-:W-:Y:S02]  /*5050*/  CS2R R56, SRZ ;  /* 0x0000000000387805 */ /* 0x000fe4000001ff00 */
[----:B------:R1:W5:Y:S01]  /*5060*/  @!P5 LDG.E.128 R44, desc[UR38][R52.64] ;  /* 0x00000026342cd981 */ /* 0x000362000c1e1d00 */
[----:B0-----:R-:W-:-:S03]  /*5070*/  CS2R R54, SRZ ;  /* 0x0000000000367805 */ /* 0x001fc6000001ff00 */
[----:B------:R0:W5:Y:S01]  /*5080*/  @!P4 LDG.E.128 R56, desc[UR38][R62.64] ;  /* 0x000000263e38c981 */ /* 0x000162000c1e1d00 */
[----:B-1----:R-:W-:-:S06]  /*5090*/  CS2R R52, SRZ ;  /* 0x0000000000347805 */ /* 0x002fcc000001ff00 */
[----:B------:R1:W5:Y:S01]  /*50a0*/  @!P4 LDG.E.128 R52, desc[UR38][R60.64] ;  /* 0x000000263c34c981 */ /* 0x000362000c1e1d00 */
[----:B--2---:R-:W-:-:S04]  /*50b0*/  @!P3 LEA R68, P4, R66, R68, 0x1 ;  /* 0x000000444244b211 */ /* 0x004fc800078808ff */
[----:B------:R-:W-:Y:S02]  /*50c0*/  @!P3 LEA.HI.X R69, R66, R69, R67, 0x1, P4 ;  /* 0x000000454245b211 */ /* 0x000fe400020f0c43 */
[----:B---3--:R-:W-:-:S04]  /*50d0*/  @!P3 LEA R70, P4, R64, R70, 0x1 ;  /* 0x000000464046b211 */ /* 0x008fc800078808ff */
[----:B------:R-:W-:Y:S02]  /*50e0*/  @!P3 LEA.HI.X R71, R64, R71, R65, 0x1, P4 ;  /* 0x000000474047b211 */ /* 0x000fe400020f0c41 */
[----:B------:R-:W-:-:S04]  /*50f0*/  ISETP.GE.AND P4, PT, R218, R98, PT ;  /* 0x00000062da00720c */ /* 0x000fc80003f86270 */
[----:B------:R-:W-:Y:S02]  /*5100*/  ISETP.GE.OR P4, PT, R16, R104, P4 ;  /* 0x000000681000720c */ /* 0x000fe40002786670 */
[----:B0-----:R-:W-:Y:S02]  /*5110*/  CS2R R62, SRZ ;  /* 0x00000000003e7805 */ /* 0x001fe4000001ff00 */
[----:B-1----:R-:W-:Y:S02]  /*5120*/  CS2R R60, SRZ ;  /* 0x00000000003c7805 */ /* 0x002fe4000001ff00 */
[----:B------:R-:W-:Y:S02]  /*5130*/  CS2R R66, SRZ ;  /* 0x0000000000427805 */ /* 0x000fe4000001ff00 */
[----:B------:R-:W-:Y:S01]  /*5140*/  CS2R R64, SRZ ;  /* 0x0000000000407805 */ /* 0x000fe2000001ff00 */
[----:B------:R-:W-:Y:S01]  /*5150*/  BSSY B1, `(.L_x_538) ;  /* 0x000001d000017945 */ /* 0x000fe20003800000 */
[----:B------:R-:W-:-:S02]  /*5160*/  CS2R R74, SRZ ;  /* 0x00000000004a7805 */ /* 0x000fc4000001ff00 */
[----:B------:R-:W-:Y:S01]  /*5170*/  CS2R R72, SRZ ;  /* 0x0000000000487805 */ /* 0x000fe2000001ff00 */
[----:B------:R0:W5:Y:S04]  /*5180*/  @!P3 LDG.E.128 R60, desc[UR38][R68.64] ;  /* 0x00000026443cb981 */ /* 0x000168000c1e1d00 */
[----:B------:R1:W5:Y:S01]  /*5190*/  @!P3 LDG.E.128 R64, desc[UR38][R70.64] ;  /* 0x000000264640b981 */ /* 0x000362000c1e1d00 */
[----:B------:R-:W-:Y:S02]  /*51a0*/  ISETP.GE.AND P3, PT, R16, R104, PT ;  /* 0x000000681000720c */ /* 0x000fe40003f66270 */
[----:B0-----:R-:W-:Y:S02]  /*51b0*/  CS2R R68, SRZ ;  /* 0x0000000000447805 */ /* 0x001fe4000001ff00 */
[----:B-1----:R-:W-:Y:S01]  /*51c0*/  CS2R R70, SRZ ;  /* 0x0000000000467805 */ /* 0x002fe2000001ff00 */
[----:B------:R-:W-:Y:S08]  /*51d0*/  @P4 BRA `(.L_x_539) ;  /* 0x0000000000504947 */ /* 0x000ff00003800000 */
[----:B------:R-:W0:Y:S01]  /*51e0*/  LDC.64 R68, c[0x0][0x3f8] ;  /* 0x0000fe00ff447b82 */ /* 0x000e220000000a00 */
[----:B------:R-:W-:Y:S01]  /*51f0*/  IMAD.MOV.U32 R15, RZ, RZ, R103 ;  /* 0x000000ffff0f7224 */ /* 0x000fe200078e0067 */
[----:B------:R-:W-:Y:S01]  /*5200*/  ULDC.64 UR4, c[0x0][0x3e8] ;  /* 0x0000fa0000047ab9 */ /* 0x000fe20000000a00 */
[----:B------:R-:W-:Y:S01]  /*5210*/  IMAD.MOV.U32 R13, RZ, RZ, R11 ;  /* 0x000000ffff0d7224 */ /* 0x000fe200078e000b */
[----:B------:R-:W-:-:S04]  /*5220*/  ULDC.64 UR6, c[0x0][0x400] ;  /* 0x0001000000067ab9 */ /* 0x000fc80000000a00 */
[----:B------:R-:W1:Y:S01]  /*5230*/  LDC.64 R70, c[0x0][0x408] ;  /* 0x00010200ff467b82 */ /* 0x000e620000000a00 */
[----:B0-----:R-:W-:-:S04]  /*5240*/  IMAD.WIDE.U32 R14, R68, 0x60, R14 ;  /* 0x00000060440e7825 */ /* 0x001fc800078e000e */
[----:B------:R-:W-:Y:S01]  /*5250*/  IMAD R69, R69, 0x60, RZ ;  /* 0x0000006045457824 */ /* 0x000fe200078e02ff */
[----:B------:R-:W-:Y:S01]  /*5260*/  IADD3 R14, P4, R86, R14, RZ ;  /* 0x0000000e560e7210 */ /* 0x000fe20007f9e0ff */
[----:B-1----:R-:W-:-:S03]  /*5270*/  IMAD.WIDE.U32 R12, R70, 0x60, R12 ;  /* 0x00000060460c7825 */ /* 0x002fc600078e000c */
[----:B------:R-:W-:Y:S01]  /*5280*/  IADD3.X R15, R39, R15, R69, P4, !PT ;  /* 0x0000000f270f7210 */ /* 0x000fe200027fe445 */
[----:B------:R-:W-:Y:S01]  /*5290*/  IMAD R71, R71, 0x60, RZ ;  /* 0x0000006047477824 */ /* 0x000fe200078e02ff */
[----:B------:R-:W-:-:S04]  /*52a0*/  IADD3 R11, P4, R90, R12, RZ ;  /* 0x0000000c5a0b7210 */ /* 0x000fc80007f9e0ff */
[----:B------:R-:W-:Y:S02]  /*52b0*/  IADD3.X R12, R80, R13, R71, P4, !PT ;  /* 0x0000000d500c7210 */ /* 0x000fe400027fe447 */
[----:B------:R-:W-:-:S04]  /*52c0*/  LEA R68, P4, R14, UR4, 0x1 ;  /* 0x000000040e447c11 */ /* 0x000fc8000f8808ff */
[----:B------:R-:W-:Y:S02]  /*52d0*/  LEA.HI.X R69, R14, UR5, R15, 0x1, P4 ;  /* 0x000000050e457c11 */ /* 0x000fe4000a0f0c0f */
[----:B------:R-:W-:-:S04]  /*52e0*/  LEA R72, P4, R11, UR6, 0x1 ;  /* 0x000000060b487c11 */ /* 0x000fc8000f8808ff */
[----:B------:R-:W-:Y:S01]  /*52f0*/  LEA.HI.X R73, R11, UR7, R12, 0x1, P4 ;  /* 0x000000070b497c11 */ /* 0x000fe2000a0f0c0c */
[----:B------:R-:W5:Y:S05]  /*5300*/  LDG.E.128 R68, desc[UR38][R68.64] ;  /* 0x0000002644447981 */ /* 0x000f6a000c1e1d00 */
[----:B------:R-:W5:Y:S03]  /*5310*/  LDG.E.128 R72, desc[UR38][R72.64] ;  /* 0x0000002648487981 */ /* 0x000f66000c1e1d00 */
.L_x_539:
[----:B------:R-:W-:Y:S05]  /*5320*/  BSYNC B1 ;  /* 0x0000000000017941 */ /* 0x000fea0003800000 */
.L_x_538:
[----:B-----5:R-:W-:Y:S01]  /*5330*/  IMAD.MOV.U32 R12, RZ, RZ, R71 ;  /* 0x000000ffff0c7224 */ /* 0x020fe200078e0047 */
[----:B------:R-:W-:Y:S01]  /*5340*/  ISETP.NE.AND P5, PT, R157, 0x3, PT ;  /* 0x000000039d00780c */ /* 0x000fe20003fa5270 */
[----:B------:R-:W-:Y:S02]  /*5350*/  IMAD.MOV.U32 R13, RZ, RZ, R68 ;  /* 0x000000ffff0d7224 */ /* 0x000fe400078e0044 */
        /* <DEDUP_REMOVED lines=9> */
[----:B------:R-:W-:-:S02]  /*53f0*/  MOV R11, R74 ;  /* 0x0000004a000b7202 */ /* 0x000fc40000000f00 */
        /* <DEDUP_REMOVED lines=48> */
[----:B------:R-:W-:Y:S02]  /*5700*/  PRMT R125, R12, 0x7610, R125 ;  /* 0x000076100c7d7816 */ /* 0x000fe4000000007d */
[----:B------:R-:W-:Y:S02]  /*5710*/  PRMT R124, R11, 0x7610, R124 ;  /* 0x000076100b7c7816 */ /* 0x000fe4000000007c */
[----:B------:R-:W-:Y:S02]  /*5720*/  PRMT R126, R13, 0x7610, R126 ;  /* 0x000076100d7e7816 */ /* 0x000fe4000000007e */
[----:B------:R-:W-:Y:S01]  /*5730*/  PRMT R127, R14, 0x7610, R127 ;  /* 0x000076100e7f7816 */ /* 0x000fe2000000007f */
[----:B------:R-:W-:Y:S06]  /*5740*/  @!P5 BRA `(.L_x_540) ;  /* 0x000000000004d947 */ /* 0x000fec0003800000 */
[----:B------:R-:W-:Y:S01]  /*5750*/  BPT.TRAP 0x1 ;  /* 0x000000040000795c */ /* 0x000fe20000300000 */
.L_x_540:
[----:B------:R-:W-:Y:S01]  /*5760*/  IMAD R92, R155, 0x8, R156 ;  /* 0x000000089b5c7824 */ /* 0x000fe200078e029c */
[----:B------:R-:W-:Y:S01]  /*5770*/  SHF.L.U32 R103, R154, 0x1f, RZ ;  /* 0x0000001f9a677819 */ /* 0x000fe200000006ff */
[----:B------:R-:W0:Y:S01]  /*5780*/  LDC R110, c[0x0][0x2f4] ;  /* 0x0000bd00ff6e7b82 */ /* 0x000e220000000800 */
[----:B------:R-:W-:Y:S02]  /*5790*/  BSSY B1, `(.L_x_541) ;  /* 0x0000003000017945 */ /* 0x000fe40003800000 */
[----:B------:R-:W1:Y:S02]  /*57a0*/  SYNCS.PHASECHK.TRANS64.TRYWAIT P4, [R92+URZ+0x28890], R103 ;  /* 0x028890675c0075a7 */ /* 0x000e64000808017f */
[----:B-1----:R-:W-:Y:S05]  /*57b0*/  @!P4 BRA `(.L_x_542) ;  /* 0x00000158006cc947 */ /* 0x002fea0003800000 */
.L_x_814:
[----:B------:R-:W-:Y:S05]  /*57c0*/  BSYNC B1 ;  /* 0x0000000000017941 */ /* 0x000fea0003800000 */
.L_x_541:
[----:B------:R-:W-:Y:S01]  /*57d0*/  UMOV UR4, 0xffffffff ;  /* 0xffffffff00047882 */ /* 0x000fe20000000000 */
[----:B0-----:R-:W-:Y:S02]  /*57e0*/  IMAD.IADD R112, R110, 0x1, -R37 ;  /* 0x000000016e707824 */ /* 0x001fe400078e0a25 */
[----:B------:R-:W-:Y:S05]  /*57f0*/  BRA.DIV UR4, `(.L_x_543) ;  /* 0x0000015a04707947 */ /* 0x000fea000b800000 */
[----:B------:R0:W2:Y:S04]  /*5800*/  SHFL.IDX PT, R107, R108, RZ, 0x181f ;  /* 0x00181fff6c6b7589 */ /* 0x0000a800000e0000 */
[----:B------:R0:W3:Y:S02]  /*5810*/  SHFL.IDX PT, R106, R109, RZ, 0x181f ;  /* 0x00181fff6d6a7589 */ /* 0x0000e400000e0000 */
.L_x_818:
[----:B------:R-:W-:Y:S01]  /*5820*/  ISETP.GE.OR P4, PT, R153, R98, P1 ;  /* 0x000000629900720c */ /* 0x000fe20000f86670 */
[----:B------:R-:W-:-:S12]  /*5830*/  BSSY B1, `(.L_x_544) ;  /* 0x000007a000017945 */ /* 0x000fd80003800000 */
[----:B------:R-:W-:Y:S05]  /*5840*/  @P4 BRA `(.L_x_545) ;  /* 0x0000000400e04947 */ /* 0x000fea0003800000 */
[----:B------:R-:W-:Y:S01]  /*5850*/  SEL R11, R37, R112, !P0 ;  /* 0x00000070250b7207 */ /* 0x000fe20004000000 */
[----:B------:R-:W-:Y:S01]  /*5860*/  BSSY B2, `(.L_x_546) ;  /* 0x0000072000027945 */ /* 0x000fe20003800000 */
[C---:B---3--:R-:W-:Y:S02]  /*5870*/  LEA R104, P4, R43.reuse, R106, 0x1 ;  /* 0x0000006a2b687211 */ /* 0x048fe400078808ff */
[----:B------:R-:W-:Y:S02]  /*5880*/  SHF.R.S32.HI R12, RZ, 0x1f, R11 ;  /* 0x0000001fff0c7819 */ /* 0x000fe4000001140b */
[----:B--2---:R-:W-:Y:S02]  /*5890*/  LEA.HI.X R105, R43, R107, R83, 0x1, P4 ;  /* 0x0000006b2b697211 */ /* 0x004fe400020f0c53 */
[----:B------:R-:W-:-:S04]  /*58a0*/  LEA.HI R12, R12, R11, RZ, 0x4 ;  /* 0x0000000b0c0c7211 */ /* 0x000fc800078f20ff */
[----:B------:R-:W-:-:S04]  /*58b0*/  LEA.HI.SX32 R12, R12, R81, 0x1c ;  /* 0x000000510c0c7211 */ /* 0x000fc800078fe2ff */
[----:B------:R-:W-:Y:S01]  /*58c0*/  SHF.R.S32.HI R13, RZ, 0x1f, R12 ;  /* 0x0000001fff0d7819 */ /* 0x000fe2000001140c */
[----:B------:R-:W-:-:S03]  /*58d0*/  IMAD.SHL.U32 R11, R12, 0x8, RZ ;  /* 0x000000080c0b7824 */ /* 0x000fc600078e00ff */
[----:B------:R-:W-:Y:S02]  /*58e0*/  LEA.HI R12, R13, R12, RZ, 0x3 ;  /* 0x0000000c0d0c7211 */ /* 0x000fe400078f18ff */
[----:B------:R-:W-:-:S03]  /*58f0*/  LOP3.LUT R13, R11, 0x38, RZ, 0xc0, !PT ;  /* 0x000000380b0d7812 */ /* 0x000fc600078ec0ff */
[----:B------:R-:W-:Y:S01]  /*5900*/  IMAD.SHL.U32 R12, R12, 0x400, RZ ;  /* 0x000004000c0c7824 */ /* 0x000fe200078e00ff */
[----:B------:R-:W-:-:S04]  /*5910*/  LOP3.LUT R13, R13, 0x1c0, R228, 0xf8, !PT ;  /* 0x000001c00d0d7812 */ /* 0x000fc800078ef8e4 */
[----:B------:R-:W-:Y:S02]  /*5920*/  LOP3.LUT R12, R12, 0x7fffe000, RZ, 0xc0, !PT ;  /* 0x7fffe0000c0c7812 */ /* 0x000fe400078ec0ff */
[----:B------:R-:W-:-:S04]  /*5930*/  LOP3.LUT R13, R13, R198, RZ, 0x3c, !PT ;  /* 0x000000c60d0d7212 */ /* 0x000fc800078e3cff */
[----:B------:R-:W-:Y:S02]  /*5940*/  IADD3 R12, R13, R12, R199 ;  /* 0x0000000c0d0c7210 */ /* 0x000fe40007ffe0c7 */
[----:B------:R-:W-:-:S03]  /*5950*/  LEA R13, R155, R6, 0xe ;  /* 0x000000069b0d7211 */ /* 0x000fc600078e70ff */
[----:B------:R-:W-:Y:S02]  /*5960*/  IMAD R15, R155, 0x4000, R12 ;  /* 0x000040009b0f7824 */ /* 0x000fe400078e020c */
[--C-:B------:R-:W-:Y:S02]  /*5970*/  IMAD R13, R13, 0x2, R156.reuse ;  /* 0x000000020d0d7824 */ /* 0x100fe400078e029c */
[----:B------:R-:W-:-:S04]  /*5980*/  IMAD R76, R15, 0x2, R156 ;  /* 0x000000020f4c7824 */ /* 0x000fc800078e029c */
[----:B------:R-:W2:Y:S04]  /*5990*/  LDS.128 R12, [R13+0x18400] ;  /* 0x018400000d0c7984 */ /* 0x000ea80000000c00 */
[----:B------:R-:W3:Y:S01]  /*59a0*/  LDS.128 R76, [R76+0x18400] ;  /* 0x018400004c4c7984 */ /* 0x000ee20000000c00 */
[----:B------:R-:W-:Y:S05]  /*59b0*/  @P3 BRA `(.L_x_547) ;  /* 0x0000000400703947 */ /* 0x000fea0003800000 */
[----:B------:R-:W-:Y:S01]  /*59c0*/  SHF.R.U32.HI R147, RZ, 0x10, R49 ;  /* 0x00000010ff937819 */ /* 0x000fe20000011631 */
[C---:B---3--:R-:W-:Y:S01]  /*59d0*/  IMAD.U32 R144, R79.reuse, 0x10000, RZ ;  /* 0x000100004f907824 */ /* 0x048fe200078e00ff */
[--C-:B------:R-:W-:Y:S02]  /*59e0*/  SHF.R.U64 R50, R50, 0x10, R51.reuse ;  /* 0x0000001032327819 */ /* 0x100fe40000001233 */
[----:B------:R-:W-:Y:S02]  /*59f0*/  SHF.R.U32.HI R145, RZ, 0x10, R51 ;  /* 0x00000010ff917819 */ /* 0x000fe40000011633 */
[----:B------:R-:W-:Y:S02]  /*5a00*/  SHF.R.U32.HI R146, RZ, 0x10, R45 ;  /* 0x00000010ff927819 */ /* 0x000fe4000001162d */
[----:B------:R-:W-:Y:S02]  /*5a10*/  LOP3.LUT R51, R79, 0xffff0000, RZ, 0xc0, !PT ;  /* 0xffff00004f337812 */ /* 0x000fe400078ec0ff */
[----:B------:R-:W-:-:S02]  /*5a20*/  PRMT R79, R142, 0x5410, R147 ;  /* 0x000054108e4f7816 */ /* 0x000fc40000000093 */
[----:B------:R-:W-:Y:S01]  /*5a30*/  SHF.R.U64 R149, R48, 0x10, R49 ;  /* 0x0000001030957819 */ /* 0x000fe20000001231 */
[----:B--2---:R-:W-:Y:S01]  /*5a40*/  IMAD.U32 R49, R13, 0x10000, RZ ;  /* 0x000100000d317824 */ /* 0x004fe200078e00ff */
[----:B------:R-:W-:Y:S01]  /*5a50*/  PRMT R141, R141, 0x5410, R146 ;  /* 0x000054108d8d7816 */ /* 0x000fe20000000092 */
[----:B------:R-:W-:Y:S01]  /*5a60*/  IMAD.U32 R146, R79, 0x10000, RZ ;  /* 0x000100004f927824 */ /* 0x000fe200078e00ff */
[----:B------:R-:W-:Y:S01]  /*5a70*/  SHF.R.U64 R161, R44, 0x10, R45 ;  /* 0x000000102ca17819 */ /* 0x000fe2000000122d */
[----:B------:R-:W-:Y:S01]  /*5a80*/  IMAD.U32 R45, R77, 0x10000, RZ ;  /* 0x000100004d2d7824 */ /* 0x000fe200078e00ff */
[----:B------:R-:W-:Y:S01]  /*5a90*/  SHF.R.U32.HI R151, RZ, 0x10, R47 ;  /* 0x00000010ff977819 */ /* 0x000fe2000001162f */
[----:B------:R-:W-:Y:S01]  /*5aa0*/  IMAD.U32 R44, R12, 0x10000, RZ ;  /* 0x000100000c2c7824 */ /* 0x000fe200078e00ff */
[----:B------:R-:W-:Y:S01]  /*5ab0*/  PRMT R142, R138, 0x5410, R149 ;  /* 0x000054108a8e7816 */ /* 0x000fe20000000095 */
[----:B------:R-:W-:Y:S01]  /*5ac0*/  IMAD.U32 R138, R141, 0x10000, RZ ;  /* 0x000100008d8a7824 */ /* 0x000fe200078e00ff */
[----:B------:R-:W-:Y:S01]  /*5ad0*/  LOP3.LUT R143, R77, 0xffff0000, RZ, 0xc0, !PT ;  /* 0xffff00004d8f7812 */ /* 0x000fe200078ec0ff */
[----:B------:R-:W-:Y:S01]  /*5ae0*/  FMUL.FTZ R150, R45, R146 ;  /* 0x000000922d967220 */ /* 0x000fe20000410000 */
[----:B------:R-:W-:Y:S01]  /*5af0*/  LOP3.LUT R148, R79, 0xffff0000, RZ, 0xc0, !PT ;  /* 0xffff00004f947812 */ /* 0x000fe200078ec0ff */
[-C--:B------:R-:W-:Y:S01]  /*5b00*/  FMUL.FTZ R160, R45, R138.reuse ;  /* 0x0000008a2da07220 */ /* 0x080fe20000410000 */
[----:B------:R-:W-:Y:S01]  /*5b10*/  PRMT R140, R140, 0x5410, R151 ;  /* 0x000054108c8c7816 */ /* 0x000fe20000000097 */
[----:B------:R-:W-:Y:S01]  /*5b20*/  FFMA.FTZ R45, R49, R138, -R150 ;  /* 0x0000008a312d7223 */ /* 0x000fe20000010896 */
[----:B------:R-:W-:Y:S01]  /*5b30*/  PRMT R145, R136, 0x5410, R145 ;  /* 0x0000541088917816 */ /* 0x000fe20000000091 */
[----:B------:R-:W-:Y:S01]  /*5b40*/  FMUL.FTZ R150, R143, R148 ;  /* 0x000000948f967220 */ /* 0x000fe20000410000 */
[----:B------:R-:W-:Y:S01]  /*5b50*/  LOP3.LUT R136, R141, 0xffff0000, RZ, 0xc0, !PT ;  /* 0xffff00008d887812 */ /* 0x000fe200078ec0ff */
[----:B------:R-:W-:Y:S01]  /*5b60*/  IMAD.U32 R79, R140, 0x10000, RZ ;  /* 0x000100008c4f7824 */ /* 0x000fe200078e00ff */
[----:B------:R-:W-:Y:S01]  /*5b70*/  LOP3.LUT R137, R13, 0xffff0000, RZ, 0xc0, !PT ;  /* 0xffff00000d897812 */ /* 0x000fe200078ec0ff */
[----:B------:R-:W-:-:S02]  /*5b80*/  IMAD.U32 R138, R145, 0x10000, RZ ;  /* 0x00010000918a7824 */ /* 0x000fc400078e00ff */
[----:B------:R-:W-:Y:S01]  /*5b90*/  FFMA.FTZ R49, R49, R146, R160 ;  /* 0x0000009231317223 */ /* 0x000fe200000100a0 */
[-C--:B------:R-:W-:Y:S01]  /*5ba0*/  FMUL.FTZ R146, R143, R136.reuse ;  /* 0x000000888f927220 */ /* 0x080fe20000410000 */
[----:B------:R-:W-:Y:S01]  /*5bb0*/  SHF.L.U32 R139, R15, 0x10, RZ ;  /* 0x000000100f8b7819 */ /* 0x000fe200000006ff */
[----:B------:R-:W-:Y:S01]  /*5bc0*/  FFMA.FTZ R136, R137, R136, -R150 ;  /* 0x0000008889887223 */ /* 0x000fe20000010896 */
[CC--:B------:R-:W-:Y:S01]  /*5bd0*/  FMUL.FTZ R150, R144.reuse, R138.reuse ;  /* 0x0000008a90967220 */ /* 0x0c0fe20000410000 */
[----:B------:R-:W-:Y:S01]  /*5be0*/  LOP3.LUT R145, R145, 0xffff0000, RZ, 0xc0, !PT ;  /* 0xffff000091917812 */ /* 0x000fe200078ec0ff */
[-C--:B------:R-:W-:Y:S01]  /*5bf0*/  FMUL.FTZ R141, R144, R79.reuse ;  /* 0x0000004f908d7220 */ /* 0x080fe20000410000 */
[----:B------:R-:W-:Y:S01]  /*5c00*/  LOP3.LUT R140, R140, 0xffff0000, RZ, 0xc0, !PT ;  /* 0xffff00008c8c7812 */ /* 0x000fe200078ec0ff */
[C---:B------:R-:W-:Y:S01]  /*5c10*/  FFMA.FTZ R150, R139.reuse, R79, -R150 ;  /* 0x0000004f8b967223 */ /* 0x040fe20000010896 */
[----:B------:R-:W-:Y:S01]  /*5c20*/  PRMT R77, R114, 0x5432, R161 ;  /* 0x00005432724d7816 */ /* 0x000fe200000000a1 */
[----:B------:R-:W-:Y:S01]  /*5c30*/  FFMA.FTZ R141, R139, R138, R141 ;  /* 0x0000008a8b8d7223 */ /* 0x000fe2000001008d */
[----:B------:R-:W-:Y:S01]  /*5c40*/  SHF.R.U64 R46, R46, 0x10, R47 ;  /* 0x000000102e2e7819 */ /* 0x000fe2000000122f */
[C---:B------:R-:W-:Y:S01]  /*5c50*/  IMAD.U32 R47, R76.reuse, 0x10000, RZ ;  /* 0x000100004c2f7824 */ /* 0x040fe200078e00ff */
[----:B------:R-:W-:Y:S01]  /*5c60*/  LOP3.LUT R48, R15, 0xffff0000, RZ, 0xc0, !PT ;  /* 0xffff00000f307812 */ /* 0x000fe200078ec0ff */
[----:B------:R-:W-:Y:S01]  /*5c70*/  FFMA.FTZ R146, R137, R148, R146 ;  /* 0x0000009489927223 */ /* 0x000fe20000010092 */
[----:B------:R-:W-:Y:S01]  /*5c80*/  FMUL.FTZ R139, R51, R145 ;  /* 0x00000091338b7220 */ /* 0x000fe20000410000 */
[----:B------:R-:W-:Y:S01]  /*5c90*/  SHF.L.U32 R79, R77, 0x10, RZ ;  /* 0x000000104d4f7819 */ /* 0x000fe200000006ff */
[-C--:B------:R-:W-:Y:S01]  /*5ca0*/  FMUL.FTZ R147, R51, R140.reuse ;  /* 0x0000008c33937220 */ /* 0x080fe20000410000 */
[----:B------:R-:W-:Y:S01]  /*5cb0*/  LOP3.LUT R76, R76, 0xffff0000, RZ, 0xc0, !PT ;  /* 0xffff00004c4c7812 */ /* 0x000fe200078ec0ff */
[C---:B------:R-:W-:Y:S01]  /*5cc0*/  IMAD.U32 R137, R142.reuse, 0x10000, RZ ;  /* 0x000100008e897824 */ /* 0x040fe200078e00ff */
[----:B------:R-:W-:Y:S01]  /*5cd0*/  LOP3.LUT R51, R142, 0xffff0000, RZ, 0xc0, !PT ;  /* 0xffff00008e337812 */ /* 0x000fe200078ec0ff */
[----:B------:R-:W-:Y:S01]  /*5ce0*/  FFMA.FTZ R143, R48, R140, -R139 ;  /* 0x0000008c308f7223 */ /* 0x000fe2000001088b */
[----:B------:R-:W-:Y:S01]  /*5cf0*/  LOP3.LUT R12, R12, 0xffff0000, RZ, 0xc0, !PT ;  /* 0xffff00000c0c7812 */ /* 0x000fe200078ec0ff */
[----:B------:R-:W-:Y:S01]  /*5d00*/  FMUL.FTZ R139, R47, R137 ;  /* 0x000000892f8b7220 */ /* 0x000fe20000410000 */
[----:B------:R-:W-:Y:S01]  /*5d10*/  LOP3.LUT R77, R77, 0xffff0000, RZ, 0xc0, !PT ;  /* 0xffff00004d4d7812 */ /* 0x000fe200078ec0ff */
[----:B------:R-:W-:Y:S01]  /*5d20*/  FMUL.FTZ R138, R47, R79 ;  /* 0x0000004f2f8a7220 */ /* 0x000fe20000410000 */
[----:B------:R-:W-:Y:S01]  /*5d30*/  PRMT R50, R111, 0x5432, R50 ;  /* 0x000054326f327816 */ /* 0x000fe20000000032 */
[----:B------:R-:W-:Y:S01]  /*5d40*/  FMUL.FTZ R47, R76, R51 ;  /* 0x000000334c2f7220 */ /* 0x000fe20000410000 */
[----:B------:R-:W-:Y:S01]  /*5d50*/  PRMT R46, R113, 0x5432, R46 ;  /* 0x00005432712e7816 */ /* 0x000fe2000000002e */
[----:B------:R-:W-:Y:S01]  /*5d60*/  FFMA.FTZ R140, R48, R145, R147 ;  /* 0x00000091308c7223 */ /* 0x000fe20000010093 */
[----:B------:R-:W-:Y:S01]  /*5d70*/  FFMA.FTZ R139, R44, R79, -R139 ;  /* 0x0000004f2c8b7223 */ /* 0x000fe2000001088b */
[C---:B------:R-:W-:Y:S01]  /*5d80*/  IMAD.U32 R13, R14.reuse, 0x10000, RZ ;  /* 0x000100000e0d7824 */ /* 0x040fe200078e00ff */
[----:B------:R-:W-:Y:S01]  /*5d90*/  LOP3.LUT R15, R14, 0xffff0000, RZ, 0xc0, !PT ;  /* 0xffff00000e0f7812 */ /* 0x000fe200078ec0ff */
[-C--:B------:R-:W-:Y:S01]  /*5da0*/  FMUL.FTZ R79, R76, R77.reuse ;  /* 0x0000004d4c4f7220 */ /* 0x080fe20000410000 */
[----:B------:R-:W-:Y:S01]  /*5db0*/  FFMA.FTZ R48, R12, R77, -R47 ;  /* 0x0000004d0c307223 */ /* 0x000fe2000001082f */
[----:B------:R-:W-:-:S02]  /*5dc0*/  IMAD.U32 R14, R78, 0x10000, RZ ;  /* 0x000100004e0e7824 */ /* 0x000fc400078e00ff */
[----:B------:R-:W-:Y:S01]  /*5dd0*/  FFMA.FTZ R138, R44, R137, R138 ;  /* 0x000000892c8a7223 */ /* 0x000fe2000001008a */
[----:B------:R-:W-:Y:S01]  /*5de0*/  IMAD.U32 R47, R50, 0x10000, RZ ;  /* 0x00010000322f7824 */ /* 0x000fe200078e00ff */
[----:B------:R-:W-:Y:S01]  /*5df0*/  LOP3.LUT R78, R78, 0xffff0000, RZ, 0xc0, !PT ;  /* 0xffff00004e4e7812 */ /* 0x000fe200078ec0ff */
[----:B------:R-:W-:Y:S01]  /*5e00*/  IMAD.U32 R44, R46, 0x10000, RZ ;  /* 0x000100002e2c7824 */ /* 0x000fe200078e00ff */
[----:B------:R-:W-:Y:S01]  /*5e10*/  LOP3.LUT R50, R50, 0xffff0000, RZ, 0xc0, !PT ;  /* 0xffff000032327812 */ /* 0x000fe200078ec0ff */
[----:B------:R-:W-:Y:S01]  /*5e20*/  FFMA.FTZ R79, R12, R51, R79 ;  /* 0x000000330c4f7223 */ /* 0x000fe2000001004f */
[----:B------:R-:W-:Y:S01]  /*5e30*/  FMUL.FTZ R12, R14, R47 ;  /* 0x0000002f0e0c7220 */ /* 0x000fe20000410000 */
[----:B------:R-:W-:Y:S01]  /*5e40*/  LOP3.LUT R46, R46, 0xffff0000, RZ, 0xc0, !PT ;  /* 0xffff00002e2e7812 */ /* 0x000fe200078ec0ff */
[----:B------:R-:W-:Y:S01]  /*5e50*/  FMUL.FTZ R14, R14, R44 ;  /* 0x0000002c0e0e7220 */ /* 0x000fe20000410000 */
[----:B------:R-:W-:Y:S01]  /*5e60*/  FMUL.FTZ R76, R78, R50 ;  /* 0x000000324e4c7220 */ /* 0x000fe20000410000 */
[C---:B------:R-:W-:Y:S01]  /*5e70*/  FFMA.FTZ R12, R13.reuse, R44, -R12 ;  /* 0x0000002c0d0c7223 */ /* 0x040fe2000001080c */
[----:B------:R-:W-:Y:S01]  /*5e80*/  F2FP.BF16.F32.PACK_AB R45, R136, R45 ;  /* 0x0000002d882d723e */ /* 0x000fe200000010ff */
[----:B------:R-:W-:Y:S01]  /*5e90*/  FFMA.FTZ R14, R13, R47, R14 ;  /* 0x0000002f0d0e7223 */ /* 0x000fe2000001000e */
[-C--:B------:R-:W-:Y:S01]  /*5ea0*/  FMUL.FTZ R51, R78, R46.reuse ;  /* 0x0000002e4e337220 */ /* 0x080fe20000410000 */
[----:B------:R-:W-:Y:S01]  /*5eb0*/  FFMA.FTZ R13, R15, R46, -R76 ;  /* 0x0000002e0f0d7223 */ /* 0x000fe2000001084c */
[----:B------:R-:W-:-:S02]  /*5ec0*/  F2FP.BF16.F32.PACK_AB R140, R140, R141 ;  /* 0x0000008d8c8c723e */ /* 0x000fc400000010ff */
[----:B------:R-:W-:Y:S01]  /*5ed0*/  FFMA.FTZ R51, R15, R50, R51 ;  /* 0x000000320f337223 */ /* 0x000fe20000010033 */
[----:B------:R-:W-:Y:S02]  /*5ee0*/  F2FP.BF16.F32.PACK_AB R44, R48, R139 ;  /* 0x0000008b302c723e */ /* 0x000fe400000010ff */
[----:B------:R-:W-:Y:S01]  /*5ef0*/  F2FP.BF16.F32.PACK_AB R46, R13, R12 ;  /* 0x0000000c0d2e723e */ /* 0x000fe200000010ff */
[----:B------:R-:W-:Y:S01]  /*5f00*/  IMAD.MOV.U32 R13, RZ, RZ, R45 ;  /* 0x000000ffff0d7224 */ /* 0x000fe200078e002d */
[----:B------:R-:W-:Y:S01]  /*5f10*/  F2FP.BF16.F32.PACK_AB R76, R79, R138 ;  /* 0x0000008a4f4c723e */ /* 0x000fe200000010ff */
[----:B------:R-:W-:Y:S01]  /*5f20*/  IMAD.MOV.U32 R12, RZ, RZ, R44 ;  /* 0x000000ffff0c7224 */ /* 0x000fe200078e002c */
[----:B------:R-:W-:Y:S01]  /*5f30*/  F2FP.BF16.F32.PACK_AB R78, R51, R14 ;  /* 0x0000000e334e723e */ /* 0x000fe200000010ff */
[----:B------:R-:W-:Y:S01]  /*5f40*/  IMAD.MOV.U32 R14, RZ, RZ, R46 ;  /* 0x000000ffff0e7224 */ /* 0x000fe200078e002e */
[----:B------:R-:W-:Y:S01]  /*5f50*/  F2FP.BF16.F32.PACK_AB R15, R143, R150 ;  /* 0x000000968f0f723e */ /* 0x000fe200000010ff */
[----:B------:R-:W-:Y:S01]  /*5f60*/  IMAD.MOV.U32 R79, RZ, RZ, R140 ;  /* 0x000000ffff4f7224 */ /* 0x000fe200078e008c */
[----:B------:R-:W-:-:S07]  /*5f70*/  F2FP.BF16.F32.PACK_AB R77, R146, R49 ;  /* 0x00000031924d723e */ /* 0x000fce00000010ff */
.L_x_547:
[----:B------:R-:W-:Y:S05]  /*5f80*/  BSYNC B2 ;  /* 0x0000000000027941 */ /* 0x000fea0003800000 */
.L_x_546:
[----:B------:R-:W-:Y:S01]  /*5f90*/  ISETP.GE.AND P4, PT, R11, R110, PT ;  /* 0x0000006e0b00720c */ /* 0x000fe20003f86270 */
[----:B--2---:R4:W-:-:S12]  /*5fa0*/  ST.E.128 desc[UR38][R104.64], R12 ;  /* 0x0000000c68007985 */ /* 0x0049d8000c101d26 */
[----:B------:R-:W-:-:S05]  /*5fb0*/  @!P4 IMAD.WIDE R106, R11, 0x2, R106 ;  /* 0x000000020b6ac825 */ /* 0x000fca00078e026a */
[----:B---3--:R4:W-:Y:S02]  /*5fc0*/  @!P4 ST.E.128 desc[UR38][R106.64], R76 ;  /* 0x0000004c6a00c985 */ /* 0x0089e4000c101d26 */
.L_x_545:
[----:B------:R-:W-:Y:S05]  /*5fd0*/  BSYNC B1 ;  /* 0x0000000000017941 */ /* 0x000fea0003800000 */
.L_x_544:
[----:B------:R-:W-:-:S03]  /*5fe0*/  UMOV UR4, 0xffffffff ;  /* 0xffffffff00047882 */ /* 0x000fc60000000000 */
[----:B------:R-:W-:Y:S05]  /*5ff0*/  BRA.DIV UR4, `(.L_x_548) ;  /* 0x0000015204bc7947 */ /* 0x000fea000b800000 */
[----:B------:R0:W0:Y:S04]  /*6000*/  SHFL.IDX PT, R51, R108, 0x1, 0x181f ;  /* 0x00381f006c337f89 */ /* 0x00002800000e0000 */
[----:B------:R0:W0:Y:S02]  /*6010*/  SHFL.IDX PT, R50, R109, 0x1, 0x181f ;  /* 0x00381f006d327f89 */ /* 0x00002400000e0000 */
.L_x_822:
[----:B------:R-:W-:Y:S01]  /*6020*/  ISETP.GE.OR P4, PT, R220, R98, P1 ;  /* 0x00000062dc00720c */ /* 0x000fe20000f86670 */
[----:B------:R-:W-:-:S12]  /*6030*/  BSSY B1, `(.L_x_549) ;  /* 0x0000078000017945 */ /* 0x000fd80003800000 */
[----:B------:R-:W-:Y:S05]  /*6040*/  @P4 BRA `(.L_x_550) ;  /* 0x0000000400d84947 */ /* 0x000fea0003800000 */
[----:B------:R-:W-:Y:S01]  /*6050*/  SEL R11, R37, R112, !P0 ;  /* 0x00000070250b7207 */ /* 0x000fe20004000000 */
[----:B------:R-:W-:Y:S01]  /*6060*/  BSSY B2, `(.L_x_551) ;  /* 0x0000070000027945 */ /* 0x000fe20003800000 */
[----:B----4-:R-:W-:Y:S02]  /*6070*/  SHF.R.U32.HI R14, RZ, 0x3, R193 ;  /* 0x00000003ff0e7819 */ /* 0x010fe400000116c1 */
[----:B------:R-:W-:Y:S02]  /*6080*/  SHF.R.S32.HI R12, RZ, 0x1f, R11 ;  /* 0x0000001fff0c7819 */ /* 0x000fe4000001140b */
[C---:B0-----:R-:W-:Y:S02]  /*6090*/  LEA R48, P4, R43.reuse, R50, 0x1 ;  /* 0x000000322b307211 */ /* 0x041fe400078808ff */
[----:B------:R-:W-:Y:S02]  /*60a0*/  LEA.HI R12, R12, R11, RZ, 0x4 ;  /* 0x0000000b0c0c7211 */ /* 0x000fe400078f20ff */
[----:B------:R-:W-:-:S02]  /*60b0*/  LEA.HI.X R49, R43, R51, R83, 0x1, P4 ;  /* 0x000000332b317211 */ /* 0x000fc400020f0c53 */
[----:B------:R-:W-:-:S04]  /*60c0*/  LEA.HI.SX32 R12, R12, R81, 0x1c ;  /* 0x000000510c0c7211 */ /* 0x000fc800078fe2ff */
[----:B------:R-:W-:Y:S02]  /*60d0*/  SHF.R.S32.HI R13, RZ, 0x1f, R12 ;  /* 0x0000001fff0d7819 */ /* 0x000fe4000001140c */
[----:B------:R-:W-:Y:S02]  /*60e0*/  SHF.L.U32 R11, R12, 0x3, RZ ;  /* 0x000000030c0b7819 */ /* 0x000fe400000006ff */
[----:B------:R-:W-:Y:S02]  /*60f0*/  LEA.HI R13, R13, R12, RZ, 0x3 ;  /* 0x0000000c0d0d7211 */ /* 0x000fe400078f18ff */
[----:B------:R-:W-:-:S03]  /*6100*/  LOP3.LUT R12, R193, 0x38, R11, 0xf8, !PT ;  /* 0x00000038c10c7812 */ /* 0x000fc600078ef80b */
[----:B------:R-:W-:Y:S01]  /*6110*/  IMAD.SHL.U32 R13, R13, 0x400, RZ ;  /* 0x000004000d0d7824 */ /* 0x000fe200078e00ff */
[----:B------:R-:W-:-:S04]  /*6120*/  LOP3.LUT R12, R12, R14, RZ, 0x3c, !PT ;  /* 0x0000000e0c0c7212 */ /* 0x000fc800078e3cff */
[----:B------:R-:W-:-:S04]  /*6130*/  LOP3.LUT R13, R13, 0x7fffe000, RZ, 0xc0, !PT ;  /* 0x7fffe0000d0d7812 */ /* 0x000fc800078ec0ff */
[----:B------:R-:W-:Y:S01]  /*6140*/  IADD3 R12, R12, R13, R197 ;  /* 0x0000000d0c0c7210 */ /* 0x000fe20007ffe0c5 */
[----:B------:R-:W-:-:S04]  /*6150*/  IMAD R13, R155, 0x4000, R3 ;  /* 0x000040009b0d7824 */ /* 0x000fc800078e0203 */
[----:B------:R-:W-:Y:S02]  /*6160*/  IMAD R15, R155, 0x4000, R12 ;  /* 0x000040009b0f7824 */ /* 0x000fe400078e020c */
[--C-:B------:R-:W-:Y:S02]  /*6170*/  IMAD R13, R13, 0x2, R156.reuse ;  /* 0x000000020d0d7824 */ /* 0x100fe400078e029c */
[----:B------:R-:W-:-:S04]  /*6180*/  IMAD R44, R15, 0x2, R156 ;  /* 0x000000020f2c7824 */ /* 0x000fc800078e029c */
[----:B------:R-:W0:Y:S04]  /*6190*/  LDS.128 R12, [R13+0x18400] ;  /* 0x018400000d0c7984 */ /* 0x000e280000000c00 */
[----:B------:R-:W4:Y:S01]  /*61a0*/  LDS.128 R44, [R44+0x18400] ;  /* 0x018400002c2c7984 */ /* 0x000f220000000c00 */
[----:B------:R-:W-:Y:S05]  /*61b0*/  @P3 BRA `(.L_x_552) ;  /* 0x0000000400683947 */ /* 0x000fea0003800000 */
[----:B------:R-:W-:Y:S02]  /*61c0*/  SHF.R.U32.HI R76, RZ, 0x10, R57 ;  /* 0x00000010ff4c7819 */ /* 0x000fe40000011639 */
[----:B------:R-:W-:Y:S02]  /*61d0*/  SHF.R.U32.HI R78, RZ, 0x10, R53 ;  /* 0x00000010ff4e7819 */ /* 0x000fe40000011635 */
[----:B------:R-:W-:Y:S02]  /*61e0*/  PRMT R135, R135, 0x5410, R76 ;  /* 0x0000541087877816 */ /* 0x000fe4000000004c */
[----:B------:R-:W-:Y:S01]  /*61f0*/  SHF.R.U64 R79, R56, 0x10, R57 ;  /* 0x00000010384f7819 */ /* 0x000fe20000001239 */
[----:B----4-:R-:W-:Y:S01]  /*6200*/  IMAD.U32 R56, R44, 0x10000, RZ ;  /* 0x000100002c387824 */ /* 0x010fe200078e00ff */
[----:B------:R-:W-:Y:S01]  /*6210*/  PRMT R131, R131, 0x5410, R78 ;  /* 0x0000541083837816 */ /* 0x000fe2000000004e */
[----:B------:R-:W-:Y:S01]  /*6220*/  IMAD.U32 R78, R135, 0x10000, RZ ;  /* 0x00010000874e7824 */ /* 0x000fe200078e00ff */
[----:B------:R-:W-:-:S02]  /*6230*/  SHF.R.U32.HI R104, RZ, 0x10, R55 ;  /* 0x00000010ff687819 */ /* 0x000fc40000011637 */
[----:B------:R-:W-:Y:S01]  /*6240*/  SHF.L.U32 R57, R45, 0x10, RZ ;  /* 0x000000102d397819 */ /* 0x000fe200000006ff */
[----:B------:R-:W-:Y:S01]  /*6250*/  IMAD.U32 R76, R131, 0x10000, RZ ;  /* 0x00010000834c7824 */ /* 0x000fe200078e00ff */
[----:B---3--:R-:W-:Y:S02]  /*6260*/  SHF.R.U32.HI R106, RZ, 0x10, R59 ;  /* 0x00000010ff6a7819 */ /* 0x008fe4000001163b */
[----:B--2---:R-:W-:Y:S01]  /*6270*/  SHF.R.U64 R107, R52, 0x10, R53 ;  /* 0x00000010346b7819 */ /* 0x004fe20000001235 */
[----:B0-----:R-:W-:Y:S01]  /*6280*/  IMAD.U32 R53, R13, 0x10000, RZ ;  /* 0x000100000d357824 */ /* 0x001fe200078e00ff */
[----:B------:R-:W-:Y:S01]  /*6290*/  PRMT R129, R129, 0x5410, R104 ;  /* 0x0000541081817816 */ /* 0x000fe20000000068 */
[----:B------:R-:W-:Y:S01]  /*62a0*/  FMUL.FTZ R104, R57, R78 ;  /* 0x0000004e39687220 */ /* 0x000fe20000410000 */
[----:B------:R-:W-:Y:S01]  /*62b0*/  PRMT R133, R133, 0x5410, R106 ;  /* 0x0000541085857816 */ /* 0x000fe2000000006a */
[-C--:B------:R-:W-:Y:S01]  /*62c0*/  FMUL.FTZ R106, R57, R76.reuse ;  /* 0x0000004c396a7220 */ /* 0x080fe20000410000 */
[----:B------:R-:W-:Y:S01]  /*62d0*/  SHF.R.U64 R77, R58, 0x10, R59 ;  /* 0x000000103a4d7819 */ /* 0x000fe2000000123b */
[----:B------:R-:W-:Y:S01]  /*62e0*/  FFMA.FTZ R57, R53, R76, -R104 ;  /* 0x0000004c35397223 */ /* 0x000fe20000010868 */
[----:B------:R-:W-:Y:S01]  /*62f0*/  LOP3.LUT R58, R45, 0xffff0000, RZ, 0xc0, !PT ;  /* 0xffff00002d3a7812 */ /* 0x000fe200078ec0ff */
[----:B------:R-:W-:Y:S01]  /*6300*/  IMAD.U32 R59, R47, 0x10000, RZ ;  /* 0x000100002f3b7824 */ /* 0x000fe200078e00ff */
[----:B------:R-:W-:Y:S01]  /*6310*/  LOP3.LUT R135, R135, 0xffff0000, RZ, 0xc0, !PT ;  /* 0xffff000087877812 */ /* 0x000fe200078ec0ff */
[----:B------:R-:W-:Y:S01]  /*6320*/  FFMA.FTZ R106, R53, R78, R106 ;  /* 0x0000004e356a7223 */ /* 0x000fe2000001006a */
[----:B------:R-:W-:Y:S01]  /*6330*/  LOP3.LUT R131, R131, 0xffff0000, RZ, 0xc0, !PT ;  /* 0xffff000083837812 */ /* 0x000fe200078ec0ff */
[----:B------:R-:W-:Y:S01]  /*6340*/  IMAD.U32 R76, R129, 0x10000, RZ ;  /* 0x00010000814c7824 */ /* 0x000fe200078e00ff */
[----:B------:R-:W-:Y:S01]  /*6350*/  SHF.L.U32 R104, R133, 0x10, RZ ;  /* 0x0000001085687819 */ /* 0x000fe200000006ff */
[----:B------:R-:W-:Y:S01]  /*6360*/  IMAD.U32 R45, R15, 0x10000, RZ ;  /* 0x000100000f2d7824 */ /* 0x000fe200078e00ff */
[----:B------:R-:W-:Y:S01]  /*6370*/  SHF.R.U64 R105, R54, 0x10, R55 ;  /* 0x0000001036697819 */ /* 0x000fe20000001237 */
[----:B------:R-:W-:Y:S01]  /*6380*/  FMUL.FTZ R53, R58, R131 ;  /* 0x000000833a357220 */ /* 0x000fe20000410000 */
[----:B------:R-:W-:Y:S01]  /*6390*/  LOP3.LUT R54, R13, 0xffff0000, RZ, 0xc0, !PT ;  /* 0xffff00000d367812 */ /* 0x000fe200078ec0ff */
[C---:B------:R-:W-:Y:S01]  /*63a0*/  FMUL.FTZ R136, R59.reuse, R104 ;  /* 0x000000683b887220 */ /* 0x040fe20000410000 */
[----:B------:R-:W-:Y:S01]  /*63b0*/  PRMT R132, R132, 0x5410, R77 ;  /* 0x0000541084847816 */ /* 0x000fe2000000004d */
[----:B------:R-:W-:Y:S01]  /*63c0*/  FMUL.FTZ R77, R58, R135 ;  /* 0x000000873a4d7220 */ /* 0x000fe20000410000 */
[----:B------:R-:W-:Y:S01]  /*63d0*/  PRMT R134, R134, 0x5410, R79 ;  /* 0x0000541086867816 */ /* 0x000fe2000000004f */
[-C--:B------:R-:W-:Y:S01]  /*63e0*/  FMUL.FTZ R59, R59, R76.reuse ;  /* 0x0000004c3b3b7220 */ /* 0x080fe20000410000 */
[----:B------:R-:W-:Y:S01]  /*63f0*/  PRMT R130, R130, 0x5410, R107 ;  /* 0x0000541082827816 */ /* 0x000fe2000000006b */
[C---:B------:R-:W-:Y:S01]  /*6400*/  FFMA.FTZ R78, R54.reuse, R131, -R77 ;  /* 0x00000083364e7223 */ /* 0x040fe2000001084d */
[----:B------:R-:W-:Y:S01]  /*6410*/  FFMA.FTZ R135, R54, R135, R53 ;  /* 0x0000008736877223 */ /* 0x000fe20000010035 */
[----:B------:R-:W-:Y:S01]  /*6420*/  LOP3.LUT R47, R47, 0xffff0000, RZ, 0xc0, !PT ;  /* 0xffff00002f2f7812 */ /* 0x000fe200078ec0ff */
[----:B------:R-:W-:Y:S01]  /*6430*/  FFMA.FTZ R136, R45, R76, -R136 ;  /* 0x0000004c2d887223 */ /* 0x000fe20000010888 */
[----:B------:R-:W-:Y:S01]  /*6440*/  LOP3.LUT R58, R133, 0xffff0000, RZ, 0xc0, !PT ;  /* 0xffff0000853a7812 */ /* 0x000fe200078ec0ff */
[----:B------:R-:W-:Y:S01]  /*6450*/  FFMA.FTZ R104, R45, R104, R59 ;  /* 0x000000682d687223 */ /* 0x000fe2000001003b */
[----:B------:R-:W-:Y:S01]  /*6460*/  LOP3.LUT R54, R129, 0xffff0000, RZ, 0xc0, !PT ;  /* 0xffff000081367812 */ /* 0x000fe200078ec0ff */
[----:B------:R-:W-:Y:S01]  /*6470*/  IMAD.U32 R53, R134, 0x10000, RZ ;  /* 0x0001000086357824 */ /* 0x000fe200078e00ff */
[----:B------:R-:W-:Y:S01]  /*6480*/  LOP3.LUT R55, R15, 0xffff0000, RZ, 0xc0, !PT ;  /* 0xffff00000f377812 */ /* 0x000fe200078ec0ff */
[----:B------:R-:W-:-:S02]  /*6490*/  IMAD.U32 R45, R130, 0x10000, RZ ;  /* 0x00010000822d7824 */ /* 0x000fc400078e00ff */
[C---:B------:R-:W-:Y:S01]  /*64a0*/  FMUL.FTZ R76, R47.reuse, R58 ;  /* 0x0000003a2f4c7220 */ /* 0x040fe20000410000 */
[-C--:B------:R-:W-:Y:S01]  /*64b0*/  FMUL.FTZ R138, R47, R54.reuse ;  /* 0x000000362f8a7220 */ /* 0x080fe20000410000 */
[----:B------:R-:W-:Y:S01]  /*64c0*/  LOP3.LUT R44, R44, 0xffff0000, RZ, 0xc0, !PT ;  /* 0xffff00002c2c7812 */ /* 0x000fe200078ec0ff */
[----:B------:R-:W-:Y:S01]  /*64d0*/  FMUL.FTZ R47, R56, R53 ;  /* 0x00000035382f7220 */ /* 0x000fe20000410000 */
[----:B------:R-:W-:Y:S01]  /*64e0*/  LOP3.LUT R134, R134, 0xffff0000, RZ, 0xc0, !PT ;  /* 0xffff000086867812 */ /* 0x000fe200078ec0ff */
[----:B------:R-:W-:Y:S01]  /*64f0*/  IMAD.U32 R52, R12, 0x10000, RZ ;  /* 0x000100000c347824 */ /* 0x000fe200078e00ff */
[----:B------:R-:W-:Y:S01]  /*6500*/  LOP3.LUT R130, R130, 0xffff0000, RZ, 0xc0, !PT ;  /* 0xffff000082827812 */ /* 0x000fe200078ec0ff */
[-C--:B------:R-:W-:Y:S01]  /*6510*/  FMUL.FTZ R56, R56, R45.reuse ;  /* 0x0000002d38387220 */ /* 0x080fe20000410000 */
[----:B------:R-:W-:Y:S01]  /*6520*/  PRMT R128, R128, 0x5410, R105 ;  /* 0x0000541080807816 */ /* 0x000fe20000000069 */
[C---:B------:R-:W-:Y:S01]  /*6530*/  FFMA.FTZ R77, R55.reuse, R54, -R76 ;  /* 0x00000036374d7223 */ /* 0x040fe2000001084c */
[----:B------:R-:W-:Y:S01]  /*6540*/  LOP3.LUT R13, R12, 0xffff0000, RZ, 0xc0, !PT ;  /* 0xffff00000c0d7812 */ /* 0x000fe200078ec0ff */
[----:B------:R-:W-:Y:S01]  /*6550*/  FFMA.FTZ R79, R55, R58, R138 ;  /* 0x0000003a374f7223 */ /* 0x000fe2000001008a */
[----:B------:R-:W-:Y:S01]  /*6560*/  FMUL.FTZ R58, R44, R134 ;  /* 0x000000862c3a7220 */ /* 0x000fe20000410000 */
[C---:B------:R-:W-:Y:S01]  /*6570*/  FFMA.FTZ R54, R52.reuse, R45, -R47 ;  /* 0x0000002d34367223 */ /* 0x040fe2000001082f */
[----:B------:R-:W-:Y:S01]  /*6580*/  FFMA.FTZ R56, R52, R53, R56 ;  /* 0x0000003534387223 */ /* 0x000fe20000010038 */
[----:B------:R-:W-:-:S02]  /*6590*/  IMAD.U32 R15, R46, 0x10000, RZ ;  /* 0x000100002e0f7824 */ /* 0x000fc400078e00ff */
[-C--:B------:R-:W-:Y:S01]  /*65a0*/  FMUL.FTZ R52, R44, R130.reuse ;  /* 0x000000822c347220 */ /* 0x080fe20000410000 */
[----:B------:R-:W-:Y:S01]  /*65b0*/  LOP3.LUT R46, R46, 0xffff0000, RZ, 0xc0, !PT ;  /* 0xffff00002e2e7812 */ /* 0x000fe200078ec0ff */
[C---:B------:R-:W-:Y:S01]  /*65c0*/  IMAD.U32 R47, R132.reuse, 0x10000, RZ ;  /* 0x00010000842f7824 */ /* 0x040fe200078e00ff */
[----:B------:R-:W-:Y:S01]  /*65d0*/  LOP3.LUT R53, R132, 0xffff0000, RZ, 0xc0, !PT ;  /* 0xffff000084357812 */ /* 0x000fe200078ec0ff */
[C---:B------:R-:W-:Y:S01]  /*65e0*/  IMAD.U32 R44, R128.reuse, 0x10000, RZ ;  /* 0x00010000802c7824 */ /* 0x040fe200078e00ff */
[----:B------:R-:W-:Y:S01]  /*65f0*/  LOP3.LUT R45, R128, 0xffff0000, RZ, 0xc0, !PT ;  /* 0xffff0000802d7812 */ /* 0x000fe200078ec0ff */
[C---:B------:R-:W-:Y:S01]  /*6600*/  FFMA.FTZ R55, R13.reuse, R130, -R58 ;  /* 0x000000820d377223 */ /* 0x040fe2000001083a */
[C---:B------:R-:W-:Y:S02]  /*6610*/  IMAD.U32 R12, R14.reuse, 0x10000, RZ ;  /* 0x000100000e0c7824 */ /* 0x040fe400078e00ff */
[----:B------:R-:W-:Y:S01]  /*6620*/  FFMA.FTZ R13, R13, R134, R52 ;  /* 0x000000860d0d7223 */ /* 0x000fe20000010034 */
[----:B------:R-:W-:Y:S01]  /*6630*/  LOP3.LUT R14, R14, 0xffff0000, RZ, 0xc0, !PT ;  /* 0xffff00000e0e7812 */ /* 0x000fe200078ec0ff */
[C---:B------:R-:W-:Y:S01]  /*6640*/  FMUL.FTZ R59, R15.reuse, R47 ;  /* 0x0000002f0f3b7220 */ /* 0x040fe20000410000 */
[-C--:B------:R-:W-:Y:S01]  /*6650*/  FMUL.FTZ R52, R15, R44.reuse ;  /* 0x0000002c0f347220 */ /* 0x080fe20000410000 */
[C---:B------:R-:W-:Y:S01]  /*6660*/  FMUL.FTZ R15, R46.reuse, R53 ;  /* 0x000000352e0f7220 */ /* 0x040fe20000410000 */
[----:B------:R-:W-:Y:S01]  /*6670*/  FMUL.FTZ R46, R46, R45 ;  /* 0x0000002d2e2e7220 */ /* 0x000fe20000410000 */
[C---:B------:R-:W-:Y:S01]  /*6680*/  FFMA.FTZ R59, R12.reuse, R44, -R59 ;  /* 0x0000002c0c3b7223 */ /* 0x040fe2000001083b */
[----:B------:R-:W-:Y:S01]  /*6690*/  FFMA.FTZ R52, R12, R47, R52 ;  /* 0x0000002f0c347223 */ /* 0x000fe20000010034 */
[C---:B------:R-:W-:Y:S01]  /*66a0*/  FFMA.FTZ R12, R14.reuse, R45, -R15 ;  /* 0x0000002d0e0c7223 */ /* 0x040fe2000001080f */
[----:B------:R-:W-:Y:S01]  /*66b0*/  FFMA.FTZ R53, R14, R53, R46 ;  /* 0x000000350e357223 */ /* 0x000fe2000001002e */
[----:B------:R-:W-:-:S02]  /*66c0*/  F2FP.BF16.F32.PACK_AB R57, R78, R57 ;  /* 0x000000394e39723e */ /* 0x000fc400000010ff */
[----:B------:R-:W-:Y:S02]  /*66d0*/  F2FP.BF16.F32.PACK_AB R54, R55, R54 ;  /* 0x000000363736723e */ /* 0x000fe400000010ff */
[----:B------:R-:W-:Y:S01]  /*66e0*/  F2FP.BF16.F32.PACK_AB R44, R13, R56 ;  /* 0x000000380d2c723e */ /* 0x000fe200000010ff */
[----:B------:R-:W-:Y:S01]  /*66f0*/  IMAD.MOV.U32 R13, RZ, RZ, R57 ;  /* 0x000000ffff0d7224 */ /* 0x000fe200078e0039 */
[----:B------:R-:W-:Y:S01]  /*6700*/  F2FP.BF16.F32.PACK_AB R14, R12, R59 ;  /* 0x0000003b0c0e723e */ /* 0x000fe200000010ff */
[----:B------:R-:W-:Y:S01]  /*6710*/  IMAD.MOV.U32 R12, RZ, RZ, R54 ;  /* 0x000000ffff0c7224 */ /* 0x000fe200078e0036 */
[----:B------:R-:W-:Y:S02]  /*6720*/  F2FP.BF16.F32.PACK_AB R15, R77, R136 ;  /* 0x000000884d0f723e */ /* 0x000fe400000010ff */
[----:B------:R-:W-:Y:S02]  /*6730*/  F2FP.BF16.F32.PACK_AB R45, R135, R106 ;  /* 0x0000006a872d723e */ /* 0x000fe400000010ff */
[----:B------:R-:W-:-:S02]  /*6740*/  F2FP.BF16.F32.PACK_AB R47, R79, R104 ;  /* 0x000000684f2f723e */ /* 0x000fc400000010ff */
[----:B------:R-:W-:-:S07]  /*6750*/  F2FP.BF16.F32.PACK_AB R46, R53, R52 ;  /* 0x00000034352e723e */ /* 0x000fce00000010ff */
.L_x_552:
[----:B------:R-:W-:Y:S05]  /*6760*/  BSYNC B2 ;  /* 0x0000000000027941 */ /* 0x000fea0003800000 */
.L_x_551:
[----:B------:R-:W-:Y:S01]  /*6770*/  ISETP.GE.AND P4, PT, R11, R110, PT ;  /* 0x0000006e0b00720c */ /* 0x000fe20003f86270 */
[----:B0-----:R0:W-:-:S12]  /*6780*/  ST.E.128 desc[UR38][R48.64], R12 ;  /* 0x0000000c30007985 */ /* 0x0011d8000c101d26 */
[----:B------:R-:W-:-:S05]  /*6790*/  @!P4 IMAD.WIDE R50, R11, 0x2, R50 ;  /* 0x000000020b32c825 */ /* 0x000fca00078e0232 */
[----:B----4-:R0:W-:Y:S02]  /*67a0*/  @!P4 ST.E.128 desc[UR38][R50.64], R44 ;  /* 0x0000002c3200c985 */ /* 0x0101e4000c101d26 */
.L_x_550:
[----:B------:R-:W-:Y:S05]  /*67b0*/  BSYNC B1 ;  /* 0x0000000000017941 */ /* 0x000fea0003800000 */
.L_x_549:
[----:B------:R-:W-:-:S03]  /*67c0*/  UMOV UR4, 0xffffffff ;  /* 0xffffffff00047882 */ /* 0x000fc60000000000 */
[----:B------:R-:W-:Y:S05]  /*67d0*/  BRA.DIV UR4, `(.L_x_553) ;  /* 0x0000014e04107947 */ /* 0x000fea000b800000 */
[----:B0-----:R0:W0:Y:S04]  /*67e0*/  SHFL.IDX PT, R51, R108, 0x2, 0x181f ;  /* 0x00581f006c337f89 */ /* 0x00102800000e0000 */
[----:B------:R0:W0:Y:S02]  /*67f0*/  SHFL.IDX PT, R50, R109, 0x2, 0x181f ;  /* 0x00581f006d327f89 */ /* 0x00002400000e0000 */
.L_x_826:
        /* <DEDUP_REMOVED lines=26> */
[--C-:B------:R-:W-:Y:S01]  /*69a0*/  SHF.R.U64 R79, R60, 0x10, R61.reuse ;  /* 0x000000103c4f7819 */ /* 0x100fe2000000123d */
[----:B0-----:R-:W-:Y:S01]  /*69b0*/  IMAD.U32 R52, R13, 0x10000, RZ ;  /* 0x000100000d347824 */ /* 0x001fe200078e00ff */
[----:B------:R-:W-:Y:S01]  /*69c0*/  SHF.R.U32.HI R60, RZ, 0x10, R61 ;  /* 0x00000010ff3c7819 */ /* 0x000fe2000001163d */
[----:B----4-:R-:W-:Y:S01]  /*69d0*/  IMAD.U32 R58, R47, 0x10000, RZ ;  /* 0x000100002f3a7824 */ /* 0x010fe200078e00ff */
[--C-:B------:R-:W-:Y:S01]  /*69e0*/  SHF.R.U64 R61, R64, 0x10, R65.reuse ;  /* 0x00000010403d7819 */ /* 0x100fe20000001241 */
[----:B------:R-:W-:Y:S01]  /*69f0*/  IMAD.U32 R54, R44, 0x10000, RZ ;  /* 0x000100002c367824 */ /* 0x000fe200078e00ff */
[----:B------:R-:W-:Y:S02]  /*6a00*/  SHF.R.U32.HI R64, RZ, 0x10, R65 ;  /* 0x00000010ff407819 */ /* 0x000fe40000011641 */
[----:B------:R-:W-:Y:S02]  /*6a10*/  PRMT R123, R123, 0x5410, R60 ;  /* 0x000054107b7b7816 */ /* 0x000fe4000000003c */
[----:B------:R-:W-:-:S02]  /*6a20*/  PRMT R127, R127, 0x5410, R64 ;  /* 0x000054107f7f7816 */ /* 0x000fc40000000040 */
[--C-:B------:R-:W-:Y:S02]  /*6a30*/  SHF.R.U64 R77, R62, 0x10, R63.reuse ;  /* 0x000000103e4d7819 */ /* 0x100fe4000000123f */
[----:B------:R-:W-:Y:S01]  /*6a40*/  SHF.R.U32.HI R62, RZ, 0x10, R63 ;  /* 0x00000010ff3e7819 */ /* 0x000fe2000001163f */
[----:B------:R-:W-:Y:S01]  /*6a50*/  IMAD.U32 R63, R127, 0x10000, RZ ;  /* 0x000100007f3f7824 */ /* 0x000fe200078e00ff */
[----:B------:R-:W-:Y:S02]  /*6a60*/  SHF.R.U64 R65, R66, 0x10, R67 ;  /* 0x0000001042417819 */ /* 0x000fe40000001243 */
[----:B------:R-:W-:Y:S02]  /*6a70*/  SHF.L.U32 R56, R45, 0x10, RZ ;  /* 0x000000102d387819 */ /* 0x000fe400000006ff */
[----:B------:R-:W-:Y:S01]  /*6a80*/  PRMT R126, R126, 0x5410, R61 ;  /* 0x000054107e7e7816 */ /* 0x000fe2000000003d */
[----:B------:R-:W-:Y:S01]  /*6a90*/  IMAD.U32 R61, R123, 0x10000, RZ ;  /* 0x000100007b3d7824 */ /* 0x000fe200078e00ff */
[----:B------:R-:W-:-:S02]  /*6aa0*/  SHF.R.U32.HI R66, RZ, 0x10, R67 ;  /* 0x00000010ff427819 */ /* 0x000fc40000011643 */
[----:B------:R-:W-:Y:S01]  /*6ab0*/  PRMT R124, R124, 0x5410, R65 ;  /* 0x000054107c7c7816 */ /* 0x000fe20000000041 */
[C---:B------:R-:W-:Y:S01]  /*6ac0*/  FMUL.FTZ R65, R56.reuse, R63 ;  /* 0x0000003f38417220 */ /* 0x040fe20000410000 */
[----:B------:R-:W-:Y:S01]  /*6ad0*/  LOP3.LUT R57, R45, 0xffff0000, RZ, 0xc0, !PT ;  /* 0xffff00002d397812 */ /* 0x000fe200078ec0ff */
[----:B------:R-:W-:Y:S01]  /*6ae0*/  FMUL.FTZ R67, R56, R61 ;  /* 0x0000003d38437220 */ /* 0x000fe20000410000 */
[----:B------:R-:W-:Y:S02]  /*6af0*/  PRMT R125, R125, 0x5410, R66 ;  /* 0x000054107d7d7816 */ /* 0x000fe40000000042 */
[----:B------:R-:W-:Y:S01]  /*6b00*/  LOP3.LUT R60, R127, 0xffff0000, RZ, 0xc0, !PT ;  /* 0xffff00007f3c7812 */ /* 0x000fe200078ec0ff */
[C---:B------:R-:W-:Y:S01]  /*6b10*/  FFMA.FTZ R67, R52.reuse, R63, R67 ;  /* 0x0000003f34437223 */ /* 0x040fe20000010043 */
[----:B------:R-:W-:Y:S01]  /*6b20*/  PRMT R121, R121, 0x5410, R62 ;  /* 0x0000541079797816 */ /* 0x000fe2000000003e */
[----:B------:R-:W-:Y:S01]  /*6b30*/  FFMA.FTZ R62, R52, R61, -R65 ;  /* 0x0000003d343e7223 */ /* 0x000fe20000010841 */
[----:B------:R-:W-:Y:S01]  /*6b40*/  LOP3.LUT R56, R123, 0xffff0000, RZ, 0xc0, !PT ;  /* 0xffff00007b387812 */ /* 0x000fe200078ec0ff */
[----:B------:R-:W-:Y:S01]  /*6b50*/  FMUL.FTZ R64, R57, R60 ;  /* 0x0000003c39407220 */ /* 0x000fe20000410000 */
[----:B------:R-:W-:Y:S01]  /*6b60*/  LOP3.LUT R53, R13, 0xffff0000, RZ, 0xc0, !PT ;  /* 0xffff00000d357812 */ /* 0x000fe200078ec0ff */
[----:B------:R-:W-:Y:S01]  /*6b70*/  IMAD.U32 R61, R121, 0x10000, RZ ;  /* 0x00010000793d7824 */ /* 0x000fe200078e00ff */
[----:B------:R-:W-:Y:S01]  /*6b80*/  SHF.L.U32 R65, R125, 0x10, RZ ;  /* 0x000000107d417819 */ /* 0x000fe200000006ff */
[-C--:B------:R-:W-:Y:S01]  /*6b90*/  FMUL.FTZ R52, R57, R56.reuse ;  /* 0x0000003839347220 */ /* 0x080fe20000410000 */
[----:B------:R-:W-:Y:S01]  /*6ba0*/  LOP3.LUT R55, R44, 0xffff0000, RZ, 0xc0, !PT ;  /* 0xffff00002c377812 */ /* 0x000fe200078ec0ff */
[----:B------:R-:W-:Y:S01]  /*6bb0*/  FFMA.FTZ R57, R53, R56, -R64 ;  /* 0x0000003835397223 */ /* 0x000fe20000010840 */
[----:B------:R-:W-:-:S02]  /*6bc0*/  IMAD.U32 R44, R15, 0x10000, RZ ;  /* 0x000100000f2c7824 */ /* 0x000fc400078e00ff */
[C---:B------:R-:W-:Y:S01]  /*6bd0*/  FMUL.FTZ R63, R58.reuse, R65 ;  /* 0x000000413a3f7220 */ /* 0x040fe20000410000 */
[----:B------:R-:W-:Y:S01]  /*6be0*/  LOP3.LUT R59, R47, 0xffff0000, RZ, 0xc0, !PT ;  /* 0xffff00002f3b7812 */ /* 0x000fe200078ec0ff */
[----:B------:R-:W-:Y:S01]  /*6bf0*/  FMUL.FTZ R58, R58, R61 ;  /* 0x0000003d3a3a7220 */ /* 0x000fe20000410000 */
[----:B------:R-:W-:Y:S01]  /*6c00*/  LOP3.LUT R56, R125, 0xffff0000, RZ, 0xc0, !PT ;  /* 0xffff00007d387812 */ /* 0x000fe200078ec0ff */
[----:B------:R-:W-:Y:S01]  /*6c10*/  FFMA.FTZ R60, R53, R60, R52 ;  /* 0x0000003c353c7223 */ /* 0x000fe20000010034 */
[----:B------:R-:W-:Y:S01]  /*6c20*/  PRMT R122, R122, 0x5410, R79 ;  /* 0x000054107a7a7816 */ /* 0x000fe2000000004f */
[C---:B------:R-:W-:Y:S01]  /*6c30*/  FFMA.FTZ R65, R44.reuse, R65, R58 ;  /* 0x000000412c417223 */ /* 0x040fe2000001003a */
[----:B------:R-:W-:Y:S01]  /*6c40*/  LOP3.LUT R52, R121, 0xffff0000, RZ, 0xc0, !PT ;  /* 0xffff000079347812 */ /* 0x000fe200078ec0ff */
[----:B------:R-:W-:Y:S01]  /*6c50*/  FFMA.FTZ R63, R44, R61, -R63 ;  /* 0x0000003d2c3f7223 */ /* 0x000fe2000001083f */
[----:B------:R-:W-:Y:S01]  /*6c60*/  LOP3.LUT R45, R15, 0xffff0000, RZ, 0xc0, !PT ;  /* 0xffff00000f2d7812 */ /* 0x000fe200078ec0ff */
[----:B------:R-:W-:Y:S01]  /*6c70*/  FMUL.FTZ R58, R59, R56 ;  /* 0x000000383b3a7220 */ /* 0x000fe20000410000 */
[----:B------:R-:W-:-:S02]  /*6c80*/  IMAD.U32 R53, R126, 0x10000, RZ ;  /* 0x000100007e357824 */ /* 0x000fc400078e00ff */
[-C--:B------:R-:W-:Y:S01]  /*6c90*/  FMUL.FTZ R66, R59, R52.reuse ;  /* 0x000000343b427220 */ /* 0x080fe20000410000 */
[----:B------:R-:W-:Y:S01]  /*6ca0*/  IMAD.U32 R44, R122, 0x10000, RZ ;  /* 0x000100007a2c7824 */ /* 0x000fe200078e00ff */
[----:B------:R-:W-:Y:S01]  /*6cb0*/  LOP3.LUT R126, R126, 0xffff0000, RZ, 0xc0, !PT ;  /* 0xffff00007e7e7812 */ /* 0x000fe200078ec0ff */
[C---:B------:R-:W-:Y:S02]  /*6cc0*/  IMAD.U32 R13, R12.reuse, 0x10000, RZ ;  /* 0x000100000c0d7824 */ /* 0x040fe400078e00ff */
[C---:B------:R-:W-:Y:S01]  /*6cd0*/  FFMA.FTZ R64, R45.reuse, R52, -R58 ;  /* 0x000000342d407223 */ /* 0x040fe2000001083a */
[----:B------:R-:W-:Y:S01]  /*6ce0*/  LOP3.LUT R12, R12, 0xffff0000, RZ, 0xc0, !PT ;  /* 0xffff00000c0c7812 */ /* 0x000fe200078ec0ff */
[----:B------:R-:W-:Y:S01]  /*6cf0*/  FMUL.FTZ R58, R54, R44 ;  /* 0x0000002c363a7220 */ /* 0x000fe20000410000 */
[----:B------:R-:W-:Y:S01]  /*6d00*/  LOP3.LUT R122, R122, 0xffff0000, RZ, 0xc0, !PT ;  /* 0xffff00007a7a7812 */ /* 0x000fe200078ec0ff */
[----:B------:R-:W-:Y:S01]  /*6d10*/  FFMA.FTZ R66, R45, R56, R66 ;  /* 0x000000382d427223 */ /* 0x000fe20000010042 */
[----:B------:R-:W-:Y:S01]  /*6d20*/  FMUL.FTZ R45, R55, R126 ;  /* 0x0000007e372d7220 */ /* 0x000fe20000410000 */
[-C--:B------:R-:W-:Y:S01]  /*6d30*/  FMUL.FTZ R52, R54, R53.reuse ;  /* 0x0000003536347220 */ /* 0x080fe20000410000 */
[----:B------:R-:W-:Y:S01]  /*6d40*/  PRMT R120, R120, 0x5410, R77 ;  /* 0x0000541078787816 */ /* 0x000fe2000000004d */
[----:B------:R-:W-:Y:S01]  /*6d50*/  FFMA.FTZ R58, R13, R53, R58 ;  /* 0x000000350d3a7223 */ /* 0x000fe2000001003a */
[----:B------:R-:W-:-:S02]  /*6d60*/  IMAD.U32 R47, R46, 0x10000, RZ ;  /* 0x000100002e2f7824 */ /* 0x000fc400078e00ff */
[----:B------:R-:W-:Y:S01]  /*6d70*/  FFMA.FTZ R53, R12, R122, -R45 ;  /* 0x0000007a0c357223 */ /* 0x000fe2000001082d */
[----:B------:R-:W-:Y:S01]  /*6d80*/  LOP3.LUT R46, R46, 0xffff0000, RZ, 0xc0, !PT ;  /* 0xffff00002e2e7812 */ /* 0x000fe200078ec0ff */
[----:B------:R-:W-:Y:S01]  /*6d90*/  FFMA.FTZ R54, R13, R44, -R52 ;  /* 0x0000002c0d367223 */ /* 0x000fe20000010834 */
[----:B------:R-:W-:Y:S01]  /*6da0*/  FMUL.FTZ R55, R55, R122 ;  /* 0x0000007a37377220 */ /* 0x000fe20000410000 */
[C---:B------:R-:W-:Y:S01]  /*6db0*/  LOP3.LUT R45, R124.reuse, 0xffff0000, RZ, 0xc0, !PT ;  /* 0xffff00007c2d7812 */ /* 0x040fe200078ec0ff */
[----:B------:R-:W-:Y:S01]  /*6dc0*/  IMAD.U32 R52, R124, 0x10000, RZ ;  /* 0x000100007c347824 */ /* 0x000fe200078e00ff */
[C---:B------:R-:W-:Y:S01]  /*6dd0*/  LOP3.LUT R13, R120.reuse, 0xffff0000, RZ, 0xc0, !PT ;  /* 0xffff0000780d7812 */ /* 0x040fe200078ec0ff */
[----:B------:R-:W-:Y:S02]  /*6de0*/  IMAD.U32 R44, R120, 0x10000, RZ ;  /* 0x00010000782c7824 */ /* 0x000fe400078e00ff */
[----:B------:R-:W-:Y:S01]  /*6df0*/  FFMA.FTZ R55, R12, R126, R55 ;  /* 0x0000007e0c377223 */ /* 0x000fe20000010037 */
[C---:B------:R-:W-:Y:S01]  /*6e00*/  IMAD.U32 R15, R14.reuse, 0x10000, RZ ;  /* 0x000100000e0f7824 */ /* 0x040fe200078e00ff */
[----:B------:R-:W-:Y:S01]  /*6e10*/  LOP3.LUT R14, R14, 0xffff0000, RZ, 0xc0, !PT ;  /* 0xffff00000e0e7812 */ /* 0x000fe200078ec0ff */
[C---:B------:R-:W-:Y:S01]  /*6e20*/  FMUL.FTZ R12, R47.reuse, R52 ;  /* 0x000000342f0c7220 */ /* 0x040fe20000410000 */
[C---:B------:R-:W-:Y:S01]  /*6e30*/  FMUL.FTZ R59, R46.reuse, R45 ;  /* 0x0000002d2e3b7220 */ /* 0x040fe20000410000 */
[-C--:B------:R-:W-:Y:S01]  /*6e40*/  FMUL.FTZ R47, R47, R44.reuse ;  /* 0x0000002c2f2f7220 */ /* 0x080fe20000410000 */
[-C--:B------:R-:W-:Y:S01]  /*6e50*/  FMUL.FTZ R46, R46, R13.reuse ;  /* 0x0000000d2e2e7220 */ /* 0x080fe20000410000 */
[C---:B------:R-:W-:Y:S01]  /*6e60*/  FFMA.FTZ R12, R15.reuse, R44, -R12 ;  /* 0x0000002c0f0c7223 */ /* 0x040fe2000001080c */
[C---:B------:R-:W-:Y:S01]  /*6e70*/  FFMA.FTZ R59, R14.reuse, R13, -R59 ;  /* 0x0000000d0e3b7223 */ /* 0x040fe2000001083b */
[----:B------:R-:W-:Y:S01]  /*6e80*/  FFMA.FTZ R47, R15, R52, R47 ;  /* 0x000000340f2f7223 */ /* 0x000fe2000001002f */
[----:B------:R-:W-:Y:S01]  /*6e90*/  FFMA.FTZ R46, R14, R45, R46 ;  /* 0x0000002d0e2e7223 */ /* 0x000fe2000001002e */
[----:B------:R-:W-:-:S02]  /*6ea0*/  F2FP.BF16.F32.PACK_AB R65, R66, R65 ;  /* 0x000000414241723e */ /* 0x000fc400000010ff */
[----:B------:R-:W-:Y:S02]  /*6eb0*/  F2FP.BF16.F32.PACK_AB R54, R53, R54 ;  /* 0x000000363536723e */ /* 0x000fe400000010ff */
[----:B------:R-:W-:Y:S02]  /*6ec0*/  F2FP.BF16.F32.PACK_AB R14, R59, R12 ;  /* 0x0000000c3b0e723e */ /* 0x000fe400000010ff */
[----:B------:R-:W-:Y:S01]  /*6ed0*/  F2FP.BF16.F32.PACK_AB R46, R46, R47 ;  /* 0x0000002f2e2e723e */ /* 0x000fe200000010ff */
[----:B------:R-:W-:Y:S01]  /*6ee0*/  IMAD.MOV.U32 R12, RZ, RZ, R54 ;  /* 0x000000ffff0c7224 */ /* 0x000fe200078e0036 */
[----:B------:R-:W-:Y:S01]  /*6ef0*/  F2FP.BF16.F32.PACK_AB R13, R57, R62 ;  /* 0x0000003e390d723e */ /* 0x000fe200000010ff */
[----:B------:R-:W-:Y:S01]  /*6f00*/  IMAD.MOV.U32 R47, RZ, RZ, R65 ;  /* 0x000000ffff2f7224 */ /* 0x000fe200078e0041 */
[----:B------:R-:W-:Y:S02]  /*6f10*/  F2FP.BF16.F32.PACK_AB R15, R64, R63 ;  /* 0x0000003f400f723e */ /* 0x000fe400000010ff */
[----:B------:R-:W-:-:S02]  /*6f20*/  F2FP.BF16.F32.PACK_AB R45, R60, R67 ;  /* 0x000000433c2d723e */ /* 0x000fc400000010ff */
[----:B------:R-:W-:-:S07]  /*6f30*/  F2FP.BF16.F32.PACK_AB R44, R55, R58 ;  /* 0x0000003a372c723e */ /* 0x000fce00000010ff */
.L_x_557:
[----:B------:R-:W-:Y:S05]  /*6f40*/  BSYNC B2 ;  /* 0x0000000000027941 */ /* 0x000fea0003800000 */
.L_x_556:
[----:B------:R-:W-:Y:S01]  /*6f50*/  ISETP.GE.AND P4, PT, R11, R110, PT ;  /* 0x0000006e0b00720c */ /* 0x000fe20003f86270 */
[----:B0-----:R0:W-:-:S12]  /*6f60*/  ST.E.128 desc[UR38][R48.64], R12 ;  /* 0x0000000c30007985 */ /* 0x0011d8000c101d26 */
[----:B------:R-:W-:-:S05]  /*6f70*/  @!P4 IMAD.WIDE R50, R11, 0x2, R50 ;  /* 0x000000020b32c825 */ /* 0x000fca00078e0232 */
[----:B----4-:R0:W-:Y:S02]  /*6f80*/  @!P4 ST.E.128 desc[UR38][R50.64], R44 ;  /* 0x0000002c3200c985 */ /* 0x0101e4000c101d26 */
.L_x_555:
[----:B------:R-:W-:Y:S05]  /*6f90*/  BSYNC B1 ;  /* 0x0000000000017941 */ /* 0x000fea0003800000 */
.L_x_554:
[----:B------:R-:W-:-:S03]  /*6fa0*/  UMOV UR4, 0xffffffff ;  /* 0xffffffff00047882 */ /* 0x000fc60000000000 */
[----:B------:R-:W-:Y:S05]  /*6fb0*/  BRA.DIV UR4, `(.L_x_558) ;  /* 0x0000014604647947 */ /* 0x000fea000b800000 */
[----:B0-----:R-:W0:Y:S04]  /*6fc0*/  SHFL.IDX PT, R108, R108, 0x3, 0x181f ;  /* 0x00781f006c6c7f89 */ /* 0x001e2800000e0000 */
[----:B------:R0:W0:Y:S02]  /*6fd0*/  SHFL.IDX PT, R50, R109, 0x3, 0x181f ;  /* 0x00781f006d327f89 */ /* 0x00002400000e0000 */
.L_x_830:
[----:B------:R-:W-:-:S13]  /*6fe0*/  ISETP.GE.OR P4, PT, R218, R98, P1 ;  /* 0x00000062da00720c */ /* 0x000fda0000f86670 */
[----:B------:R-:W-:Y:S05]  /*6ff0*/  @P4 BRA `(.L_x_531) ;  /* 0x0000000c008c4947 */ /* 0x000fea0003800000 */
[----:B------:R-:W-:Y:S01]  /*7000*/  SEL R112, R37, R112, !P0 ;  /* 0x0000007025707207 */ /* 0x000fe20004000000 */
[----:B------:R-:W-:Y:S01]  /*7010*/  BSSY B1, `(.L_x_559) ;  /* 0x0000070000017945 */ /* 0x000fe20003800000 */
[C---:B0-----:R-:W-:Y:S02]  /*7020*/  LEA R48, P4, R43.reuse, R50, 0x1 ;  /* 0x000000322b307211 */ /* 0x041fe400078808ff */
[----:B------:R-:W-:Y:S02]  /*7030*/  SHF.R.S32.HI R11, RZ, 0x1f, R112 ;  /* 0x0000001fff0b7819 */ /* 0x000fe40000011470 */
[----:B------:R-:W-:Y:S02]  /*7040*/  LEA.HI.X R49, R43, R108, R83, 0x1, P4 ;  /* 0x0000006c2b317211 */ /* 0x000fe400020f0c53 */
[----:B------:R-:W-:-:S04]  /*7050*/  LEA.HI R112, R11, R112, RZ, 0x4 ;  /* 0x000000700b707211 */ /* 0x000fc800078f20ff */
[----:B------:R-:W-:-:S04]  /*7060*/  LEA.HI.SX32 R112, R112, R81, 0x1c ;  /* 0x0000005170707211 */ /* 0x000fc800078fe2ff */
[----:B----4-:R-:W-:Y:S02]  /*7070*/  SHF.R.S32.HI R13, RZ, 0x1f, R112 ;  /* 0x0000001fff0d7819 */ /* 0x010fe40000011470 */
        /* <DEDUP_REMOVED lines=14> */
[----:B------:R-:W-:Y:S01]  /*7160*/  SHF.R.U64 R63, R68, 0x10, R69 ;  /* 0x00000010443f7819 */ /* 0x000fe20000001245 */
[----:B0-----:R-:W-:Y:S01]  /*7170*/  IMAD.U32 R51, R13, 0x10000, RZ ;  /* 0x000100000d337824 */ /* 0x001fe200078e00ff */
[----:B------:R-:W-:Y:S01]  /*7180*/  SHF.R.U64 R61, R72, 0x10, R73 ;  /* 0x00000010483d7819 */ /* 0x000fe20000001249 */
[----:B----4-:R-:W-:Y:S01]  /*7190*/  IMAD.U32 R57, R47, 0x10000, RZ ;  /* 0x000100002f397824 */ /* 0x010fe200078e00ff */
[----:B------:R-:W-:Y:S01]  /*71a0*/  SHF.R.U32.HI R68, RZ, 0x10, R69 ;  /* 0x00000010ff447819 */ /* 0x000fe20000011645 */
[----:B------:R-:W-:Y:S01]  /*71b0*/  IMAD.U32 R53, R44, 0x10000, RZ ;  /* 0x000100002c357824 */ /* 0x000fe200078e00ff */
[----:B------:R-:W-:Y:S02]  /*71c0*/  SHF.R.U32.HI R72, RZ, 0x10, R73 ;  /* 0x00000010ff487819 */ /* 0x000fe40000011649 */
[----:B------:R-:W-:Y:S02]  /*71d0*/  SHF.R.U64 R60, R70, 0x10, R71 ;  /* 0x00000010463c7819 */ /* 0x000fe40000001247 */
[----:B------:R-:W-:-:S02]  /*71e0*/  PRMT R115, R115, 0x5410, R68 ;  /* 0x0000541073737816 */ /* 0x000fc40000000044 */
[----:B------:R-:W-:Y:S02]  /*71f0*/  PRMT R119, R119, 0x5410, R72 ;  /* 0x0000541077777816 */ /* 0x000fe40000000048 */
[----:B------:R-:W-:Y:S02]  /*7200*/  SHF.L.U32 R55, R45, 0x10, RZ ;  /* 0x000000102d377819 */ /* 0x000fe400000006ff */
[----:B------:R-:W-:Y:S01]  /*7210*/  PRMT R111, R111, 0x5410, R60 ;  /* 0x000054106f6f7816 */ /* 0x000fe2000000003c */
[----:B------:R-:W-:Y:S01]  /*7220*/  IMAD.U32 R62, R119, 0x10000, RZ ;  /* 0x00010000773e7824 */ /* 0x000fe200078e00ff */
[----:B------:R-:W-:Y:S01]  /*7230*/  SHF.R.U32.HI R70, RZ, 0x10, R71 ;  /* 0x00000010ff467819 */ /* 0x000fe20000011647 */
[----:B------:R-:W-:Y:S01]  /*7240*/  IMAD.U32 R60, R115, 0x10000, RZ ;  /* 0x00010000733c7824 */ /* 0x000fe200078e00ff */
[--C-:B------:R-:W-:Y:S01]  /*7250*/  SHF.R.U64 R59, R74, 0x10, R75.reuse ;  /* 0x000000104a3b7819 */ /* 0x100fe2000000124b */
[C---:B------:R-:W-:Y:S01]  /*7260*/  FMUL.FTZ R64, R55.reuse, R62 ;  /* 0x0000003e37407220 */ /* 0x040fe20000410000 */
[----:B------:R-:W-:Y:S01]  /*7270*/  SHF.R.U32.HI R74, RZ, 0x10, R75 ;  /* 0x00000010ff4a7819 */ /* 0x000fe2000001164b */
[-C--:B------:R-:W-:Y:S01]  /*7280*/  FMUL.FTZ R66, R55, R60.reuse ;  /* 0x0000003c37427220 */ /* 0x080fe20000410000 */
[----:B------:R-:W-:Y:S01]  /*7290*/  PRMT R113, R113, 0x5410, R70 ;  /* 0x0000541071717816 */ /* 0x000fe20000000046 */
[----:B------:R-:W-:Y:S01]  /*72a0*/  FFMA.FTZ R64, R51, R60, -R64 ;  /* 0x0000003c33407223 */ /* 0x000fe20000010840 */
[----:B------:R-:W-:Y:S01]  /*72b0*/  PRMT R117, R117, 0x5410, R74 ;  /* 0x0000541075757816 */ /* 0x000fe2000000004a */
[----:B------:R-:W-:Y:S01]  /*72c0*/  FFMA.FTZ R66, R51, R62, R66 ;  /* 0x0000003e33427223 */ /* 0x000fe20000010042 */
[----:B------:R-:W-:Y:S01]  /*72d0*/  LOP3.LUT R56, R45, 0xffff0000, RZ, 0xc0, !PT ;  /* 0xffff00002d387812 */ /* 0x000fe200078ec0ff */
[----:B------:R-:W-:Y:S01]  /*72e0*/  IMAD.U32 R51, R113, 0x10000, RZ ;  /* 0x0001000071337824 */ /* 0x000fe200078e00ff */
[----:B------:R-:W-:-:S02]  /*72f0*/  LOP3.LUT R119, R119, 0xffff0000, RZ, 0xc0, !PT ;  /* 0xffff000077777812 */ /* 0x000fc400078ec0ff */
[----:B------:R-:W-:Y:S02]  /*7300*/  LOP3.LUT R115, R115, 0xffff0000, RZ, 0xc0, !PT ;  /* 0xffff000073737812 */ /* 0x000fe400078ec0ff */
[----:B------:R-:W-:Y:S02]  /*7310*/  SHF.L.U32 R55, R117, 0x10, RZ ;  /* 0x0000001075377819 */ /* 0x000fe400000006ff */
[----:B------:R-:W-:Y:S01]  /*7320*/  PRMT R118, R118, 0x5410, R61 ;  /* 0x0000541076767816 */ /* 0x000fe2000000003d */
[----:B------:R-:W-:Y:S01]  /*7330*/  FMUL.FTZ R61, R56, R115 ;  /* 0x00000073383d7220 */ /* 0x000fe20000410000 */
[----:B------:R-:W-:Y:S01]  /*7340*/  PRMT R116, R116, 0x5410, R59 ;  /* 0x0000541074747816 */ /* 0x000fe2000000003b */
[----:B------:R-:W-:Y:S01]  /*7350*/  FMUL.FTZ R59, R56, R119 ;  /* 0x00000077383b7220 */ /* 0x000fe20000410000 */
[----:B------:R-:W-:Y:S01]  /*7360*/  LOP3.LUT R54, R44, 0xffff0000, RZ, 0xc0, !PT ;  /* 0xffff00002c367812 */ /* 0x000fe200078ec0ff */
[----:B------:R-:W-:Y:S01]  /*7370*/  IMAD.U32 R44, R15, 0x10000, RZ ;  /* 0x000100000f2c7824 */ /* 0x000fe200078e00ff */
[----:B------:R-:W-:Y:S01]  /*7380*/  LOP3.LUT R52, R13, 0xffff0000, RZ, 0xc0, !PT ;  /* 0xffff00000d347812 */ /* 0x000fe200078ec0ff */
[----:B------:R-:W-:Y:S01]  /*7390*/  FMUL.FTZ R56, R57, R51 ;  /* 0x0000003339387220 */ /* 0x000fe20000410000 */
[----:B------:R-:W-:Y:S01]  /*73a0*/  LOP3.LUT R58, R47, 0xffff0000, RZ, 0xc0, !PT ;  /* 0xffff00002f3a7812 */ /* 0x000fe200078ec0ff */
[----:B------:R-:W-:Y:S01]  /*73b0*/  IMAD.U32 R13, R12, 0x10000, RZ ;  /* 0x000100000c0d7824 */ /* 0x000fe200078e00ff */
[----:B------:R-:W-:Y:S01]  /*73c0*/  LOP3.LUT R117, R117, 0xffff0000, RZ, 0xc0, !PT ;  /* 0xffff000075757812 */ /* 0x000fe200078ec0ff */
[-C--:B------:R-:W-:Y:S01]  /*73d0*/  FFMA.FTZ R60, R44, R55.reuse, R56 ;  /* 0x000000372c3c7223 */ /* 0x080fe20000010038 */
[----:B------:R-:W-:Y:S01]  /*73e0*/  PRMT R114, R114, 0x5410, R63 ;  /* 0x0000541072727816 */ /* 0x000fe2000000003f */
[----:B------:R-:W-:Y:S01]  /*73f0*/  FMUL.FTZ R63, R57, R55 ;  /* 0x00000037393f7220 */ /* 0x000fe20000410000 */
[----:B------:R-:W-:Y:S01]  /*7400*/  LOP3.LUT R113, R113, 0xffff0000, RZ, 0xc0, !PT ;  /* 0xffff000071717812 */ /* 0x000fe200078ec0ff */
[C---:B------:R-:W-:Y:S01]  /*7410*/  FFMA.FTZ R59, R52.reuse, R115, -R59 ;  /* 0x00000073343b7223 */ /* 0x040fe2000001083b */
[----:B------:R-:W-:Y:S01]  /*7420*/  LOP3.LUT R45, R15, 0xffff0000, RZ, 0xc0, !PT ;  /* 0xffff00000f2d7812 */ /* 0x000fe200078ec0ff */
[----:B------:R-:W-:Y:S01]  /*7430*/  FFMA.FTZ R61, R52, R119, R61 ;  /* 0x00000077343d7223 */ /* 0x000fe2000001003d */
[----:B------:R-:W-:Y:S01]  /*7440*/  FMUL.FTZ R56, R58, R117 ;  /* 0x000000753a387220 */ /* 0x000fe20000410000 */
[----:B------:R-:W-:Y:S01]  /*7450*/  FFMA.FTZ R63, R44, R51, -R63 ;  /* 0x000000332c3f7223 */ /* 0x000fe2000001083f */
[----:B------:R-:W-:-:S02]  /*7460*/  IMAD.U32 R52, R118, 0x10000, RZ ;  /* 0x0001000076347824 */ /* 0x000fc400078e00ff */
[-C--:B------:R-:W-:Y:S01]  /*7470*/  FMUL.FTZ R62, R58, R113.reuse ;  /* 0x000000713a3e7220 */ /* 0x080fe20000410000 */
[----:B------:R-:W-:Y:S02]  /*7480*/  IMAD.U32 R44, R114, 0x10000, RZ ;  /* 0x00010000722c7824 */ /* 0x000fe400078e00ff */
[----:B------:R-:W-:Y:S01]  /*7490*/  FFMA.FTZ R58, R45, R113, -R56 ;  /* 0x000000712d3a7223 */ /* 0x000fe20000010838 */
[C---:B------:R-:W-:Y:S01]  /*74a0*/  FMUL.FTZ R56, R53.reuse, R52 ;  /* 0x0000003435387220 */ /* 0x040fe20000410000 */
[----:B------:R-:W-:Y:S01]  /*74b0*/  LOP3.LUT R55, R118, 0xffff0000, RZ, 0xc0, !PT ;  /* 0xffff000076377812 */ /* 0x000fe200078ec0ff */
[-C--:B------:R-:W-:Y:S01]  /*74c0*/  FMUL.FTZ R53, R53, R44.reuse ;  /* 0x0000002c35357220 */ /* 0x080fe20000410000 */
[----:B------:R-:W-:Y:S01]  /*74d0*/  LOP3.LUT R12, R12, 0xffff0000, RZ, 0xc0, !PT ;  /* 0xffff00000c0c7812 */ /* 0x000fe200078ec0ff */
[----:B------:R-:W-:Y:S01]  /*74e0*/  IMAD.U32 R47, R46, 0x10000, RZ ;  /* 0x000100002e2f7824 */ /* 0x000fe200078e00ff */
[----:B------:R-:W-:Y:S01]  /*74f0*/  LOP3.LUT R51, R114, 0xffff0000, RZ, 0xc0, !PT ;  /* 0xffff000072337812 */ /* 0x000fe200078ec0ff */
[----:B------:R-:W-:Y:S01]  /*7500*/  FFMA.FTZ R117, R45, R117, R62 ;  /* 0x000000752d757223 */ /* 0x000fe2000001003e */
[C---:B------:R-:W-:Y:S01]  /*7510*/  FFMA.FTZ R56, R13.reuse, R44, -R56 ;  /* 0x0000002c0d387223 */ /* 0x040fe20000010838 */
[----:B------:R-:W-:Y:S01]  /*7520*/  FFMA.FTZ R53, R13, R52, R53 ;  /* 0x000000340d357223 */ /* 0x000fe20000010035 */
[----:B------:R-:W-:Y:S01]  /*7530*/  LOP3.LUT R46, R46, 0xffff0000, RZ, 0xc0, !PT ;  /* 0xffff00002e2e7812 */ /* 0x000fe200078ec0ff */
[----:B------:R-:W-:Y:S01]  /*7540*/  FMUL.FTZ R45, R54, R55 ;  /* 0x00000037362d7220 */ /* 0x000fe20000410000 */
[C---:B------:R-:W-:Y:S01]  /*7550*/  IMAD.U32 R44, R111.reuse, 0x10000, RZ ;  /* 0x000100006f2c7824 */ /* 0x040fe200078e00ff */
[C---:B------:R-:W-:Y:S01]  /*7560*/  LOP3.LUT R13, R116.reuse, 0xffff0000, RZ, 0xc0, !PT ;  /* 0xffff0000740d7812 */ /* 0x040fe200078ec0ff */
[----:B------:R-:W-:Y:S01]  /*7570*/  IMAD.U32 R52, R116, 0x10000, RZ ;  /* 0x0001000074347824 */ /* 0x000fe200078e00ff */
[----:B------:R-:W-:Y:S01]  /*7580*/  LOP3.LUT R111, R111, 0xffff0000, RZ, 0xc0, !PT ;  /* 0xffff00006f6f7812 */ /* 0x000fe200078ec0ff */
[----:B------:R-:W-:-:S02]  /*7590*/  IMAD.U32 R15, R14, 0x10000, RZ ;  /* 0x000100000e0f7824 */ /* 0x000fc400078e00ff */
[-C--:B------:R-:W-:Y:S01]  /*75a0*/  FMUL.FTZ R57, R54, R51.reuse ;  /* 0x0000003336397220 */ /* 0x080fe20000410000 */
[----:B------:R-:W-:Y:S01]  /*75b0*/  FFMA.FTZ R45, R12, R51, -R45 ;  /* 0x000000330c2d7223 */ /* 0x000fe2000001082d */
[----:B------:R-:W-:Y:S01]  /*75c0*/  LOP3.LUT R14, R14, 0xffff0000, RZ, 0xc0, !PT ;  /* 0xffff00000e0e7812 */ /* 0x000fe200078ec0ff */
[C---:B------:R-:W-:Y:S01]  /*75d0*/  FMUL.FTZ R54, R47.reuse, R52 ;  /* 0x000000342f367220 */ /* 0x040fe20000410000 */
[C---:B------:R-:W-:Y:S01]  /*75e0*/  FMUL.FTZ R51, R46.reuse, R13 ;  /* 0x0000000d2e337220 */ /* 0x040fe20000410000 */
[-C--:B------:R-:W-:Y:S01]  /*75f0*/  FMUL.FTZ R47, R47, R44.reuse ;  /* 0x0000002c2f2f7220 */ /* 0x080fe20000410000 */
[----:B------:R-:W-:Y:S01]  /*7600*/  FMUL.FTZ R46, R46, R111 ;  /* 0x0000006f2e2e7220 */ /* 0x000fe20000410000 */
[----:B------:R-:W-:Y:S01]  /*7610*/  FFMA.FTZ R12, R12, R55, R57 ;  /* 0x000000370c0c7223 */ /* 0x000fe20000010039 */
[C---:B------:R-:W-:Y:S01]  /*7620*/  FFMA.FTZ R54, R15.reuse, R44, -R54 ;  /* 0x0000002c0f367223 */ /* 0x040fe20000010836 */
[----:B------:R-:W-:Y:S01]  /*7630*/  FFMA.FTZ R47, R15, R52, R47 ;  /* 0x000000340f2f7223 */ /* 0x000fe2000001002f */
[C---:B------:R-:W-:Y:S01]  /*7640*/  FFMA.FTZ R46, R14.reuse, R13, R46 ;  /* 0x0000000d0e2e7223 */ /* 0x040fe2000001002e */
[----:B------:R-:W-:Y:S01]  /*7650*/  FFMA.FTZ R51, R14, R111, -R51 ;  /* 0x0000006f0e337223 */ /* 0x000fe20000010833 */
        /* <DEDUP_REMOVED lines=9> */
[----:B------:R-:W-:Y:S02]  /*76f0*/  F2FP.BF16.F32.PACK_AB R14, R51, R54 ;  /* 0x00000036330e723e */ /* 0x000fe400000010ff */
[----:B------:R-:W-:-:S07]  /*7700*/  MOV R47, R60 ;  /* 0x0000003c002f7202 */ /* 0x000fce0000000f00 */
.L_x_560:
[----:B------:R-:W-:Y:S05]  /*7710*/  BSYNC B1 ;  /* 0x0000000000017941 */ /* 0x000fea0003800000 */
.L_x_559:
[----:B0-----:R0:W-:Y:S01]  /*7720*/  ST.E.128 desc[UR38][R48.64], R12 ;  /* 0x0000000c30007985 */ /* 0x0011e2000c101d26 */
[----:B------:R-:W-:Y:S01]  /*7730*/  ISETP.GE.AND P3, PT, R11, R110, PT ;  /* 0x0000006e0b00720c */ /* 0x000fe20003f66270 */
[----:B------:R-:W-:-:S12]  /*7740*/  IMAD.MOV.U32 R51, RZ, RZ, R108 ;  /* 0x000000ffff337224 */ /* 0x000fd800078e006c */
[----:B------:R-:W-:Y:S05]  /*7750*/  @P3 BRA `(.L_x_531) ;  /* 0x0000000400b43947 */ /* 0x000fea0003800000 */
[----:B0-----:R-:W-:-:S05]  /*7760*/  IMAD.WIDE R12, R11, 0x2, R50 ;  /* 0x000000020b0c7825 */ /* 0x001fca00078e0232 */
[----:B----4-:R0:W-:Y:S01]  /*7770*/  ST.E.128 desc[UR38][R12.64], R44 ;  /* 0x0000002c0c007985 */ /* 0x0101e2000c101d26 */
[----:B------:R-:W-:Y:S05]  /*7780*/  BRA `(.L_x_531) ;  /* 0x0000000400a87947 */ /* 0x000fea0003800000 */
.L_x_490:
[----:B------:R-:W-:-:S13]  /*7790*/  ISETP.NE.AND P5, PT, R157, 0x3, PT ;  /* 0x000000039d00780c */ /* 0x000fda0003fa5270 */
[----:B------:R-:W-:Y:S05]  /*77a0*/  @!P5 BRA `(.L_x_561) ;  /* 0x000000000004d947 */ /* 0x000fea0003800000 */
[----:B------:R-:W-:Y:S01]  /*77b0*/  BPT.TRAP 0x1 ;  /* 0x000000040000795c */ /* 0x000fe20000300000 */
.L_x_561:
[----:B------:R-:W-:Y:S01]  /*77c0*/  IMAD R92, R155, 0x8, R156 ;  /* 0x000000089b5c7824 */ /* 0x000fe200078e029c */
[----:B------:R-:W-:Y:S01]  /*77d0*/  SHF.L.U32 R103, R154, 0x1f, RZ ;  /* 0x0000001f9a677819 */ /* 0x000fe200000006ff */
[----:B------:R-:W-:Y:S01]  /*77e0*/  BSSY B1, `(.L_x_562) ;  /* 0x0000004000017945 */ /* 0x000fe20003800000 */
[----:B------:R-:W-:Y:S02]  /*77f0*/  SHF.R.S32.HI R100, RZ, 0x1f, R101 ;  /* 0x0000001fff647819 */ /* 0x000fe40000011465 */
[----:B------:R-:W0:Y:S02]  /*7800*/  SYNCS.PHASECHK.TRANS64.TRYWAIT P3, [R92+URZ+0x28890], R103 ;  /* 0x028890675c0075a7 */ /* 0x000e24000806017f */
[----:B0-----:R-:W-:Y:S05]  /*7810*/  @!P3 BRA `(.L_x_563) ;  /* 0x0000013c0098b947 */ /* 0x001fea0003800000 */
.L_x_831:
[----:B------:R-:W-:Y:S05]  /*7820*/  BSYNC B1 ;  /* 0x0000000000017941 */ /* 0x000fea0003800000 */
.L_x_562:
[----:B------:R-:W-:Y:S01]  /*7830*/  ULDC.64 UR4, c[0x0][0x300] ;  /* 0x0000c00000047ab9 */ /* 0x000fe20000000a00 */
[----:B-----5:R-:W-:Y:S01]  /*7840*/  SHF.R.S32.HI R99, RZ, 0x1f, R102 ;  /* 0x0000001fff637819 */ /* 0x020fe20000011466 */
[----:B------:R-:W-:Y:S02]  /*7850*/  IMAD R14, R100, UR4, RZ ;  /* 0x00000004640e7c24 */ /* 0x000fe4000f8e02ff */
[----:B------:R-:W-:-:S04]  /*7860*/  IMAD.WIDE.U32 R12, R101, UR4, RZ ;  /* 0x00000004650c7c25 */ /* 0x000fc8000f8e00ff */
[----:B------:R-:W-:Y:S01]  /*7870*/  IMAD R11, R101, UR5, R14 ;  /* 0x00000005650b7c24 */ /* 0x000fe2000f8e020e */
[----:B------:R-:W-:Y:S01]  /*7880*/  ULDC.64 UR4, c[0x0][0x310] ;  /* 0x0000c40000047ab9 */ /* 0x000fe20000000a00 */
[----:B------:R-:W-:Y:S02]  /*7890*/  IMAD R98, R28, -0x80, R25 ;  /* 0xffffff801c627824 */ /* 0x000fe400078e0219 */
[----:B------:R-:W-:Y:S02]  /*78a0*/  IMAD R15, R99, UR4, RZ ;  /* 0x00000004630f7c24 */ /* 0x000fe4000f8e02ff */
[----:B------:R-:W-:Y:S01]  /*78b0*/  IMAD.IADD R13, R13, 0x1, R11 ;  /* 0x000000010d0d7824 */ /* 0x000fe200078e020b */
[----:B------:R-:W-:Y:S01]  /*78c0*/  VIMNMX R98, R98, 0x80, PT ;  /* 0x0000008062627848 */ /* 0x000fe20003fe0100 */
[C---:B------:R-:W-:Y:S02]  /*78d0*/  IMAD R15, R102.reuse, UR5, R15 ;  /* 0x00000005660f7c24 */ /* 0x040fe4000f8e020f */
[----:B------:R-:W-:Y:S01]  /*78e0*/  IMAD.WIDE.U32 R12, R102, UR4, R12 ;  /* 0x00000004660c7c25 */ /* 0x000fe2000f8e000c */
[----:B------:R-:W-:-:S03]  /*78f0*/  ULDC.64 UR4, c[0x0][0x308] ;  /* 0x0000c20000047ab9 */ /* 0x000fc60000000a00 */
[----:B------:R-:W-:Y:S02]  /*7900*/  IMAD R11, R35, UR4, RZ ;  /* 0x00000004230b7c24 */ /* 0x000fe4000f8e02ff */
[----:B------:R-:W-:Y:S02]  /*7910*/  IMAD.IADD R13, R13, 0x1, R15 ;  /* 0x000000010d0d7824 */ /* 0x000fe400078e020f */
[C---:B------:R-:W-:Y:S02]  /*7920*/  IMAD R11, R42.reuse, UR5, R11 ;  /* 0x000000052a0b7c24 */ /* 0x040fe4000f8e020b */
[----:B------:R-:W-:Y:S01]  /*7930*/  IMAD.WIDE.U32 R12, R42, UR4, R12 ;  /* 0x000000042a0c7c25 */ /* 0x000fe2000f8e000c */
[----:B------:R-:W-:-:S03]  /*7940*/  ULDC.64 UR4, c[0x0][0x2e8] ;  /* 0x0000ba0000047ab9 */ /* 0x000fc60000000a00 */
[----:B------:R-:W-:Y:S01]  /*7950*/  IMAD.IADD R11, R13, 0x1, R11 ;  /* 0x000000010d0b7824 */ /* 0x000fe200078e020b */
[----:B------:R-:W-:Y:S01]  /*7960*/  LEA R44, P3, R12, UR4, 0x1 ;  /* 0x000000040c2c7c11 */ /* 0x000fe2000f8608ff */
[----:B------:R-:W-:Y:S01]  /*7970*/  IMAD.IADD R47, R98, 0x1, -R153 ;  /* 0x00000001622f7824 */ /* 0x000fe200078e0a99 */
[----:B------:R-:W-:Y:S02]  /*7980*/  UMOV UR4, 0xffffffff ;  /* 0xffffffff00047882 */ /* 0x000fe40000000000 */
[----:B------:R-:W-:Y:S02]  /*7990*/  LEA.HI.X R46, R12, UR5, R11, 0x1, P3 ;  /* 0x000000050c2e7c11 */ /* 0x000fe400098f0c0b */
[----:B------:R-:W-:Y:S01]  /*79a0*/  ISETP.GE.AND P3, PT, R47, 0x1, PT ;  /* 0x000000012f00780c */ /* 0x000fe20003f66270 */
[----:B------:R-:W-:-:S12]  /*79b0*/  BRA.DIV UR4, `(.L_x_564) ;  /* 0x0000013e04447947 */ /* 0x000fd8000b800000 */
[----:B------:R1:W2:Y:S04]  /*79c0*/  SHFL.IDX PT, R45, R46, RZ, 0x181f ;  /* 0x00181fff2e2d7589 */ /* 0x0002a800000e0000 */
[----:B------:R1:W3:Y:S02]  /*79d0*/  SHFL.IDX PT, R14, R44, RZ, 0x181f ;  /* 0x00181fff2c0e7589 */ /* 0x0002e400000e0000 */
.L_x_835:
[----:B------:R-:W-:Y:S04]  /*79e0*/  BSSY B1, `(.L_x_565) ;  /* 0x000000d000017945 */ /* 0x000fe80003800000 */
[----:B------:R-:W-:Y:S05]  /*79f0*/  @!P3 BRA `(.L_x_566) ;  /* 0x00000000002cb947 */ /* 0x000fea0003800000 */
[----:B------:R-:W-:Y:S02]  /*7a00*/  ULDC UR4, c[0x0][0x2f4] ;  /* 0x0000bd0000047ab9 */ /* 0x000fe40000000800 */
[----:B------:R-:W-:-:S13]  /*7a10*/  ISETP.GE.AND P3, PT, R16, UR4, PT ;  /* 0x0000000410007c0c */ /* 0x000fda000bf66270 */
[----:B---3--:R-:W-:-:S04]  /*7a20*/  @!P3 LEA R50, P4, R16, R14, 0x1 ;  /* 0x0000000e1032b211 */ /* 0x008fc800078808ff */
[----:B--2---:R-:W-:Y:S02]  /*7a30*/  @!P3 LEA.HI.X R51, R16, R45, R17, 0x1, P4 ;  /* 0x0000002d1033b211 */ /* 0x004fe400020f0c11 */
[----:B------:R-:W-:-:S13]  /*7a40*/  ISETP.GE.AND P4, PT, R22, UR4, PT ;  /* 0x0000000416007c0c */ /* 0x000fda000bf86270 */
[C---:B------:R-:W-:Y:S02]  /*7a50*/  @!P4 LEA R48, P6, R22.reuse, R14, 0x1 ;  /* 0x0000000e1630c211 */ /* 0x040fe400078c08ff */
[----:B------:R-:W2:Y:S02]  /*7a60*/  @!P3 LDS.128 R12, [R94+0x18400] ;  /* 0x018400005e0cb984 */ /* 0x000ea40000000c00 */
[----:B------:R-:W-:Y:S02]  /*7a70*/  @!P4 LEA.HI.X R49, R22, R45, R2, 0x1, P6 ;  /* 0x0000002d1631c211 */ /* 0x000fe400030f0c02 */
[----:B--2---:R-:W-:Y:S04]  /*7a80*/  @!P3 ST.E.128 desc[UR38][R50.64], R12 ;  /* 0x0000000c3200b985 */ /* 0x004fe8000c101d26 */
[----:B------:R-:W2:Y:S04]  /*7a90*/  @!P4 LDS.128 R12, [R94+0x1c400] ;  /* 0x01c400005e0cc984 */ /* 0x000ea80000000c00 */
[----:B--2---:R4:W-:Y:S02]  /*7aa0*/  @!P4 ST.E.128 desc[UR38][R48.64], R12 ;  /* 0x0000000c3000c985 */ /* 0x0049e4000c101d26 */
.L_x_566:
[----:B------:R-:W-:Y:S05]  /*7ab0*/  BSYNC B1 ;  /* 0x0000000000017941 */ /* 0x000fea0003800000 */
.L_x_565:
[----:B------:R-:W-:-:S03]  /*7ac0*/  UMOV UR4, 0xffffffff ;  /* 0xffffffff00047882 */ /* 0x000fc60000000000 */
[----:B------:R-:W-:Y:S05]  /*7ad0*/  BRA.DIV UR4, `(.L_x_567) ;  /* 0x0000013e04447947 */ /* 0x000fea000b800000 */
[----:B--2---:R2:W0:Y:S04]  /*7ae0*/  SHFL.IDX PT, R45, R46, 0x1, 0x181f ;  /* 0x00381f002e2d7f89 */ /* 0x00442800000e0000 */
[----:B---34-:R2:W3:Y:S02]  /*7af0*/  SHFL.IDX PT, R14, R44, 0x1, 0x181f ;  /* 0x00381f002c0e7f89 */ /* 0x0184e400000e0000 */
.L_x_839:
[----:B------:R-:W-:Y:S01]  /*7b00*/  ISETP.GE.AND P3, PT, R47, 0x21, PT ;  /* 0x000000212f00780c */ /* 0x000fe20003f66270 */
[----:B------:R-:W-:-:S12]  /*7b10*/  BSSY B1, `(.L_x_568) ;  /* 0x000000d000017945 */ /* 0x000fd80003800000 */
[----:B------:R-:W-:Y:S05]  /*7b20*/  @!P3 BRA `(.L_x_569) ;  /* 0x00000000002cb947 */ /* 0x000fea0003800000 */
[----:B------:R-:W-:Y:S02]  /*7b30*/  ULDC UR4, c[0x0][0x2f4] ;  /* 0x0000bd0000047ab9 */ /* 0x000fe40000000800 */
[----:B------:R-:W-:-:S13]  /*7b40*/  ISETP.GE.AND P3, PT, R16, UR4, PT ;  /* 0x0000000410007c0c */ /* 0x000fda000bf66270 */
[----:B---3--:R-:W-:-:S04]  /*7b50*/  @!P3 LEA R50, P4, R16, R14, 0x1 ;  /* 0x0000000e1032b211 */ /* 0x008fc800078808ff */
[----:B0-----:R-:W-:Y:S02]  /*7b60*/  @!P3 LEA.HI.X R51, R16, R45, R17, 0x1, P4 ;  /* 0x0000002d1033b211 */ /* 0x001fe400020f0c11 */
[----:B------:R-:W-:-:S13]  /*7b70*/  ISETP.GE.AND P4, PT, R22, UR4, PT ;  /* 0x0000000416007c0c */ /* 0x000fda000bf86270 */
[C---:B------:R-:W-:Y:S02]  /*7b80*/  @!P4 LEA R48, P6, R22.reuse, R14, 0x1 ;  /* 0x0000000e1630c211 */ /* 0x040fe400078c08ff */
[----:B------:R-:W0:Y:S02]  /*7b90*/  @!P3 LDS.128 R12, [R94+0x19400] ;  /* 0x019400005e0cb984 */ /* 0x000e240000000c00 */
[----:B------:R-:W-:Y:S02]  /*7ba0*/  @!P4 LEA.HI.X R49, R22, R45, R2, 0x1, P6 ;  /* 0x0000002d1631c211 */ /* 0x000fe400030f0c02 */
[----:B0-----:R-:W-:Y:S04]  /*7bb0*/  @!P3 ST.E.128 desc[UR38][R50.64], R12 ;  /* 0x0000000c3200b985 */ /* 0x001fe8000c101d26 */
[----:B------:R-:W0:Y:S04]  /*7bc0*/  @!P4 LDS.128 R12, [R94+0x1d400] ;  /* 0x01d400005e0cc984 */ /* 0x000e280000000c00 */
[----:B0-----:R4:W-:Y:S02]  /*7bd0*/  @!P4 ST.E.128 desc[UR38][R48.64], R12 ;  /* 0x0000000c3000c985 */ /* 0x0019e4000c101d26 */
.L_x_569:
[----:B------:R-:W-:Y:S05]  /*7be0*/  BSYNC B1 ;  /* 0x0000000000017941 */ /* 0x000fea0003800000 */
.L_x_568:
[----:B------:R-:W-:-:S03]  /*7bf0*/  UMOV UR4, 0xffffffff ;  /* 0xffffffff00047882 */ /* 0x000fc60000000000 */
[----:B------:R-:W-:Y:S05]  /*7c00*/  BRA.DIV UR4, `(.L_x_570) ;  /* 0x0000013e04407947 */ /* 0x000fea000b800000 */
[----:B0-----:R0:W0:Y:S04]  /*7c10*/  SHFL.IDX PT, R45, R46, 0x2, 0x181f ;  /* 0x00581f002e2d7f89 */ /* 0x00102800000e0000 */
[----:B---34-:R3:W4:Y:S02]  /*7c20*/  SHFL.IDX PT, R14, R44, 0x2, 0x181f ;  /* 0x00581f002c0e7f89 */ /* 0x01872400000e0000 */
.L_x_843:
[----:B------:R-:W-:Y:S01]  /*7c30*/  ISETP.GE.AND P3, PT, R47, 0x41, PT ;  /* 0x000000412f00780c */ /* 0x000fe20003f66270 */
[----:B------:R-:W-:-:S12]  /*7c40*/  BSSY B1, `(.L_x_571) ;  /* 0x000000d000017945 */ /* 0x000fd80003800000 */
[----:B------:R-:W-:Y:S05]  /*7c50*/  @!P3 BRA `(.L_x_572) ;  /* 0x00000000002cb947 */ /* 0x000fea0003800000 */
[----:B------:R-:W-:Y:S02]  /*7c60*/  ULDC UR4, c[0x0][0x2f4] ;  /* 0x0000bd0000047ab9 */ /* 0x000fe40000000800 */
[----:B------:R-:W-:-:S13]  /*7c70*/  ISETP.GE.AND P3, PT, R16, UR4, PT ;  /* 0x0000000410007c0c */ /* 0x000fda000bf66270 */
[----:B----4-:R-:W-:-:S04]  /*7c80*/  @!P3 LEA R50, P4, R16, R14, 0x1 ;  /* 0x0000000e1032b211 */ /* 0x010fc800078808ff */
        /* <DEDUP_REMOVED lines=8> */
.L_x_572:
[----:B------:R-:W-:Y:S05]  /*7d10*/  BSYNC B1 ;  /* 0x0000000000017941 */ /* 0x000fea0003800000 */
.L_x_571:
[----:B------:R-:W-:-:S03]  /*7d20*/  UMOV UR4, 0xffffffff ;  /* 0xffffffff00047882 */ /* 0x000fc60000000000 */
[----:B------:R-:W-:Y:S05]  /*7d30*/  BRA.DIV UR4, `(.L_x_573) ;  /* 0x0000013e043c7947 */ /* 0x000fea000b800000 */
[----:B0-----:R0:W0:Y:S04]  /*7d40*/  SHFL.IDX PT, R45, R46, 0x3, 0x181f ;  /* 0x00781f002e2d7f89 */ /* 0x00102800000e0000 */
[----:B----4-:R4:W0:Y:S02]  /*7d50*/  SHFL.IDX PT, R14, R44, 0x3, 0x181f ;  /* 0x00781f002c0e7f89 */ /* 0x01082400000e0000 */
.L_x_847:
[----:B------:R-:W-:-:S13]  /*7d60*/  ISETP.GE.AND P3, PT, R47, 0x61, PT ;  /* 0x000000612f00780c */ /* 0x000fda0003f66270 */
[----:B------:R-:W-:Y:S05]  /*7d70*/  @!P3 BRA `(.L_x_531) ;  /* 0x00000000002cb947 */ /* 0x000fea0003800000 */
[----:B------:R-:W-:Y:S02]  /*7d80*/  ULDC UR4, c[0x0][0x2f4] ;  /* 0x0000bd0000047ab9 */ /* 0x000fe40000000800 */
[----:B------:R-:W-:-:S13]  /*7d90*/  ISETP.GE.AND P3, PT, R16, UR4, PT ;  /* 0x0000000410007c0c */ /* 0x000fda000bf66270 */
[----:B012---:R-:W-:-:S04]  /*7da0*/  @!P3 LEA R46, P4, R16, R14, 0x1 ;  /* 0x0000000e102eb211 */ /* 0x007fc800078808ff */
[----:B------:R-:W-:Y:S02]  /*7db0*/  @!P3 LEA.HI.X R47, R16, R45, R17, 0x1, P4 ;  /* 0x0000002d102fb211 */ /* 0x000fe400020f0c11 */
[----:B------:R-:W-:-:S13]  /*7dc0*/  ISETP.GE.AND P4, PT, R22, UR4, PT ;  /* 0x0000000416007c0c */ /* 0x000fda000bf86270 */
[C---:B---34-:R-:W-:Y:S02]  /*7dd0*/  @!P4 LEA R44, P6, R22.reuse, R14, 0x1 ;  /* 0x0000000e162cc211 */ /* 0x058fe400078c08ff */
[----:B------:R-:W0:Y:S02]  /*7de0*/  @!P3 LDS.128 R12, [R94+0x1b400] ;  /* 0x01b400005e0cb984 */ /* 0x000e240000000c00 */
[----:B------:R-:W-:Y:S02]  /*7df0*/  @!P4 LEA.HI.X R45, R22, R45, R2, 0x1, P6 ;  /* 0x0000002d162dc211 */ /* 0x000fe400030f0c02 */
[----:B0-----:R-:W-:Y:S04]  /*7e00*/  @!P3 ST.E.128 desc[UR38][R46.64], R12 ;  /* 0x0000000c2e00b985 */ /* 0x001fe8000c101d26 */
[----:B------:R-:W0:Y:S04]  /*7e10*/  @!P4 LDS.128 R12, [R94+0x1f400] ;  /* 0x01f400005e0cc984 */ /* 0x000e280000000c00 */
[----:B0-----:R0:W-:Y:S02]  /*7e20*/  @!P4 ST.E.128 desc[UR38][R44.64], R12 ;  /* 0x0000000c2c00c985 */ /* 0x0011e4000c101d26 */
.L_x_531:
[----:B------:R-:W-:Y:S05]  /*7e30*/  BSYNC B0 ;  /* 0x0000000000007941 */ /* 0x000fea0003800000 */
.L_x_489:
[----:B------:R-:W5:Y:S01]  /*7e40*/  S2R R11, SR_TID.X ;  /* 0x00000000000b7919 */ /* 0x000f620000002100 */
[----:B------:R-:W-:Y:S01]  /*7e50*/  @!PT LDS RZ, [RZ] ;  /* 0x00000000fffff984 */ /* 0x000fe20000000800 */
[----:B------:R-:W-:Y:S01]  /*7e60*/  @!PT LDS RZ, [RZ] ;  /* 0x00000000fffff984 */ /* 0x000fe20000000800 */
[----:B------:R-:W-:Y:S01]  /*7e70*/  @!PT LDS RZ, [RZ] ;  /* 0x00000000fffff984 */ /* 0x000fe20000000800 */
[----:B------:R-:W-:Y:S01]  /*7e80*/  @!PT LDS RZ, [RZ] ;  /* 0x00000000fffff984 */ /* 0x000fe20000000800 */
[----:B------:R3:W-:Y:S06]  /*7e90*/  MEMBAR.ALL.CTA ;  /* 0x0000000000007992 */ /* 0x0007ec0000008000 */
[----:B---3--:R-:W3:Y:S01]  /*7ea0*/  FENCE.VIEW.ASYNC.S ;  /* 0x00000000000073c6 */ /* 0x008ee20000000000 */
[----:B------:R-:W-:Y:S05]  /*7eb0*/  WARPSYNC.ALL ;  /* 0x0000000000007948 */ /* 0x000fea0003800000 */
[----:B------:R-:W-:Y:S01]  /*7ec0*/  BSSY B0, `(.L_x_574) ;  /* 0x0000009000007945 */ /* 0x000fe20003800000 */
[----:B-----5:R-:W-:Y:S01]  /*7ed0*/  LOP3.LUT R11, R11, 0x7f, RZ, 0xc0, !PT ;  /* 0x0000007f0b0b7812 */ /* 0x020fe200078ec0ff */
[----:B---3--:R3:W-:Y:S03]  /*7ee0*/  BAR.SYNC.DEFER_BLOCKING R97, 0x80 ;  /* 0x000200610000751d */ /* 0x0087e60000010000 */
[----:B------:R-:W-:-:S13]  /*7ef0*/  ISETP.NE.AND P3, PT, R11, RZ, PT ;  /* 0x000000ff0b00720c */ /* 0x000fda0003f65270 */
[----:B------:R-:W-:-:S05]  /*7f00*/  @!P3 VIADD R11, R92, 0x288a0 ;  /* 0x000288a05c0bb836 */ /* 0x000fca0000000000 */
[----:B------:R-:W-:-:S04]  /*7f10*/  @!P3 PRMT R11, RZ, 0x654, R11 ;  /* 0x00000654ff0bb816 */ /* 0x000fc8000000000b */
[----:B------:R3:W-:Y:S01]  /*7f20*/  @!P3 SYNCS.ARRIVE.TRANS64.RED.A1T0 RZ, [R11+URZ], RZ ;  /* 0x000000ff0bffb9a7 */ /* 0x0007e2000810043f */
[----:B------:R-:W-:Y:S05]  /*7f30*/  @!P5 BRA `(.L_x_575) ;  /* 0x000000000004d947 */ /* 0x000fea0003800000 */
[----:B------:R-:W-:Y:S01]  /*7f40*/  BPT.TRAP 0x1 ;  /* 0x000000040000795c */ /* 0x000fe20000300000 */
.L_x_575:
[----:B------:R-:W-:Y:S05]  /*7f50*/  BSYNC B0 ;  /* 0x0000000000007941 */ /* 0x000fea0003800000 */
.L_x_574:
[----:B------:R-:W5:Y:S01]  /*7f60*/  SYNCS.PHASECHK.TRANS64.TRYWAIT P4, [R92+URZ+0x288b0], R103 ;  /* 0x0288b0675c0075a7 */ /* 0x000f62000808017f */
[----:B------:R-:W-:Y:S01]  /*7f70*/  ULDC UR36, c[0x0][0x2f4] ;  /* 0x0000bd0000247ab9 */ /* 0x000fe20000000800 */
[----:B------:R-:W-:Y:S04]  /*7f80*/  BSSY B0, `(.L_x_576) ;  /* 0x0000002000007945 */ /* 0x000fe80003800000 */
[----:B-----5:R-:W-:Y:S05]  /*7f90*/  @!P4 BRA `(.L_x_577) ;  /* 0x0000013800ecc947 */ /* 0x020fea0003800000 */
.L_x_848:
[----:B------:R-:W-:Y:S05]  /*7fa0*/  BSYNC B0 ;  /* 0x0000000000007941 */ /* 0x000fea0003800000 */
.L_x_576:
[----:B------:R-:W-:Y:S01]  /*7fb0*/  ULDC.64 UR4, c[0x0][0x328] ;  /* 0x0000ca0000047ab9 */ /* 0x000fe20000000a00 */
[----:B------:R-:W-:Y:S01]  /*7fc0*/  IMAD.IADD R98, R98, 0x1, -R153 ;  /* 0x0000000162627824 */ /* 0x000fe200078e0a99 */
[----:B------:R-:W-:Y:S01]  /*7fd0*/  BSSY B0, `(.L_x_578) ;  /* 0x0000020000007945 */ /* 0x000fe20003800000 */
[----:B------:R-:W-:Y:S02]  /*7fe0*/  IMAD R100, R100, UR4, RZ ;  /* 0x0000000464647c24 */ /* 0x000fe4000f8e02ff */
[----:B01--4-:R-:W-:-:S04]  /*7ff0*/  IMAD.WIDE.U32 R12, R101, UR4, RZ ;  /* 0x00000004650c7c25 */ /* 0x013fc8000f8e00ff */
[----:B------:R-:W-:Y:S01]  /*8000*/  IMAD R101, R101, UR5, R100 ;  /* 0x0000000565657c24 */ /* 0x000fe2000f8e0264 */
[----:B------:R-:W-:Y:S02]  /*8010*/  ULDC.64 UR4, c[0x0][0x338] ;  /* 0x0000ce0000047ab9 */ /* 0x000fe40000000a00 */
[----:B------:R-:W-:Y:S02]  /*8020*/  IMAD R99, R99, UR4, RZ ;  /* 0x0000000463637c24 */ /* 0x000fe4000f8e02ff */
[----:B------:R-:W-:Y:S02]  /*8030*/  IADD3 R13, R13, R101, RZ ;  /* 0x000000650d0d7210 */ /* 0x000fe40007ffe0ff */
[C---:B------:R-:W-:Y:S02]  /*8040*/  IMAD R99, R102.reuse, UR5, R99 ;  /* 0x0000000566637c24 */ /* 0x040fe4000f8e0263 */
[----:B------:R-:W-:Y:S01]  /*8050*/  IMAD.WIDE.U32 R102, R102, UR4, R12 ;  /* 0x0000000466667c25 */ /* 0x000fe2000f8e000c */
[----:B------:R-:W-:-:S03]  /*8060*/  ULDC.64 UR4, c[0x0][0x330] ;  /* 0x0000cc0000047ab9 */ /* 0x000fc60000000a00 */
[----:B---3--:R-:W-:Y:S02]  /*8070*/  IMAD R11, R35, UR4, RZ ;  /* 0x00000004230b7c24 */ /* 0x008fe4000f8e02ff */
[----:B------:R-:W-:Y:S02]  /*8080*/  IMAD.IADD R103, R103, 0x1, R99 ;  /* 0x0000000167677824 */ /* 0x000fe400078e0263 */
[C---:B------:R-:W-:Y:S02]  /*8090*/  IMAD R11, R42.reuse, UR5, R11 ;  /* 0x000000052a0b7c24 */ /* 0x040fe4000f8e020b */
[----:B------:R-:W-:Y:S01]  /*80a0*/  IMAD.WIDE.U32 R12, R42, UR4, R102 ;  /* 0x000000042a0c7c25 */ /* 0x000fe2000f8e0066 */
[----:B------:R-:W-:-:S03]  /*80b0*/  ULDC.64 UR4, c[0x0][0x318] ;  /* 0x0000c60000047ab9 */ /* 0x000fc60000000a00 */
[----:B------:R-:W-:Y:S01]  /*80c0*/  IMAD.IADD R11, R13, 0x1, R11 ;  /* 0x000000010d0b7824 */ /* 0x000fe200078e020b */
[----:B------:R-:W-:-:S04]  /*80d0*/  LEA R48, P4, R12, UR4, 0x1 ;  /* 0x000000040c307c11 */ /* 0x000fc8000f8808ff */
[----:B------:R-:W-:Y:S01]  /*80e0*/  LEA.HI.X R11, R12, UR5, R11, 0x1, P4 ;  /* 0x000000050c0b7c11 */ /* 0x000fe2000a0f0c0b */
[----:B------:R0:W1:Y:S01]  /*80f0*/  SHFL.IDX PT, R47, R48, RZ, 0x181f ;  /* 0x00181fff302f7589 */ /* 0x00006200000e0000 */
[----:B------:R-:W-:-:S03]  /*8100*/  ISETP.GE.AND P4, PT, R98, 0x1, PT ;  /* 0x000000016200780c */ /* 0x000fc60003f86270 */
[----:B------:R0:W3:Y:S10]  /*8110*/  SHFL.IDX PT, R13, R11, RZ, 0x181f ;  /* 0x00181fff0b0d7589 */ /* 0x0000f400000e0000 */
[----:B0-----:R-:W-:Y:S05]  /*8120*/  @!P4 BRA `(.L_x_579) ;  /* 0x000000000028c947 */ /* 0x001fea0003800000 */
[----:B------:R-:W-:-:S13]  /*8130*/  ISETP.GE.AND P4, PT, R16, UR36, PT ;  /* 0x0000002410007c0c */ /* 0x000fda000bf86270 */
[----:B-12---:R-:W-:-:S04]  /*8140*/  @!P4 LEA R44, P5, R16, R47, 0x1 ;  /* 0x0000002f102cc211 */ /* 0x006fc800078a08ff */
[----:B---3--:R-:W-:Y:S02]  /*8150*/  @!P4 LEA.HI.X R45, R16, R13, R17, 0x1, P5 ;  /* 0x0000000d102dc211 */ /* 0x008fe400028f0c11 */
[----:B------:R-:W-:-:S13]  /*8160*/  ISETP.GE.AND P5, PT, R22, UR36, PT ;  /* 0x0000002416007c0c */ /* 0x000fda000bfa6270 */
[----:B------:R-:W-:-:S04]  /*8170*/  @!P5 LEA R46, P6, R22, R47, 0x1 ;  /* 0x0000002f162ed211 */ /* 0x000fc800078c08ff */
[----:B------:R-:W-:Y:S02]  /*8180*/  @!P5 LEA.HI.X R47, R22, R13, R2, 0x1, P6 ;  /* 0x0000000d162fd211 */ /* 0x000fe400030f0c02 */
[----:B------:R-:W0:Y:S04]  /*8190*/  @!P4 LDS.128 R12, [R94+0x400] ;  /* 0x000400005e0cc984 */ /* 0x000e280000000c00 */
[----:B0-----:R-:W-:Y:S04]  /*81a0*/  @!P4 ST.E.128 desc[UR38][R44.64], R12 ;  /* 0x0000000c2c00c985 */ /* 0x001fe8000c101d26 */
[----:B------:R-:W0:Y:S04]  /*81b0*/  @!P5 LDS.128 R12, [R94+0x4400] ;  /* 0x004400005e0cd984 */ /* 0x000e280000000c00 */
[----:B0-----:R0:W-:Y:S02]  /*81c0*/  @!P5 ST.E.128 desc[UR38][R46.64], R12 ;  /* 0x0000000c2e00d985 */ /* 0x0011e4000c101d26 */
.L_x_579:
[----:B------:R-:W-:Y:S05]  /*81d0*/  BSYNC B0 ;  /* 0x0000000000007941 */ /* 0x000fea0003800000 */
.L_x_578:
[----:B------:R-:W-:Y:S01]  /*81e0*/  ISETP.GE.AND P4, PT, R98, 0x21, PT ;  /* 0x000000216200780c */ /* 0x000fe20003f86270 */
[----:B0--3--:R0:W3:Y:S01]  /*81f0*/  SHFL.IDX PT, R13, R11, 0x1, 0x181f ;  /* 0x00381f000b0d7f89 */ /* 0x0090e200000e0000 */
[----:B------:R-:W-:Y:S03]  /*8200*/  BSSY B0, `(.L_x_580) ;  /* 0x000000d000007945 */ /* 0x000fe60003800000 */
[----:B-1----:R0:W1:Y:S08]  /*8210*/  SHFL.IDX PT, R47, R48, 0x1, 0x181f ;  /* 0x00381f00302f7f89 */ /* 0x00207000000e0000 */
        /* <DEDUP_REMOVED lines=11> */
.L_x_581:
[----:B------:R-:W-:Y:S05]  /*82d0*/  BSYNC B0 ;  /* 0x0000000000007941 */ /* 0x000fea0003800000 */
.L_x_580:
        /* <DEDUP_REMOVED lines=15> */
.L_x_583:
[----:B------:R-:W-:Y:S05]  /*83d0*/  BSYNC B0 ;  /* 0x0000000000007941 */ /* 0x000fea0003800000 */
.L_x_582:
[----:B------:R-:W-:Y:S01]  /*83e0*/  ISETP.GE.AND P4, PT, R98, 0x61, PT ;  /* 0x000000616200780c */ /* 0x000fe20003f86270 */
[----:B------:R-:W4:Y:S01]  /*83f0*/  SHFL.IDX PT, R11, R11, 0x3, 0x181f ;  /* 0x00781f000b0b7f89 */ /* 0x000f2200000e0000 */
[----:B------:R-:W-:Y:S03]  /*8400*/  BSSY B0, `(.L_x_584) ;  /* 0x000000d000007945 */ /* 0x000fe60003800000 */
[----:B01----:R0:W1:Y:S08]  /*8410*/  SHFL.IDX PT, R47, R48, 0x3, 0x181f ;  /* 0x00781f00302f7f89 */ /* 0x00307000000e0000 */
[----:B0-----:R-:W-:Y:S05]  /*8420*/  @!P4 BRA `(.L_x_585) ;  /* 0x000000000028c947 */ /* 0x001fea0003800000 */
[----:B------:R-:W-:-:S13]  /*8430*/  ISETP.GE.AND P4, PT, R16, UR36, PT ;  /* 0x0000002410007c0c */ /* 0x000fda000bf86270 */
[----:B---3--:R-:W0:Y:S01]  /*8440*/  @!P4 LDS.128 R12, [R94+0x3400] ;  /* 0x003400005e0cc984 */ /* 0x008e220000000c00 */
[----:B-12---:R-:W-:-:S04]  /*8450*/  @!P4 LEA R44, P5, R16, R47, 0x1 ;  /* 0x0000002f102cc211 */ /* 0x006fc800078a08ff */
[----:B----4-:R-:W-:Y:S02]  /*8460*/  @!P4 LEA.HI.X R45, R16, R11, R17, 0x1, P5 ;  /* 0x0000000b102dc211 */ /* 0x010fe400028f0c11 */
[----:B------:R-:W-:-:S13]  /*8470*/  ISETP.GE.AND P5, PT, R22, UR36, PT ;  /* 0x0000002416007c0c */ /* 0x000fda000bfa6270 */
[----:B------:R-:W-:-:S04]  /*8480*/  @!P5 LEA R46, P6, R22, R47, 0x1 ;  /* 0x0000002f162ed211 */ /* 0x000fc800078c08ff */
[----:B------:R-:W-:Y:S01]  /*8490*/  @!P5 LEA.HI.X R47, R22, R11, R2, 0x1, P6 ;  /* 0x0000000b162fd211 */ /* 0x000fe200030f0c02 */
[----:B0-----:R-:W-:Y:S04]  /*84a0*/  @!P4 ST.E.128 desc[UR38][R44.64], R12 ;  /* 0x0000000c2c00c985 */ /* 0x001fe8000c101d26 */
[----:B------:R-:W0:Y:S04]  /*84b0*/  @!P5 LDS.128 R12, [R94+0x7400] ;  /* 0x007400005e0cd984 */ /* 0x000e280000000c00 */
[----:B0-----:R0:W-:Y:S02]  /*84c0*/  @!P5 ST.E.128 desc[UR38][R46.64], R12 ;  /* 0x0000000c2e00d985 */ /* 0x0011e4000c101d26 */
.L_x_585:
[----:B------:R-:W-:Y:S05]  /*84d0*/  BSYNC B0 ;  /* 0x0000000000007941 */ /* 0x000fea0003800000 */
.L_x_584:
[----:B------:R-:W-:Y:S01]  /*84e0*/  @!PT LDS RZ, [RZ] ;  /* 0x00000000fffff984 */ /* 0x000fe20000000800 */
[----:B------:R-:W-:Y:S01]  /*84f0*/  @!PT LDS RZ, [RZ] ;  /* 0x00000000fffff984 */ /* 0x000fe20000000800 */
[----:B------:R-:W-:Y:S01]  /*8500*/  @!PT LDS RZ, [RZ] ;  /* 0x00000000fffff984 */ /* 0x000fe20000000800 */
[----:B------:R-:W-:Y:S01]  /*8510*/  @!PT LDS RZ, [RZ] ;  /* 0x00000000fffff984 */ /* 0x000fe20000000800 */
[----:B------:R5:W-:Y:S06]  /*8520*/  MEMBAR.ALL.CTA ;  /* 0x0000000000007992 */ /* 0x000bec0000008000 */
[----:B-----5:R-:W5:Y:S01]  /*8530*/  FENCE.VIEW.ASYNC.S ;  /* 0x00000000000073c6 */ /* 0x020f620000000000 */
[----:B------:R-:W-:Y:S01]  /*8540*/  @!P3 VIADD R92, R92, 0x288c0 ;  /* 0x000288c05c5cb836 */ /* 0x000fe20000000000 */
[----:B-----5:R0:W-:Y:S01]  /*8550*/  BAR.SYNC.DEFER_BLOCKING R97, 0x80 ;  /* 0x000200610000751d */ /* 0x0201e20000010000 */
[----:B------:R-:W-:Y:S01]  /*8560*/  ISETP.NE.AND P4, PT, R93, RZ, PT ;  /* 0x000000ff5d00720c */ /* 0x000fe20003f85270 */
[----:B------:R-:W-:-:S02]  /*8570*/  VIADD R155, R155, 0x1 ;  /* 0x000000019b9b7836 */ /* 0x000fc40000000000 */
[----:B------:R-:W-:-:S04]  /*8580*/  @!P3 PRMT R92, RZ, 0x654, R92 ;  /* 0x00000654ff5cb816 */ /* 0x000fc8000000005c */
[----:B------:R0:W-:Y:S01]  /*8590*/  @!P3 SYNCS.ARRIVE.TRANS64.RED.A1T0 RZ, [R92+URZ], RZ ;  /* 0x000000ff5cffb9a7 */ /* 0x0001e2000810043f */
[----:B------:R-:W-:-:S04]  /*85a0*/  ISETP.NE.AND P3, PT, R155, 0x2, PT ;  /* 0x000000029b00780c */ /* 0x000fc80003f65270 */
[----:B----4-:R-:W-:Y:S02]  /*85b0*/  SEL R11, RZ, 0x1, P3 ;  /* 0x00000001ff0b7807 */ /* 0x010fe40001800000 */
[----:B------:R-:W-:Y:S02]  /*85c0*/  SEL R155, R155, RZ, P3 ;  /* 0x000000ff9b9b7207 */ /* 0x000fe40001800000 */
[----:B------:R-:W-:Y:S01]  /*85d0*/  LOP3.LUT R154, R154, R11, RZ, 0x3c, !PT ;  /* 0x0000000b9a9a7212 */ /* 0x000fe200078e3cff */
[----:B0-----:R-:W-:Y:S06]  /*85e0*/  @P4 BRA `(.L_x_586) ;  /* 0xffffff98006c4947 */ /* 0x001fec000383ffff */
[----:B------:R-:W0:Y:S01]  /*85f0*/  S2R R12, SR_TID.X ;  /* 0x00000000000c7919 */ /* 0x000e220000002100 */
[----:B------:R-:W-:Y:S02]  /*8600*/  PLOP3.LUT P0, PT, PT, PT, PT, 0x8, 0x0 ;  /* 0x000000000000781c */ /* 0x000fe40003f0e170 */
[----:B0-----:R-:W-:-:S04]  /*8610*/  SHF.R.U32.HI R12, RZ, 0x7, R12 ;  /* 0x00000007ff0c7819 */ /* 0x001fc8000001160c */
[----:B------:R-:W-:-:S13]  /*8620*/  ISETP.NE.AND P4, PT, R12, 0x1, PT ;  /* 0x000000010c00780c */ /* 0x000fda0003f85270 */
[----:B------:R-:W-:Y:S06]  /*8630*/  @!P4 BAR.ARV 0x9, 0x100 ;  /* 0x024400000000cb1d */ /* 0x000fec0000002000 */
.L_x_484:
[----:B------:R-:W-:Y:S01]  /*8640*/  ISETP.GE.AND P2, PT, R96, 0x1, PT ;  /* 0x000000016000780c */ /* 0x000fe20003f46270 */
[----:B------:R-:W-:Y:S01]  /*8650*/  IMAD.MOV.U32 R3, RZ, RZ, RZ ;  /* 0x000000ffff037224 */ /* 0x000fe200078e00ff */
[----:B------:R-:W-:Y:S01]  /*8660*/  PLOP3.LUT P1, PT, PT, PT, PT, 0x80, 0x0 ;  /* 0x000000000000781c */ /* 0x000fe20003f2f070 */
[----:B------:R-:W-:Y:S01]  /*8670*/  IMAD.MOV.U32 R0, RZ, RZ, RZ ;  /* 0x000000ffff007224 */ /* 0x000fe200078e00ff */
[----:B------:R-:W-:Y:S02]  /*8680*/  MOV R151, RZ ;  /* 0x000000ff00977202 */ /* 0x000fe40000000f00 */
[----:B------:R-:W-:Y:S02]  /*8690*/  CS2R R64, SRZ ;  /* 0x0000000000407805 */ /* 0x000fe4000001ff00 */
[----:B------:R-:W-:Y:S02]  /*86a0*/  CS2R R36, SRZ ;  /* 0x0000000000247805 */ /* 0x000fe4000001ff00 */
[----:B------:R-:W-:-:S02]  /*86b0*/  CS2R R66, SRZ ;  /* 0x0000000000427805 */ /* 0x000fc4000001ff00 */
[----:B------:R-:W-:Y:S02]  /*86c0*/  CS2R R38, SRZ ;  /* 0x0000000000267805 */ /* 0x000fe4000001ff00 */
[----:B------:R-:W-:Y:S02]  /*86d0*/  CS2R R68, SRZ ;  /* 0x0000000000447805 */ /* 0x000fe4000001ff00 */
[----:B------:R-:W-:Y:S02]  /*86e0*/  CS2R R34, SRZ ;  /* 0x0000000000227805 */ /* 0x000fe4000001ff00 */
[----:B------:R-:W-:Y:S02]  /*86f0*/  CS2R R70, SRZ ;  /* 0x0000000000467805 */ /* 0x000fe4000001ff00 */
[----:B--2---:R-:W-:Y:S02]  /*8700*/  CS2R R44, SRZ ;  /* 0x00000000002c7805 */ /* 0x004fe4000001ff00 */
[----:B------:R-:W-:-:S02]  /*8710*/  CS2R R32, SRZ ;  /* 0x0000000000207805 */ /* 0x000fc4000001ff00 */
[----:B------:R-:W-:Y:S02]  /*8720*/  CS2R R72, SRZ ;  /* 0x0000000000487805 */ /* 0x000fe4000001ff00 */
[----:B------:R-:W-:Y:S02]  /*8730*/  CS2R R30, SRZ ;  /* 0x00000000001e7805 */ /* 0x000fe4000001ff00 */
[----:B------:R-:W-:Y:S02]  /*8740*/  CS2R R74, SRZ ;  /* 0x00000000004a7805 */ /* 0x000fe4000001ff00 */
[----:B------:R-:W-:Y:S02]  /*8750*/  CS2R R76, SRZ ;  /* 0x00000000004c7805 */ /* 0x000fe4000001ff00 */
[----:B------:R-:W-:Y:S02]  /*8760*/  CS2R R54, SRZ ;  /* 0x0000000000367805 */ /* 0x000fe4000001ff00 */
[----:B-1----:R-:W-:-:S02]  /*8770*/  CS2R R46, SRZ ;  /* 0x00000000002e7805 */ /* 0x002fc4000001ff00 */
        /* <DEDUP_REMOVED lines=15> */
[----:B------:R-:W-:Y:S01]  /*8870*/  IMAD.MOV.U32 R100, RZ, RZ, RZ ;  /* 0x000000ffff647224 */ /* 0x000fe200078e00ff */
[----:B------:R-:W-:Y:S06]  /*8880*/  @P0 BRA `(.L_x_587) ;  /* 0x00000000000c0947 */ /* 0x000fec0003800000 */
[----:B------:R-:W0:Y:S01]  /*8890*/  FENCE.VIEW.ASYNC.G ;  /* 0x00000000000073c6 */ /* 0x000e220000000100 */
[----:B------:R-:W-:Y:S05]  /*88a0*/  WARPSYNC.ALL ;  /* 0x0000000000007948 */ /* 0x000fea0003800000 */
[----:B0-----:R-:W-:Y:S06]  /*88b0*/  BAR.ARV 0xc, 0x180 ;  /* 0x0306000000007b1d */ /* 0x001fec0000002000 */
.L_x_587:
[----:B------:R-:W-:Y:S01]  /*88c0*/  CS2R R10, SRZ ;  /* 0x00000000000a7805 */ /* 0x000fe2000001ff00 */
[----:B------:R-:W-:Y:S06]  /*88d0*/  @!P2 BRA `(.L_x_588) ;  /* 0x0000009c0034a947 */ /* 0x000fec0003800000 */
[----:B------:R-:W-:-:S03]  /*88e0*/  UMOV UR4, 0xffffffff ;  /* 0xffffffff00047882 */ /* 0x000fc60000000000 */
[----:B------:R-:W-:Y:S05]  /*88f0*/  BRA.DIV UR4, `(.L_x_589) ;  /* 0x0000013204a87947 */ /* 0x000fea000b800000 */
[----:B------:R0:W1:Y:S02]  /*8900*/  SHFL.IDX PT, R194, R221, RZ, 0x1f ;  /* 0x00001fffddc27589 */ /* 0x00006400000e0000 */
.L_x_851:
[----:B-1----:R-:W-:Y:S02]  /*8910*/  LEA.HI R0, R194, R194, RZ, 0x1 ;  /* 0x000000c2c2007211 */ /* 0x002fe400078f08ff */
[----:B------:R-:W-:Y:S02]  /*8920*/  LOP3.LUT P0, RZ, R211, 0x3ff, RZ, 0xc0, !PT ;  /* 0x000003ffd3ff7812 */ /* 0x000fe4000780c0ff */
[----:B------:R-:W-:Y:S02]  /*8930*/  LOP3.LUT R3, R0, 0x1e, RZ, 0xc0, !PT ;  /* 0x0000001e00037812 */ /* 0x000fe400078ec0ff */
[----:B------:R-:W-:-:S03]  /*8940*/  P2R R25, PR, RZ, 0x1 ;  /* 0x00000001ff197803 */ /* 0x000fc60000000000 */
[----:B------:R-:W-:-:S04]  /*8950*/  IMAD.IADD R0, R194, 0x1, -R3 ;  /* 0x00000001c2007824 */ /* 0x000fc800078e0a03 */
[----:B------:R-:W-:-:S05]  /*8960*/  IMAD R0, R0, 0x2000, R211 ;  /* 0x0000200000007824 */ /* 0x000fca00078e02d3 */
[----:B------:R-:W-:-:S04]  /*8970*/  SHF.R.U32.HI R0, RZ, 0x4, R0 ;  /* 0x00000004ff007819 */ /* 0x000fc80000011600 */
[----:B------:R-:W-:Y:S01]  /*8980*/  LOP3.LUT R26, R0, 0x3fff, RZ, 0xc0, !PT ;  /* 0x00003fff001a7812 */ /* 0x000fe200078ec0ff */
[----:B------:R-:W-:Y:S06]  /*8990*/  @!P0 BRA `(.L_x_590) ;  /* 0x0000000000408947 */ /* 0x000fec0003800000 */
[----:B------:R-:W-:Y:S01]  /*89a0*/  MOV R0, 0x0 ;  /* 0x0000000000007802 */ /* 0x000fe20000000f00 */
[----:B------:R-:W-:Y:S01]  /*89b0*/  ULDC.64 UR4, c[0x4][0x80] ;  /* 0x0100200000047ab9 */ /* 0x000fe20000000a00 */
[----:B------:R-:W-:Y:S01]  /*89c0*/  ULDC.64 UR6, c[0x4][0x88] ;  /* 0x0100220000067ab9 */ /* 0x000fe20000000a00 */
[----:B------:R-:W-:Y:S01]  /*89d0*/  IMAD.U32 R4, RZ, RZ, UR4 ;  /* 0x00000004ff047e24 */ /* 0x000fe2000f8e00ff */
[----:B------:R1:W2:Y:S01]  /*89e0*/  LDC.64 R14, c[0x4][R0] ;  /* 0x01000000000e7b82 */ /* 0x0002a20000000a00 */
        /* <DEDUP_REMOVED lines=8> */
[----:B-1-3--:R-:W-:-:S07]  /*8a70*/  IMAD.MOV.U32 R13, RZ, RZ, RZ ;  /* 0x000000ffff0d7224 */ /* 0x00afce00078e00ff */
[----:B------:R-:W-:-:S07]  /*8a80*/  LEPC R20, `(.L_x_590) ;  /* 0x000000001014794e */ /* 0x000fce0000000000 */
[----:B0-2--5:R-:W-:Y:S05]  /*8a90*/  CALL.ABS.NOINC R14 ;  /* 0x000000000e007343 */ /* 0x025fea0003c00000 */
.L_x_590:
[----:B------:R-:W-:Y:S02]  /*8aa0*/  ULDC UR4, c[0x0][0x3f4] ;  /* 0x0000fd0000047ab9 */ /* 0x000fe40000000800 */
[----:B------:R-:W-:-:S13]  /*8ab0*/  ISETP.LT.AND P0, PT, RZ, UR4, PT ;  /* 0x00000004ff007c0c */ /* 0x000fda000bf01270 */
[----:B------:R-:W-:Y:S05]  /*8ac0*/  @P0 BRA `(.L_x_591) ;  /* 0x00000000003c0947 */ /* 0x000fea0003800000 */
[----:B------:R-:W-:-:S04]  /*8ad0*/  LEA.HI R0, R207, R207, RZ, 0x1 ;  /* 0x000000cfcf007211 */ /* 0x000fc800078f08ff */
[----:B------:R-:W-:-:S05]  /*8ae0*/  LOP3.LUT R0, R0, 0xfffffffe, RZ, 0xc0, !PT ;  /* 0xfffffffe00007812 */ /* 0x000fca00078ec0ff */
[----:B------:R-:W-:-:S05]  /*8af0*/  IMAD.IADD R0, R207, 0x1, -R0 ;  /* 0x00000001cf007824 */ /* 0x000fca00078e0a00 */
[----:B------:R-:W-:-:S04]  /*8b00*/  SHF.L.U32 R3, R0, 0x1f, RZ ;  /* 0x0000001f00037819 */ /* 0x000fc800000006ff */
[----:B------:R1:W2:Y:S03]  /*8b10*/  SYNCS.PHASECHK.TRANS64.TRYWAIT P0, [R156+URZ+0x28800], R3 ;  /* 0x028800039c0075a7 */ /* 0x0002a6000800017f */
[----:B--2---:R-:W-:Y:S05]  /*8b20*/  @!P0 NANOSLEEP.SYNCS 0x989680 ;  /* 0x009896800000895d */ /* 0x004fea0003900000 */
[----:B------:R-:W2:Y:S01]  /*8b30*/  @!P0 SYNCS.PHASECHK.TRANS64 P0, [R156+URZ+0x28800], R3 ;  /* 0x028800039c0085a7 */ /* 0x000ea2000800007f */
[----:B------:R-:W-:Y:S04]  /*8b40*/  BSSY B0, `(.L_x_592) ;  /* 0x0000006000007945 */ /* 0x000fe80003800000 */
[----:B--2---:R-:W-:Y:S05]  /*8b50*/  @P0 BRA `(.L_x_593) ;  /* 0x0000000000100947 */ /* 0x004fea0003800000 */
.L_x_594:
[----:B--2---:R2:W4:Y:S02]  /*8b60*/  SYNCS.PHASECHK.TRANS64.TRYWAIT P0, [R156+URZ+0x28800], R3 ;  /* 0x028800039c0075a7 */ /* 0x004524000800017f */
[----:B----4-:R-:W-:Y:S05]  /*8b70*/  @!P0 NANOSLEEP.SYNCS 0x989680 ;  /* 0x009896800000895d */ /* 0x010fea0003900000 */
[----:B------:R-:W4:Y:S02]  /*8b80*/  @!P0 SYNCS.PHASECHK.TRANS64 P0, [R156+URZ+0x28800], R3 ;  /* 0x028800039c0085a7 */ /* 0x000f24000800007f */
[----:B----4-:R-:W-:Y:S05]  /*8b90*/  @!P0 BRA `(.L_x_594) ;  /* 0xfffffffc00f08947 */ /* 0x010fea000383ffff */
.L_x_593:
[----:B------:R-:W-:Y:S05]  /*8ba0*/  BSYNC B0 ;  /* 0x0000000000007941 */ /* 0x000fea0003800000 */
.L_x_592:
[----:B------:R-:W-:Y:S05]  /*8bb0*/  BRA `(.L_x_595) ;  /* 0x0000003400f07947 */ /* 0x000fea0003800000 */
.L_x_591:
[----:B-----5:R-:W-:Y:S01]  /*8bc0*/  SHF.R.S32.HI R0, RZ, 0x1f, R24 ;  /* 0x0000001fff007819 */ /* 0x020fe20000011418 */
[----:B------:R-:W-:Y:S01]  /*8bd0*/  ULDC.64 UR4, c[0x0][0x3f8] ;  /* 0x0000fe0000047ab9 */ /* 0x000fe20000000a00 */
[----:B------:R-:W-:Y:S01]  /*8be0*/  ULDC.64 UR6, c[0x0][0x408] ;  /* 0x0001020000067ab9 */ /* 0x000fe20000000a00 */
[----:B------:R-:W-:Y:S01]  /*8bf0*/  ISETP.NE.AND P2, PT, R25, RZ, PT ;  /* 0x000000ff1900720c */ /* 0x000fe20003f45270 */
[----:B------:R-:W-:-:S04]  /*8c00*/  IMAD.WIDE.U32 R4, R24, UR4, RZ ;  /* 0x0000000418047c25 */ /* 0x000fc8000f8e00ff */
[C---:B------:R-:W-:Y:S02]  /*8c10*/  IMAD R3, R0.reuse, UR4, RZ ;  /* 0x0000000400037c24 */ /* 0x040fe4000f8e02ff */
[----:B------:R-:W-:Y:S02]  /*8c20*/  IMAD R7, R0, UR6, RZ ;  /* 0x0000000600077c24 */ /* 0x000fe4000f8e02ff */
[C---:B------:R-:W-:Y:S01]  /*8c30*/  IMAD R3, R24.reuse, UR5, R3 ;  /* 0x0000000518037c24 */ /* 0x040fe2000f8e0203 */
[----:B------:R-:W-:Y:S01]  /*8c40*/  ULDC.64 UR4, c[0x0][0x3e8] ;  /* 0x0000fa0000047ab9 */ /* 0x000fe20000000a00 */
[----:B------:R-:W-:-:S04]  /*8c50*/  IMAD.WIDE.U32 R28, R24, UR6, RZ ;  /* 0x00000006181c7c25 */ /* 0x000fc8000f8e00ff */
[----:B------:R-:W-:Y:S01]  /*8c60*/  IMAD R7, R24, UR7, R7 ;  /* 0x0000000718077c24 */ /* 0x000fe2000f8e0207 */
[----:B------:R-:W-:Y:S01]  /*8c70*/  ULDC.64 UR6, c[0x0][0x400] ;  /* 0x0001000000067ab9 */ /* 0x000fe20000000a00 */
[----:B------:R-:W-:Y:S01]  /*8c80*/  IMAD.IADD R25, R3, 0x1, R5 ;  /* 0x0000000103197824 */ /* 0x000fe200078e0205 */
[----:B------:R-:W-:Y:S01]  /*8c90*/  LEA R24, P0, R4, UR4, 0x1 ;  /* 0x0000000404187c11 */ /* 0x000fe2000f8008ff */
[----:B------:R-:W-:Y:S01]  /*8ca0*/  IMAD.IADD R3, R7, 0x1, R29 ;  /* 0x0000000107037824 */ /* 0x000fe200078e021d */
[----:B------:R-:W-:Y:S02]  /*8cb0*/  LEA R27, P1, R28, UR6, 0x1 ;  /* 0x000000061c1b7c11 */ /* 0x000fe4000f8208ff */
[----:B------:R-:W-:Y:S02]  /*8cc0*/  LEA.HI.X R25, R4, UR5, R25, 0x1, P0 ;  /* 0x0000000504197c11 */ /* 0x000fe400080f0c19 */
[----:B------:R-:W-:Y:S01]  /*8cd0*/  LEA.HI.X R28, R28, UR7, R3, 0x1, P1 ;  /* 0x000000071c1c7c11 */ /* 0x000fe200088f0c03 */
[----:B------:R-:W-:Y:S08]  /*8ce0*/  @!P2 BRA `(.L_x_596) ;  /* 0x000000000040a947 */ /* 0x000ff00003800000 */
[----:B------:R-:W-:Y:S01]  /*8cf0*/  MOV R0, 0x0 ;  /* 0x0000000000007802 */ /* 0x000fe20000000f00 */
[----:B------:R-:W-:Y:S01]  /*8d00*/  ULDC.64 UR4, c[0x4][0x80] ;  /* 0x0100200000047ab9 */ /* 0x000fe20000000a00 */
[----:B------:R-:W-:Y:S01]  /*8d10*/  ULDC.64 UR6, c[0x4][0x20] ;  /* 0x0100080000067ab9 */ /* 0x000fe20000000a00 */
[----:B------:R-:W-:Y:S01]  /*8d20*/  MOV R4, UR4 ;  /* 0x0000000400047c02 */ /* 0x000fe20008000f00 */
[----:B------:R1:W2:Y:S01]  /*8d30*/  LDC.64 R14, c[0x4][R0] ;  /* 0x01000000000e7b82 */ /* 0x0002a20000000a00 */
[----:B------:R-:W-:Y:S01]  /*8d40*/  IMAD.U32 R5, RZ, RZ, UR5 ;  /* 0x00000005ff057e24 */ /* 0x000fe2000f8e00ff */
[----:B------:R-:W-:Y:S01]  /*8d50*/  ULDC.64 UR4, c[0x4][0x88] ;  /* 0x0100220000047ab9 */ /* 0x000fe20000000a00 */
[----:B------:R-:W-:Y:S01]  /*8d60*/  IMAD.U32 R10, RZ, RZ, UR6 ;  /* 0x00000006ff0a7e24 */ /* 0x000fe2000f8e00ff */
[----:B---3--:R-:W-:Y:S01]  /*8d70*/  MOV R13, RZ ;  /* 0x000000ff000d7202 */ /* 0x008fe20000000f00 */
[----:B------:R-:W-:Y:S02]  /*8d80*/  IMAD.U32 R6, RZ, RZ, UR4 ;  /* 0x00000004ff067e24 */ /* 0x000fe4000f8e00ff */
[----:B------:R-:W-:-:S02]  /*8d90*/  IMAD.U32 R7, RZ, RZ, UR5 ;  /* 0x00000005ff077e24 */ /* 0x000fc4000f8e00ff */
[----:B------:R-:W-:Y:S02]  /*8da0*/  IMAD.U32 R11, RZ, RZ, UR7 ;  /* 0x00000007ff0b7e24 */ /* 0x000fe4000f8e00ff */
[----:B------:R-:W-:Y:S02]  /*8db0*/  IMAD.MOV.U32 R8, RZ, RZ, 0x70 ;  /* 0x00000070ff087424 */ /* 0x000fe400078e00ff */
[----:B-1----:R-:W-:-:S07]  /*8dc0*/  IMAD.MOV.U32 R12, RZ, RZ, 0x1 ;  /* 0x00000001ff0c7424 */ /* 0x002fce00078e00ff */
[----:B------:R-:W-:-:S07]  /*8dd0*/  LEPC R20, `(.L_x_596) ;  /* 0x000000001014794e */ /* 0x000fce0000000000 */
[----:B0-2---:R-:W-:Y:S05]  /*8de0*/  CALL.ABS.NOINC R14 ;  /* 0x000000000e007343 */ /* 0x005fea0003c00000 */
.L_x_596:
[----:B------:R-:W-:Y:S01]  /*8df0*/  ULDC.U8 UR4, c[0x0][0x410] ;  /* 0x0001040000047ab9 */ /* 0x000fe20000000000 */
[----:B------:R-:W-:Y:S01]  /*8e00*/  BSSY B0, `(.L_x_597) ;  /* 0x000034f000007945 */ /* 0x000fe20003800000 */
[----:B------:R-:W-:Y:S01]  /*8e10*/  ISETP.NE.AND P0, PT, RZ, UR4, PT ;  /* 0x00000004ff007c0c */ /* 0x000fe2000bf05270 */
[----:B------:R-:W-:-:S12]  /*8e20*/  IMAD R5, R41, 0x80, R153 ;  /* 0x0000008029057824 */ /* 0x000fd800078e0299 */
[----:B------:R-:W-:Y:S05]  /*8e30*/  @!P0 BRA `(.L_x_598) ;  /* 0x0000001800888947 */ /* 0x000fea0003800000 */
[----:B------:R-:W-:-:S03]  /*8e40*/  UMOV UR4, 0xffffffff ;  /* 0xffffffff00047882 */ /* 0x000fc60000000000 */
[----:B------:R-:W-:Y:S05]  /*8e50*/  BRA.DIV UR4, `(.L_x_599) ;  /* 0x0000012e047c7947 */ /* 0x000fea000b800000 */
[----:B------:R1:W2:Y:S04]  /*8e60*/  SHFL.IDX PT, R0, R25, RZ, 0x181f ;  /* 0x00181fff19007589 */ /* 0x0002a800000e0000 */
[----:B------:R1:W4:Y:S04]  /*8e70*/  SHFL.IDX PT, R3, R24, RZ, 0x181f ;  /* 0x00181fff18037589 */ /* 0x00032800000e0000 */
[----:B------:R1:W0:Y:S04]  /*8e80*/  SHFL.IDX PT, R4, R28, RZ, 0x181f ;  /* 0x00181fff1c047589 */ /* 0x00022800000e0000 */
[----:B------:R1:W0:Y:S02]  /*8e90*/  SHFL.IDX PT, R14, R27, RZ, 0x181f ;  /* 0x00181fff1b0e7589 */ /* 0x00022400000e0000 */
.L_x_857:
[----:B------:R-:W-:Y:S01]  /*8ea0*/  ULDC UR4, c[0x0][0x448] ;  /* 0x0001120000047ab9 */ /* 0x000fe20000000800 */
[----:B------:R-:W-:Y:S01]  /*8eb0*/  LEA.HI R6, R207, R207, RZ, 0x1 ;  /* 0x000000cfcf067211 */ /* 0x000fe200078f08ff */
[----:B------:R-:W-:Y:S01]  /*8ec0*/  IMAD R30, R95, UR4, RZ ;  /* 0x000000045f1e7c24 */ /* 0x000fe2000f8e02ff */
[----:B------:R-:W-:Y:S01]  /*8ed0*/  BSSY B1, `(.L_x_600) ;  /* 0x000001f000017945 */ /* 0x000fe20003800000 */
[----:B------:R-:W-:Y:S02]  /*8ee0*/  CS2R R8, SRZ ;  /* 0x0000000000087805 */ /* 0x000fe4000001ff00 */
[----:B------:R-:W-:Y:S02]  /*8ef0*/  LOP3.LUT R6, R6, 0xfffffffe, RZ, 0xc0, !PT ;  /* 0xfffffffe06067812 */ /* 0x000fe400078ec0ff */
[----:B------:R-:W-:Y:S02]  /*8f00*/  CS2R R10, SRZ ;  /* 0x00000000000a7805 */ /* 0x000fe4000001ff00 */
[----:B------:R-:W-:-:S02]  /*8f10*/  ISETP.GE.AND P0, PT, R5, R30, PT ;  /* 0x0000001e0500720c */ /* 0x000fc40003f06270 */
[----:B---3--:R-:W-:Y:S01]  /*8f20*/  CS2R R12, SRZ ;  /* 0x00000000000c7805 */ /* 0x008fe2000001ff00 */
[----:B------:R-:W-:Y:S01]  /*8f30*/  IMAD.IADD R5, R207, 0x1, -R6 ;  /* 0x00000001cf057824 */ /* 0x000fe200078e0a06 */
[----:B------:R-:W-:-:S04]  /*8f40*/  CS2R R6, SRZ ;  /* 0x0000000000067805 */ /* 0x000fc8000001ff00 */
[----:B------:R-:W-:-:S05]  /*8f50*/  SHF.L.U32 R5, R5, 0x1f, RZ ;  /* 0x0000001f05057819 */ /* 0x000fca00000006ff */
[----:B------:R-:W-:Y:S05]  /*8f60*/  @P0 BRA `(.L_x_601) ;  /* 0x0000000000540947 */ /* 0x000fea0003800000 */
[----:B------:R-:W-:Y:S01]  /*8f70*/  ULDC UR4, c[0x0][0x3f4] ;  /* 0x0000fd0000047ab9 */ /* 0x000fe20000000800 */
[----:B------:R-:W-:Y:S02]  /*8f80*/  CS2R R12, SRZ ;  /* 0x00000000000c7805 */ /* 0x000fe4000001ff00 */
[----:B------:R-:W-:Y:S02]  /*8f90*/  ISETP.GE.AND P4, PT, R18, UR4, PT ;  /* 0x0000000412007c0c */ /* 0x000fe4000bf86270 */
[----:B------:R-:W-:Y:S02]  /*8fa0*/  CS2R R8, SRZ ;  /* 0x0000000000087805 */ /* 0x000fe4000001ff00 */
[----:B------:R-:W-:-:S09]  /*8fb0*/  ISETP.GE.AND P5, PT, R23, UR4, PT ;  /* 0x0000000417007c0c */ /* 0x000fd2000bfa6270 */
[C---:B-1----:R-:W-:Y:S01]  /*8fc0*/  @!P4 IMAD.SHL.U32 R24, R18.reuse, 0x2, RZ ;  /* 0x000000021218c824 */ /* 0x042fe200078e00ff */
[----:B------:R-:W-:-:S03]  /*8fd0*/  @!P4 SHF.L.U64.HI R7, R18, 0x1, R19 ;  /* 0x000000011207c819 */ /* 0x000fc60000010213 */
[C---:B----4-:R-:W-:Y:S02]  /*8fe0*/  @!P5 IADD3 R28, P2, R3.reuse, R214, RZ ;  /* 0x000000d6031cd210 */ /* 0x050fe40007f5e0ff */
[-C--:B------:R-:W-:Y:S02]  /*8ff0*/  @!P4 IADD3 R20, P0, R3, R24.reuse, RZ ;  /* 0x000000180314c210 */ /* 0x080fe40007f1e0ff */
[C---:B0-----:R-:W-:Y:S02]  /*9000*/  @!P4 IADD3 R24, P1, R14.reuse, R24, RZ ;  /* 0x000000180e18c210 */ /* 0x041fe40007f3e0ff */
[----:B------:R-:W-:Y:S02]  /*9010*/  CS2R R10, SRZ ;  /* 0x00000000000a7805 */ /* 0x000fe4000001ff00 */
[----:B------:R-:W-:Y:S01]  /*9020*/  @!P5 IADD3 R14, P3, R14, R214, RZ ;  /* 0x000000d60e0ed210 */ /* 0x000fe20007f7e0ff */
[--C-:B--2---:R-:W-:Y:S02]  /*9030*/  @!P4 IMAD.X R21, R0, 0x1, R7.reuse, P0 ;  /* 0x000000010015c824 */ /* 0x104fe400000e0607 */
[----:B------:R-:W-:Y:S01]  /*9040*/  @!P4 IMAD.X R25, R4, 0x1, R7, P1 ;  /* 0x000000010419c824 */ /* 0x000fe200008e0607 */
[----:B------:R-:W-:Y:S01]  /*9050*/  CS2R R6, SRZ ;  /* 0x0000000000067805 */ /* 0x000fe2000001ff00 */
[--C-:B------:R-:W-:Y:S01]  /*9060*/  @!P5 IMAD.X R29, R0, 0x1, R213.reuse, P2 ;  /* 0x00000001001dd824 */ /* 0x100fe200010e06d5 */
[----:B------:R3:W5:Y:S01]  /*9070*/  @!P4 LD.E.64 R10, desc[UR38][R20.64] ;  /* 0x00000026140ac980 */ /* 0x000762000c101b00 */
[----:B------:R-:W-:-:S03]  /*9080*/  @!P5 IMAD.X R15, R4, 0x1, R213, P3 ;  /* 0x00000001040fd824 */ /* 0x000fc600018e06d5 */
[----:B------:R3:W5:Y:S04]  /*9090*/  @!P5 LD.E.64 R12, desc[UR38][R28.64] ;  /* 0x000000261c0cd980 */ /* 0x000768000c101b00 */
[----:B------:R3:W5:Y:S04]  /*90a0*/  @!P5 LD.E.64 R8, desc[UR38][R14.64] ;  /* 0x000000260e08d980 */ /* 0x000768000c101b00 */
[----:B------:R3:W5:Y:S02]  /*90b0*/  @!P4 LD.E.64 R6, desc[UR38][R24.64] ;  /* 0x000000261806c980 */ /* 0x000764000c101b00 */
.L_x_601:
[----:B------:R-:W-:Y:S05]  /*90c0*/  BSYNC B1 ;  /* 0x0000000000017941 */ /* 0x000fea0003800000 */
.L_x_600:
[----:B------:R-:W0:Y:S01]  /*90d0*/  SYNCS.PHASECHK.TRANS64.TRYWAIT P0, [R156+URZ+0x28800], R5 ;  /* 0x028800059c0075a7 */ /* 0x000e22000800017f */
[----:B--2---:R-:W-:Y:S01]  /*90e0*/  IMAD R0, R41, -0x80, R30 ;  /* 0xffffff8029007824 */ /* 0x004fe200078e021e */
[----:B----45:R-:W-:Y:S01]  /*90f0*/  MOV R3, R10 ;  /* 0x0000000a00037202 */ /* 0x030fe20000000f00 */
[--C-:B---3--:R-:W-:Y:S01]  /*9100*/  IMAD.MOV.U32 R15, RZ, RZ, R11.reuse ;  /* 0x000000ffff0f7224 */ /* 0x108fe200078e000b */
[--C-:B------:R-:W-:Y:S01]  /*9110*/  SHF.R.U64 R32, R10, 0x10, R11.reuse ;  /* 0x000000100a207819 */ /* 0x100fe2000000120b */
[----:B------:R-:W-:Y:S01]  /*9120*/  IMAD.MOV.U32 R20, RZ, RZ, R12 ;  /* 0x000000ffff147224 */ /* 0x000fe200078e000c */
[----:B------:R-:W-:Y:S01]  /*9130*/  SHF.R.U32.HI R30, RZ, 0x10, R11 ;  /* 0x00000010ff1e7819 */ /* 0x000fe2000001160b */
[--C-:B------:R-:W-:Y:S01]  /*9140*/  IMAD.MOV.U32 R21, RZ, RZ, R13.reuse ;  /* 0x000000ffff157224 */ /* 0x100fe200078e000d */
[--C-:B-1----:R-:W-:Y:S01]  /*9150*/  SHF.R.U64 R27, R12, 0x10, R13.reuse ;  /* 0x000000100c1b7819 */ /* 0x102fe2000000120d */
[----:B------:R-:W-:Y:S01]  /*9160*/  BSSY B1, `(.L_x_602) ;  /* 0x0000011000017945 */ /* 0x000fe20003800000 */
[----:B------:R-:W-:Y:S01]  /*9170*/  SHF.R.U32.HI R28, RZ, 0x10, R13 ;  /* 0x00000010ff1c7819 */ /* 0x000fe2000001160d */
[----:B------:R-:W-:Y:S01]  /*9180*/  IMAD.MOV.U32 R13, RZ, RZ, R6 ;  /* 0x000000ffff0d7224 */ /* 0x000fe200078e0006 */
[----:B------:R-:W-:Y:S01]  /*9190*/  VIMNMX R10, R0, 0x80, PT ;  /* 0x00000080000a7848 */ /* 0x000fe20003fe0100 */
[--C-:B0-----:R-:W-:Y:S01]  /*91a0*/  IMAD.MOV.U32 R14, RZ, RZ, R7.reuse ;  /* 0x000000ffff0e7224 */ /* 0x101fe200078e0007 */
[----:B------:R-:W-:Y:S01]  /*91b0*/  SHF.R.U64 R24, R6, 0x10, R7 ;  /* 0x0000001006187819 */ /* 0x000fe20000001207 */
[----:B------:R-:W-:Y:S01]  /*91c0*/  IMAD.MOV.U32 R6, RZ, RZ, R9 ;  /* 0x000000ffff067224 */ /* 0x000fe200078e0009 */
[----:B------:R-:W-:Y:S01]  /*91d0*/  SHF.R.U32.HI R25, RZ, 0x10, R7 ;  /* 0x00000010ff197819 */ /* 0x000fe20000011607 */
[----:B------:R-:W-:Y:S01]  /*91e0*/  IMAD.MOV.U32 R4, RZ, RZ, R8 ;  /* 0x000000ffff047224 */ /* 0x000fe200078e0008 */
[----:B------:R-:W-:-:S02]  /*91f0*/  SHF.R.U64 R7, R8, 0x10, R9 ;  /* 0x0000001008077819 */ /* 0x000fc40000001209 */
[----:B------:R-:W-:Y:S02]  /*9200*/  PRMT R11, R3, 0x5410, R32 ;  /* 0x00005410030b7816 */ /* 0x000fe40000000020 */
[----:B------:R-:W-:Y:S02]  /*9210*/  ISETP.GE.AND P1, PT, R153, R10, PT ;  /* 0x0000000a9900720c */ /* 0x000fe40003f26270 */
[----:B------:R-:W-:Y:S02]  /*9220*/  SHF.R.U32.HI R9, RZ, 0x10, R9 ;  /* 0x00000010ff097819 */ /* 0x000fe40000011609 */
[----:B------:R-:W-:Y:S02]  /*9230*/  PRMT R12, R15, 0x5410, R30 ;  /* 0x000054100f0c7816 */ /* 0x000fe4000000001e */
[----:B------:R-:W-:Y:S02]  /*9240*/  PRMT R0, R20, 0x5410, R27 ;  /* 0x0000541014007816 */ /* 0x000fe4000000001b */
[----:B------:R-:W-:Y:S01]  /*9250*/  PRMT R3, R21, 0x5410, R28 ;  /* 0x0000541015037816 */ /* 0x000fe2000000001c */
[----:B------:R-:W-:Y:S06]  /*9260*/  @!P0 BRA `(.L_x_603) ;  /* 0x0000012800e88947 */ /* 0x000fec0003800000 */
.L_x_858:
[----:B------:R-:W-:Y:S05]  /*9270*/  BSYNC B1 ;  /* 0x0000000000017941 */ /* 0x000fea0003800000 */
.L_x_602:
[----:B------:R-:W-:Y:S01]  /*9280*/  BSSY B1, `(.L_x_604) ;  /* 0x0000059000017945 */ /* 0x000fe20003800000 */
[----:B------:R-:W-:Y:S02]  /*9290*/  PRMT R13, R13, 0x5410, R24 ;  /* 0x000054100d0d7816 */ /* 0x000fe40000000018 */
[----:B------:R-:W-:Y:S02]  /*92a0*/  PRMT R14, R14, 0x5410, R25 ;  /* 0x000054100e0e7816 */ /* 0x000fe40000000019 */
[----:B------:R-:W-:Y:S02]  /*92b0*/  PRMT R8, R4, 0x5410, R7 ;  /* 0x0000541004087816 */ /* 0x000fe40000000007 */
[----:B------:R-:W-:Y:S01]  /*92c0*/  PRMT R9, R6, 0x5410, R9 ;  /* 0x0000541006097816 */ /* 0x000fe20000000009 */
[----:B------:R-:W-:Y:S06]  /*92d0*/  @P1 BRA `(.L_x_605) ;  /* 0x00000004004c1947 */ /* 0x000fec0003800000 */
[----:B------:R-:W1:Y:S01]  /*92e0*/  LDC R4, c[0x0][0x3f4] ;  /* 0x0000fd00ff047b82 */ /* 0x000e620000000800 */
[----:B------:R-:W-:Y:S01]  /*92f0*/  BSSY B2, `(.L_x_606) ;  /* 0x000002a000027945 */ /* 0x000fe20003800000 */
[-C--:B-1----:R-:W-:Y:S02]  /*9300*/  ISETP.GE.AND P0, PT, R18, R4.reuse, PT ;  /* 0x000000041200720c */ /* 0x082fe40003f06270 */
[----:B------:R-:W-:-:S11]  /*9310*/  ISETP.GE.AND P1, PT, R23, R4, PT ;  /* 0x000000041700720c */ /* 0x000fd60003f26270 */
[----:B------:R-:W-:Y:S05]  /*9320*/  @P0 BRA `(.L_x_607) ;  /* 0x0000000000980947 */ /* 0x000fea0003800000 */
[----:B0-----:R-:W0:Y:S01]  /*9330*/  LDS.128 R4, [R200] ;  /* 0x00000000c8047984 */ /* 0x001e220000000c00 */
[----:B------:R-:W-:Y:S01]  /*9340*/  IMAD.U32 R28, R13, 0x10000, RZ ;  /* 0x000100000d1c7824 */ /* 0x000fe200078e00ff */
[C---:B------:R-:W-:Y:S01]  /*9350*/  LOP3.LUT R27, R11.reuse, 0xffff0000, RZ, 0xc0, !PT ;  /* 0xffff00000b1b7812 */ /* 0x040fe200078ec0ff */
[----:B------:R-:W-:Y:S01]  /*9360*/  IMAD.U32 R25, R11, 0x10000, RZ ;  /* 0x000100000b197824 */ /* 0x000fe200078e00ff */
[----:B------:R-:W-:Y:S02]  /*9370*/  LOP3.LUT R29, R13, 0xffff0000, RZ, 0xc0, !PT ;  /* 0xffff00000d1d7812 */ /* 0x000fe400078ec0ff */
[C---:B0-----:R-:W-:Y:S01]  /*9380*/  SHF.L.U32 R15, R4.reuse, 0x10, RZ ;  /* 0x00000010040f7819 */ /* 0x041fe200000006ff */
[C---:B------:R-:W-:Y:S01]  /*9390*/  IMAD.U32 R20, R5.reuse, 0x10000, RZ ;  /* 0x0001000005147824 */ /* 0x040fe200078e00ff */
[----:B------:R-:W-:Y:S01]  /*93a0*/  LOP3.LUT R4, R4, 0xffff0000, RZ, 0xc0, !PT ;  /* 0xffff000004047812 */ /* 0x000fe200078ec0ff */
[C---:B------:R-:W-:Y:S01]  /*93b0*/  IMAD.U32 R21, R6.reuse, 0x10000, RZ ;  /* 0x0001000006157824 */ /* 0x040fe200078e00ff */
[----:B------:R-:W-:Y:S01]  /*93c0*/  LOP3.LUT R5, R5, 0xffff0000, RZ, 0xc0, !PT ;  /* 0xffff000005057812 */ /* 0x000fe200078ec0ff */
[----:B------:R-:W-:Y:S01]  /*93d0*/  IMAD.U32 R24, R7, 0x10000, RZ ;  /* 0x0001000007187824 */ /* 0x000fe200078e00ff */
[----:B------:R-:W-:Y:S01]  /*93e0*/  LOP3.LUT R6, R6, 0xffff0000, RZ, 0xc0, !PT ;  /* 0xffff000006067812 */ /* 0x000fe200078ec0ff */
[CC--:B------:R-:W-:Y:S01]  /*93f0*/  FMUL.FTZ R30, R4.reuse, R28.reuse ;  /* 0x0000001c041e7220 */ /* 0x0c0fe20000410000 */
[----:B------:R-:W-:Y:S01]  /*9400*/  FMUL.FTZ R31, R4, R25 ;  /* 0x00000019041f7220 */ /* 0x000fe20000410000 */
[C---:B------:R-:W-:Y:S01]  /*9410*/  FMUL.FTZ R33, R5.reuse, R29 ;  /* 0x0000001d05217220 */ /* 0x040fe20000410000 */
[----:B------:R-:W-:Y:S01]  /*9420*/  FMUL.FTZ R35, R5, R27 ;  /* 0x0000001b05237220 */ /* 0x000fe20000410000 */
[----:B------:R-:W-:Y:S01]  /*9430*/  FFMA.FTZ R30, R15, R25, -R30 ;  /* 0x000000190f1e7223 */ /* 0x000fe2000001081e */
[----:B------:R-:W-:Y:S01]  /*9440*/  LOP3.LUT R7, R7, 0xffff0000, RZ, 0xc0, !PT ;  /* 0xffff000007077812 */ /* 0x000fe200078ec0ff */
[----:B------:R-:W-:Y:S01]  /*9450*/  FFMA.FTZ R31, R15, R28, R31 ;  /* 0x0000001c0f1f7223 */ /* 0x000fe2000001001f */
[C---:B------:R-:W-:Y:S01]  /*9460*/  LOP3.LUT R25, R14.reuse, 0xffff0000, RZ, 0xc0, !PT ;  /* 0xffff00000e197812 */ /* 0x040fe200078ec0ff */
[----:B------:R-:W-:Y:S01]  /*9470*/  IMAD.U32 R15, R14, 0x10000, RZ ;  /* 0x000100000e0f7824 */ /* 0x000fe200078e00ff */
[C---:B------:R-:W-:Y:S01]  /*9480*/  LOP3.LUT R5, R12.reuse, 0xffff0000, RZ, 0xc0, !PT ;  /* 0xffff00000c057812 */ /* 0x040fe200078ec0ff */
[----:B------:R-:W-:-:S02]  /*9490*/  IMAD.U32 R4, R12, 0x10000, RZ ;  /* 0x000100000c047824 */ /* 0x000fc400078e00ff */
[----:B------:R-:W-:Y:S01]  /*94a0*/  FFMA.FTZ R33, R20, R27, -R33 ;  /* 0x0000001b14217223 */ /* 0x000fe20000010821 */
[C---:B------:R-:W-:Y:S01]  /*94b0*/  FMUL.FTZ R28, R6.reuse, R15 ;  /* 0x0000000f061c7220 */ /* 0x040fe20000410000 */
[C---:B------:R-:W-:Y:S01]  /*94c0*/  FMUL.FTZ R27, R7.reuse, R25 ;  /* 0x00000019071b7220 */ /* 0x040fe20000410000 */
[-C--:B------:R-:W-:Y:S01]  /*94d0*/  FMUL.FTZ R32, R6, R4.reuse ;  /* 0x0000000406207220 */ /* 0x080fe20000410000 */
[----:B------:R-:W-:Y:S01]  /*94e0*/  FMUL.FTZ R34, R7, R5 ;  /* 0x0000000507227220 */ /* 0x000fe20000410000 */
[----:B------:R-:W-:Y:S01]  /*94f0*/  FFMA.FTZ R20, R20, R29, R35 ;  /* 0x0000001d14147223 */ /* 0x000fe20000010023 */
[C---:B------:R-:W-:Y:S01]  /*9500*/  FFMA.FTZ R6, R21.reuse, R4, -R28 ;  /* 0x0000000415067223 */ /* 0x040fe2000001081c */
[----:B------:R-:W-:Y:S01]  /*9510*/  FFMA.FTZ R15, R21, R15, R32 ;  /* 0x0000000f150f7223 */ /* 0x000fe20000010020 */
[C---:B------:R-:W-:Y:S01]  /*9520*/  FFMA.FTZ R7, R24.reuse, R5, -R27 ;  /* 0x0000000518077223 */ /* 0x040fe2000001081b */
[----:B------:R-:W-:Y:S01]  /*9530*/  FFMA.FTZ R34, R24, R25, R34 ;  /* 0x0000001918227223 */ /* 0x000fe20000010022 */
[----:B------:R-:W-:-:S02]  /*9540*/  F2FP.BF16.F32.PACK_AB R4, R31, R30 ;  /* 0x0000001e1f04723e */ /* 0x000fc400000010ff */
[----:B------:R-:W-:Y:S02]  /*9550*/  F2FP.BF16.F32.PACK_AB R5, R20, R33 ;  /* 0x000000211405723e */ /* 0x000fe400000010ff */
[----:B------:R-:W-:Y:S02]  /*9560*/  F2FP.BF16.F32.PACK_AB R6, R15, R6 ;  /* 0x000000060f06723e */ /* 0x000fe400000010ff */
[----:B------:R-:W-:-:S05]  /*9570*/  F2FP.BF16.F32.PACK_AB R7, R34, R7 ;  /* 0x000000072207723e */ /* 0x000fca00000010ff */
[----:B------:R1:W-:Y:S02]  /*9580*/  STS.128 [R200], R4 ;  /* 0x00000004c8007388 */ /* 0x0003e40000000c00 */
.L_x_607:
[----:B------:R-:W-:Y:S05]  /*9590*/  BSYNC B2 ;  /* 0x0000000000027941 */ /* 0x000fea0003800000 */
.L_x_606:
[----:B------:R-:W-:Y:S05]  /*95a0*/  @P1 BRA `(.L_x_605) ;  /* 0x0000000000981947 */ /* 0x000fea0003800000 */
[----:B01----:R-:W0:Y:S01]  /*95b0*/  LDS.128 R4, [R200+0x4000] ;  /* 0x00400000c8047984 */ /* 0x003e220000000c00 */
        /* <DEDUP_REMOVED lines=36> */
[----:B------:R2:W-:Y:S02]  /*9800*/  STS.128 [R200+0x4000], R4 ;  /* 0x00400004c8007388 */ /* 0x0005e40000000c00 */
.L_x_605:
[----:B------:R-:W-:Y:S05]  /*9810*/  BSYNC B1 ;  /* 0x0000000000017941 */ /* 0x000fea0003800000 */
.L_x_604:
[----:B------:R-:W-:Y:S01]  /*9820*/  ISETP.GE.AND P0, PT, R220, R10, PT ;  /* 0x0000000adc00720c */ /* 0x000fe20003f06270 */
[----:B------:R-:W-:-:S12]  /*9830*/  BSSY B1, `(.L_x_608) ;  /* 0x0000055000017945 */ /* 0x000fd80003800000 */
[----:B------:R-:W-:Y:S05]  /*9840*/  @P0 BRA `(.L_x_609) ;  /* 0x00000004004c0947 */ /* 0x000fea0003800000 */
[----:B-12---:R-:W1:Y:S01]  /*9850*/  LDC R4, c[0x0][0x3f4] ;  /* 0x0000fd00ff047b82 */ /* 0x006e620000000800 */
[----:B------:R-:W-:Y:S01]  /*9860*/  BSSY B2, `(.L_x_610) ;  /* 0x000002a000027945 */ /* 0x000fe20003800000 */
[-C--:B-1----:R-:W-:Y:S02]  /*9870*/  ISETP.GE.AND P0, PT, R18, R4.reuse, PT ;  /* 0x000000041200720c */ /* 0x082fe40003f06270 */
[----:B------:R-:W-:-:S11]  /*9880*/  ISETP.GE.AND P1, PT, R23, R4, PT ;  /* 0x000000041700720c */ /* 0x000fd60003f26270 */
[----:B------:R-:W-:Y:S05]  /*9890*/  @P0 BRA `(.L_x_611) ;  /* 0x0000000000980947 */ /* 0x000fea0003800000 */
[----:B0-----:R-:W0:Y:S01]  /*98a0*/  LDS.128 R4, [R200+0x1000] ;  /* 0x00100000c8047984 */ /* 0x001e220000000c00 */
[C---:B------:R-:W-:Y:S01]  /*98b0*/  IMAD.U32 R29, R13.reuse, 0x10000, RZ ;  /* 0x000100000d1d7824 */ /* 0x040fe200078e00ff */
[----:B------:R-:W-:Y:S01]  /*98c0*/  LOP3.LUT R34, R13, 0xffff0000, RZ, 0xc0, !PT ;  /* 0xffff00000d227812 */ /* 0x000fe200078ec0ff */
[C---:B------:R-:W-:Y:S01]  /*98d0*/  IMAD.U32 R27, R11.reuse, 0x10000, RZ ;  /* 0x000100000b1b7824 */ /* 0x040fe200078e00ff */
[----:B------:R-:W-:Y:S01]  /*98e0*/  LOP3.LUT R32, R11, 0xffff0000, RZ, 0xc0, !PT ;  /* 0xffff00000b207812 */ /* 0x000fe200078ec0ff */
[C---:B------:R-:W-:Y:S01]  /*98f0*/  IMAD.U32 R31, R14.reuse, 0x10000, RZ ;  /* 0x000100000e1f7824 */ /* 0x040fe200078e00ff */
        /* <DEDUP_REMOVED lines=8> */
[-C--:B------:R-:W-:Y:S01]  /*9980*/  FMUL.FTZ R28, R29, R4.reuse ;  /* 0x000000041d1c7220 */ /* 0x080fe20000410000 */
[----:B------:R-:W-:Y:S01]  /*9990*/  FMUL.FTZ R30, R27, R4 ;  /* 0x000000041b1e7220 */ /* 0x000fe20000410000 */
[----:B------:R-:W-:Y:S01]  /*99a0*/  FMUL.FTZ R25, R34, R5 ;  /* 0x0000000522197220 */ /* 0x000fe20000410000 */
[----:B------:R-:W-:Y:S01]  /*99b0*/  LOP3.LUT R7, R7, 0xffff0000, RZ, 0xc0, !PT ;  /* 0xffff000007077812 */ /* 0x000fe200078ec0ff */
[----:B------:R-:W-:Y:S01]  /*99c0*/  FFMA.FTZ R4, R27, R15, -R28 ;  /* 0x0000000f1b047223 */ /* 0x000fe2000001081c */
[C---:B------:R-:W-:Y:S01]  /*99d0*/  FMUL.FTZ R27, R32.reuse, R5 ;  /* 0x00000005201b7220 */ /* 0x040fe20000410000 */
[----:B------:R-:W-:Y:S01]  /*99e0*/  FFMA.FTZ R5, R32, R20, -R25 ;  /* 0x0000001420057223 */ /* 0x000fe20000010819 */
[----:B------:R-:W-:Y:S01]  /*99f0*/  FFMA.FTZ R15, R29, R15, R30 ;  /* 0x0000000f1d0f7223 */ /* 0x000fe2000001001e */
[C---:B------:R-:W-:Y:S01]  /*9a00*/  LOP3.LUT R32, R12.reuse, 0xffff0000, RZ, 0xc0, !PT ;  /* 0xffff00000c207812 */ /* 0x040fe200078ec0ff */
[----:B------:R-:W-:-:S02]  /*9a10*/  IMAD.U32 R29, R12, 0x10000, RZ ;  /* 0x000100000c1d7824 */ /* 0x000fc400078e00ff */
[----:B------:R-:W-:Y:S01]  /*9a20*/  FFMA.FTZ R20, R34, R20, R27 ;  /* 0x0000001422147223 */ /* 0x000fe2000001001b */
[-C--:B------:R-:W-:Y:S01]  /*9a30*/  FMUL.FTZ R28, R31, R6.reuse ;  /* 0x000000061f1c7220 */ /* 0x080fe20000410000 */
[-C--:B------:R-:W-:Y:S01]  /*9a40*/  FMUL.FTZ R25, R36, R7.reuse ;  /* 0x0000000724197220 */ /* 0x080fe20000410000 */
[C---:B------:R-:W-:Y:S01]  /*9a50*/  FMUL.FTZ R30, R29.reuse, R6 ;  /* 0x000000061d1e7220 */ /* 0x040fe20000410000 */
[C---:B------:R-:W-:Y:S01]  /*9a60*/  FMUL.FTZ R27, R32.reuse, R7 ;  /* 0x00000007201b7220 */ /* 0x040fe20000410000 */
[-C--:B------:R-:W-:Y:S01]  /*9a70*/  FFMA.FTZ R6, R29, R21.reuse, -R28 ;  /* 0x000000151d067223 */ /* 0x080fe2000001081c */
[-C--:B------:R-:W-:Y:S01]  /*9a80*/  FFMA.FTZ R7, R32, R24.reuse, -R25 ;  /* 0x0000001820077223 */ /* 0x080fe20000010819 */
[----:B------:R-:W-:Y:S01]  /*9a90*/  FFMA.FTZ R21, R31, R21, R30 ;  /* 0x000000151f157223 */ /* 0x000fe2000001001e */
[----:B------:R-:W-:Y:S01]  /*9aa0*/  FFMA.FTZ R24, R36, R24, R27 ;  /* 0x0000001824187223 */ /* 0x000fe2000001001b */
[----:B------:R-:W-:Y:S02]  /*9ab0*/  F2FP.BF16.F32.PACK_AB R4, R15, R4 ;  /* 0x000000040f04723e */ /* 0x000fe400000010ff */
[----:B------:R-:W-:-:S02]  /*9ac0*/  F2FP.BF16.F32.PACK_AB R5, R20, R5 ;  /* 0x000000051405723e */ /* 0x000fc400000010ff */
[----:B------:R-:W-:Y:S02]  /*9ad0*/  F2FP.BF16.F32.PACK_AB R6, R21, R6 ;  /* 0x000000061506723e */ /* 0x000fe400000010ff */
[----:B------:R-:W-:-:S05]  /*9ae0*/  F2FP.BF16.F32.PACK_AB R7, R24, R7 ;  /* 0x000000071807723e */ /* 0x000fca00000010ff */
[----:B------:R1:W-:Y:S02]  /*9af0*/  STS.128 [R200+0x1000], R4 ;  /* 0x00100004c8007388 */ /* 0x0003e40000000c00 */
.L_x_611:
[----:B------:R-:W-:Y:S05]  /*9b00*/  BSYNC B2 ;  /* 0x0000000000027941 */ /* 0x000fea0003800000 */
.L_x_610:
[----:B------:R-:W-:Y:S05]  /*9b10*/  @P1 BRA `(.L_x_609) ;  /* 0x0000000000981947 */ /* 0x000fea0003800000 */
[----:B01----:R-:W0:Y:S01]  /*9b20*/  LDS.128 R4, [R200+0x5000] ;  /* 0x00500000c8047984 */ /* 0x003e220000000c00 */
        /* <DEDUP_REMOVED lines=37> */
.L_x_609:
[----:B------:R-:W-:Y:S05]  /*9d80*/  BSYNC B1 ;  /* 0x0000000000017941 */ /* 0x000fea0003800000 */
.L_x_608:
[----:B------:R-:W-:Y:S01]  /*9d90*/  ISETP.GE.AND P0, PT, R219, R10, PT ;  /* 0x0000000adb00720c */ /* 0x000fe20003f06270 */
[----:B------:R-:W-:-:S12]  /*9da0*/  BSSY B1, `(.L_x_612) ;  /* 0x0000055000017945 */ /* 0x000fd80003800000 */
[----:B------:R-:W-:Y:S05]  /*9db0*/  @P0 BRA `(.L_x_613) ;  /* 0x00000004004c0947 */ /* 0x000fea0003800000 */
[----:B-123--:R-:W1:Y:S01]  /*9dc0*/  LDC R4, c[0x0][0x3f4] ;  /* 0x0000fd00ff047b82 */ /* 0x00ee620000000800 */
        /* <DEDUP_REMOVED lines=42> */
.L_x_615:
[----:B------:R-:W-:Y:S05]  /*a070*/  BSYNC B2 ;  /* 0x0000000000027941 */ /* 0x000fea0003800000 */
.L_x_614:
        /* <DEDUP_REMOVED lines=39> */
.L_x_613:
[----:B------:R-:W-:Y:S05]  /*a2f0*/  BSYNC B1 ;  /* 0x0000000000017941 */ /* 0x000fea0003800000 */
.L_x_612:
[----:B------:R-:W-:-:S13]  /*a300*/  ISETP.GE.AND P0, PT, R218, R10, PT ;  /* 0x0000000ada00720c */ /* 0x000fda0003f06270 */
[----:B------:R-:W-:Y:S05]  /*a310*/  @P0 BRA `(.L_x_616) ;  /* 0x0000001c00f40947 */ /* 0x000fea0003800000 */
[----:B-1234-:R-:W1:Y:S01]  /*a320*/  LDC R4, c[0x0][0x3f4] ;  /* 0x0000fd00ff047b82 */ /* 0x01ee620000000800 */
[----:B------:R-:W-:Y:S01]  /*a330*/  BSSY B1, `(.L_x_617) ;  /* 0x000002a000017945 */ /* 0x000fe20003800000 */
[-C--:B-1----:R-:W-:Y:S02]  /*a340*/  ISETP.GE.AND P0, PT, R18, R4.reuse, PT ;  /* 0x000000041200720c */ /* 0x082fe40003f06270 */
[----:B------:R-:W-:-:S11]  /*a350*/  ISETP.GE.AND P1, PT, R23, R4, PT ;  /* 0x000000041700720c */ /* 0x000fd60003f26270 */
[----:B------:R-:W-:Y:S05]  /*a360*/  @P0 BRA `(.L_x_618) ;  /* 0x0000000000980947 */ /* 0x000fea0003800000 */
[----:B0-----:R-:W0:Y:S01]  /*a370*/  LDS.128 R4, [R200+0x3000] ;  /* 0x00300000c8047984 */ /* 0x001e220000000c00 */
[----:B------:R-:W-:Y:S01]  /*a380*/  IMAD.U32 R24, R11, 0x10000, RZ ;  /* 0x000100000b187824 */ /* 0x000fe200078e00ff */
[C---:B------:R-:W-:Y:S01]  /*a390*/  LOP3.LUT R29, R13.reuse, 0xffff0000, RZ, 0xc0, !PT ;  /* 0xffff00000d1d7812 */ /* 0x040fe200078ec0ff */
[----:B------:R-:W-:Y:S01]  /*a3a0*/  IMAD.U32 R28, R13, 0x10000, RZ ;  /* 0x000100000d1c7824 */ /* 0x000fe200078e00ff */
        /* <DEDUP_REMOVED lines=11> */
[C---:B------:R-:W-:Y:S01]  /*a460*/  FMUL.FTZ R25, R24.reuse, R4 ;  /* 0x0000000418197220 */ /* 0x040fe20000410000 */
[-C--:B------:R-:W-:Y:S01]  /*a470*/  FMUL.FTZ R20, R29, R5.reuse ;  /* 0x000000051d147220 */ /* 0x080fe20000410000 */
[----:B------:R-:W-:Y:S01]  /*a480*/  LOP3.LUT R7, R7, 0xffff0000, RZ, 0xc0, !PT ;  /* 0xffff000007077812 */ /* 0x000fe200078ec0ff */
[-C--:B------:R-:W-:Y:S01]  /*a490*/  FFMA.FTZ R4, R24, R10.reuse, -R21 ;  /* 0x0000000a18047223 */ /* 0x080fe20000010815 */
[----:B------:R-:W-:Y:S01]  /*a4a0*/  FFMA.FTZ R25, R28, R10, R25 ;  /* 0x0000000a1c197223 */ /* 0x000fe20000010019 */
[C---:B------:R-:W-:Y:S01]  /*a4b0*/  FMUL.FTZ R10, R27.reuse, R5 ;  /* 0x000000051b0a7220 */ /* 0x040fe20000410000 */
[----:B------:R-:W-:Y:S01]  /*a4c0*/  FFMA.FTZ R5, R27, R15, -R20 ;  /* 0x0000000f1b057223 */ /* 0x000fe20000010814 */
[C---:B------:R-:W-:Y:S01]  /*a4d0*/  LOP3.LUT R27, R12.reuse, 0xffff0000, RZ, 0xc0, !PT ;  /* 0xffff00000c1b7812 */ /* 0x040fe200078ec0ff */
[----:B------:R-:W-:-:S02]  /*a4e0*/  IMAD.U32 R21, R12, 0x10000, RZ ;  /* 0x000100000c157824 */ /* 0x000fc400078e00ff */
[-C--:B------:R-:W-:Y:S01]  /*a4f0*/  FMUL.FTZ R12, R31, R6.reuse ;  /* 0x000000061f0c7220 */ /* 0x080fe20000410000 */
[----:B------:R-:W-:Y:S01]  /*a500*/  FMUL.FTZ R20, R33, R7 ;  /* 0x0000000721147220 */ /* 0x000fe20000410000 */
[----:B------:R-:W-:Y:S01]  /*a510*/  FFMA.FTZ R10, R29, R15, R10 ;  /* 0x0000000f1d0a7223 */ /* 0x000fe2000001000a */
[----:B------:R-:W-:Y:S01]  /*a520*/  FMUL.FTZ R14, R21, R6 ;  /* 0x00000006150e7220 */ /* 0x000fe20000410000 */
[----:B------:R-:W-:Y:S01]  /*a530*/  FMUL.FTZ R24, R27, R7 ;  /* 0x000000071b187220 */ /* 0x000fe20000410000 */
[----:B------:R-:W-:Y:S01]  /*a540*/  FFMA.FTZ R6, R21, R11, -R12 ;  /* 0x0000000b15067223 */ /* 0x000fe2000001080c */
[----:B------:R-:W-:Y:S01]  /*a550*/  FFMA.FTZ R7, R27, R13, -R20 ;  /* 0x0000000d1b077223 */ /* 0x000fe20000010814 */
[----:B------:R-:W-:Y:S01]  /*a560*/  FFMA.FTZ R11, R31, R11, R14 ;  /* 0x0000000b1f0b7223 */ /* 0x000fe2000001000e */
[----:B------:R-:W-:Y:S01]  /*a570*/  FFMA.FTZ R24, R33, R13, R24 ;  /* 0x0000000d21187223 */ /* 0x000fe20000010018 */
[----:B------:R-:W-:Y:S02]  /*a580*/  F2FP.BF16.F32.PACK_AB R4, R25, R4 ;  /* 0x000000041904723e */ /* 0x000fe400000010ff */
[----:B------:R-:W-:-:S02]  /*a590*/  F2FP.BF16.F32.PACK_AB R5, R10, R5 ;  /* 0x000000050a05723e */ /* 0x000fc400000010ff */
[----:B------:R-:W-:Y:S02]  /*a5a0*/  F2FP.BF16.F32.PACK_AB R6, R11, R6 ;  /* 0x000000060b06723e */ /* 0x000fe400000010ff */
[----:B------:R-:W-:-:S05]  /*a5b0*/  F2FP.BF16.F32.PACK_AB R7, R24, R7 ;  /* 0x000000071807723e */ /* 0x000fca00000010ff */
[----:B------:R1:W-:Y:S02]  /*a5c0*/  STS.128 [R200+0x3000], R4 ;  /* 0x00300004c8007388 */ /* 0x0003e40000000c00 */
.L_x_618:
[----:B------:R-:W-:Y:S05]  /*a5d0*/  BSYNC B1 ;  /* 0x0000000000017941 */ /* 0x000fea0003800000 */
.L_x_617:
[----:B------:R-:W-:Y:S05]  /*a5e0*/  @P1 BRA `(.L_x_616) ;  /* 0x0000001c00401947 */ /* 0x000fea0003800000 */
[----:B01----:R-:W0:Y:S01]  /*a5f0*/  LDS.128 R4, [R200+0x7000] ;  /* 0x00700000c8047984 */ /* 0x003e220000000c00 */
[----:B------:R-:W-:Y:S01]  /*a600*/  IMAD.U32 R14, R0, 0x10000, RZ ;  /* 0x00010000000e7824 */ /* 0x000fe200078e00ff */
[C---:B------:R-:W-:Y:S01]  /*a610*/  LOP3.LUT R25, R8.reuse, 0xffff0000, RZ, 0xc0, !PT ;  /* 0xffff000008197812 */ /* 0x040fe200078ec0ff */
[----:B------:R-:W-:Y:S01]  /*a620*/  IMAD.U32 R20, R8, 0x10000, RZ ;  /* 0x0001000008147824 */ /* 0x000fe200078e00ff */
[----:B------:R-:W-:Y:S02]  /*a630*/  LOP3.LUT R21, R0, 0xffff0000, RZ, 0xc0, !PT ;  /* 0xffff000000157812 */ /* 0x000fe400078ec0ff */
[----:B------:R-:W-:Y:S02]  /*a640*/  LOP3.LUT R24, R9, 0xffff0000, RZ, 0xc0, !PT ;  /* 0xffff000009187812 */ /* 0x000fe400078ec0ff */
[C---:B0-----:R-:W-:Y:S01]  /*a650*/  SHF.L.U32 R10, R4.reuse, 0x10, RZ ;  /* 0x00000010040a7819 */ /* 0x041fe200000006ff */
[----:B------:R-:W-:Y:S01]  /*a660*/  IMAD.U32 R11, R5, 0x10000, RZ ;  /* 0x00010000050b7824 */ /* 0x000fe200078e00ff */
[----:B------:R-:W-:Y:S01]  /*a670*/  LOP3.LUT R4, R4, 0xffff0000, RZ, 0xc0, !PT ;  /* 0xffff000004047812 */ /* 0x000fe200078ec0ff */
[----:B------:R-:W-:Y:S01]  /*a680*/  IMAD.U32 R8, R7, 0x10000, RZ ;  /* 0x0001000007087824 */ /* 0x000fe200078e00ff */
[----:B------:R-:W-:Y:S01]  /*a690*/  LOP3.LUT R5, R5, 0xffff0000, RZ, 0xc0, !PT ;  /* 0xffff000005057812 */ /* 0x000fe200078ec0ff */
[----:B------:R-:W-:Y:S01]  /*a6a0*/  IMAD.U32 R0, R6, 0x10000, RZ ;  /* 0x0001000006007824 */ /* 0x000fe200078e00ff */
[----:B------:R-:W-:Y:S01]  /*a6b0*/  LOP3.LUT R7, R7, 0xffff0000, RZ, 0xc0, !PT ;  /* 0xffff000007077812 */ /* 0x000fe200078ec0ff */
[-C--:B------:R-:W-:Y:S01]  /*a6c0*/  FMUL.FTZ R13, R20, R4.reuse ;  /* 0x00000004140d7220 */ /* 0x080fe20000410000 */
[----:B------:R-:W-:Y:S01]  /*a6d0*/  FMUL.FTZ R15, R14, R4 ;  /* 0x000000040e0f7220 */ /* 0x000fe20000410000 */
[-C--:B------:R-:W-:Y:S01]  /*a6e0*/  FMUL.FTZ R12, R25, R5.reuse ;  /* 0x00000005190c7220 */ /* 0x080fe20000410000 */
[----:B------:R-:W-:Y:S01]  /*a6f0*/  LOP3.LUT R6, R6, 0xffff0000, RZ, 0xc0, !PT ;  /* 0xffff000006067812 */ /* 0x000fe200078ec0ff */
[-C--:B------:R-:W-:Y:S01]  /*a700*/  FFMA.FTZ R4, R14, R10.reuse, -R13 ;  /* 0x0000000a0e047223 */ /* 0x080fe2000001080d */
[----:B------:R-:W-:Y:S01]  /*a710*/  FFMA.FTZ R15, R20, R10, R15 ;  /* 0x0000000a140f7223 */ /* 0x000fe2000001000f */
[C---:B------:R-:W-:Y:S01]  /*a720*/  FMUL.FTZ R10, R21.reuse, R5 ;  /* 0x00000005150a7220 */ /* 0x040fe20000410000 */
[----:B------:R-:W-:Y:S01]  /*a730*/  FFMA.FTZ R5, R21, R11, -R12 ;  /* 0x0000000b15057223 */ /* 0x000fe2000001080c */
[----:B------:R-:W-:Y:S01]  /*a740*/  LOP3.LUT R14, R3, 0xffff0000, RZ, 0xc0, !PT ;  /* 0xffff0000030e7812 */ /* 0x000fe200078ec0ff */
[----:B------:R-:W-:-:S02]  /*a750*/  IMAD.U32 R20, R9, 0x10000, RZ ;  /* 0x0001000009147824 */ /* 0x000fc400078e00ff */
[----:B------:R-:W-:Y:S01]  /*a760*/  FFMA.FTZ R10, R25, R11, R10 ;  /* 0x0000000b190a7223 */ /* 0x000fe2000001000a */
[----:B------:R-:W-:Y:S02]  /*a770*/  IMAD.U32 R12, R3, 0x10000, RZ ;  /* 0x00010000030c7824 */ /* 0x000fe400078e00ff */
[-C--:B------:R-:W-:Y:S01]  /*a780*/  FMUL.FTZ R11, R24, R7.reuse ;  /* 0x00000007180b7220 */ /* 0x080fe20000410000 */
[-C--:B------:R-:W-:Y:S01]  /*a790*/  FMUL.FTZ R3, R20, R6.reuse ;  /* 0x0000000614037220 */ /* 0x080fe20000410000 */
[----:B------:R-:W-:Y:S01]  /*a7a0*/  FMUL.FTZ R13, R14, R7 ;  /* 0x000000070e0d7220 */ /* 0x000fe20000410000 */
[----:B------:R-:W-:Y:S01]  /*a7b0*/  FMUL.FTZ R9, R12, R6 ;  /* 0x000000060c097220 */ /* 0x000fe20000410000 */
[----:B------:R-:W-:Y:S01]  /*a7c0*/  FFMA.FTZ R7, R14, R8, -R11 ;  /* 0x000000080e077223 */ /* 0x000fe2000001080b */
[----:B------:R-:W-:Y:S01]  /*a7d0*/  FFMA.FTZ R3, R12, R0, -R3 ;  /* 0x000000000c037223 */ /* 0x000fe20000010803 */
[----:B------:R-:W-:Y:S01]  /*a7e0*/  FFMA.FTZ R8, R24, R8, R13 ;  /* 0x0000000818087223 */ /* 0x000fe2000001000d */
[----:B------:R-:W-:Y:S01]  /*a7f0*/  FFMA.FTZ R6, R20, R0, R9 ;  /* 0x0000000014067223 */ /* 0x000fe20000010009 */
[----:B------:R-:W-:-:S02]  /*a800*/  F2FP.BF16.F32.PACK_AB R4, R15, R4 ;  /* 0x000000040f04723e */ /* 0x000fc400000010ff */
[----:B------:R-:W-:Y:S02]  /*a810*/  F2FP.BF16.F32.PACK_AB R5, R10, R5 ;  /* 0x000000050a05723e */ /* 0x000fe400000010ff */
[----:B------:R-:W-:Y:S02]  /*a820*/  F2FP.BF16.F32.PACK_AB R6, R6, R3 ;  /* 0x000000030606723e */ /* 0x000fe400000010ff */
[----:B------:R-:W-:-:S05]  /*a830*/  F2FP.BF16.F32.PACK_AB R7, R8, R7 ;  /* 0x000000070807723e */ /* 0x000fca00000010ff */
[----:B------:R0:W-:Y:S01]  /*a840*/  STS.128 [R200+0x7000], R4 ;  /* 0x00700004c8007388 */ /* 0x0001e20000000c00 */
[----:B------:R-:W-:Y:S05]  /*a850*/  BRA `(.L_x_616) ;  /* 0x0000001800a47947 */ /* 0x000fea0003800000 */
.L_x_598:
[----:B------:R-:W-:-:S03]  /*a860*/  UMOV UR4, 0xffffffff ;  /* 0xffffffff00047882 */ /* 0x000fc60000000000 */
[----:B------:R-:W-:Y:S05]  /*a870*/  BRA.DIV UR4, `(.L_x_619) ;  /* 0x0000011604787947 */ /* 0x000fea000b800000 */
[----:B------:R1:W2:Y:S04]  /*a880*/  SHFL.IDX PT, R0, R25, RZ, 0x181f ;  /* 0x00181fff19007589 */ /* 0x0002a800000e0000 */
[----:B------:R1:W4:Y:S04]  /*a890*/  SHFL.IDX PT, R3, R24, RZ, 0x181f ;  /* 0x00181fff18037589 */ /* 0x00032800000e0000 */
[----:B------:R1:W0:Y:S04]  /*a8a0*/  SHFL.IDX PT, R20, R28, RZ, 0x181f ;  /* 0x00181fff1c147589 */ /* 0x00022800000e0000 */
[----:B------:R1:W0:Y:S02]  /*a8b0*/  SHFL.IDX PT, R14, R27, RZ, 0x181f ;  /* 0x00181fff1b0e7589 */ /* 0x00022400000e0000 */
.L_x_864:
[----:B------:R-:W-:Y:S01]  /*a8c0*/  ULDC UR4, c[0x0][0x448] ;  /* 0x0001120000047ab9 */ /* 0x000fe20000000800 */
[----:B---3--:R-:W3:Y:S01]  /*a8d0*/  LDC R13, c[0x0][0x3f4] ;  /* 0x0000fd00ff0d7b82 */ /* 0x008ee20000000800 */
[----:B------:R-:W-:Y:S01]  /*a8e0*/  IMAD R12, R95, UR4, RZ ;  /* 0x000000045f0c7c24 */ /* 0x000fe2000f8e02ff */
[----:B------:R-:W-:Y:S01]  /*a8f0*/  LEA.HI R4, R207, R207, RZ, 0x1 ;  /* 0x000000cfcf047211 */ /* 0x000fe200078f08ff */
[----:B------:R-:W-:Y:S01]  /*a900*/  BSSY B1, `(.L_x_620) ;  /* 0x0000016000017945 */ /* 0x000fe20003800000 */
[----:B------:R-:W-:Y:S02]  /*a910*/  CS2R R8, SRZ ;  /* 0x0000000000087805 */ /* 0x000fe4000001ff00 */
[----:B------:R-:W-:Y:S02]  /*a920*/  CS2R R6, SRZ ;  /* 0x0000000000067805 */ /* 0x000fe4000001ff00 */
[----:B------:R-:W-:Y:S02]  /*a930*/  ISETP.GE.AND P0, PT, R5, R12, PT ;  /* 0x0000000c0500720c */ /* 0x000fe40003f06270 */
[----:B------:R-:W-:-:S02]  /*a940*/  CS2R R10, SRZ ;  /* 0x00000000000a7805 */ /* 0x000fc4000001ff00 */
[----:B------:R-:W-:-:S04]  /*a950*/  LOP3.LUT R4, R4, 0xfffffffe, RZ, 0xc0, !PT ;  /* 0xfffffffe04047812 */ /* 0x000fc800078ec0ff */
[----:B-1----:R-:W-:Y:S02]  /*a960*/  IADD3 R27, R207, -R4, RZ ;  /* 0x80000004cf1b7210 */ /* 0x002fe40007ffe0ff */
[----:B------:R-:W-:Y:S02]  /*a970*/  CS2R R4, SRZ ;  /* 0x0000000000047805 */ /* 0x000fe4000001ff00 */
[----:B------:R-:W-:Y:S01]  /*a980*/  SHF.L.U32 R27, R27, 0x1f, RZ ;  /* 0x0000001f1b1b7819 */ /* 0x000fe200000006ff */
[----:B------:R-:W-:Y:S06]  /*a990*/  @P0 BRA `(.L_x_621) ;  /* 0x0000000000300947 */ /* 0x000fec0003800000 */
[----:B------:R-:W-:Y:S01]  /*a9a0*/  ULDC UR4, c[0x0][0x3f4] ;  /* 0x0000fd0000047ab9 */ /* 0x000fe20000000800 */
[C---:B------:R-:W-:Y:S01]  /*a9b0*/  IMAD.SHL.U32 R15, R16.reuse, 0x2, RZ ;  /* 0x00000002100f7824 */ /* 0x040fe200078e00ff */
[C---:B------:R-:W-:Y:S02]  /*a9c0*/  ISETP.GE.AND P2, PT, R16.reuse, UR4, PT ;  /* 0x0000000410007c0c */ /* 0x040fe4000bf46270 */
[----:B------:R-:W-:Y:S02]  /*a9d0*/  SHF.L.U64.HI R9, R16, 0x1, R17 ;  /* 0x0000000110097819 */ /* 0x000fe40000010211 */
[-C--:B----4-:R-:W-:Y:S02]  /*a9e0*/  IADD3 R24, P0, R3, R15.reuse, RZ ;  /* 0x0000000f03187210 */ /* 0x090fe40007f1e0ff */
[----:B0-----:R-:W-:-:S03]  /*a9f0*/  IADD3 R14, P1, R14, R15, RZ ;  /* 0x0000000f0e0e7210 */ /* 0x001fc60007f3e0ff */
[--C-:B--2---:R-:W-:Y:S02]  /*aa00*/  IMAD.X R25, R0, 0x1, R9.reuse, P0 ;  /* 0x0000000100197824 */ /* 0x104fe400000e0609 */
[----:B------:R-:W-:Y:S01]  /*aa10*/  IMAD.X R15, R20, 0x1, R9, P1 ;  /* 0x00000001140f7824 */ /* 0x000fe200008e0609 */
[----:B------:R-:W-:Y:S01]  /*aa20*/  CS2R R8, SRZ ;  /* 0x0000000000087805 */ /* 0x000fe2000001ff00 */
[----:B------:R-:W-:Y:S06]  /*aa30*/  @P2 BRA `(.L_x_621) ;  /* 0x0000000000082947 */ /* 0x000fec0003800000 */
[----:B------:R1:W5:Y:S04]  /*aa40*/  LD.E.128 R4, desc[UR38][R24.64] ;  /* 0x0000002618047980 */ /* 0x000368000c101d00 */
[----:B------:R1:W5:Y:S02]  /*aa50*/  LD.E.128 R8, desc[UR38][R14.64] ;  /* 0x000000260e087980 */ /* 0x000364000c101d00 */
.L_x_621:
[----:B------:R-:W-:Y:S05]  /*aa60*/  BSYNC B1 ;  /* 0x0000000000017941 */ /* 0x000fea0003800000 */
.L_x_620:
[----:B------:R-:W3:Y:S01]  /*aa70*/  SYNCS.PHASECHK.TRANS64.TRYWAIT P4, [R156+URZ+0x28800], R27 ;  /* 0x0288001b9c0075a7 */ /* 0x000ee2000808017f */
[----:B--2---:R-:W-:Y:S01]  /*aa80*/  IMAD R0, R41, -0x80, R12 ;  /* 0xffffff8029007824 */ /* 0x004fe200078e020c */
[----:B-----5:R-:W-:Y:S01]  /*aa90*/  SHF.R.U64 R29, R6, 0x10, R7 ;  /* 0x00000010061d7819 */ /* 0x020fe20000001207 */
[----:B----4-:R-:W-:Y:S01]  /*aaa0*/  IMAD.MOV.U32 R3, RZ, RZ, R4 ;  /* 0x000000ffff037224 */ /* 0x010fe200078e0004 */
[--C-:B------:R-:W-:Y:S01]  /*aab0*/  SHF.R.U64 R30, R4, 0x10, R5.reuse ;  /* 0x00000010041e7819 */ /* 0x100fe20000001205 */
[----:B------:R-:W-:Y:S01]  /*aac0*/  IMAD.MOV.U32 R12, RZ, RZ, R6 ;  /* 0x000000ffff0c7224 */ /* 0x000fe200078e0006 */
[----:B-1----:R-:W-:Y:S01]  /*aad0*/  MOV R15, R8 ;  /* 0x00000008000f7202 */ /* 0x002fe20000000f00 */
[----:B------:R-:W-:Y:S01]  /*aae0*/  IMAD.MOV.U32 R21, RZ, RZ, R5 ;  /* 0x000000ffff157224 */ /* 0x000fe200078e0005 */
[----:B------:R-:W-:Y:S01]  /*aaf0*/  SHF.R.U64 R6, R8, 0x10, R9 ;  /* 0x0000001008067819 */ /* 0x000fe20000001209 */
[----:B0-----:R-:W-:Y:S01]  /*ab00*/  IMAD.MOV.U32 R14, RZ, RZ, R7 ;  /* 0x000000ffff0e7224 */ /* 0x001fe200078e0007 */
[----:B------:R-:W-:Y:S01]  /*ab10*/  SHF.R.U32.HI R28, RZ, 0x10, R5 ;  /* 0x00000010ff1c7819 */ /* 0x000fe20000011605 */
[----:B------:R-:W-:Y:S01]  /*ab20*/  IMAD.MOV.U32 R20, RZ, RZ, R9 ;  /* 0x000000ffff147224 */ /* 0x000fe200078e0009 */
[----:B------:R-:W-:Y:S01]  /*ab30*/  SHF.R.U32.HI R25, RZ, 0x10, R7 ;  /* 0x00000010ff197819 */ /* 0x000fe20000011607 */
[----:B------:R-:W-:Y:S01]  /*ab40*/  IMAD.MOV.U32 R4, RZ, RZ, R10 ;  /* 0x000000ffff047224 */ /* 0x000fe200078e000a */
[----:B---3--:R-:W-:Y:S01]  /*ab50*/  ISETP.GE.AND P0, PT, R16, R13, PT ;  /* 0x0000000d1000720c */ /* 0x008fe20003f06270 */
[----:B------:R-:W-:Y:S01]  /*ab60*/  IMAD.MOV.U32 R24, RZ, RZ, R11 ;  /* 0x000000ffff187224 */ /* 0x000fe200078e000b */
[----:B------:R-:W-:Y:S01]  /*ab70*/  VIMNMX R8, R0, 0x80, PT ;  /* 0x0000008000087848 */ /* 0x000fe20003fe0100 */
[----:B------:R-:W-:Y:S01]  /*ab80*/  BSSY B1, `(.L_x_622) ;  /* 0x0000011000017945 */ /* 0x000fe20003800000 */
[----:B------:R-:W-:-:S02]  /*ab90*/  SHF.R.U32.HI R9, RZ, 0x10, R9 ;  /* 0x00000010ff097819 */ /* 0x000fc40000011609 */
[--C-:B------:R-:W-:Y:S02]  /*aba0*/  SHF.R.U64 R7, R10, 0x10, R11.reuse ;  /* 0x000000100a077819 */ /* 0x100fe4000000120b */
[----:B------:R-:W-:Y:S02]  /*abb0*/  SHF.R.U32.HI R5, RZ, 0x10, R11 ;  /* 0x00000010ff057819 */ /* 0x000fe4000001160b */
[----:B------:R-:W-:Y:S02]  /*abc0*/  PRMT R0, R3, 0x5410, R30 ;  /* 0x0000541003007816 */ /* 0x000fe4000000001e */
[-C--:B------:R-:W-:Y:S02]  /*abd0*/  ISETP.GE.OR P3, PT, R153, R8.reuse, P0 ;  /* 0x000000089900720c */ /* 0x080fe40000766670 */
[-C--:B------:R-:W-:Y:S02]  /*abe0*/  ISETP.GE.OR P2, PT, R220, R8.reuse, P0 ;  /* 0x00000008dc00720c */ /* 0x080fe40000746670 */
[----:B------:R-:W-:-:S02]  /*abf0*/  ISETP.GE.OR P1, PT, R219, R8, P0 ;  /* 0x00000008db00720c */ /* 0x000fc40000726670 */
[----:B------:R-:W-:Y:S02]  /*ac00*/  PRMT R3, R21, 0x5410, R28 ;  /* 0x0000541015037816 */ /* 0x000fe4000000001c */
[----:B------:R-:W-:Y:S02]  /*ac10*/  ISETP.GE.OR P0, PT, R218, R8, P0 ;  /* 0x00000008da00720c */ /* 0x000fe40000706670 */
[----:B------:R-:W-:Y:S02]  /*ac20*/  PRMT R12, R12, 0x5410, R29 ;  /* 0x000054100c0c7816 */ /* 0x000fe4000000001d */
[----:B------:R-:W-:Y:S02]  /*ac30*/  PRMT R14, R14, 0x5410, R25 ;  /* 0x000054100e0e7816 */ /* 0x000fe40000000019 */
[----:B------:R-:W-:Y:S02]  /*ac40*/  PRMT R15, R15, 0x5410, R6 ;  /* 0x000054100f0f7816 */ /* 0x000fe40000000006 */
[----:B------:R-:W-:-:S02]  /*ac50*/  PRMT R20, R20, 0x5410, R9 ;  /* 0x0000541014147816 */ /* 0x000fc40000000009 */
[----:B------:R-:W-:Y:S02]  /*ac60*/  PRMT R21, R4, 0x5410, R7 ;  /* 0x0000541004157816 */ /* 0x000fe40000000007 */
[----:B------:R-:W-:Y:S01]  /*ac70*/  PRMT R24, R24, 0x5410, R5 ;  /* 0x0000541018187816 */ /* 0x000fe20000000005 */
[----:B------:R-:W-:Y:S06]  /*ac80*/  @!P4 BRA `(.L_x_623) ;  /* 0x0000011000e4c947 */ /* 0x000fec0003800000 */
.L_x_865:
[----:B------:R-:W-:Y:S05]  /*ac90*/  BSYNC B1 ;  /* 0x0000000000017941 */ /* 0x000fea0003800000 */
.L_x_622:
[----:B------:R-:W-:Y:S04]  /*aca0*/  BSSY B1, `(.L_x_624) ;  /* 0x0000059000017945 */ /* 0x000fe80003800000 */
[----:B------:R-:W-:Y:S05]  /*acb0*/  @P3 BRA `(.L_x_625) ;  /* 0x00000004005c3947 */ /* 0x000fea0003800000 */
[----:B------:R-:W-:Y:S01]  /*acc0*/  LEA.HI R4, R13, R202, RZ, 0x1d ;  /* 0x000000ca0d047211 */ /* 0x000fe200078fe8ff */
[C---:B------:R-:W-:Y:S01]  /*acd0*/  IMAD.U32 R38, R15.reuse, 0x10000, RZ ;  /* 0x000100000f267824 */ /* 0x040fe200078e00ff */
[----:B------:R-:W-:Y:S01]  /*ace0*/  LOP3.LUT R35, R15, 0xffff0000, RZ, 0xc0, !PT ;  /* 0xffff00000f237812 */ /* 0x000fe200078ec0ff */
[----:B------:R-:W-:Y:S01]  /*acf0*/  IMAD.U32 R36, R0, 0x10000, RZ ;  /* 0x0001000000247824 */ /* 0x000fe200078e00ff */
[----:B------:R-:W-:Y:S01]  /*ad00*/  SHF.R.S32.HI R7, RZ, 0x1f, R4 ;  /* 0x0000001fff077819 */ /* 0x000fe20000011404 */
[----:B------:R-:W-:Y:S02]  /*ad10*/  IMAD.SHL.U32 R5, R4, 0x8, RZ ;  /* 0x0000000804057824 */ /* 0x000fe400078e00ff */
[----:B------:R-:W-:Y:S01]  /*ad20*/  IMAD.U32 R37, R20, 0x10000, RZ ;  /* 0x0001000014257824 */ /* 0x000fe200078e00ff */
[----:B------:R-:W-:Y:S02]  /*ad30*/  LEA.HI R7, R7, R4, RZ, 0x3 ;  /* 0x0000000407077211 */ /* 0x000fe400078f18ff */
[----:B------:R-:W-:-:S03]  /*ad40*/  LOP3.LUT R5, R5, 0x38, RZ, 0xc0, !PT ;  /* 0x0000003805057812 */ /* 0x000fc600078ec0ff */
[----:B------:R-:W-:Y:S01]  /*ad50*/  IMAD.SHL.U32 R7, R7, 0x400, RZ ;  /* 0x0000040007077824 */ /* 0x000fe200078e00ff */
[----:B------:R-:W-:-:S04]  /*ad60*/  LOP3.LUT R5, R5, 0x1c0, R228, 0xf8, !PT ;  /* 0x000001c005057812 */ /* 0x000fc800078ef8e4 */
[----:B------:R-:W-:Y:S02]  /*ad70*/  LOP3.LUT R5, R5, R198, RZ, 0x3c, !PT ;  /* 0x000000c605057212 */ /* 0x000fe400078e3cff */
[----:B------:R-:W-:-:S04]  /*ad80*/  LOP3.LUT R4, R7, 0x7fffe000, RZ, 0xc0, !PT ;  /* 0x7fffe00007047812 */ /* 0x000fc800078ec0ff */
[----:B------:R-:W-:Y:S02]  /*ad90*/  IADD3 R9, R5, R4, R199 ;  /* 0x0000000405097210 */ /* 0x000fe40007ffe0c7 */
[----:B------:R-:W0:Y:S03]  /*ada0*/  LDS.128 R4, [R200] ;  /* 0x00000000c8047984 */ /* 0x000e260000000c00 */
[----:B------:R-:W-:-:S05]  /*adb0*/  IMAD R25, R9, 0x2, R156 ;  /* 0x0000000209197824 */ /* 0x000fca00078e029c */
[----:B------:R-:W1:Y:S01]  /*adc0*/  LDS.128 R8, [R25+0x10400] ;  /* 0x0104000019087984 */ /* 0x000e620000000c00 */
[C---:B0-----:R-:W-:Y:S01]  /*add0*/  IMAD.U32 R27, R4.reuse, 0x10000, RZ ;  /* 0x00010000041b7824 */ /* 0x041fe200078e00ff */
[----:B------:R-:W-:Y:S01]  /*ade0*/  LOP3.LUT R4, R4, 0xffff0000, RZ, 0xc0, !PT ;  /* 0xffff000004047812 */ /* 0x000fe200078ec0ff */
[C---:B------:R-:W-:Y:S01]  /*adf0*/  IMAD.U32 R29, R6.reuse, 0x10000, RZ ;  /* 0x00010000061d7824 */ /* 0x040fe200078e00ff */
[----:B------:R-:W-:Y:S01]  /*ae00*/  SHF.L.U32 R28, R5, 0x10, RZ ;  /* 0x00000010051c7819 */ /* 0x000fe200000006ff */
[----:B------:R-:W-:Y:S01]  /*ae10*/  IMAD.U32 R30, R7, 0x10000, RZ ;  /* 0x00010000071e7824 */ /* 0x000fe200078e00ff */
[----:B------:R-:W-:Y:S02]  /*ae20*/  LOP3.LUT R6, R6, 0xffff0000, RZ, 0xc0, !PT ;  /* 0xffff000006067812 */ /* 0x000fe400078ec0ff */
[----:B------:R-:W-:Y:S01]  /*ae30*/  LOP3.LUT R5, R5, 0xffff0000, RZ, 0xc0, !PT ;  /* 0xffff000005057812 */ /* 0x000fe200078ec0ff */
[C---:B-1----:R-:W-:Y:S01]  /*ae40*/  IMAD.U32 R31, R8.reuse, 0x10000, RZ ;  /* 0x00010000081f7824 */ /* 0x042fe200078e00ff */
[----:B------:R-:W-:Y:S01]  /*ae50*/  LOP3.LUT R8, R8, 0xffff0000, RZ, 0xc0, !PT ;  /* 0xffff000008087812 */ /* 0x000fe200078ec0ff */
[----:B------:R-:W-:Y:S01]  /*ae60*/  IMAD.U32 R32, R9, 0x10000, RZ ;  /* 0x0001000009207824 */ /* 0x000fe200078e00ff */
[----:B------:R-:W-:Y:S01]  /*ae70*/  SHF.L.U32 R34, R11, 0x10, RZ ;  /* 0x000000100b227819 */ /* 0x000fe200000006ff */
[C---:B------:R-:W-:Y:S01]  /*ae80*/  FMUL.FTZ R40, R31.reuse, R38 ;  /* 0x000000261f287220 */ /* 0x040fe20000410000 */
[-C--:B------:R-:W-:Y:S01]  /*ae90*/  FMUL.FTZ R42, R31, R36.reuse ;  /* 0x000000241f2a7220 */ /* 0x080fe20000410000 */
[----:B------:R-:W-:Y:S01]  /*aea0*/  LOP3.LUT R31, R0, 0xffff0000, RZ, 0xc0, !PT ;  /* 0xffff0000001f7812 */ /* 0x000fe200078ec0ff */
[----:B------:R-:W-:Y:S01]  /*aeb0*/  FMUL.FTZ R39, R8, R35 ;  /* 0x0000002308277220 */ /* 0x000fe20000410000 */
[C---:B------:R-:W-:Y:S01]  /*aec0*/  FFMA.FTZ R40, R27.reuse, R36, -R40 ;  /* 0x000000241b287223 */ /* 0x040fe20000010828 */
[----:B------:R-:W-:Y:S01]  /*aed0*/  FFMA.FTZ R42, R27, R38, R42 ;  /* 0x000000261b2a7223 */ /* 0x000fe2000001002a */
[----:B------:R-:W-:-:S02]  /*aee0*/  IMAD.U32 R27, R3, 0x10000, RZ ;  /* 0x00010000031b7824 */ /* 0x000fc400078e00ff */
[-C--:B------:R-:W-:Y:S01]  /*aef0*/  FMUL.FTZ R41, R8, R31.reuse ;  /* 0x0000001f08297220 */ /* 0x080fe20000410000 */
[----:B------:R-:W-:Y:S01]  /*af00*/  FFMA.FTZ R39, R4, R31, -R39 ;  /* 0x0000001f04277223 */ /* 0x000fe20000010827 */
[----:B------:R-:W-:Y:S01]  /*af10*/  FMUL.FTZ R31, R32, R37 ;  /* 0x00000025201f7220 */ /* 0x000fe20000410000 */
[----:B------:R-:W-:Y:S02]  /*af20*/  IMAD.U32 R33, R10, 0x10000, RZ ;  /* 0x000100000a217824 */ /* 0x000fe400078e00ff */
[----:B------:R-:W-:Y:S01]  /*af30*/  FMUL.FTZ R36, R32, R27 ;  /* 0x0000001b20247220 */ /* 0x000fe20000410000 */
[----:B------:R-:W-:Y:S01]  /*af40*/  FFMA.FTZ R41, R4, R35, R41 ;  /* 0x0000002304297223 */ /* 0x000fe20000010029 */
[----:B------:R-:W-:Y:S01]  /*af50*/  LOP3.LUT R10, R10, 0xffff0000, RZ, 0xc0, !PT ;  /* 0xffff00000a0a7812 */ /* 0x000fe200078ec0ff */
[----:B------:R-:W-:Y:S01]  /*af60*/  FFMA.FTZ R32, R28, R27, -R31 ;  /* 0x0000001b1c207223 */ /* 0x000fe2000001081f */
[C---:B------:R-:W-:Y:S01]  /*af70*/  LOP3.LUT R35, R21.reuse, 0xffff0000, RZ, 0xc0, !PT ;  /* 0xffff000015237812 */ /* 0x040fe200078ec0ff */
[----:B------:R-:W-:Y:S01]  /*af80*/  IMAD.U32 R8, R21, 0x10000, RZ ;  /* 0x0001000015087824 */ /* 0x000fe200078e00ff */
[C---:B------:R-:W-:Y:S01]  /*af90*/  LOP3.LUT R27, R12.reuse, 0xffff0000, RZ, 0xc0, !PT ;  /* 0xffff00000c1b7812 */ /* 0x040fe200078ec0ff */
[----:B------:R-:W-:-:S02]  /*afa0*/  IMAD.U32 R4, R12, 0x10000, RZ ;  /* 0x000100000c047824 */ /* 0x000fc400078e00ff */
[----:B------:R-:W-:Y:S01]  /*afb0*/  FFMA.FTZ R36, R28, R37, R36 ;  /* 0x000000251c247223 */ /* 0x000fe20000010024 */
[C---:B------:R-:W-:Y:S01]  /*afc0*/  FMUL.FTZ R43, R10.reuse, R35 ;  /* 0x000000230a2b7220 */ /* 0x040fe20000410000 */
[C---:B------:R-:W-:Y:S01]  /*afd0*/  FMUL.FTZ R28, R33.reuse, R8 ;  /* 0x00000008211c7220 */ /* 0x040fe20000410000 */
[-C--:B------:R-:W-:Y:S01]  /*afe0*/  FMUL.FTZ R38, R33, R4.reuse ;  /* 0x0000000421267220 */ /* 0x080fe20000410000 */
[----:B------:R-:W-:Y:S01]  /*aff0*/  FMUL.FTZ R10, R10, R27 ;  /* 0x0000001b0a0a7220 */ /* 0x000fe20000410000 */
[----:B------:R-:W-:Y:S02]  /*b000*/  IMAD.U32 R33, R24, 0x10000, RZ ;  /* 0x0001000018217824 */ /* 0x000fe400078e00ff */
[C---:B------:R-:W-:Y:S01]  /*b010*/  FFMA.FTZ R37, R29.reuse, R4, -R28 ;  /* 0x000000041d257223 */ /* 0x040fe2000001081c */
[----:B------:R-:W-:Y:S02]  /*b020*/  IMAD.U32 R31, R14, 0x10000, RZ ;  /* 0x000100000e1f7824 */ /* 0x000fe400078e00ff */
[----:B------:R-:W-:Y:S01]  /*b030*/  FFMA.FTZ R38, R29, R8, R38 ;  /* 0x000000081d267223 */ /* 0x000fe20000010026 */
[----:B------:R-:W-:Y:S01]  /*b040*/  FFMA.FTZ R35, R6, R35, R10 ;  /* 0x0000002306237223 */ /* 0x000fe2000001000a */
[----:B------:R-:W-:Y:S01]  /*b050*/  LOP3.LUT R9, R9, 0xffff0000, RZ, 0xc0, !PT ;  /* 0xffff000009097812 */ /* 0x000fe200078ec0ff */
[----:B------:R-:W-:Y:S01]  /*b060*/  FMUL.FTZ R29, R34, R33 ;  /* 0x00000021221d7220 */ /* 0x000fe20000410000 */
[----:B------:R-:W-:Y:S01]  /*b070*/  LOP3.LUT R11, R11, 0xffff0000, RZ, 0xc0, !PT ;  /* 0xffff00000b0b7812 */ /* 0x000fe200078ec0ff */
[----:B------:R-:W-:Y:S01]  /*b080*/  FFMA.FTZ R44, R6, R27, -R43 ;  /* 0x0000001b062c7223 */ /* 0x000fe2000001082b */
[----:B------:R-:W-:Y:S01]  /*b090*/  LOP3.LUT R8, R20, 0xffff0000, RZ, 0xc0, !PT ;  /* 0xffff000014087812 */ /* 0x000fe200078ec0ff */
[-C--:B------:R-:W-:Y:S01]  /*b0a0*/  FMUL.FTZ R27, R34, R31.reuse ;  /* 0x0000001f221b7220 */ /* 0x080fe20000410000 */
[----:B------:R-:W-:Y:S01]  /*b0b0*/  LOP3.LUT R10, R24, 0xffff0000, RZ, 0xc0, !PT ;  /* 0xffff0000180a7812 */ /* 0x000fe200078ec0ff */
[C---:B------:R-:W-:Y:S01]  /*b0c0*/  FFMA.FTZ R29, R30.reuse, R31, -R29 ;  /* 0x0000001f1e1d7223 */ /* 0x040fe2000001081d */
[----:B------:R-:W-:Y:S01]  /*b0d0*/  LOP3.LUT R4, R3, 0xffff0000, RZ, 0xc0, !PT ;  /* 0xffff000003047812 */ /* 0x000fe200078ec0ff */
[----:B------:R-:W-:Y:S01]  /*b0e0*/  FFMA.FTZ R30, R30, R33, R27 ;  /* 0x000000211e1e7223 */ /* 0x000fe2000001001b */
[----:B------:R-:W-:Y:S01]  /*b0f0*/  LOP3.LUT R6, R14, 0xffff0000, RZ, 0xc0, !PT ;  /* 0xffff00000e067812 */ /* 0x000fe200078ec0ff */
[----:B------:R-:W-:Y:S01]  /*b100*/  FMUL.FTZ R28, R9, R8 ;  /* 0x00000008091c7220 */ /* 0x000fe20000410000 */
[----:B------:R-:W-:Y:S01]  /*b110*/  LOP3.LUT R7, R7, 0xffff0000, RZ, 0xc0, !PT ;  /* 0xffff000007077812 */ /* 0x000fe200078ec0ff */
[----:B------:R-:W-:Y:S01]  /*b120*/  FMUL.FTZ R34, R11, R10 ;  /* 0x0000000a0b227220 */ /* 0x000fe20000410000 */
        /* <DEDUP_REMOVED lines=9> */
[----:B------:R-:W-:Y:S02]  /*b1c0*/  F2FP.BF16.F32.PACK_AB R7, R34, R29 ;  /* 0x0000001d2207723e */ /* 0x000fe400000010ff */
[----:B------:R-:W-:Y:S02]  /*b1d0*/  F2FP.BF16.F32.PACK_AB R10, R35, R38 ;  /* 0x00000026230a723e */ /* 0x000fe400000010ff */
[----:B------:R-:W-:Y:S01]  /*b1e0*/  F2FP.BF16.F32.PACK_AB R8, R41, R42 ;  /* 0x0000002a2908723e */ /* 0x000fe200000010ff */
[----:B------:R1:W-:Y:S01]  /*b1f0*/  STS.128 [R200], R4 ;  /* 0x00000004c8007388 */ /* 0x0003e20000000c00 */
[----:B------:R-:W-:-:S02]  /*b200*/  F2FP.BF16.F32.PACK_AB R9, R27, R36 ;  /* 0x000000241b09723e */ /* 0x000fc400000010ff */
[----:B------:R-:W-:-:S05]  /*b210*/  F2FP.BF16.F32.PACK_AB R11, R11, R30 ;  /* 0x0000001e0b0b723e */ /* 0x000fca00000010ff */
[----:B------:R1:W-:Y:S02]  /*b220*/  STS.128 [R25+0x10400], R8 ;  /* 0x0104000819007388 */ /* 0x0003e40000000c00 */
.L_x_625:
[----:B------:R-:W-:Y:S05]  /*b230*/  BSYNC B1 ;  /* 0x0000000000017941 */ /* 0x000fea0003800000 */
.L_x_624:
[----:B------:R-:W-:Y:S04]  /*b240*/  BSSY B1, `(.L_x_626) ;  /* 0x0000059000017945 */ /* 0x000fe80003800000 */
[----:B------:R-:W-:Y:S05]  /*b250*/  @P2 BRA `(.L_x_627) ;  /* 0x00000004005c2947 */ /* 0x000fea0003800000 */
[----:B-1----:R-:W-:Y:S01]  /*b260*/  LEA.HI R4, R13, R202, RZ, 0x1d ;  /* 0x000000ca0d047211 */ /* 0x002fe200078fe8ff */
[----:B------:R-:W-:Y:S01]  /*b270*/  IMAD.U32 R35, R0, 0x10000, RZ ;  /* 0x0001000000237824 */ /* 0x000fe200078e00ff */
[----:B------:R-:W-:Y:S01]  /*b280*/  SHF.R.U32.HI R7, RZ, 0x3, R193 ;  /* 0x00000003ff077819 */ /* 0x000fe200000116c1 */
[----:B------:R-:W-:Y:S01]  /*b290*/  IMAD.U32 R46, R20, 0x10000, RZ ;  /* 0x00010000142e7824 */ /* 0x000fe200078e00ff */
[----:B------:R-:W-:Y:S01]  /*b2a0*/  SHF.R.S32.HI R5, RZ, 0x1f, R4 ;  /* 0x0000001fff057819 */ /* 0x000fe20000011404 */
[----:B------:R-:W-:Y:S01]  /*b2b0*/  IMAD.SHL.U32 R6, R4, 0x8, RZ ;  /* 0x0000000804067824 */ /* 0x000fe200078e00ff */
[----:B------:R-:W-:Y:S01]  /*b2c0*/  SHF.L.U32 R37, R15, 0x10, RZ ;  /* 0x000000100f257819 */ /* 0x000fe200000006ff */
[----:B------:R-:W-:Y:S01]  /*b2d0*/  IMAD.U32 R42, R3, 0x10000, RZ ;  /* 0x00010000032a7824 */ /* 0x000fe200078e00ff */
[----:B------:R-:W-:Y:S01]  /*b2e0*/  LEA.HI R5, R5, R4, RZ, 0x3 ;  /* 0x0000000405057211 */ /* 0x000fe200078f18ff */
[----:B------:R-:W-:Y:S01]  /*b2f0*/  IMAD.U32 R41, R21, 0x10000, RZ ;  /* 0x0001000015297824 */ /* 0x000fe200078e00ff */
[----:B------:R-:W-:Y:S01]  /*b300*/  LOP3.LUT R4, R193, 0x38, R6, 0xf8, !PT ;  /* 0x00000038c1047812 */ /* 0x000fe200078ef806 */
[----:B------:R-:W-:Y:S01]  /*b310*/  IMAD.U32 R39, R12, 0x10000, RZ ;  /* 0x000100000c277824 */ /* 0x000fe200078e00ff */
[----:B------:R-:W-:-:S02]  /*b320*/  SHF.L.U32 R5, R5, 0xa, RZ ;  /* 0x0000000a05057819 */ /* 0x000fc400000006ff */
[----:B------:R-:W-:Y:S02]  /*b330*/  LOP3.LUT R4, R4, R7, RZ, 0x3c, !PT ;  /* 0x0000000704047212 */ /* 0x000fe400078e3cff */
[----:B------:R-:W-:Y:S02]  /*b340*/  LOP3.LUT R5, R5, 0x7fffe000, RZ, 0xc0, !PT ;  /* 0x7fffe00005057812 */ /* 0x000fe400078ec0ff */
[----:B------:R-:W-:Y:S02]  /*b350*/  LOP3.LUT R44, R15, 0xffff0000, RZ, 0xc0, !PT ;  /* 0xffff00000f2c7812 */ /* 0x000fe400078ec0ff */
[----:B------:R-:W-:Y:S02]  /*b360*/  IADD3 R9, R4, R5, R197 ;  /* 0x0000000504097210 */ /* 0x000fe40007ffe0c5 */
[----:B------:R-:W0:Y:S01]  /*b370*/  LDS.128 R4, [R217] ;  /* 0x00000000d9047984 */ /* 0x000e220000000c00 */
[----:B------:R-:W-:Y:S02]  /*b380*/  LOP3.LUT R40, R0, 0xffff0000, RZ, 0xc0, !PT ;  /* 0xffff000000287812 */ /* 0x000fe400078ec0ff */
[----:B------:R-:W-:Y:S01]  /*b390*/  IMAD R25, R9, 0x2, R156 ;  /* 0x0000000209197824 */ /* 0x000fe200078e029c */
[----:B------:R-:W-:-:S02]  /*b3a0*/  LOP3.LUT R47, R20, 0xffff0000, RZ, 0xc0, !PT ;  /* 0xffff0000142f7812 */ /* 0x000fc400078ec0ff */
[----:B------:R-:W-:Y:S02]  /*b3b0*/  LOP3.LUT R49, R24, 0xffff0000, RZ, 0xc0, !PT ;  /* 0xffff000018317812 */ /* 0x000fe400078ec0ff */
[----:B------:R-:W1:Y:S01]  /*b3c0*/  LDS.128 R8, [R25+0x10400] ;  /* 0x0104000019087984 */ /* 0x000e620000000c00 */
[----:B------:R-:W-:Y:S02]  /*b3d0*/  LOP3.LUT R43, R3, 0xffff0000, RZ, 0xc0, !PT ;  /* 0xffff0000032b7812 */ /* 0x000fe400078ec0ff */
[----:B------:R-:W-:Y:S01]  /*b3e0*/  LOP3.LUT R45, R14, 0xffff0000, RZ, 0xc0, !PT ;  /* 0xffff00000e2d7812 */ /* 0x000fe200078ec0ff */
[C---:B0-----:R-:W-:Y:S01]  /*b3f0*/  IMAD.U32 R27, R4.reuse, 0x10000, RZ ;  /* 0x00010000041b7824 */ /* 0x041fe200078e00ff */
[----:B------:R-:W-:Y:S01]  /*b400*/  LOP3.LUT R4, R4, 0xffff0000, RZ, 0xc0, !PT ;  /* 0xffff000004047812 */ /* 0x000fe200078ec0ff */
[C---:B------:R-:W-:Y:S01]  /*b410*/  IMAD.U32 R28, R5.reuse, 0x10000, RZ ;  /* 0x00010000051c7824 */ /* 0x040fe200078e00ff */
[----:B------:R-:W-:Y:S01]  /*b420*/  LOP3.LUT R5, R5, 0xffff0000, RZ, 0xc0, !PT ;  /* 0xffff000005057812 */ /* 0x000fe200078ec0ff */
[C---:B------:R-:W-:Y:S01]  /*b430*/  IMAD.U32 R29, R6.reuse, 0x10000, RZ ;  /* 0x00010000061d7824 */ /* 0x040fe200078e00ff */
[----:B------:R-:W-:Y:S01]  /*b440*/  LOP3.LUT R6, R6, 0xffff0000, RZ, 0xc0, !PT ;  /* 0xffff000006067812 */ /* 0x000fe200078ec0ff */
[C---:B------:R-:W-:Y:S01]  /*b450*/  IMAD.U32 R30, R7.reuse, 0x10000, RZ ;  /* 0x00010000071e7824 */ /* 0x040fe200078e00ff */
[----:B------:R-:W-:Y:S01]  /*b460*/  LOP3.LUT R7, R7, 0xffff0000, RZ, 0xc0, !PT ;  /* 0xffff000007077812 */ /* 0x000fe200078ec0ff */
[C---:B-1----:R-:W-:Y:S01]  /*b470*/  IMAD.U32 R31, R8.reuse, 0x10000, RZ ;  /* 0x00010000081f7824 */ /* 0x042fe200078e00ff */
[----:B------:R-:W-:Y:S01]  /*b480*/  LOP3.LUT R8, R8, 0xffff0000, RZ, 0xc0, !PT ;  /* 0xffff000008087812 */ /* 0x000fe200078ec0ff */
[C---:B------:R-:W-:Y:S01]  /*b490*/  IMAD.U32 R32, R9.reuse, 0x10000, RZ ;  /* 0x0001000009207824 */ /* 0x040fe200078e00ff */
[----:B------:R-:W-:Y:S01]  /*b4a0*/  LOP3.LUT R9, R9, 0xffff0000, RZ, 0xc0, !PT ;  /* 0xffff000009097812 */ /* 0x000fe200078ec0ff */
[-C--:B------:R-:W-:Y:S01]  /*b4b0*/  FMUL.FTZ R36, R37, R31.reuse ;  /* 0x0000001f25247220 */ /* 0x080fe20000410000 */
[----:B------:R-:W-:Y:S01]  /*b4c0*/  FMUL.FTZ R38, R35, R31 ;  /* 0x0000001f23267220 */ /* 0x000fe20000410000 */
[----:B------:R-:W-:Y:S01]  /*b4d0*/  FMUL.FTZ R31, R44, R8 ;  /* 0x000000082c1f7220 */ /* 0x000fe20000410000 */
[----:B------:R-:W-:-:S02]  /*b4e0*/  IMAD.U32 R33, R10, 0x10000, RZ ;  /* 0x000100000a217824 */ /* 0x000fc400078e00ff */
[-C--:B------:R-:W-:Y:S01]  /*b4f0*/  FFMA.FTZ R36, R35, R27.reuse, -R36 ;  /* 0x0000001b23247223 */ /* 0x080fe20000010824 */
[----:B------:R-:W-:Y:S01]  /*b500*/  FFMA.FTZ R38, R37, R27, R38 ;  /* 0x0000001b25267223 */ /* 0x000fe20000010026 */
[----:B------:R-:W-:Y:S01]  /*b510*/  FMUL.FTZ R27, R40, R8 ;  /* 0x00000008281b7220 */ /* 0x000fe20000410000 */
[-C--:B------:R-:W-:Y:S01]  /*b520*/  FMUL.FTZ R35, R46, R32.reuse ;  /* 0x000000202e237220 */ /* 0x080fe20000410000 */
[----:B------:R-:W-:Y:S01]  /*b530*/  FMUL.FTZ R37, R42, R32 ;  /* 0x000000202a257220 */ /* 0x000fe20000410000 */
[-C--:B------:R-:W-:Y:S01]  /*b540*/  FFMA.FTZ R31, R40, R4.reuse, -R31 ;  /* 0x00000004281f7223 */ /* 0x080fe2000001081f */
[----:B------:R-:W-:Y:S01]  /*b550*/  FFMA.FTZ R27, R44, R4, R27 ;  /* 0x000000042c1b7223 */ /* 0x000fe2000001001b */
[----:B------:R-:W-:Y:S01]  /*b560*/  LOP3.LUT R10, R10, 0xffff0000, RZ, 0xc0, !PT ;  /* 0xffff00000a0a7812 */ /* 0x000fe200078ec0ff */
[-C--:B------:R-:W-:Y:S01]  /*b570*/  FMUL.FTZ R4, R41, R33.reuse ;  /* 0x0000002129047220 */ /* 0x080fe20000410000 */
[----:B------:R-:W-:Y:S01]  /*b580*/  LOP3.LUT R32, R12, 0xffff0000, RZ, 0xc0, !PT ;  /* 0xffff00000c207812 */ /* 0x000fe200078ec0ff */
[-C--:B------:R-:W-:Y:S01]  /*b590*/  FFMA.FTZ R35, R42, R28.reuse, -R35 ;  /* 0x0000001c2a237223 */ /* 0x080fe20000010823 */
[----:B------:R-:W-:Y:S01]  /*b5a0*/  LOP3.LUT R40, R21, 0xffff0000, RZ, 0xc0, !PT ;  /* 0xffff000015287812 */ /* 0x000fe200078ec0ff */
[----:B------:R-:W-:Y:S01]  /*b5b0*/  FFMA.FTZ R37, R46, R28, R37 ;  /* 0x0000001c2e257223 */ /* 0x000fe20000010025 */
[----:B------:R-:W-:Y:S01]  /*b5c0*/  FMUL.FTZ R28, R39, R33 ;  /* 0x00000021271c7220 */ /* 0x000fe20000410000 */
[----:B------:R-:W-:Y:S01]  /*b5d0*/  SHF.L.U32 R42, R24, 0x10, RZ ;  /* 0x00000010182a7819 */ /* 0x000fe200000006ff */
[----:B------:R-:W-:-:S02]  /*b5e0*/  IMAD.U32 R34, R11, 0x10000, RZ ;  /* 0x000100000b227824 */ /* 0x000fc400078e00ff */
[-C--:B------:R-:W-:Y:S01]  /*b5f0*/  FFMA.FTZ R8, R39, R29.reuse, -R4 ;  /* 0x0000001d27087223 */ /* 0x080fe20000010804 */
[-C--:B------:R-:W-:Y:S01]  /*b600*/  FMUL.FTZ R33, R40, R10.reuse ;  /* 0x0000000a28217220 */ /* 0x080fe20000410000 */
[----:B------:R-:W-:Y:S01]  /*b610*/  FMUL.FTZ R39, R32, R10 ;  /* 0x0000000a20277220 */ /* 0x000fe20000410000 */
[----:B------:R-:W-:Y:S01]  /*b620*/  FFMA.FTZ R10, R41, R29, R28 ;  /* 0x0000001d290a7223 */ /* 0x000fe2000001001c */
[----:B------:R-:W-:Y:S01]  /*b630*/  LOP3.LUT R11, R11, 0xffff0000, RZ, 0xc0, !PT ;  /* 0xffff00000b0b7812 */ /* 0x000fe200078ec0ff */
[----:B------:R-:W-:Y:S02]  /*b640*/  IMAD.U32 R4, R14, 0x10000, RZ ;  /* 0x000100000e047824 */ /* 0x000fe400078e00ff */
[----:B------:R-:W-:Y:S01]  /*b650*/  FMUL.FTZ R29, R42, R34 ;  /* 0x000000222a1d7220 */ /* 0x000fe20000410000 */
[-C--:B------:R-:W-:Y:S01]  /*b660*/  FFMA.FTZ R33, R32, R6.reuse, -R33 ;  /* 0x0000000620217223 */ /* 0x080fe20000010821 */
[----:B------:R-:W-:Y:S01]  /*b670*/  FFMA.FTZ R39, R40, R6, R39 ;  /* 0x0000000628277223 */ /* 0x000fe20000010027 */
[C---:B------:R-:W-:Y:S01]  /*b680*/  FMUL.FTZ R41, R4.reuse, R34 ;  /* 0x0000002204297220 */ /* 0x040fe20000410000 */
[-C--:B------:R-:W-:Y:S01]  /*b690*/  FFMA.FTZ R29, R4, R30.reuse, -R29 ;  /* 0x0000001e041d7223 */ /* 0x080fe2000001081d */
[----:B------:R-:W-:Y:S01]  /*b6a0*/  FMUL.FTZ R4, R47, R9 ;  /* 0x000000092f047220 */ /* 0x000fe20000410000 */
[----:B------:R-:W-:Y:S01]  /*b6b0*/  FMUL.FTZ R32, R49, R11 ;  /* 0x0000000b31207220 */ /* 0x000fe20000410000 */
[----:B------:R-:W-:Y:S01]  /*b6c0*/  FMUL.FTZ R6, R43, R9 ;  /* 0x000000092b067220 */ /* 0x000fe20000410000 */
[----:B------:R-:W-:Y:S01]  /*b6d0*/  FMUL.FTZ R34, R45, R11 ;  /* 0x0000000b2d227220 */ /* 0x000fe20000410000 */
[----:B------:R-:W-:Y:S01]  /*b6e0*/  FFMA.FTZ R41, R42, R30, R41 ;  /* 0x0000001e2a297223 */ /* 0x000fe20000010029 */
        /* <DEDUP_REMOVED lines=14> */
.L_x_627:
[----:B------:R-:W-:Y:S05]  /*b7d0*/  BSYNC B1 ;  /* 0x0000000000017941 */ /* 0x000fea0003800000 */
.L_x_626:
[----:B------:R-:W-:Y:S04]  /*b7e0*/  BSSY B1, `(.L_x_628) ;  /* 0x0000059000017945 */ /* 0x000fe80003800000 */
[----:B------:R-:W-:Y:S05]  /*b7f0*/  @P1 BRA `(.L_x_629) ;  /* 0x00000004005c1947 */ /* 0x000fea0003800000 */
[----:B-12---:R-:W-:Y:S01]  /*b800*/  LEA.HI R4, R13, R202, RZ, 0x1d ;  /* 0x000000ca0d047211 */ /* 0x006fe200078fe8ff */
[C---:B------:R-:W-:Y:S01]  /*b810*/  IMAD.U32 R37, R15.reuse, 0x10000, RZ ;  /* 0x000100000f257824 */ /* 0x040fe200078e00ff */
[----:B------:R-:W-:Y:S01]  /*b820*/  SHF.R.U32.HI R6, RZ, 0x3, R192 ;  /* 0x00000003ff067819 */ /* 0x000fe200000116c0 */
[----:B------:R-:W-:Y:S01]  /*b830*/  IMAD.U32 R35, R0, 0x10000, RZ ;  /* 0x0001000000237824 */ /* 0x000fe200078e00ff */
[----:B------:R-:W-:Y:S01]  /*b840*/  SHF.R.S32.HI R7, RZ, 0x1f, R4 ;  /* 0x0000001fff077819 */ /* 0x000fe20000011404 */
[----:B------:R-:W-:Y:S01]  /*b850*/  IMAD.SHL.U32 R5, R4, 0x8, RZ ;  /* 0x0000000804057824 */ /* 0x000fe200078e00ff */
[----:B------:R-:W-:Y:S01]  /*b860*/  LOP3.LUT R44, R15, 0xffff0000, RZ, 0xc0, !PT ;  /* 0xffff00000f2c7812 */ /* 0x000fe200078ec0ff */
[----:B------:R-:W-:Y:S01]  /*b870*/  IMAD.U32 R46, R20, 0x10000, RZ ;  /* 0x00010000142e7824 */ /* 0x000fe200078e00ff */
[----:B------:R-:W-:Y:S01]  /*b880*/  LEA.HI R7, R7, R4, RZ, 0x3 ;  /* 0x0000000407077211 */ /* 0x000fe200078f18ff */
[----:B------:R-:W-:Y:S01]  /*b890*/  IMAD.U32 R41, R21, 0x10000, RZ ;  /* 0x0001000015297824 */ /* 0x000fe200078e00ff */
[----:B------:R-:W-:Y:S01]  /*b8a0*/  LOP3.LUT R4, R192, 0x38, R5, 0xf8, !PT ;  /* 0x00000038c0047812 */ /* 0x000fe200078ef805 */
[----:B------:R-:W-:Y:S01]  /*b8b0*/  IMAD.U32 R39, R12, 0x10000, RZ ;  /* 0x000100000c277824 */ /* 0x000fe200078e00ff */
[----:B------:R-:W-:Y:S01]  /*b8c0*/  LOP3.LUT R40, R0, 0xffff0000, RZ, 0xc0, !PT ;  /* 0xffff000000287812 */ /* 0x000fe200078ec0ff */
[----:B------:R-:W-:Y:S01]  /*b8d0*/  IMAD.SHL.U32 R7, R7, 0x400, RZ ;  /* 0x0000040007077824 */ /* 0x000fe200078e00ff */
[----:B------:R-:W-:-:S02]  /*b8e0*/  LOP3.LUT R5, R4, R6, RZ, 0x3c, !PT ;  /* 0x0000000604057212 */ /* 0x000fc400078e3cff */
[----:B------:R-:W-:Y:S02]  /*b8f0*/  SHF.L.U32 R42, R3, 0x10, RZ ;  /* 0x00000010032a7819 */ /* 0x000fe400000006ff */
        /* <DEDUP_REMOVED lines=9> */
[C---:B0-----:R-:W-:Y:S01]  /*b990*/  IMAD.U32 R27, R4.reuse, 0x10000, RZ ;  /* 0x00010000041b7824 */ /* 0x041fe200078e00ff */
[----:B------:R-:W-:Y:S01]  /*b9a0*/  LOP3.LUT R4, R4, 0xffff0000, RZ, 0xc0, !PT ;  /* 0xffff000004047812 */ /* 0x000fe200078ec0ff */
[----:B------:R-:W-:Y:S01]  /*b9b0*/  IMAD.U32 R28, R5, 0x10000, RZ ;  /* 0x00010000051c7824 */ /* 0x000fe200078e00ff */
[----:B------:R-:W-:Y:S01]  /*b9c0*/  SHF.L.U32 R30, R7, 0x10, RZ ;  /* 0x00000010071e7819 */ /* 0x000fe200000006ff */
[C---:B------:R-:W-:Y:S01]  /*b9d0*/  IMAD.U32 R29, R6.reuse, 0x10000, RZ ;  /* 0x00010000061d7824 */ /* 0x040fe200078e00ff */
[----:B------:R-:W-:Y:S02]  /*b9e0*/  LOP3.LUT R6, R6, 0xffff0000, RZ, 0xc0, !PT ;  /* 0xffff000006067812 */ /* 0x000fe400078ec0ff */
        /* <DEDUP_REMOVED lines=23> */
[----:B------:R-:W-:-:S02]  /*bb60*/  IMAD.U32 R34, R11, 0x10000, RZ ;  /* 0x000100000b227824 */ /* 0x000fc400078e00ff */
[-C--:B------:R-:W-:Y:S01]  /*bb70*/  FFMA.FTZ R8, R39, R29.reuse, -R4 ;  /* 0x0000001d27087223 */ /* 0x080fe20000010804 */
[----:B------:R-:W-:Y:S02]  /*bb80*/  IMAD.U32 R42, R24, 0x10000, RZ ;  /* 0x00010000182a7824 */ /* 0x000fe400078e00ff */
[-C--:B------:R-:W-:Y:S01]  /*bb90*/  FMUL.FTZ R33, R40, R10.reuse ;  /* 0x0000000a28217220 */ /* 0x080fe20000410000 */
[----:B------:R-:W-:Y:S01]  /*bba0*/  FMUL.FTZ R39, R32, R10 ;  /* 0x0000000a20277220 */ /* 0x000fe20000410000 */
[----:B------:R-:W-:Y:S01]  /*bbb0*/  FFMA.FTZ R10, R41, R29, R28 ;  /* 0x0000001d290a7223 */ /* 0x000fe2000001001c */
[----:B------:R-:W-:Y:S01]  /*bbc0*/  LOP3.LUT R11, R11, 0xffff0000, RZ, 0xc0, !PT ;  /* 0xffff00000b0b7812 */ /* 0x000fe200078ec0ff */
[----:B------:R-:W-:Y:S02]  /*bbd0*/  IMAD.U32 R4, R14, 0x10000, RZ ;  /* 0x000100000e047824 */ /* 0x000fe400078e00ff */
[----:B------:R-:W-:Y:S01]  /*bbe0*/  FMUL.FTZ R29, R42, R34 ;  /* 0x000000222a1d7220 */ /* 0x000fe20000410000 */
[----:B------:R-:W-:Y:S01]  /*bbf0*/  LOP3.LUT R7, R7, 0xffff0000, RZ, 0xc0, !PT ;  /* 0xffff000007077812 */ /* 0x000fe200078ec0ff */
[----:B------:R-:W-:Y:S01]  /*bc00*/  FFMA.FTZ R33, R32, R6, -R33 ;  /* 0x0000000620217223 */ /* 0x000fe20000010821 */
[C---:B------:R-:W-:Y:S01]  /*bc10*/  FMUL.FTZ R41, R4.reuse, R34 ;  /* 0x0000002204297220 */ /* 0x040fe20000410000 */
[----:B------:R-:W-:Y:S01]  /*bc20*/  FFMA.FTZ R29, R4, R30, -R29 ;  /* 0x0000001e041d7223 */ /* 0x000fe2000001081d */
[----:B------:R-:W-:Y:S01]  /*bc30*/  FFMA.FTZ R39, R40, R6, R39 ;  /* 0x0000000628277223 */ /* 0x000fe20000010027 */
        /* <DEDUP_REMOVED lines=19> */
.L_x_629:
[----:B------:R-:W-:Y:S05]  /*bd70*/  BSYNC B1 ;  /* 0x0000000000017941 */ /* 0x000fea0003800000 */
.L_x_628:
[----:B------:R-:W-:Y:S05]  /*bd80*/  @P0 BRA `(.L_x_616) ;  /* 0x0000000400580947 */ /* 0x000fea0003800000 */
[----:B------:R-:W-:Y:S01]  /*bd90*/  LEA.HI R13, R13, R202, RZ, 0x1d ;  /* 0x000000ca0d0d7211 */ /* 0x000fe200078fe8ff */
[C---:B------:R-:W-:Y:S01]  /*bda0*/  IMAD.U32 R37, R15.reuse, 0x10000, RZ ;  /* 0x000100000f257824 */ /* 0x040fe200078e00ff */
[----:B------:R-:W-:Y:S01]  /*bdb0*/  LOP3.LUT R36, R15, 0xffff0000, RZ, 0xc0, !PT ;  /* 0xffff00000f247812 */ /* 0x000fe200078ec0ff */
[C---:B------:R-:W-:Y:S01]  /*bdc0*/  IMAD.U32 R35, R0.reuse, 0x10000, RZ ;  /* 0x0001000000237824 */ /* 0x040fe200078e00ff */
[----:B-123--:R-:W-:Y:S01]  /*bdd0*/  SHF.R.S32.HI R6, RZ, 0x1f, R13 ;  /* 0x0000001fff067819 */ /* 0x00efe2000001140d */
[----:B------:R-:W-:Y:S01]  /*bde0*/  IMAD.SHL.U32 R4, R13, 0x8, RZ ;  /* 0x000000080d047824 */ /* 0x000fe200078e00ff */
[----:B------:R-:W-:Y:S01]  /*bdf0*/  LOP3.LUT R0, R0, 0xffff0000, RZ, 0xc0, !PT ;  /* 0xffff000000007812 */ /* 0x000fe200078ec0ff */
[----:B------:R-:W-:Y:S01]  /*be00*/  IMAD.U32 R39, R20, 0x10000, RZ ;  /* 0x0001000014277824 */ /* 0x000fe200078e00ff */
[----:B------:R-:W-:Y:S01]  /*be10*/  LEA.HI R6, R6, R13, RZ, 0x3 ;  /* 0x0000000d06067211 */ /* 0x000fe200078f18ff */
[----:B------:R-:W-:Y:S01]  /*be20*/  IMAD.U32 R38, R21, 0x10000, RZ ;  /* 0x0001000015267824 */ /* 0x000fe200078e00ff */
[----:B------:R-:W-:Y:S01]  /*be30*/  LOP3.LUT R4, R159, 0x38, R4, 0xf8, !PT ;  /* 0x000000389f047812 */ /* 0x000fe200078ef804 */
[----:B------:R-:W-:-:S02]  /*be40*/  IMAD.U32 R41, R24, 0x10000, RZ ;  /* 0x0001000018297824 */ /* 0x000fc400078e00ff */
[----:B------:R-:W-:Y:S01]  /*be50*/  IMAD.SHL.U32 R6, R6, 0x400, RZ ;  /* 0x0000040006067824 */ /* 0x000fe200078e00ff */
[----:B------:R-:W-:-:S04]  /*be60*/  LOP3.LUT R4, R4, R229, RZ, 0x3c, !PT ;  /* 0x000000e504047212 */ /* 0x000fc800078e3cff */
[----:B------:R-:W-:-:S04]  /*be70*/  LOP3.LUT R6, R6, 0x7fffe000, RZ, 0xc0, !PT ;  /* 0x7fffe00006067812 */ /* 0x000fc800078ec0ff */
[----:B------:R-:W-:Y:S02]  /*be80*/  IADD3 R9, R4, R6, R195 ;  /* 0x0000000604097210 */ /* 0x000fe40007ffe0c3 */
[----:B------:R-:W1:Y:S03]  /*be90*/  LDS.128 R4, [R215] ;  /* 0x00000000d7047984 */ /* 0x000e660000000c00 */
[----:B------:R-:W-:-:S05]  /*bea0*/  IMAD R13, R9, 0x2, R156 ;  /* 0x00000002090d7824 */ /* 0x000fca00078e029c */
[----:B------:R-:W2:Y:S01]  /*beb0*/  LDS.128 R8, [R13+0x10400] ;  /* 0x010400000d087984 */ /* 0x000ea20000000c00 */
[C---:B-1----:R-:W-:Y:S01]  /*bec0*/  SHF.L.U32 R25, R4.reuse, 0x10, RZ ;  /* 0x0000001004197819 */ /* 0x042fe200000006ff */
[----:B0-----:R-:W-:Y:S01]  /*bed0*/  IMAD.U32 R27, R5, 0x10000, RZ ;  /* 0x00010000051b7824 */ /* 0x001fe200078e00ff */
[----:B------:R-:W-:Y:S01]  /*bee0*/  LOP3.LUT R4, R4, 0xffff0000, RZ, 0xc0, !PT ;  /* 0xffff000004047812 */ /* 0x000fe200078ec0ff */
[C---:B------:R-:W-:Y:S01]  /*bef0*/  IMAD.U32 R28, R6.reuse, 0x10000, RZ ;  /* 0x00010000061c7824 */ /* 0x040fe200078e00ff */
[----:B------:R-:W-:Y:S01]  /*bf00*/  LOP3.LUT R6, R6, 0xffff0000, RZ, 0xc0, !PT ;  /* 0xffff000006067812 */ /* 0x000fe200078ec0ff */
[----:B------:R-:W-:Y:S01]  /*bf10*/  IMAD.U32 R29, R7, 0x10000, RZ ;  /* 0x00010000071d7824 */ /* 0x000fe200078e00ff */
[----:B------:R-:W-:Y:S01]  /*bf20*/  LOP3.LUT R5, R5, 0xffff0000, RZ, 0xc0, !PT ;  /* 0xffff000005057812 */ /* 0x000fe200078ec0ff */
[C---:B--2---:R-:W-:Y:S01]  /*bf30*/  IMAD.U32 R30, R8.reuse, 0x10000, RZ ;  /* 0x00010000081e7824 */ /* 0x044fe200078e00ff */
[----:B------:R-:W-:Y:S01]  /*bf40*/  LOP3.LUT R8, R8, 0xffff0000, RZ, 0xc0, !PT ;  /* 0xffff000008087812 */ /* 0x000fe200078ec0ff */
[----:B------:R-:W-:Y:S01]  /*bf50*/  IMAD.U32 R31, R9, 0x10000, RZ ;  /* 0x00010000091f7824 */ /* 0x000fe200078e00ff */
[----:B------:R-:W-:Y:S01]  /*bf60*/  SHF.L.U32 R32, R10, 0x10, RZ ;  /* 0x000000100a207819 */ /* 0x000fe200000006ff */
[-C--:B------:R-:W-:Y:S01]  /*bf70*/  FMUL.FTZ R34, R37, R30.reuse ;  /* 0x0000001e25227220 */ /* 0x080fe20000410000 */
[C---:B------:R-:W-:Y:S01]  /*bf80*/  FMUL.FTZ R30, R35.reuse, R30 ;  /* 0x0000001e231e7220 */ /* 0x040fe20000410000 */
[----:B------:R-:W-:Y:S01]  /*bf90*/  FMUL.FTZ R15, R36, R8 ;  /* 0x00000008240f7220 */ /* 0x000fe20000410000 */
[----:B------:R-:W-:Y:S01]  /*bfa0*/  LOP3.LUT R10, R10, 0xffff0000, RZ, 0xc0, !PT ;  /* 0xffff00000a0a7812 */ /* 0x000fe200078ec0ff */
[----:B------:R-:W-:Y:S01]  /*bfb0*/  FFMA.FTZ R34, R35, R25, -R34 ;  /* 0x0000001923227223 */ /* 0x000fe20000010822 */
[----:B------:R-:W-:-:S02]  /*bfc0*/  IMAD.U32 R35, R3, 0x10000, RZ ;  /* 0x0001000003237824 */ /* 0x000fc400078e00ff */
[----:B------:R-:W-:Y:S01]  /*bfd0*/  FFMA.FTZ R30, R37, R25, R30 ;  /* 0x00000019251e7223 */ /* 0x000fe2000001001e */
[C---:B------:R-:W-:Y:S01]  /*bfe0*/  FMUL.FTZ R25, R0.reuse, R8 ;  /* 0x0000000800197220 */ /* 0x040fe20000410000 */
[-C--:B------:R-:W-:Y:S01]  /*bff0*/  FFMA.FTZ R15, R0, R4.reuse, -R15 ;  /* 0x00000004000f7223 */ /* 0x080fe2000001080f */
[-C--:B------:R-:W-:Y:S01]  /*c000*/  FMUL.FTZ R0, R39, R31.reuse ;  /* 0x0000001f27007220 */ /* 0x080fe20000410000 */
[C---:B------:R-:W-:Y:S01]  /*c010*/  FMUL.FTZ R8, R35.reuse, R31 ;  /* 0x0000001f23087220 */ /* 0x040fe20000410000 */
[----:B------:R-:W-:Y:S01]  /*c020*/  FFMA.FTZ R25, R36, R4, R25 ;  /* 0x0000000424197223 */ /* 0x000fe20000010019 */
[C---:B------:R-:W-:Y:S02]  /*c030*/  IMAD.U32 R4, R12.reuse, 0x10000, RZ ;  /* 0x000100000c047824 */ /* 0x040fe400078e00ff */
[-C--:B------:R-:W-:Y:S01]  /*c040*/  FFMA.FTZ R0, R35, R27.reuse, -R0 ;  /* 0x0000001b23007223 */ /* 0x080fe20000010800 */
[----:B------:R-:W-:Y:S01]  /*c050*/  FFMA.FTZ R27, R39, R27, R8 ;  /* 0x0000001b271b7223 */ /* 0x000fe20000010008 */
[----:B------:R-:W-:Y:S01]  /*c060*/  LOP3.LUT R8, R12, 0xffff0000, RZ, 0xc0, !PT ;  /* 0xffff00000c087812 */ /* 0x000fe200078ec0ff */
[----:B------:R-:W-:Y:S01]  /*c070*/  FMUL.FTZ R31, R38, R32 ;  /* 0x00000020261f7220 */ /* 0x000fe20000410000 */
[----:B------:R-:W-:Y:S01]  /*c080*/  LOP3.LUT R12, R21, 0xffff0000, RZ, 0xc0, !PT ;  /* 0xffff0000150c7812 */ /* 0x000fe200078ec0ff */
[----:B------:R-:W-:-:S02]  /*c090*/  IMAD.U32 R33, R11, 0x10000, RZ ;  /* 0x000100000b217824 */ /* 0x000fc400078e00ff */
[C---:B------:R-:W-:Y:S01]  /*c0a0*/  FMUL.FTZ R21, R4.reuse, R32 ;  /* 0x0000002004157220 */ /* 0x040fe20000410000 */
[----:B------:R-:W-:Y:S01]  /*c0b0*/  FFMA.FTZ R31, R4, R28, -R31 ;  /* 0x0000001c041f7223 */ /* 0x000fe2000001081f */
[-C--:B------:R-:W-:Y:S01]  /*c0c0*/  FMUL.FTZ R37, R8, R10.reuse ;  /* 0x0000000a08257220 */ /* 0x080fe20000410000 */
[----:B------:R-:W-:Y:S01]  /*c0d0*/  FMUL.FTZ R35, R12, R10 ;  /* 0x0000000a0c237220 */ /* 0x000fe20000410000 */
[----:B------:R-:W-:Y:S02]  /*c0e0*/  IMAD.U32 R39, R14, 0x10000, RZ ;  /* 0x000100000e277824 */ /* 0x000fe400078e00ff */
[-C--:B------:R-:W-:Y:S01]  /*c0f0*/  FMUL.FTZ R4, R41, R33.reuse ;  /* 0x0000002129047220 */ /* 0x080fe20000410000 */
[----:B------:R-:W-:Y:S01]  /*c100*/  FFMA.FTZ R10, R38, R28, R21 ;  /* 0x0000001c260a7223 */ /* 0x000fe20000010015 */
[-C--:B------:R-:W-:Y:S01]  /*c110*/  FFMA.FTZ R8, R8, R6.reuse, -R35 ;  /* 0x0000000608087223 */ /* 0x080fe20000010823 */
[----:B------:R-:W-:Y:S01]  /*c120*/  FFMA.FTZ R37, R12, R6, R37 ;  /* 0x000000060c257223 */ /* 0x000fe20000010025 */
[C---:B------:R-:W-:Y:S01]  /*c130*/  FMUL.FTZ R6, R39.reuse, R33 ;  /* 0x0000002127067220 */ /* 0x040fe20000410000 */
[----:B------:R-:W-:Y:S01]  /*c140*/  FFMA.FTZ R21, R39, R29, -R4 ;  /* 0x0000001d27157223 */ /* 0x000fe20000010804 */
[----:B------:R-:W-:-:S02]  /*c150*/  LOP3.LUT R9, R9, 0xffff0000, RZ, 0xc0, !PT ;  /* 0xffff000009097812 */ /* 0x000fc400078ec0ff */
[----:B------:R-:W-:Y:S01]  /*c160*/  LOP3.LUT R11, R11, 0xffff0000, RZ, 0xc0, !PT ;  /* 0xffff00000b0b7812 */ /* 0x000fe200078ec0ff */
[----:B------:R-:W-:Y:S01]  /*c170*/  FFMA.FTZ R29, R41, R29, R6 ;  /* 0x0000001d291d7223 */ /* 0x000fe20000010006 */
[----:B------:R-:W-:Y:S02]  /*c180*/  LOP3.LUT R35, R20, 0xffff0000, RZ, 0xc0, !PT ;  /* 0xffff000014237812 */ /* 0x000fe400078ec0ff */
[----:B------:R-:W-:Y:S02]  /*c190*/  LOP3.LUT R39, R24, 0xffff0000, RZ, 0xc0, !PT ;  /* 0xffff000018277812 */ /* 0x000fe400078ec0ff */
[----:B------:R-:W-:Y:S01]  /*c1a0*/  LOP3.LUT R3, R3, 0xffff0000, RZ, 0xc0, !PT ;  /* 0xffff000003037812 */ /* 0x000fe200078ec0ff */
[----:B------:R-:W-:Y:S01]  /*c1b0*/  FMUL.FTZ R4, R35, R9 ;  /* 0x0000000923047220 */ /* 0x000fe20000410000 */
[----:B------:R-:W-:Y:S01]  /*c1c0*/  LOP3.LUT R33, R14, 0xffff0000, RZ, 0xc0, !PT ;  /* 0xffff00000e217812 */ /* 0x000fe200078ec0ff */
[----:B------:R-:W-:Y:S01]  /*c1d0*/  FMUL.FTZ R14, R39, R11 ;  /* 0x0000000b270e7220 */ /* 0x000fe20000410000 */
[----:B------:R-:W-:Y:S01]  /*c1e0*/  LOP3.LUT R7, R7, 0xffff0000, RZ, 0xc0, !PT ;  /* 0xffff000007077812 */ /* 0x000fe200078ec0ff */
[C---:B------:R-:W-:Y:S01]  /*c1f0*/  FMUL.FTZ R6, R3.reuse, R9 ;  /* 0x0000000903067220 */ /* 0x040fe20000410000 */
[----:B------:R-:W-:Y:S01]  /*c200*/  FFMA.FTZ R3, R3, R5, -R4 ;  /* 0x0000000503037223 */ /* 0x000fe20000010804 */
[----:B------:R-:W-:Y:S01]  /*c210*/  FMUL.FTZ R20, R33, R11 ;  /* 0x0000000b21147220 */ /* 0x000fe20000410000 */
[----:B------:R-:W-:Y:S01]  /*c220*/  F2FP.BF16.F32.PACK_AB R4, R15, R34 ;  /* 0x000000220f04723e */ /* 0x000fe200000010ff */
[----:B------:R-:W-:Y:S01]  /*c230*/  FFMA.FTZ R14, R33, R7, -R14 ;  /* 0x00000007210e7223 */ /* 0x000fe2000001080e */
[----:B------:R-:W-:Y:S01]  /*c240*/  FFMA.FTZ R12, R35, R5, R6 ;  /* 0x00000005230c7223 */ /* 0x000fe20000010006 */
[----:B------:R-:W-:Y:S01]  /*c250*/  FFMA.FTZ R20, R39, R7, R20 ;  /* 0x0000000727147223 */ /* 0x000fe20000010014 */
[----:B------:R-:W-:-:S02]  /*c260*/  F2FP.BF16.F32.PACK_AB R6, R8, R31 ;  /* 0x0000001f0806723e */ /* 0x000fc400000010ff */
[----:B------:R-:W-:Y:S02]  /*c270*/  F2FP.BF16.F32.PACK_AB R5, R3, R0 ;  /* 0x000000000305723e */ /* 0x000fe400000010ff */
[----:B------:R-:W-:Y:S02]  /*c280*/  F2FP.BF16.F32.PACK_AB R7, R14, R21 ;  /* 0x000000150e07723e */ /* 0x000fe400000010ff */
[----:B------:R-:W-:Y:S02]  /*c290*/  F2FP.BF16.F32.PACK_AB R10, R37, R10 ;  /* 0x0000000a250a723e */ /* 0x000fe400000010ff */
[----:B------:R-:W-:Y:S01]  /*c2a0*/  F2FP.BF16.F32.PACK_AB R8, R25, R30 ;  /* 0x0000001e1908723e */ /* 0x000fe200000010ff */
[----:B------:R4:W-:Y:S01]  /*c2b0*/  STS.128 [R215], R4 ;  /* 0x00000004d7007388 */ /* 0x0009e20000000c00 */
[----:B------:R-:W-:Y:S02]  /*c2c0*/  F2FP.BF16.F32.PACK_AB R9, R12, R27 ;  /* 0x0000001b0c09723e */ /* 0x000fe400000010ff */
[----:B------:R-:W-:-:S05]  /*c2d0*/  F2FP.BF16.F32.PACK_AB R11, R20, R29 ;  /* 0x0000001d140b723e */ /* 0x000fca00000010ff */
[----:B------:R4:W-:Y:S02]  /*c2e0*/  STS.128 [R13+0x10400], R8 ;  /* 0x010400080d007388 */ /* 0x0009e40000000c00 */
.L_x_616:
[----:B------:R-:W-:Y:S05]  /*c2f0*/  BSYNC B0 ;  /* 0x0000000000007941 */ /* 0x000fea0003800000 */
.L_x_597:
[----:B------:R-:W-:Y:S01]  /*c300*/  @!PT LDS RZ, [RZ] ;  /* 0x00000000fffff984 */ /* 0x000fe20000000800 */
[----:B------:R-:W-:Y:S01]  /*c310*/  @!PT LDS RZ, [RZ] ;  /* 0x00000000fffff984 */ /* 0x000fe20000000800 */
[----:B------:R-:W-:Y:S01]  /*c320*/  @!PT LDS RZ, [RZ] ;  /* 0x00000000fffff984 */ /* 0x000fe20000000800 */
[----:B------:R-:W-:Y:S01]  /*c330*/  @!PT LDS RZ, [RZ] ;  /* 0x00000000fffff984 */ /* 0x000fe20000000800 */
[----:B------:R5:W-:Y:S06]  /*c340*/  MEMBAR.ALL.CTA ;  /* 0x0000000000007992 */ /* 0x000bec0000008000 */
[----:B-----5:R-:W5:Y:S01]  /*c350*/  FENCE.VIEW.ASYNC.S ;  /* 0x00000000000073c6 */ /* 0x020f620000000000 */
[----:B------:R-:W-:Y:S05]  /*c360*/  WARPSYNC.ALL ;  /* 0x0000000000007948 */ /* 0x000fea0003800000 */
[----:B-----5:R-:W-:Y:S06]  /*c370*/  BAR.SYNC.DEFER_BLOCKING 0xd, 0x100 ;  /* 0x0344000000007b1d */ /* 0x020fec0000010000 */
.L_x_595:
[----:B------:R-:W-:-:S13]  /*c380*/  ISETP.NE.AND P0, PT, R157, 0x3, PT ;  /* 0x000000039d00780c */ /* 0x000fda0003f05270 */
[----:B------:R-:W-:Y:S05]  /*c390*/  @!P0 BRA `(.L_x_630) ;  /* 0x0000000000048947 */ /* 0x000fea0003800000 */
[----:B------:R-:W-:Y:S01]  /*c3a0*/  BPT.TRAP 0x1 ;  /* 0x000000040000795c */ /* 0x000fe20000300000 */
.L_x_630:
[----:B-12---:R-:W-:Y:S02]  /*c3b0*/  LEA R3, R152, R156, 0x3 ;  /* 0x0000009c98037211 */ /* 0x006fe400078e18ff */
[----:B------:R-:W-:-:S04]  /*c3c0*/  SHF.L.U32 R0, R158, 0x1f, RZ ;  /* 0x0000001f9e007819 */ /* 0x000fc800000006ff */
[----:B------:R1:W2:Y:S01]  /*c3d0*/  SYNCS.PHASECHK.TRANS64.TRYWAIT P1, [R3+URZ+0x28830], R0 ;  /* 0x02883000030075a7 */ /* 0x0002a2000802017f */
[----:B------:R-:W-:Y:S05]  /*c3e0*/  @!P0 BRA `(.L_x_631) ;  /* 0x0000000000048947 */ /* 0x000fea0003800000 */
[----:B------:R-:W-:Y:S01]  /*c3f0*/  BPT.TRAP 0x1 ;  /* 0x000000040000795c */ /* 0x000fe20000300000 */
.L_x_631:
[----:B------:R-:W-:Y:S01]  /*c400*/  IMAD.MOV.U32 R151, RZ, RZ, RZ ;  /* 0x000000ffff977224 */ /* 0x000fe200078e00ff */
[----:B--2---:R-:W-:Y:S06]  /*c410*/  @P1 BRA `(.L_x_632) ;  /* 0x0000000000081947 */ /* 0x004fec0003800000 */
[----:B------:R-:W2:Y:S02]  /*c420*/  SYNCS.PHASECHK.TRANS64.TRYWAIT P1, [R3+URZ+0x28830], R0 ;  /* 0x02883000030075a7 */ /* 0x000ea4000802017f */
[----:B--2---:R-:W-:Y:S05]  /*c430*/  @!P1 BRA `(.L_x_633) ;  /* 0x000000fc000c9947 */ /* 0x004fea0003800000 */
.L_x_632:
[----:B------:R-:W-:Y:S05]  /*c440*/  WARPSYNC.ALL ;  /* 0x0000000000007948 */ /* 0x000fea0003800000 */
[----:B-12---:R-:W-:Y:S01]  /*c450*/  VIADD R0, R156, 0x18400 ;  /* 0x000184009c007836 */ /* 0x006fe20000000000 */
[----:B------:R-:W-:Y:S01]  /*c460*/  R2UR UR4, R26 ;  /* 0x000000001a0472ca */ /* 0x000fe200000e0000 */
[----:B0--34-:R-:W-:Y:S01]  /*c470*/  IMAD.MOV.U32 R5, RZ, RZ, 0x40000040 ;  /* 0x40000040ff057424 */ /* 0x019fe200078e00ff */
[----:B-----5:R-:W-:Y:S01]  /*c480*/  WARPGROUP.ARRIVE ;  /* 0x00000000000079c5 */ /* 0x020fe20000000000 */
[----:B------:R-:W-:Y:S01]  /*c490*/  UMOV UR5, 0x40000040 ;  /* 0x4000004000057882 */ /* 0x000fe20000000000 */
[----:B------:R-:W-:Y:S01]  /*c4a0*/  SHF.R.U32.HI R0, RZ, 0x4, R0 ;  /* 0x00000004ff007819 */ /* 0x000fe20000011600 */
[----:B------:R-:W-:Y:S01]  /*c4b0*/  IMAD.MOV.U32 R7, RZ, RZ, 0x40000040 ;  /* 0x40000040ff077424 */ /* 0x000fe200078e00ff */
[----:B------:R-:W-:Y:S01]  /*c4c0*/  R2UR UR7, R5 ;  /* 0x00000000050772ca */ /* 0x000fe200000e0000 */
[----:B------:R-:W-:Y:S01]  /*c4d0*/  UMOV UR9, 0x40000040 ;  /* 0x4000004000097882 */ /* 0x000fe20000000000 */
[----:B------:R-:W-:Y:S01]  /*c4e0*/  LOP3.LUT R0, R0, 0x3fff, RZ, 0xc0, !PT ;  /* 0x00003fff00007812 */ /* 0x000fe200078ec0ff */
[----:B------:R-:W-:Y:S01]  /*c4f0*/  UMOV UR13, 0x40000040 ;  /* 0x40000040000d7882 */ /* 0x000fe20000000000 */
[----:B------:R-:W-:Y:S01]  /*c500*/  R2UR UR11, R7 ;  /* 0x00000000070b72ca */ /* 0x000fe200000e0000 */
[----:B------:R-:W-:Y:S01]  /*c510*/  UMOV UR17, 0x40000040 ;  /* 0x4000004000117882 */ /* 0x000fe20000000000 */
[----:B------:R-:W-:Y:S01]  /*c520*/  LOP3.LUT R0, R0, 0x10000, RZ, 0xfc, !PT ;  /* 0x0001000000007812 */ /* 0x000fe200078efcff */
[----:B------:R-:W-:Y:S01]  /*c530*/  ULOP3.LUT UR4, UR4, 0x10000, URZ, 0xfc, !UPT ;  /* 0x0001000004047892 */ /* 0x000fe2000f8efc3f */
[----:B------:R-:W-:Y:S01]  /*c540*/  MOV R7, 0x40000040 ;  /* 0x4000004000077802 */ /* 0x000fe20000000f00 */
[----:B------:R-:W-:Y:S01]  /*c550*/  UMOV UR21, 0x40000040 ;  /* 0x4000004000157882 */ /* 0x000fe20000000000 */
[----:B------:R-:W-:Y:S01]  /*c560*/  UMOV UR25, 0x40000040 ;  /* 0x4000004000197882 */ /* 0x000fe20000000000 */
[----:B------:R-:W-:Y:S01]  /*c570*/  IMAD R4, R152, 0x800, R0 ;  /* 0x0000080098047824 */ /* 0x000fe200078e0200 */
[----:B------:R-:W-:Y:S01]  /*c580*/  UIADD3 UR8, UR4, 0x2, URZ ;  /* 0x0000000204087890 */ /* 0x000fe2000fffe03f */
[----:B------:R-:W-:Y:S01]  /*c590*/  R2UR UR15, R7 ;  /* 0x00000000070f72ca */ /* 0x000fe200000e0000 */
[----:B------:R-:W-:Y:S01]  /*c5a0*/  UIADD3 UR12, UR4, 0x4, URZ ;  /* 0x00000004040c7890 */ /* 0x000fe2000fffe03f */
[C---:B------:R-:W-:Y:S01]  /*c5b0*/  VIADD R6, R4.reuse, 0x2 ;  /* 0x0000000204067836 */ /* 0x040fe20000000000 */
[----:B------:R-:W-:Y:S01]  /*c5c0*/  R2UR UR6, R4 ;  /* 0x00000000040672ca */ /* 0x000fe200000e0000 */
[----:B------:R-:W-:Y:S01]  /*c5d0*/  IMAD.MOV.U32 R7, RZ, RZ, 0x40000040 ;  /* 0x40000040ff077424 */ /* 0x000fe200078e00ff */
[----:B------:R-:W-:Y:S01]  /*c5e0*/  UIADD3 UR16, UR4, 0x6, URZ ;  /* 0x0000000604107890 */ /* 0x000fe2000fffe03f */
[----:B------:R-:W-:Y:S01]  /*c5f0*/  IMAD.MOV.U32 R5, RZ, RZ, 0x40000040 ;  /* 0x40000040ff057424 */ /* 0x000fe200078e00ff */
[----:B------:R-:W-:Y:S01]  /*c600*/  R2UR UR10, R6 ;  /* 0x00000000060a72ca */ /* 0x000fe200000e0000 */
[----:B------:R-:W-:Y:S01]  /*c610*/  VIADD R6, R4, 0x4 ;  /* 0x0000000404067836 */ /* 0x000fe20000000000 */
[----:B------:R-:W-:Y:S01]  /*c620*/  R2UR UR19, R7 ;  /* 0x00000000071372ca */ /* 0x000fe200000e0000 */
[----:B------:R-:W-:Y:S01]  /*c630*/  IMAD.MOV.U32 R7, RZ, RZ, 0x40000040 ;  /* 0x40000040ff077424 */ /* 0x000fe200078e00ff */
[----:B------:R-:W-:Y:S01]  /*c640*/  UIADD3 UR20, UR4, 0x400, URZ ;  /* 0x0000040004147890 */ /* 0x000fe2000fffe03f */
[----:B------:R-:W-:Y:S01]  /*c650*/  R2UR UR35, R5 ;  /* 0x00000000052372ca */ /* 0x000fe200000e0000 */
[----:B------:R-:W-:Y:S01]  /*c660*/  UIADD3 UR24, UR4, 0x402, URZ ;  /* 0x0000040204187890 */ /* 0x000fe2000fffe03f */
[----:B------:R-:W-:Y:S01]  /*c670*/  R2UR UR14, R6 ;  /* 0x00000000060e72ca */ /* 0x000fe200000e0000 */
[----:B------:R-:W-:Y:S01]  /*c680*/  VIADD R6, R4, 0x6 ;  /* 0x0000000604067836 */ /* 0x000fe20000000000 */
[----:B------:R-:W-:Y:S01]  /*c690*/  HGMMA.64x128x16.F32.BF16 R24, gdesc[UR4], RZ, !UPT, gsb0 ;  /* 0x01e00000041879f0 */ /* 0x000fe2000c0018ff */
[----:B------:R-:W-:Y:S01]  /*c6a0*/  R2UR UR23, R7 ;  /* 0x00000000071772ca */ /* 0x000fe200000e0000 */
[----:B------:R-:W-:Y:S01]  /*c6b0*/  IMAD.MOV.U32 R7, RZ, RZ, 0x40000040 ;  /* 0x40000040ff077424 */ /* 0x000fe200078e00ff */
[----:B------:R-:W-:Y:S01]  /*c6c0*/  UIADD3 UR28, UR4, 0x404, URZ ;  /* 0x00000404041c7890 */ /* 0x000fe2000fffe03f */
[----:B------:R-:W-:Y:S01]  /*c6d0*/  R2UR UR18, R6 ;  /* 0x00000000061272ca */ /* 0x000fe200000e0000 */
[----:B------:R-:W-:Y:S01]  /*c6e0*/  VIADD R6, R4, 0x400 ;  /* 0x0000040004067836 */ /* 0x000fe20000000000 */
[----:B------:R-:W-:Y:S01]  /*c6f0*/  UMOV UR29, 0x40000040 ;  /* 0x40000040001d7882 */ /* 0x000fe20000000000 */
[----:B------:R-:W-:Y:S01]  /*c700*/  R2UR UR27, R7 ;  /* 0x00000000071b72ca */ /* 0x000fe200000e0000 */
[----:B------:R-:W-:Y:S01]  /*c710*/  UIADD3 UR32, UR4, 0x406, URZ ;  /* 0x0000040604207890 */ /* 0x000fe2000fffe03f */
[----:B------:R-:W-:Y:S01]  /*c720*/  MOV R7, 0x40000040 ;  /* 0x4000004000077802 */ /* 0x000fe20000000f00 */
[----:B------:R-:W-:Y:S01]  /*c730*/  UMOV UR33, 0x40000040 ;  /* 0x4000004000217882 */ /* 0x000fe20000000000 */
[----:B------:R-:W-:Y:S01]  /*c740*/  R2UR UR22, R6 ;  /* 0x00000000061672ca */ /* 0x000fe200000e0000 */
[----:B------:R-:W-:Y:S01]  /*c750*/  VIADD R6, R4, 0x402 ;  /* 0x0000040204067836 */ /* 0x000fe20000000000 */
[----:B------:R-:W-:-:S04]  /*c760*/  R2UR UR31, R7 ;  /* 0x00000000071f72ca */ /* 0x000fc800000e0000 */
[----:B------:R-:W-:Y:S01]  /*c770*/  R2UR UR26, R6 ;  /* 0x00000000061a72ca */ /* 0x000fe200000e0000 */
[C---:B------:R-:W-:Y:S02]  /*c780*/  VIADD R6, R4.reuse, 0x404 ;  /* 0x0000040404067836 */ /* 0x040fe40000000000 */
[----:B------:R-:W-:-:S03]  /*c790*/  VIADD R4, R4, 0x406 ;  /* 0x0000040604047836 */ /* 0x000fc60000000000 */
[----:B------:R-:W-:Y:S02]  /*c7a0*/  R2UR UR30, R6 ;  /* 0x00000000061e72ca */ /* 0x000fe400000e0000 */
[----:B------:R-:W-:Y:S01]  /*c7b0*/  R2UR UR34, R4 ;  /* 0x00000000042272ca */ /* 0x000fe200000e0000 */
        /* <DEDUP_REMOVED lines=24> */
.L_x_634:
[----:B------:R-:W-:Y:S01]  /*c940*/  ULDC UR6, c[0x0][0x9d8] ;  /* 0x0002760000067ab9 */ /* 0x000fe20000000800 */
[----:B------:R-:W-:Y:S01]  /*c950*/  ULDC UR7, c[0x0][0x988] ;  /* 0x0002620000077ab9 */ /* 0x000fe20000000800 */
[----:B------:R-:W-:Y:S01]  /*c960*/  FMUL.FTZ R6, R24, UR6 ;  /* 0x0000000618067c20 */ /* 0x000fe20008410000 */
[----:B------:R-:W-:Y:S01]  /*c970*/  FMUL.FTZ R7, R25, UR6 ;  /* 0x0000000619077c20 */ /* 0x000fe20008410000 */
[----:B------:R-:W-:Y:S01]  /*c980*/  FMUL.FTZ R10, R28, UR6 ;  /* 0x000000061c0a7c20 */ /* 0x000fe20008410000 */
[----:B------:R-:W-:Y:S01]  /*c990*/  FMUL.FTZ R11, R29, UR6 ;  /* 0x000000061d0b7c20 */ /* 0x000fe20008410000 */
[----:B------:R-:W-:Y:S01]  /*c9a0*/  FMUL.FTZ R12, R35, UR6 ;  /* 0x00000006230c7c20 */ /* 0x000fe20008410000 */
[----:B------:R-:W-:Y:S01]  /*c9b0*/  IMAD.IADD R35, R225, 0x1, R96 ;  /* 0x00000001e1237824 */ /* 0x000fe200078e0260 */
[----:B------:R-:W0:Y:S01]  /*c9c0*/  MUFU.TANH R6, R6 ;  /* 0x0000000600067308 */ /* 0x000e220000002400 */
[----:B------:R-:W-:Y:S01]  /*c9d0*/  FMUL.FTZ R5, R26, UR6 ;  /* 0x000000061a057c20 */ /* 0x000fe20008410000 */
[----:B------:R-:W-:Y:S01]  /*c9e0*/  FMUL.FTZ R14, R32, UR6 ;  /* 0x00000006200e7c20 */ /* 0x000fe20008410000 */
[----:B------:R-:W-:Y:S01]  /*c9f0*/  FMUL.FTZ R25, R37, UR6 ;  /* 0x0000000625197c20 */ /* 0x000fe20008410000 */
[----:B------:R-:W-:-:S02]  /*ca00*/  IMAD R37, R210, -0x80, R35 ;  /* 0xffffff80d2257824 */ /* 0x000fc400078e0223 */
[----:B------:R-:W-:Y:S01]  /*ca10*/  FMUL.FTZ R4, R27, UR6 ;  /* 0x000000061b047c20 */ /* 0x000fe20008410000 */
[----:B------:R-:W-:Y:S01]  /*ca20*/  FMUL.FTZ R15, R33, UR6 ;  /* 0x00000006210f7c20 */ /* 0x000fe20008410000 */
[----:B------:R-:W-:Y:S01]  /*ca30*/  FMUL.FTZ R69, R69, UR6 ;  /* 0x0000000645457c20 */ /* 0x000fe20008410000 */
[----:B------:R-:W-:Y:S01]  /*ca40*/  MUFU.TANH R7, R7 ;  /* 0x0000000700077308 */ /* 0x000fe20000002400 */
[----:B------:R-:W-:Y:S01]  /*ca50*/  FMUL.FTZ R9, R30, UR6 ;  /* 0x000000061e097c20 */ /* 0x000fe20008410000 */
[C---:B------:R-:W-:Y:S01]  /*ca60*/  ISETP.GT.AND P4, PT, R37.reuse, RZ, PT ;  /* 0x000000ff2500720c */ /* 0x040fe20003f84270 */
[----:B------:R-:W-:Y:S01]  /*ca70*/  FMUL.FTZ R24, R36, UR6 ;  /* 0x0000000624187c20 */ /* 0x000fe20008410000 */
[----:B------:R-:W-:Y:S01]  /*ca80*/  ISETP.GT.AND P5, PT, R37, 0x1, PT ;  /* 0x000000012500780c */ /* 0x000fe20003fa4270 */
[----:B------:R-:W-:Y:S01]  /*ca90*/  FMUL.FTZ R77, R77, UR6 ;  /* 0x000000064d4d7c20 */ /* 0x000fe20008410000 */
[----:B------:R-:W-:Y:S01]  /*caa0*/  ISETP.GT.AND P1, PT, R37, 0x8, PT ;  /* 0x000000082500780c */ /* 0x000fe20003f24270 */
[----:B------:R-:W-:Y:S01]  /*cab0*/  FMUL.FTZ R8, R31, UR6 ;  /* 0x000000061f087c20 */ /* 0x000fe20008410000 */
[----:B------:R-:W-:Y:S01]  /*cac0*/  MUFU.TANH R10, R10 ;  /* 0x0000000a000a7308 */ /* 0x000fe20000002400 */
[----:B0-----:R-:W-:Y:S01]  /*cad0*/  FSEL R6, R6, -INF , P4 ;  /* 0xff80000006067808 */ /* 0x001fe20002000000 */
[----:B------:R-:W-:Y:S01]  /*cae0*/  FMUL.FTZ R81, R81, UR6 ;  /* 0x0000000651517c20 */ /* 0x000fe20008410000 */
[----:B------:R-:W-:Y:S01]  /*caf0*/  FMUL.FTZ R13, R34, UR6 ;  /* 0x00000006220d7c20 */ /* 0x000fe20008410000 */
[C---:B------:R-:W-:Y:S01]  /*cb00*/  ISETP.GT.AND P2, PT, R37.reuse, 0x9, PT ;  /* 0x000000092500780c */ /* 0x040fe20003f44270 */
[----:B------:R-:W-:Y:S01]  /*cb10*/  FMUL.FTZ R28, R40, UR6 ;  /* 0x00000006281c7c20 */ /* 0x000fe20008410000 */
[----:B------:R-:W-:Y:S01]  /*cb20*/  ISETP.GT.AND P3, PT, R37, 0x10, PT ;  /* 0x000000102500780c */ /* 0x000fe20003f64270 */
[----:B------:R-:W-:Y:S01]  /*cb30*/  FMUL.FTZ R29, R41, UR6 ;  /* 0x00000006291d7c20 */ /* 0x000fe20008410000 */
[----:B------:R-:W-:Y:S01]  /*cb40*/  MUFU.TANH R11, R11 ;  /* 0x0000000b000b7308 */ /* 0x000fe20000002400 */
[----:B------:R-:W-:Y:S01]  /*cb50*/  FMUL.FTZ R21, R38, UR6 ;  /* 0x0000000626157c20 */ /* 0x000fe20008410000 */
        /* <DEDUP_REMOVED lines=35> */
[----:B------:R-:W-:Y:S01]  /*cd90*/  FMUL.FTZ R63, R63, UR6 ;  /* 0x000000063f3f7c20 */ /* 0x000fe20008410000 */
[----:B------:R-:W-:Y:S01]  /*cda0*/  FMUL.FTZ R73, R73, UR6 ;  /* 0x0000000649497c20 */ /* 0x000fe20008410000 */
[----:B------:R-:W-:Y:S01]  /*cdb0*/  FMUL.FTZ R66, R66, UR6 ;  /* 0x0000000642427c20 */ /* 0x000fe20008410000 */
[----:B------:R1:W-:Y:S01]  /*cdc0*/  MUFU.TANH R115, R69 ;  /* 0x0000004500737308 */ /* 0x0003e20000002400 */
[----:B--2---:R-:W-:Y:S01]  /*cdd0*/  FSEL R4, R4, -INF , P5 ;  /* 0xff80000004047808 */ /* 0x004fe20002800000 */
[----:B------:R-:W-:Y:S01]  /*cde0*/  FMUL.FTZ R72, R72, UR6 ;  /* 0x0000000648487c20 */ /* 0x000fe20008410000 */
[----:B------:R-:W-:Y:S01]  /*cdf0*/  FMUL.FTZ R75, R75, UR6 ;  /* 0x000000064b4b7c20 */ /* 0x000fe20008410000 */
[----:B------:R-:W-:Y:S01]  /*ce00*/  FMUL.FTZ R76, R76, UR6 ;  /* 0x000000064c4c7c20 */ /* 0x000fe20008410000 */
[----:B------:R-:W-:Y:S01]  /*ce10*/  FMUL.FTZ R70, R70, UR6 ;  /* 0x0000000646467c20 */ /* 0x000fe20008410000 */
[----:B------:R-:W-:Y:S01]  /*ce20*/  FMUL.FTZ R74, R74, UR6 ;  /* 0x000000064a4a7c20 */ /* 0x000fe20008410000 */
[----:B------:R-:W-:Y:S01]  /*ce30*/  FMUL.FTZ R80, R80, UR6 ;  /* 0x0000000650507c20 */ /* 0x000fe20008410000 */
[----:B------:R-:W2:Y:S01]  /*ce40*/  MUFU.TANH R9, R9 ;  /* 0x0000000900097308 */ /* 0x000ea20000002400 */
[----:B-1----:R-:W-:Y:S01]  /*ce50*/  FSEL R69, R7, -INF , P5 ;  /* 0xff80000007457808 */ /* 0x002fe20002800000 */
[----:B------:R-:W-:Y:S01]  /*ce60*/  FMUL.FTZ R78, R78, UR6 ;  /* 0x000000064e4e7c20 */ /* 0x000fe20008410000 */
[----:B------:R-:W-:Y:S01]  /*ce70*/  ISETP.GT.AND P5, PT, R37, 0x18, PT ;  /* 0x000000182500780c */ /* 0x000fe20003fa4270 */
[----:B------:R-:W-:Y:S01]  /*ce80*/  FMUL.FTZ R84, R84, UR6 ;  /* 0x0000000654547c20 */ /* 0x000fe20008410000 */
[----:B0-----:R-:W-:Y:S01]  /*ce90*/  FSEL R91, R15, -INF , P4 ;  /* 0xff8000000f5b7808 */ /* 0x001fe20002000000 */
[----:B------:R-:W-:-:S02]  /*cea0*/  IMAD.U32 R38, RZ, RZ, UR7 ;  /* 0x00000007ff267e24 */ /* 0x000fc4000f8e00ff */
[----:B------:R-:W-:Y:S01]  /*ceb0*/  FMUL.FTZ R79, R79, UR6 ;  /* 0x000000064f4f7c20 */ /* 0x000fe20008410000 */
[----:B------:R0:W-:Y:S01]  /*cec0*/  MUFU.TANH R123, R77 ;  /* 0x0000004d007b7308 */ /* 0x0001e20000002400 */
[----:B------:R-:W-:Y:S01]  /*ced0*/  FMUL.FTZ R82, R82, UR6 ;  /* 0x0000000652527c20 */ /* 0x000fe20008410000 */
[----:B------:R-:W-:Y:S01]  /*cee0*/  FMUL.FTZ R83, R83, UR6 ;  /* 0x0000000653537c20 */ /* 0x000fe20008410000 */
[----:B------:R-:W-:Y:S01]  /*cef0*/  FMUL.FTZ R86, R86, UR6 ;  /* 0x0000000656567c20 */ /* 0x000fe20008410000 */
[----:B------:R-:W-:Y:S01]  /*cf00*/  FMUL.FTZ R87, R87, UR6 ;  /* 0x0000000657577c20 */ /* 0x000fe20008410000 */
[----:B------:R-:W-:Y:S01]  /*cf10*/  VIADD R3, R3, 0x28840 ;  /* 0x0002884003037836 */ /* 0x000fe20000000000 */
[----:B------:R-:W-:Y:S01]  /*cf20*/  ULDC UR37, c[0x0][0x9d8] ;  /* 0x0002760000257ab9 */ /* 0x000fe20000000800 */
[--C-:B------:R-:W-:Y:S01]  /*cf30*/  IMAD.MOV.U32 R150, RZ, RZ, R151.reuse ;  /* 0x000000ffff967224 */ /* 0x100fe200078e0097 */
[----:B------:R-:W1:Y:S01]  /*cf40*/  MUFU.TANH R24, R24 ;  /* 0x0000001800187308 */ /* 0x000e620000002400 */
[----:B0-----:R-:W-:Y:S01]  /*cf50*/  FSEL R77, R10, -INF , P1 ;  /* 0xff8000000a4d7808 */ /* 0x001fe20000800000 */
[--C-:B------:R-:W-:Y:S01]  /*cf60*/  IMAD.MOV.U32 R149, RZ, RZ, R151.reuse ;  /* 0x000000ffff957224 */ /* 0x100fe200078e0097 */
[----:B------:R-:W-:Y:S01]  /*cf70*/  FMNMX.FTZ R10, R6, R69, !PT ;  /* 0x00000045060a7209 */ /* 0x000fe20007810000 */
[--C-:B------:R-:W-:Y:S01]  /*cf80*/  IMAD.MOV.U32 R147, RZ, RZ, R151.reuse ;  /* 0x000000ffff937224 */ /* 0x100fe200078e0097 */
[----:B--2---:R-:W-:Y:S01]  /*cf90*/  FSEL R9, R9, -INF , P1 ;  /* 0xff80000009097808 */ /* 0x004fe20000800000 */
[--C-:B------:R-:W-:Y:S01]  /*cfa0*/  IMAD.MOV.U32 R146, RZ, RZ, R151.reuse ;  /* 0x000000ffff927224 */ /* 0x100fe200078e0097 */
[----:B------:R-:W-:Y:S01]  /*cfb0*/  FMNMX.FTZ R10, R77, R10, !PT ;  /* 0x0000000a4d0a7209 */ /* 0x000fe20007810000 */
[----:B------:R-:W0:Y:S01]  /*cfc0*/  MUFU.TANH R8, R8 ;  /* 0x0000000800087308 */ /* 0x000e220000002400 */
[----:B------:R-:W-:Y:S01]  /*cfd0*/  ISETP.GT.AND P1, PT, R37, 0x19, PT ;  /* 0x000000192500780c */ /* 0x000fe20003f24270 */
[----:B------:R-:W-:Y:S01]  /*cfe0*/  IMAD.MOV.U32 R145, RZ, RZ, R151 ;  /* 0x000000ffff917224 */ /* 0x000fe200078e0097 */
[----:B------:R-:W-:Y:S01]  /*cff0*/  PRMT R3, R222, 0x654, R3 ;  /* 0x00000654de037816 */ /* 0x000fe20000000003 */
[--C-:B------:R-:W-:Y:S01]  /*d000*/  IMAD.MOV.U32 R144, RZ, RZ, R151.reuse ;  /* 0x000000ffff907224 */ /* 0x100fe200078e0097 */
[-C--:B------:R-:W-:Y:S01]  /*d010*/  MOV R148, R151.reuse ;  /* 0x0000009700947202 */ /* 0x080fe20000000f00 */
[--C-:B------:R-:W-:Y:S01]  /*d020*/  IMAD.MOV.U32 R143, RZ, RZ, R151.reuse ;  /* 0x000000ffff8f7224 */ /* 0x100fe200078e0097 */
[----:B------:R2:W-:Y:S01]  /*d030*/  SYNCS.ARRIVE.TRANS64.RED.A1T0 RZ, [R3+URZ], RZ ;  /* 0x000000ff03ff79a7 */ /* 0x0005e2000810043f */
[----:B------:R-:W3:Y:S01]  /*d040*/  MUFU.TANH R25, R25 ;  /* 0x0000001900197308 */ /* 0x000ee20000002400 */
[----:B-1----:R-:W-:Y:S01]  /*d050*/  FSEL R109, R24, -INF , P5 ;  /* 0xff800000186d7808 */ /* 0x002fe20002800000 */
[--C-:B------:R-:W-:Y:S01]  /*d060*/  IMAD.MOV.U32 R142, RZ, RZ, R151.reuse ;  /* 0x000000ffff8e7224 */ /* 0x100fe200078e0097 */
[-C--:B------:R-:W-:Y:S01]  /*d070*/  MOV R140, R151.reuse ;  /* 0x00000097008c7202 */ /* 0x080fe20000000f00 */
[--C-:B------:R-:W-:Y:S01]  /*d080*/  IMAD.MOV.U32 R141, RZ, RZ, R151.reuse ;  /* 0x000000ffff8d7224 */ /* 0x100fe200078e0097 */
[-C--:B------:R-:W-:Y:S01]  /*d090*/  MOV R132, R151.reuse ;  /* 0x0000009700847202 */ /* 0x080fe20000000f00 */
[--C-:B------:R-:W-:Y:S01]  /*d0a0*/  IMAD.MOV.U32 R139, RZ, RZ, R151.reuse ;  /* 0x000000ffff8b7224 */ /* 0x100fe200078e0097 */
[-C--:B------:R-:W-:Y:S01]  /*d0b0*/  MOV R124, R151.reuse ;  /* 0x00000097007c7202 */ /* 0x080fe20000000f00 */
[----:B------:R1:W-:Y:S01]  /*d0c0*/  MUFU.TANH R127, R81 ;  /* 0x00000051007f7308 */ /* 0x0003e20000002400 */
[----:B0-----:R-:W-:Y:S01]  /*d0d0*/  FSEL R7, R8, -INF , P2 ;  /* 0xff80000008077808 */ /* 0x001fe20001000000 */
[--C-:B------:R-:W-:Y:S01]  /*d0e0*/  IMAD.MOV.U32 R138, RZ, RZ, R151.reuse ;  /* 0x000000ffff8a7224 */ /* 0x100fe200078e0097 */
[-C--:B------:R-:W-:Y:S01]  /*d0f0*/  MOV R116, R151.reuse ;  /* 0x0000009700747202 */ /* 0x080fe20000000f00 */
[--C-:B------:R-:W-:Y:S01]  /*d100*/  IMAD.MOV.U32 R137, RZ, RZ, R151.reuse ;  /* 0x000000ffff897224 */ /* 0x100fe200078e0097 */
[-C--:B------:R-:W-:Y:S01]  /*d110*/  MOV R108, R151.reuse ;  /* 0x00000097006c7202 */ /* 0x080fe20000000f00 */
[--C-:B------:R-:W-:Y:S01]  /*d120*/  IMAD.MOV.U32 R136, RZ, RZ, R151.reuse ;  /* 0x000000ffff887224 */ /* 0x100fe200078e0097 */
[-C--:B------:R-:W-:Y:S01]  /*d130*/  MOV R100, R151.reuse ;  /* 0x0000009700647202 */ /* 0x080fe20000000f00 */
[----:B------:R-:W0:Y:S01]  /*d140*/  MUFU.TANH R13, R13 ;  /* 0x0000000d000d7308 */ /* 0x000e220000002400 */
[----:B-1----:R-:W-:Y:S01]  /*d150*/  FSEL R81, R11, -INF , P2 ;  /* 0xff8000000b517808 */ /* 0x002fe20001000000 */
[--C-:B------:R-:W-:Y:S01]  /*d160*/  IMAD.MOV.U32 R135, RZ, RZ, R151.reuse ;  /* 0x000000ffff877224 */ /* 0x100fe200078e0097 */
[----:B------:R-:W-:Y:S01]  /*d170*/  ISETP.GT.AND P2, PT, R37, 0x20, PT ;  /* 0x000000202500780c */ /* 0x000fe20003f44270 */
[--C-:B------:R-:W-:Y:S01]  /*d180*/  IMAD.MOV.U32 R134, RZ, RZ, R151.reuse ;  /* 0x000000ffff867224 */ /* 0x100fe200078e0097 */
[----:B------:R-:W-:Y:S01]  /*d190*/  FMNMX.FTZ R10, R81, R10, !PT ;  /* 0x0000000a510a7209 */ /* 0x000fe20007810000 */
[--C-:B------:R-:W-:Y:S01]  /*d1a0*/  IMAD.MOV.U32 R133, RZ, RZ, R151.reuse ;  /* 0x000000ffff857224 */ /* 0x100fe200078e0097 */
[----:B---3--:R-:W-:Y:S01]  /*d1b0*/  FSEL R95, R25, -INF , P1 ;  /* 0xff800000195f7808 */ /* 0x008fe20000800000 */
[----:B------:R-:W1:Y:S01]  /*d1c0*/  MUFU.TANH R28, R28 ;  /* 0x0000001c001c7308 */ /* 0x000e620000002400 */
[----:B------:R-:W-:Y:S01]  /*d1d0*/  FMNMX.FTZ R10, R111, R10, !PT ;  /* 0x0000000a6f0a7209 */ /* 0x000fe20007810000 */
[--C-:B------:R-:W-:Y:S01]  /*d1e0*/  IMAD.MOV.U32 R130, RZ, RZ, R151.reuse ;  /* 0x000000ffff827224 */ /* 0x100fe200078e0097 */
[----:B------:R-:W-:Y:S01]  /*d1f0*/  MOV R92, R151 ;  /* 0x00000097005c7202 */ /* 0x000fe20000000f00 */
[--C-:B------:R-:W-:Y:S01]  /*d200*/  IMAD.MOV.U32 R128, RZ, RZ, R151.reuse ;  /* 0x000000ffff807224 */ /* 0x100fe200078e0097 */
[----:B------:R-:W-:Y:S01]  /*d210*/  FMNMX.FTZ R10, R91, R10, !PT ;  /* 0x0000000a5b0a7209 */ /* 0x000fe20007810000 */
[----:B------:R-:W-:-:S02]  /*d220*/  IMAD.MOV.U32 R126, RZ, RZ, R151 ;  /* 0x000000ffff7e7224 */ /* 0x000fc400078e0097 */
[----:B------:R-:W3:Y:S01]  /*d230*/  MUFU.TANH R12, R12 ;  /* 0x0000000c000c7308 */ /* 0x000ee20000002400 */
[----:B------:R-:W-:Y:S01]  /*d240*/  FMNMX.FTZ R10, R109, R10, !PT ;  /* 0x0000000a6d0a7209 */ /* 0x000fe20007810000 */
[--C-:B------:R-:W-:Y:S01]  /*d250*/  IMAD.MOV.U32 R122, RZ, RZ, R151.reuse ;  /* 0x000000ffff7a7224 */ /* 0x100fe200078e0097 */
[----:B0-----:R-:W-:Y:S01]  /*d260*/  FSEL R13, R13, -INF , P3 ;  /* 0xff8000000d0d7808 */ /* 0x001fe20001800000 */
[--C-:B------:R-:W-:Y:S01]  /*d270*/  IMAD.MOV.U32 R120, RZ, RZ, R151.reuse ;  /* 0x000000ffff787224 */ /* 0x100fe200078e0097 */
[----:B------:R-:W-:Y:S01]  /*d280*/  ISETP.GT.AND P3, PT, R37, 0x21, PT ;  /* 0x000000212500780c */ /* 0x000fe20003f64270 */
[--C-:B------:R-:W-:Y:S01]  /*d290*/  IMAD.MOV.U32 R118, RZ, RZ, R151.reuse ;  /* 0x000000ffff767224 */ /* 0x100fe200078e0097 */
[----:B------:R-:W-:Y:S01]  /*d2a0*/  FMNMX.FTZ R10, R95, R10, !PT ;  /* 0x0000000a5f0a7209 */ /* 0x000fe20007810000 */
[----:B------:R-:W0:Y:S01]  /*d2b0*/  MUFU.TANH R29, R29 ;  /* 0x0000001d001d7308 */ /* 0x000e220000002400 */
[----:B-1----:R-:W-:Y:S01]  /*d2c0*/  FSEL R107, R28, -INF , P2 ;  /* 0xff8000001c6b7808 */ /* 0x002fe20001000000 */
[----:B------:R-:W-:-:S02]  /*d2d0*/  IMAD.MOV.U32 R114, RZ, RZ, R151 ;  /* 0x000000ffff727224 */ /* 0x000fc400078e0097 */
[--C-:B------:R-:W-:Y:S01]  /*d2e0*/  IMAD.MOV.U32 R112, RZ, RZ, R151.reuse ;  /* 0x000000ffff707224 */ /* 0x100fe200078e0097 */
[----:B------:R-:W-:Y:S01]  /*d2f0*/  FMNMX.FTZ R10, R107, R10, !PT ;  /* 0x0000000a6b0a7209 */ /* 0x000fe20007810000 */
[--C-:B------:R-:W-:Y:S02]  /*d300*/  IMAD.MOV.U32 R110, RZ, RZ, R151.reuse ;  /* 0x000000ffff6e7224 */ /* 0x100fe400078e0097 */
[----:B------:R-:W1:Y:S01]  /*d310*/  MUFU.TANH R21, R21 ;  /* 0x0000001500157308 */ /* 0x000e620000002400 */
[----:B---3--:R-:W-:Y:S01]  /*d320*/  FSEL R11, R12, -INF , P4 ;  /* 0xff8000000c0b7808 */ /* 0x008fe20002000000 */
[--C-:B------:R-:W-:Y:S01]  /*d330*/  IMAD.MOV.U32 R106, RZ, RZ, R151.reuse ;  /* 0x000000ffff6a7224 */ /* 0x100fe200078e0097 */
[----:B------:R-:W-:Y:S01]  /*d340*/  ISETP.GT.AND P4, PT, R37, 0x28, PT ;  /* 0x000000282500780c */ /* 0x000fe20003f84270 */
[--C-:B------:R-:W-:Y:S02]  /*d350*/  IMAD.MOV.U32 R104, RZ, RZ, R151.reuse ;  /* 0x000000ffff687224 */ /* 0x100fe400078e0097 */
[----:B------:R-:W-:-:S02]  /*d360*/  IMAD.MOV.U32 R102, RZ, RZ, R151 ;  /* 0x000000ffff667224 */ /* 0x000fc400078e0097 */
[----:B------:R-:W3:Y:S01]  /*d370*/  MUFU.TANH R44, R44 ;  /* 0x0000002c002c7308 */ /* 0x000ee20000002400 */
[----:B0-----:R-:W-:Y:S01]  /*d380*/  FSEL R89, R29, -INF , P3 ;  /* 0xff8000001d597808 */ /* 0x001fe20001800000 */
[--C-:B------:R-:W-:Y:S02]  /*d390*/  IMAD.MOV.U32 R98, RZ, RZ, R151.reuse ;  /* 0x000000ffff627224 */ /* 0x100fe400078e0097 */
[--C-:B------:R-:W-:Y:S01]  /*d3a0*/  IMAD.MOV.U32 R94, RZ, RZ, R151.reuse ;  /* 0x000000ffff5e7224 */ /* 0x100fe200078e0097 */
[----:B------:R-:W-:Y:S01]  /*d3b0*/  FMNMX.FTZ R10, R89, R10, !PT ;  /* 0x0000000a590a7209 */ /* 0x000fe20007810000 */
[--C-:B------:R-:W-:Y:S02]  /*d3c0*/  IMAD.MOV.U32 R90, RZ, RZ, R151.reuse ;  /* 0x000000ffff5a7224 */ /* 0x100fe400078e0097 */
[----:B------:R-:W0:Y:S01]  /*d3d0*/  MUFU.TANH R20, R20 ;  /* 0x0000001400147308 */ /* 0x000e220000002400 */
[----:B-1----:R-:W-:Y:S01]  /*d3e0*/  FSEL R21, R21, -INF , P5 ;  /* 0xff80000015157808 */ /* 0x002fe20002800000 */
[----:B------:R-:W-:Y:S01]  /*d3f0*/  IMAD.MOV.U32 R88, RZ, RZ, R151 ;  /* 0x000000ffff587224 */ /* 0x000fe200078e0097 */
[----:B------:R-:W-:-:S05]  /*d400*/  ISETP.GT.AND P5, PT, R37, 0x29, PT ;  /* 0x000000292500780c */ /* 0x000fca0003fa4270 */
[----:B------:R-:W1:Y:S01]  /*d410*/  MUFU.TANH R32, R32 ;  /* 0x0000002000207308 */ /* 0x000e620000002400 */
[----:B---3--:R-:W-:-:S04]  /*d420*/  FSEL R105, R44, -INF , P4 ;  /* 0xff8000002c697808 */ /* 0x008fc80002000000 */
[----:B------:R-:W-:-:S03]  /*d430*/  FMNMX.FTZ R10, R105, R10, !PT ;  /* 0x0000000a690a7209 */ /* 0x000fc60007810000 */
[----:B------:R-:W3:Y:S01]  /*d440*/  MUFU.TANH R27, R27 ;  /* 0x0000001b001b7308 */ /* 0x000ee20000002400 */
[----:B0-----:R-:W-:Y:S02]  /*d450*/  FSEL R15, R20, -INF , P1 ;  /* 0xff800000140f7808 */ /* 0x001fe40000800000 */
[----:B------:R-:W-:-:S05]  /*d460*/  ISETP.GT.AND P1, PT, R37, 0x30, PT ;  /* 0x000000302500780c */ /* 0x000fca0003f24270 */
[----:B------:R-:W0:Y:S01]  /*d470*/  MUFU.TANH R48, R48 ;  /* 0x0000003000307308 */ /* 0x000e220000002400 */
[----:B-1----:R-:W-:-:S04]  /*d480*/  FSEL R93, R32, -INF , P5 ;  /* 0xff800000205d7808 */ /* 0x002fc80002800000 */
[----:B------:R-:W-:-:S03]  /*d490*/  FMNMX.FTZ R10, R93, R10, !PT ;  /* 0x0000000a5d0a7209 */ /* 0x000fc60007810000 */
[----:B------:R-:W1:Y:S01]  /*d4a0*/  MUFU.TANH R26, R26 ;  /* 0x0000001a001a7308 */ /* 0x000e620000002400 */
[----:B---3--:R-:W-:Y:S02]  /*d4b0*/  FSEL R27, R27, -INF , P2 ;  /* 0xff8000001b1b7808 */ /* 0x008fe40001000000 */
[----:B------:R-:W-:-:S05]  /*d4c0*/  ISETP.GT.AND P2, PT, R37, 0x31, PT ;  /* 0x000000312500780c */ /* 0x000fca0003f44270 */
[----:B------:R-:W3:Y:S01]  /*d4d0*/  MUFU.TANH R49, R49 ;  /* 0x0000003100317308 */ /* 0x000ee20000002400 */
[----:B0-----:R-:W-:-:S04]  /*d4e0*/  FSEL R103, R48, -INF , P1 ;  /* 0xff80000030677808 */ /* 0x001fc80000800000 */
[----:B------:R-:W-:-:S03]  /*d4f0*/  FMNMX.FTZ R10, R103, R10, !PT ;  /* 0x0000000a670a7209 */ /* 0x000fc60007810000 */
[----:B------:R-:W0:Y:S01]  /*d500*/  MUFU.TANH R31, R31 ;  /* 0x0000001f001f7308 */ /* 0x000e220000002400 */
[----:B-1----:R-:W-:Y:S02]  /*d510*/  FSEL R25, R26, -INF , P3 ;  /* 0xff8000001a197808 */ /* 0x002fe40001800000 */
[----:B------:R-:W-:-:S05]  /*d520*/  ISETP.GT.AND P3, PT, R37, 0x38, PT ;  /* 0x000000382500780c */ /* 0x000fca0003f64270 */
[----:B------:R-:W1:Y:S01]  /*d530*/  MUFU.TANH R52, R52 ;  /* 0x0000003400347308 */ /* 0x000e620000002400 */
[----:B---3--:R-:W-:-:S04]  /*d540*/  FSEL R97, R49, -INF , P2 ;  /* 0xff80000031617808 */ /* 0x008fc80001000000 */
[----:B------:R-:W-:-:S03]  /*d550*/  FMNMX.FTZ R10, R97, R10, !PT ;  /* 0x0000000a610a7209 */ /* 0x000fc60007810000 */
[----:B------:R-:W3:Y:S01]  /*d560*/  MUFU.TANH R30, R30 ;  /* 0x0000001e001e7308 */ /* 0x000ee20000002400 */
[----:B0-----:R-:W-:Y:S02]  /*d570*/  FSEL R31, R31, -INF , P4 ;  /* 0xff8000001f1f7808 */ /* 0x001fe40002000000 */
[----:B------:R-:W-:-:S05]  /*d580*/  ISETP.GT.AND P4, PT, R37, 0x39, PT ;  /* 0x000000392500780c */ /* 0x000fca0003f84270 */
[----:B------:R-:W-:Y:S01]  /*d590*/  MUFU.TANH R53, R53 ;  /* 0x0000003500357308 */ /* 0x000fe20000002400 */
[----:B-1----:R-:W-:-:S04]  /*d5a0*/  FSEL R101, R52, -INF , P3 ;  /* 0xff80000034657808 */ /* 0x002fc80001800000 */
[----:B------:R-:W-:-:S03]  /*d5b0*/  FMNMX.FTZ R10, R101, R10, !PT ;  /* 0x0000000a650a7209 */ /* 0x000fc60007810000 */
[----:B------:R-:W0:Y:S01]  /*d5c0*/  MUFU.TANH R34, R34 ;  /* 0x0000002200227308 */ /* 0x000e220000002400 */
[----:B---3--:R-:W-:Y:S02]  /*d5d0*/  FSEL R29, R30, -INF , P5 ;  /* 0xff8000001e1d7808 */ /* 0x008fe40002800000 */
[----:B------:R-:W-:-:S05]  /*d5e0*/  ISETP.GT.AND P5, PT, R37, 0x40, PT ;  /* 0x000000402500780c */ /* 0x000fca0003fa4270 */
[----:B------:R-:W-:Y:S08]  /*d5f0*/  MUFU.TANH R56, R56 ;  /* 0x0000003800387308 */ /* 0x000ff00000002400 */
[----:B------:R-:W1:Y:S01]  /*d600*/  MUFU.TANH R33, R33 ;  /* 0x0000002100217308 */ /* 0x000e620000002400 */
[----:B0-----:R-:W-:Y:S02]  /*d610*/  FSEL R35, R34, -INF , P1 ;  /* 0xff80000022237808 */ /* 0x001fe40000800000 */
[----:B------:R-:W-:-:S05]  /*d620*/  ISETP.GT.AND P1, PT, R37, 0x41, PT ;  /* 0x000000412500780c */ /* 0x000fca0003f24270 */
[----:B------:R-:W0:Y:S08]  /*d630*/  MUFU.TANH R57, R57 ;  /* 0x0000003900397308 */ /* 0x000e300000002400 */
[----:B------:R-:W3:Y:S01]  /*d640*/  MUFU.TANH R39, R39 ;  /* 0x0000002700277308 */ /* 0x000ee20000002400 */
[----:B-1----:R-:W-:Y:S02]  /*d650*/  FSEL R33, R33, -INF , P2 ;  /* 0xff80000021217808 */ /* 0x002fe40001000000 */
[----:B------:R-:W-:-:S05]  /*d660*/  ISETP.GT.AND P2, PT, R37, 0x48, PT ;  /* 0x000000482500780c */ /* 0x000fca0003f44270 */
[----:B------:R-:W-:Y:S01]  /*d670*/  MUFU.TANH R60, R60 ;  /* 0x0000003c003c7308 */ /* 0x000fe20000002400 */
[----:B0-----:R-:W-:-:S07]  /*d680*/  FSEL R49, R57, -INF , P1 ;  /* 0xff80000039317808 */ /* 0x001fce0000800000 */
[----:B------:R-:W0:Y:S01]  /*d690*/  MUFU.TANH R41, R41 ;  /* 0x0000002900297308 */ /* 0x000e220000002400 */
[----:B---3--:R-:W-:Y:S02]  /*d6a0*/  FSEL R39, R39, -INF , P3 ;  /* 0xff80000027277808 */ /* 0x008fe40001800000 */
[----:B------:R-:W-:-:S05]  /*d6b0*/  ISETP.GT.AND P3, PT, R37, 0x49, PT ;  /* 0x000000492500780c */ /* 0x000fca0003f64270 */
[----:B------:R-:W-:Y:S08]  /*d6c0*/  MUFU.TANH R61, R61 ;  /* 0x0000003d003d7308 */ /* 0x000ff00000002400 */
[----:B------:R1:W-:Y:S01]  /*d6d0*/  MUFU.TANH R131, R85 ;  /* 0x0000005500837308 */ /* 0x0003e20000002400 */
[----:B0-----:R-:W-:-:S07]  /*d6e0*/  FSEL R41, R41, -INF , P4 ;  /* 0xff80000029297808 */ /* 0x001fce0002000000 */
[----:B------:R-:W0:Y:S01]  /*d6f0*/  MUFU.TANH R43, R43 ;  /* 0x0000002b002b7308 */ /* 0x000e220000002400 */
[----:B-1----:R-:W-:Y:S02]  /*d700*/  FSEL R85, R53, -INF , P4 ;  /* 0xff80000035557808 */ /* 0x002fe40002000000 */
[----:B------:R-:W-:Y:S02]  /*d710*/  ISETP.GT.AND P4, PT, R37, 0x50, PT ;  /* 0x000000502500780c */ /* 0x000fe40003f84270 */
[----:B------:R-:W-:-:S03]  /*d720*/  FMNMX.FTZ R10, R85, R10, !PT ;  /* 0x0000000a550a7209 */ /* 0x000fc60007810000 */
[----:B------:R-:W-:Y:S08]  /*d730*/  MUFU.TANH R64, R64 ;  /* 0x0000004000407308 */ /* 0x000ff00000002400 */
[----:B------:R1:W-:Y:S01]  /*d740*/  MUFU.TANH R59, R71 ;  /* 0x00000047003b7308 */ /* 0x0003e20000002400 */
[----:B0-----:R-:W-:-:S07]  /*d750*/  FSEL R43, R43, -INF , P5 ;  /* 0xff8000002b2b7808 */ /* 0x001fce0002800000 */
[----:B------:R-:W0:Y:S01]  /*d760*/  MUFU.TANH R45, R45 ;  /* 0x0000002d002d7308 */ /* 0x000e220000002400 */
[----:B-1----:R-:W-:Y:S02]  /*d770*/  FSEL R71, R56, -INF , P5 ;  /* 0xff80000038477808 */ /* 0x002fe40002800000 */
[----:B------:R-:W-:Y:S02]  /*d780*/  ISETP.GT.AND P5, PT, R37, 0x51, PT ;  /* 0x000000512500780c */ /* 0x000fe40003fa4270 */
[----:B------:R-:W-:-:S03]  /*d790*/  FMNMX.FTZ R10, R71, R10, !PT ;  /* 0x0000000a470a7209 */ /* 0x000fc60007810000 */
[----:B------:R-:W1:Y:S01]  /*d7a0*/  MUFU.TANH R65, R65 ;  /* 0x0000004100417308 */ /* 0x000e620000002400 */
[----:B------:R-:W-:-:S07]  /*d7b0*/  FMNMX.FTZ R10, R49, R10, !PT ;  /* 0x0000000a310a7209 */ /* 0x000fce0007810000 */
[----:B------:R-:W3:Y:S01]  /*d7c0*/  MUFU.TANH R47, R62 ;  /* 0x0000003e002f7308 */ /* 0x000ee20000002400 */
[----:B0-----:R-:W-:Y:S02]  /*d7d0*/  FSEL R45, R45, -INF , P1 ;  /* 0xff8000002d2d7808 */ /* 0x001fe40000800000 */
[----:B------:R-:W-:-:S05]  /*d7e0*/  ISETP.GT.AND P1, PT, R37, 0x58, PT ;  /* 0x000000582500780c */ /* 0x000fca0003f24270 */
[----:B------:R0:W4:Y:S01]  /*d7f0*/  MUFU.TANH R36, R67 ;  /* 0x0000004300247308 */ /* 0x0001220000002400 */
[----:B-1----:R-:W-:-:S07]  /*d800*/  FSEL R99, R65, -INF , P5 ;  /* 0xff80000041637808 */ /* 0x002fce0002800000 */
[----:B------:R-:W1:Y:S01]  /*d810*/  MUFU.TANH R68, R68 ;  /* 0x0000004400447308 */ /* 0x000e620000002400 */
[----:B0-----:R-:W-:Y:S02]  /*d820*/  FSEL R67, R60, -INF , P2 ;  /* 0xff8000003c437808 */ /* 0x001fe40001000000 */
[----:B---3--:R-:W-:Y:S02]  /*d830*/  FSEL R47, R47, -INF , P2 ;  /* 0xff8000002f2f7808 */ /* 0x008fe40001000000 */
[----:B------:R-:W-:Y:S02]  /*d840*/  FMNMX.FTZ R10, R67, R10, !PT ;  /* 0x0000000a430a7209 */ /* 0x000fe40007810000 */
[----:B------:R-:W-:Y:S01]  /*d850*/  ISETP.GT.AND P2, PT, R37, 0x59, PT ;  /* 0x000000592500780c */ /* 0x000fe20003f44270 */
[----:B------:R-:W0:Y:S01]  /*d860*/  MUFU.TANH R51, R63 ;  /* 0x0000003f00337308 */ /* 0x000e220000002400 */
[----:B----4-:R-:W-:Y:S02]  /*d870*/  FSEL R57, R36, -INF , P5 ;  /* 0xff80000024397808 */ /* 0x010fe40002800000 */
[----:B------:R-:W-:-:S02]  /*d880*/  FSEL R115, R115, -INF , P2 ;  /* 0xff80000073737808 */ /* 0x000fc40001000000 */
[----:B------:R-:W-:Y:S02]  /*d890*/  ISETP.GT.AND P5, PT, R37, 0x68, PT ;  /* 0x000000682500780c */ /* 0x000fe40003fa4270 */
[----:B------:R-:W-:Y:S01]  /*d8a0*/  FSEL R59, R59, -INF , P2 ;  /* 0xff8000003b3b7808 */ /* 0x000fe20001000000 */
[----:B------:R3:W-:Y:S01]  /*d8b0*/  MUFU.TANH R119, R73 ;  /* 0x0000004900777308 */ /* 0x0007e20000002400 */
[----:B-1----:R-:W-:Y:S02]  /*d8c0*/  FSEL R113, R68, -INF , P1 ;  /* 0xff80000044717808 */ /* 0x002fe40000800000 */
[----:B------:R-:W-:-:S05]  /*d8d0*/  ISETP.GT.AND P2, PT, R37, 0x70, PT ;  /* 0x000000702500780c */ /* 0x000fca0003f44270 */
[----:B------:R-:W1:Y:S01]  /*d8e0*/  MUFU.TANH R66, R66 ;  /* 0x0000004200427308 */ /* 0x000e620000002400 */
[----:B---3--:R-:W-:Y:S02]  /*d8f0*/  FSEL R73, R61, -INF , P3 ;  /* 0xff8000003d497808 */ /* 0x008fe40001800000 */
[----:B0-----:R-:W-:Y:S02]  /*d900*/  FSEL R51, R51, -INF , P3 ;  /* 0xff80000033337808 */ /* 0x001fe40001800000 */
[----:B------:R-:W-:Y:S02]  /*d910*/  FMNMX.FTZ R10, R73, R10, !PT ;  /* 0x0000000a490a7209 */ /* 0x000fe40007810000 */
[----:B------:R-:W-:Y:S01]  /*d920*/  ISETP.GT.AND P3, PT, R37, 0x60, PT ;  /* 0x000000602500780c */ /* 0x000fe20003f64270 */
[----:B------:R-:W0:Y:S08]  /*d930*/  MUFU.TANH R72, R72 ;  /* 0x0000004800487308 */ /* 0x000e300000002400 */
[----:B------:R3:W4:Y:S01]  /*d940*/  MUFU.TANH R63, R75 ;  /* 0x0000004b003f7308 */ /* 0x0007220000002400 */
[----:B-1----:R-:W-:-:S07]  /*d950*/  FSEL R53, R66, -INF , P4 ;  /* 0xff80000042357808 */ /* 0x002fce0002000000 */
[----:B------:R-:W1:Y:S01]  /*d960*/  MUFU.TANH R55, R70 ;  /* 0x0000004600377308 */ /* 0x000e620000002400 */
[----:B---3--:R-:W-:Y:S02]  /*d970*/  FSEL R75, R64, -INF , P4 ;  /* 0xff800000404b7808 */ /* 0x008fe40002000000 */
[----:B------:R-:W-:Y:S02]  /*d980*/  ISETP.GT.AND P4, PT, R37, 0x61, PT ;  /* 0x000000612500780c */ /* 0x000fe40003f84270 */
[----:B------:R-:W-:Y:S02]  /*d990*/  FMNMX.FTZ R10, R75, R10, !PT ;  /* 0x0000000a4b0a7209 */ /* 0x000fe40007810000 */
[----:B0-----:R-:W-:Y:S01]  /*d9a0*/  FSEL R117, R72, -INF , P3 ;  /* 0xff80000048757808 */ /* 0x001fe20001800000 */
[----:B------:R-:W0:Y:S01]  /*d9b0*/  MUFU.TANH R76, R76 ;  /* 0x0000004c004c7308 */ /* 0x000e220000002400 */
[----:B------:R-:W-:Y:S02]  /*d9c0*/  FMNMX.FTZ R10, R99, R10, !PT ;  /* 0x0000000a630a7209 */ /* 0x000fe40007810000 */
[----:B------:R-:W-:-:S02]  /*d9d0*/  FSEL R119, R119, -INF , P4 ;  /* 0xff80000077777808 */ /* 0x000fc40002000000 */
[----:B------:R-:W-:Y:S02]  /*d9e0*/  FMNMX.FTZ R10, R113, R10, !PT ;  /* 0x0000000a710a7209 */ /* 0x000fe40007810000 */
[----:B----4-:R-:W-:Y:S01]  /*d9f0*/  FSEL R63, R63, -INF , P4 ;  /* 0xff8000003f3f7808 */ /* 0x010fe20002000000 */
[----:B------:R-:W3:Y:S01]  /*da00*/  MUFU.TANH R74, R74 ;  /* 0x0000004a004a7308 */ /* 0x000ee20000002400 */
[----:B------:R-:W-:Y:S02]  /*da10*/  FMNMX.FTZ R10, R115, R10, !PT ;  /* 0x0000000a730a7209 */ /* 0x000fe40007810000 */
[----:B-1----:R-:W-:Y:S02]  /*da20*/  FSEL R55, R55, -INF , P1 ;  /* 0xff80000037377808 */ /* 0x002fe40000800000 */
[----:B------:R-:W-:Y:S02]  /*da30*/  FMNMX.FTZ R10, R117, R10, !PT ;  /* 0x0000000a750a7209 */ /* 0x000fe40007810000 */
[----:B------:R-:W-:Y:S01]  /*da40*/  ISETP.GT.AND P1, PT, R37, 0x69, PT ;  /* 0x000000692500780c */ /* 0x000fe20003f24270 */
[----:B------:R-:W1:Y:S01]  /*da50*/  MUFU.TANH R80, R80 ;  /* 0x0000005000507308 */ /* 0x000e620000002400 */
[----:B0-----:R-:W-:-:S02]  /*da60*/  FSEL R121, R76, -INF , P5 ;  /* 0xff8000004c797808 */ /* 0x001fc40002800000 */
[----:B------:R-:W-:Y:S02]  /*da70*/  FMNMX.FTZ R10, R119, R10, !PT ;  /* 0x0000000a770a7209 */ /* 0x000fe40007810000 */
[----:B------:R-:W-:Y:S02]  /*da80*/  FSEL R123, R123, -INF , P1 ;  /* 0xff8000007b7b7808 */ /* 0x000fe40000800000 */
[----:B------:R-:W-:Y:S01]  /*da90*/  FMNMX.FTZ R10, R121, R10, !PT ;  /* 0x0000000a790a7209 */ /* 0x000fe20007810000 */
[----:B------:R-:W0:Y:S01]  /*daa0*/  MUFU.TANH R78, R78 ;  /* 0x0000004e004e7308 */ /* 0x000e220000002400 */
[----:B---3--:R-:W-:Y:S02]  /*dab0*/  FSEL R61, R74, -INF , P3 ;  /* 0xff8000004a3d7808 */ /* 0x008fe40001800000 */
[----:B------:R-:W-:Y:S02]  /*dac0*/  ISETP.GT.AND P3, PT, R37, 0x71, PT ;  /* 0x000000712500780c */ /* 0x000fe40003f64270 */
[----:B------:R-:W-:-:S02]  /*dad0*/  FMNMX.FTZ R10, R123, R10, !PT ;  /* 0x0000000a7b0a7209 */ /* 0x000fc40007810000 */
[----:B------:R-:W-:Y:S01]  /*dae0*/  ISETP.GT.AND P4, PT, R37, 0x78, PT ;  /* 0x000000782500780c */ /* 0x000fe20003f84270 */
[----:B------:R-:W3:Y:S01]  /*daf0*/  MUFU.TANH R84, R84 ;  /* 0x0000005400547308 */ /* 0x000ee20000002400 */
[----:B-1----:R-:W-:Y:S02]  /*db00*/  FSEL R125, R80, -INF , P2 ;  /* 0xff800000507d7808 */ /* 0x002fe40001000000 */
[----:B------:R-:W-:Y:S02]  /*db10*/  FSEL R127, R127, -INF , P3 ;  /* 0xff8000007f7f7808 */ /* 0x000fe40001800000 */
[----:B------:R-:W-:-:S03]  /*db20*/  FMNMX.FTZ R10, R125, R10, !PT ;  /* 0x0000000a7d0a7209 */ /* 0x000fc60007810000 */
[----:B------:R-:W-:Y:S01]  /*db30*/  MUFU.TANH R82, R82 ;  /* 0x0000005200527308 */ /* 0x000fe20000002400 */
[----:B0-----:R-:W-:Y:S02]  /*db40*/  FSEL R65, R78, -INF , P5 ;  /* 0xff8000004e417808 */ /* 0x001fe40002800000 */
[----:B------:R-:W-:Y:S02]  /*db50*/  ISETP.GT.AND P5, PT, R37, 0x79, PT ;  /* 0x000000792500780c */ /* 0x000fe40003fa4270 */
[----:B------:R-:W-:Y:S02]  /*db60*/  FMNMX.FTZ R10, R127, R10, !PT ;  /* 0x0000000a7f0a7209 */ /* 0x000fe40007810000 */
[----:B------:R-:W-:Y:S01]  /*db70*/  FSEL R131, R131, -INF , P5 ;  /* 0xff80000083837808 */ /* 0x000fe20002800000 */
[----:B------:R-:W-:Y:S01]  /*db80*/  MUFU.TANH R86, R86 ;  /* 0x0000005600567308 */ /* 0x000fe20000002400 */
[----:B---3--:R-:W-:-:S04]  /*db90*/  FSEL R129, R84, -INF , P4 ;  /* 0xff80000054817808 */ /* 0x008fc80002000000 */
[----:B------:R-:W-:-:S04]  /*dba0*/  FMNMX.FTZ R10, R129, R10, !PT ;  /* 0x0000000a810a7209 */ /* 0x000fc80007810000 */
[----:B------:R-:W-:Y:S02]  /*dbb0*/  FMNMX.FTZ R12, R131, R10, !PT ;  /* 0x0000000a830c7209 */ /* 0x000fe40007810000 */
[----:B------:R0:W1:Y:S03]  /*dbc0*/  MUFU.TANH R10, R79 ;  /* 0x0000004f000a7308 */ /* 0x0000660000002400 */
[----:B------:R-:W3:Y:S02]  /*dbd0*/  SHFL.BFLY PT, R37, R12, 0x2, 0x1f ;  /* 0x0c401f000c257f89 */ /* 0x000ee400000e0000 */
[----:B---3--:R-:W-:-:S03]  /*dbe0*/  FMNMX.FTZ R14, R12, R37, !PT ;  /* 0x000000250c0e7209 */ /* 0x008fc60007810000 */
[----:B------:R-:W3:Y:S02]  /*dbf0*/  MUFU.TANH R12, R83 ;  /* 0x00000053000c7308 */ /* 0x000ee40000002400 */
[----:B------:R-:W4:Y:S02]  /*dc00*/  SHFL.BFLY PT, R37, R14, 0x1, 0x1f ;  /* 0x0c201f000e257f89 */ /* 0x000f2400000e0000 */
[----:B----4-:R-:W-:-:S04]  /*dc10*/  FMNMX.FTZ R37, R14, R37, !PT ;  /* 0x000000250e257209 */ /* 0x010fc80007810000 */
[----:B------:R4:W5:Y:S01]  /*dc20*/  MUFU.TANH R14, R87 ;  /* 0x00000057000e7308 */ /* 0x0009620000002400 */
[C---:B------:R-:W-:Y:S01]  /*dc30*/  FSETP.NEU.FTZ.AND P6, PT, R37.reuse, -INF , PT ;  /* 0xff8000002500780b */ /* 0x040fe20003fdd000 */
[----:B------:R-:W-:-:S05]  /*dc40*/  FMUL.FTZ R8, R37, R38 ;  /* 0x0000002625087220 */ /* 0x000fca0000410000 */
[----:B------:R-:W-:-:S05]  /*dc50*/  FSEL R8, R8, RZ, P6 ;  /* 0x000000ff08087208 */ /* 0x000fca0003000000 */
[--C-:B------:R-:W-:Y:S01]  /*dc60*/  FFMA.FTZ R160, R6, R38, -R8.reuse ;  /* 0x0000002606a07223 */ /* 0x100fe20000010808 */
[----:B------:R-:W-:Y:S01]  /*dc70*/  FMNMX.FTZ R6, R5, R4, !PT ;  /* 0x0000000405067209 */ /* 0x000fe20007810000 */
[-CC-:B0-----:R-:W-:Y:S01]  /*dc80*/  FFMA.FTZ R79, R91, R38.reuse, -R8.reuse ;  /* 0x000000265b4f7223 */ /* 0x181fe20000010808 */
[----:B-1----:R-:W-:Y:S01]  /*dc90*/  FSEL R91, R10, -INF , P1 ;  /* 0xff8000000a5b7808 */ /* 0x002fe20000800000 */
[--C-:B----4-:R-:W-:Y:S01]  /*dca0*/  FFMA.FTZ R87, R93, R38, -R8.reuse ;  /* 0x000000265d577223 */ /* 0x110fe20000010808 */
[----:B------:R-:W-:Y:S01]  /*dcb0*/  FMNMX.FTZ R6, R9, R6, !PT ;  /* 0x0000000609067209 */ /* 0x000fe20007810000 */
[-CC-:B------:R-:W-:Y:S01]  /*dcc0*/  FFMA.FTZ R162, R77, R38.reuse, -R8.reuse ;  /* 0x000000264da27223 */ /* 0x180fe20000010808 */
[----:B------:R-:W-:Y:S01]  /*dcd0*/  FSEL R93, R82, -INF , P2 ;  /* 0xff800000525d7808 */ /* 0x000fe20001000000 */
[--C-:B------:R-:W-:Y:S01]  /*dce0*/  FFMA.FTZ R77, R81, R38, -R8.reuse ;  /* 0x00000026514d7223 */ /* 0x100fe20000010808 */
[----:B------:R-:W-:Y:S01]  /*dcf0*/  FMNMX.FTZ R6, R7, R6, !PT ;  /* 0x0000000607067209 */ /* 0x000fe20007810000 */
[-CC-:B------:R-:W-:Y:S01]  /*dd00*/  FFMA.FTZ R81, R95, R38.reuse, -R8.reuse ;  /* 0x000000265f517223 */ /* 0x180fe20000010808 */
[----:B---3--:R-:W-:Y:S01]  /*dd10*/  FSEL R95, R12, -INF , P3 ;  /* 0xff8000000c5f7808 */ /* 0x008fe20001800000 */
[--C-:B------:R-:W-:Y:S01]  /*dd20*/  FFMA.FTZ R83, R89, R38, -R8.reuse ;  /* 0x0000002659537223 */ /* 0x100fe20000010808 */
[----:B------:R-:W-:Y:S01]  /*dd30*/  FMNMX.FTZ R6, R13, R6, !PT ;  /* 0x000000060d067209 */ /* 0x000fe20007810000 */
[-CC-:B------:R-:W-:Y:S01]  /*dd40*/  FFMA.FTZ R89, R97, R38.reuse, -R8.reuse ;  /* 0x0000002661597223 */ /* 0x180fe20000010808 */
[----:B------:R-:W-:Y:S01]  /*dd50*/  FSEL R97, R86, -INF , P4 ;  /* 0xff80000056617808 */ /* 0x000fe20002000000 */
[--C-:B------:R-:W-:Y:S01]  /*dd60*/  FFMA.FTZ R174, R101, R38, -R8.reuse ;  /* 0x0000002665ae7223 */ /* 0x100fe20000010808 */
[----:B------:R-:W-:Y:S01]  /*dd70*/  FMNMX.FTZ R6, R11, R6, !PT ;  /* 0x000000060b067209 */ /* 0x000fe20007810000 */
[-CC-:B------:R-:W-:Y:S01]  /*dd80*/  FFMA.FTZ R176, R71, R38.reuse, -R8.reuse ;  /* 0x0000002647b07223 */ /* 0x180fe20000010808 */
[----:B-----5:R-:W-:Y:S01]  /*dd90*/  FSEL R101, R14, -INF , P5 ;  /* 0xff8000000e657808 */ /* 0x020fe20002800000 */
[--C-:B------:R-:W-:Y:S01]  /*dda0*/  FFMA.FTZ R71, R49, R38, -R8.reuse ;  /* 0x0000002631477223 */ /* 0x100fe20000010808 */
[----:B------:R-:W-:Y:S01]  /*ddb0*/  FMNMX.FTZ R6, R21, R6, !PT ;  /* 0x0000000615067209 */ /* 0x000fe20007810000 */
[-CC-:B------:R-:W-:Y:S01]  /*ddc0*/  FFMA.FTZ R69, R69, R38.reuse, -R8.reuse ;  /* 0x0000002645457223 */ /* 0x180fe20000010808 */
[----:B------:R-:W-:Y:S01]  /*ddd0*/  MUFU.EX2 R160, R160 ;  /* 0x000000a000a07308 */ /* 0x000fe20000000800 */
[--C-:B------:R-:W-:Y:S01]  /*dde0*/  FFMA.FTZ R178, R67, R38, -R8.reuse ;  /* 0x0000002643b27223 */ /* 0x100fe20000010808 */
[----:B------:R-:W-:Y:S01]  /*ddf0*/  FMNMX.FTZ R6, R15, R6, !PT ;  /* 0x000000060f067209 */ /* 0x000fe20007810000 */
[-CC-:B------:R-:W-:Y:S01]  /*de00*/  FFMA.FTZ R67, R73, R38.reuse, -R8.reuse ;  /* 0x0000002649437223 */ /* 0x180fe20000010808 */
[-CC-:B------:R-:W-:Y:S01]  /*de10*/  FFMA.FTZ R168, R107, R38.reuse, -R8.reuse ;  /* 0x000000266ba87223 */ /* 0x180fe20000010808 */
[--C-:B------:R-:W-:Y:S01]  /*de20*/  FFMA.FTZ R170, R105, R38, -R8.reuse ;  /* 0x0000002669aa7223 */ /* 0x100fe20000010808 */
[----:B------:R-:W-:Y:S01]  /*de30*/  FMNMX.FTZ R6, R27, R6, !PT ;  /* 0x000000061b067209 */ /* 0x000fe20007810000 */
[-CC-:B------:R-:W-:Y:S01]  /*de40*/  FFMA.FTZ R172, R103, R38.reuse, -R8.reuse ;  /* 0x0000002667ac7223 */ /* 0x180fe20000010808 */
[----:B------:R-:W0:Y:S01]  /*de50*/  MUFU.EX2 R69, R69 ;  /* 0x0000004500457308 */ /* 0x000e220000000800 */
[--C-:B------:R-:W-:Y:S01]  /*de60*/  FFMA.FTZ R180, R75, R38, -R8.reuse ;  /* 0x000000264bb47223 */ /* 0x100fe20000010808 */
[----:B------:R-:W-:Y:S01]  /*de70*/  FMNMX.FTZ R6, R25, R6, !PT ;  /* 0x0000000619067209 */ /* 0x000fe20007810000 */
[-CC-:B------:R-:W-:Y:S01]  /*de80*/  FFMA.FTZ R73, R99, R38.reuse, -R8.reuse ;  /* 0x0000002663497223 */ /* 0x180fe20000010808 */
[-CC-:B------:R-:W-:Y:S01]  /*de90*/  FFMA.FTZ R164, R111, R38.reuse, -R8.reuse ;  /* 0x000000266fa47223 */ /* 0x180fe20000010808 */
[--C-:B------:R-:W-:Y:S01]  /*dea0*/  FFMA.FTZ R166, R109, R38, -R8.reuse ;  /* 0x000000266da67223 */ /* 0x100fe20000010808 */
[----:B------:R-:W-:Y:S01]  /*deb0*/  FMNMX.FTZ R6, R31, R6, !PT ;  /* 0x000000061f067209 */ /* 0x000fe20007810000 */
[-CC-:B------:R-:W-:Y:S01]  /*dec0*/  FFMA.FTZ R85, R85, R38.reuse, -R8.reuse ;  /* 0x0000002655557223 */ /* 0x180fe20000010808 */
[----:B------:R-:W1:Y:S01]  /*ded0*/  MUFU.EX2 R162, R162 ;  /* 0x000000a200a27308 */ /* 0x000e620000000800 */
[--C-:B------:R-:W-:Y:S01]  /*dee0*/  FFMA.FTZ R182, R113, R38, -R8.reuse ;  /* 0x0000002671b67223 */ /* 0x100fe20000010808 */
[----:B------:R-:W-:Y:S01]  /*def0*/  FMNMX.FTZ R6, R29, R6, !PT ;  /* 0x000000061d067209 */ /* 0x000fe20007810000 */
[-CC-:B------:R-:W-:Y:S01]  /*df00*/  FFMA.FTZ R75, R115, R38.reuse, -R8.reuse ;  /* 0x00000026734b7223 */ /* 0x180fe20000010808 */
[-CC-:B------:R-:W-:Y:S01]  /*df10*/  FFMA.FTZ R184, R117, R38.reuse, -R8.reuse ;  /* 0x0000002675b87223 */ /* 0x180fe20000010808 */
        /* <DEDUP_REMOVED lines=8> */
[----:B------:R-:W-:Y:S01]  /*dfa0*/  FFMA.FTZ R107, R131, R38, -R8 ;  /* 0x00000026836b7223 */ /* 0x000fe20000010808 */
[----:B------:R-:W-:Y:S01]  /*dfb0*/  FMNMX.FTZ R6, R39, R6, !PT ;  /* 0x0000000627067209 */ /* 0x000fe20007810000 */
[----:B------:R-:W3:Y:S01]  /*dfc0*/  MUFU.EX2 R77, R77 ;  /* 0x0000004d004d7308 */ /* 0x000ee20000000800 */
[----:B------:R-:W-:-:S02]  /*dfd0*/  IMAD.MOV.U32 R131, RZ, RZ, R151 ;  /* 0x000000ffff837224 */ /* 0x000fc400078e0097 */
[----:B------:R-:W-:Y:S01]  /*dfe0*/  FMNMX.FTZ R6, R41, R6, !PT ;  /* 0x0000000629067209 */ /* 0x000fe20007810000 */
[--C-:B------:R-:W-:Y:S02]  /*dff0*/  IMAD.MOV.U32 R129, RZ, RZ, R151.reuse ;  /* 0x000000ffff817224 */ /* 0x100fe400078e0097 */
[--C-:B------:R-:W-:Y:S01]  /*e000*/  IMAD.MOV.U32 R127, RZ, RZ, R151.reuse ;  /* 0x000000ffff7f7224 */ /* 0x100fe200078e0097 */
[----:B------:R-:W-:Y:S01]  /*e010*/  FMNMX.FTZ R6, R43, R6, !PT ;  /* 0x000000062b067209 */ /* 0x000fe20007810000 */
[----:B------:R-:W4:Y:S01]  /*e020*/  MUFU.EX2 R164, R164 ;  /* 0x000000a400a47308 */ /* 0x000f220000000800 */
[--C-:B------:R-:W-:Y:S02]  /*e030*/  IMAD.MOV.U32 R125, RZ, RZ, R151.reuse ;  /* 0x000000ffff7d7224 */ /* 0x100fe400078e0097 */
[----:B------:R-:W-:Y:S01]  /*e040*/  FMNMX.FTZ R6, R45, R6, !PT ;  /* 0x000000062d067209 */ /* 0x000fe20007810000 */
[--C-:B------:R-:W-:Y:S02]  /*e050*/  IMAD.MOV.U32 R123, RZ, RZ, R151.reuse ;  /* 0x000000ffff7b7224 */ /* 0x100fe400078e0097 */
[--C-:B------:R-:W-:Y:S01]  /*e060*/  IMAD.MOV.U32 R121, RZ, RZ, R151.reuse ;  /* 0x000000ffff797224 */ /* 0x100fe200078e0097 */
[----:B------:R-:W-:Y:S01]  /*e070*/  FMNMX.FTZ R6, R47, R6, !PT ;  /* 0x000000062f067209 */ /* 0x000fe20007810000 */
[----:B------:R-:W5:Y:S01]  /*e080*/  MUFU.EX2 R79, R79 ;  /* 0x0000004f004f7308 */ /* 0x000f620000000800 */
[----:B------:R-:W-:-:S02]  /*e090*/  IMAD.MOV.U32 R119, RZ, RZ, R151 ;  /* 0x000000ffff777224 */ /* 0x000fc400078e0097 */
[----:B------:R-:W-:Y:S01]  /*e0a0*/  FMNMX.FTZ R6, R51, R6, !PT ;  /* 0x0000000633067209 */ /* 0x000fe20007810000 */
[--C-:B------:R-:W-:Y:S02]  /*e0b0*/  IMAD.MOV.U32 R117, RZ, RZ, R151.reuse ;  /* 0x000000ffff757224 */ /* 0x100fe400078e0097 */
[--C-:B------:R-:W-:Y:S01]  /*e0c0*/  IMAD.MOV.U32 R115, RZ, RZ, R151.reuse ;  /* 0x000000ffff737224 */ /* 0x100fe200078e0097 */
[----:B------:R-:W-:Y:S01]  /*e0d0*/  FMNMX.FTZ R6, R53, R6, !PT ;  /* 0x0000000635067209 */ /* 0x000fe20007810000 */
[----:B------:R-:W2:Y:S01]  /*e0e0*/  MUFU.EX2 R166, R166 ;  /* 0x000000a600a67308 */ /* 0x000ea20000000800 */
[--C-:B------:R-:W-:Y:S02]  /*e0f0*/  IMAD.MOV.U32 R113, RZ, RZ, R151.reuse ;  /* 0x000000ffff717224 */ /* 0x100fe400078e0097 */
[----:B------:R-:W-:Y:S01]  /*e100*/  FMNMX.FTZ R6, R57, R6, !PT ;  /* 0x0000000639067209 */ /* 0x000fe20007810000 */
[--C-:B------:R-:W-:Y:S02]  /*e110*/  IMAD.MOV.U32 R111, RZ, RZ, R151.reuse ;  /* 0x000000ffff6f7224 */ /* 0x100fe400078e0097 */
[----:B------:R-:W-:Y:S01]  /*e120*/  IMAD.MOV.U32 R109, RZ, RZ, R151 ;  /* 0x000000ffff6d7224 */ /* 0x000fe200078e0097 */
[----:B------:R-:W-:Y:S01]  /*e130*/  FMNMX.FTZ R6, R55, R6, !PT ;  /* 0x0000000637067209 */ /* 0x000fe20007810000 */
[----:B------:R-:W2:Y:S03]  /*e140*/  MUFU.EX2 R81, R81 ;  /* 0x0000005100517308 */ /* 0x000ea60000000800 */
        /* <DEDUP_REMOVED lines=13> */
[----:B------:R-:W0:Y:S01]  /*e220*/  SHFL.BFLY PT, R49, R6, 0x2, 0x1f ;  /* 0x0c401f0006317f89 */ /* 0x000e2200000e0000 */
        /* <DEDUP_REMOVED lines=8> */
[----:B------:R-:W-:Y:S01]  /*e2b0*/  MUFU.EX2 R178, R178 ;  /* 0x000000b200b27308 */ /* 0x000fe20000000800 */
[----:B0-----:R-:W-:-:S04]  /*e2c0*/  FMNMX.FTZ R49, R10, R49, !PT ;  /* 0x000000310a317209 */ /* 0x001fc80007810000 */
[C---:B------:R-:W-:Y:S01]  /*e2d0*/  FSETP.NEU.FTZ.AND P1, PT, R49.reuse, -INF , PT ;  /* 0xff8000003100780b */ /* 0x040fe20003f3d000 */
[-C--:B------:R-:W-:Y:S02]  /*e2e0*/  FMUL.FTZ R6, R49, R38.reuse ;  /* 0x0000002631067220 */ /* 0x080fe40000410000 */
[----:B------:R-:W-:Y:S03]  /*e2f0*/  MUFU.EX2 R67, R67 ;  /* 0x0000004300437308 */ /* 0x000fe60000000800 */
[----:B------:R-:W-:Y:S02]  /*e300*/  FSEL R8, R6, RZ, P1 ;  /* 0x000000ff06087208 */ /* 0x000fe40000800000 */
[----:B------:R-:W-:Y:S01]  /*e310*/  ISETP.GE.AND P1, PT, R96, 0x81, PT ;  /* 0x000000816000780c */ /* 0x000fe20003f26270 */
[----:B------:R-:W-:Y:S02]  /*e320*/  IMAD.MOV.U32 R96, RZ, RZ, R151 ;  /* 0x000000ffff607224 */ /* 0x000fe400078e0097 */
[----:B------:R-:W-:Y:S01]  /*e330*/  MUFU.EX2 R180, R180 ;  /* 0x000000b400b47308 */ /* 0x000fe20000000800 */
[-CC-:B------:R-:W-:Y:S01]  /*e340*/  FFMA.FTZ R161, R5, R38.reuse, -R8.reuse ;  /* 0x0000002605a17223 */ /* 0x180fe20000010808 */
[-CC-:B------:R-:W-:Y:S01]  /*e350*/  FFMA.FTZ R4, R4, R38.reuse, -R8.reuse ;  /* 0x0000002604047223 */ /* 0x180fe20000010808 */
[-CC-:B------:R-:W-:Y:S01]  /*e360*/  FFMA.FTZ R163, R9, R38.reuse, -R8.reuse ;  /* 0x0000002609a37223 */ /* 0x180fe20000010808 */
[----:B------:R-:W-:Y:S01]  /*e370*/  FADD.FTZ R5, R160, R69 ;  /* 0x00000045a0057221 */ /* 0x000fe20000010000 */
[-CC-:B------:R-:W-:Y:S01]  /*e380*/  FFMA.FTZ R6, R7, R38.reuse, -R8.reuse ;  /* 0x0000002607067223 */ /* 0x180fe20000010808 */
[-CC-:B------:R-:W-:Y:S01]  /*e390*/  FFMA.FTZ R165, R13, R38.reuse, -R8.reuse ;  /* 0x000000260da57223 */ /* 0x180fe20000010808 */
[-CC-:B------:R-:W-:Y:S01]  /*e3a0*/  FFMA.FTZ R10, R11, R38.reuse, -R8.reuse ;  /* 0x000000260b0a7223 */ /* 0x180fe20000010808 */
[----:B------:R-:W-:Y:S01]  /*e3b0*/  MUFU.EX2 R161, R161 ;  /* 0x000000a100a17308 */ /* 0x000fe20000000800 */
[----:B-1----:R-:W-:Y:S01]  /*e3c0*/  FADD.FTZ R28, R162, R5 ;  /* 0x00000005a21c7221 */ /* 0x002fe20000010000 */
[-CC-:B------:R-:W-:Y:S01]  /*e3d0*/  FFMA.FTZ R167, R21, R38.reuse, -R8.reuse ;  /* 0x0000002615a77223 */ /* 0x180fe20000010808 */
[-CC-:B------:R-:W-:Y:S01]  /*e3e0*/  FFMA.FTZ R12, R15, R38.reuse, -R8.reuse ;  /* 0x000000260f0c7223 */ /* 0x180fe20000010808 */
[-C--:B------:R-:W-:Y:S01]  /*e3f0*/  FFMA.FTZ R169, R27, R38.reuse, -R8 ;  /* 0x000000261ba97223 */ /* 0x080fe20000010808 */
[----:B---3--:R-:W-:Y:S01]  /*e400*/  FADD.FTZ R5, R77, R28 ;  /* 0x0000001c4d057221 */ /* 0x008fe20000010000 */
[-CC-:B------:R-:W-:Y:S01]  /*e410*/  FFMA.FTZ R14, R25, R38.reuse, -R8.reuse ;  /* 0x00000026190e7223 */ /* 0x180fe20000010808 */
[-CC-:B------:R-:W-:Y:S01]  /*e420*/  FFMA.FTZ R171, R31, R38.reuse, -R8.reuse ;  /* 0x000000261fab7223 */ /* 0x180fe20000010808 */
[----:B------:R-:W0:Y:S01]  /*e430*/  MUFU.EX2 R4, R4 ;  /* 0x0000000400047308 */ /* 0x000e220000000800 */
[----:B----4-:R-:W-:Y:S01]  /*e440*/  FADD.FTZ R30, R164, R5 ;  /* 0x00000005a41e7221 */ /* 0x010fe20000010000 */
[-CC-:B------:R-:W-:Y:S01]  /*e450*/  FFMA.FTZ R20, R29, R38.reuse, -R8.reuse ;  /* 0x000000261d147223 */ /* 0x180fe20000010808 */
[-CC-:B------:R-:W-:Y:S01]  /*e460*/  FFMA.FTZ R173, R35, R38.reuse, -R8.reuse ;  /* 0x0000002623ad7223 */ /* 0x180fe20000010808 */
[-C--:B------:R-:W-:Y:S01]  /*e470*/  FFMA.FTZ R24, R33, R38.reuse, -R8 ;  /* 0x0000002621187223 */ /* 0x080fe20000010808 */
[----:B-----5:R-:W-:Y:S01]  /*e480*/  FADD.FTZ R5, R79, R30 ;  /* 0x0000001e4f057221 */ /* 0x020fe20000010000 */
[-CC-:B------:R-:W-:Y:S01]  /*e490*/  FFMA.FTZ R175, R39, R38.reuse, -R8.reuse ;  /* 0x0000002627af7223 */ /* 0x180fe20000010808 */
[-CC-:B------:R-:W-:Y:S01]  /*e4a0*/  FFMA.FTZ R26, R41, R38.reuse, -R8.reuse ;  /* 0x00000026291a7223 */ /* 0x180fe20000010808 */
[----:B------:R-:W1:Y:S01]  /*e4b0*/  MUFU.EX2 R163, R163 ;  /* 0x000000a300a37308 */ /* 0x000e620000000800 */
[----:B--2---:R-:W-:Y:S01]  /*e4c0*/  FADD.FTZ R30, R166, R5 ;  /* 0x00000005a61e7221 */ /* 0x004fe20000010000 */
[-CC-:B------:R-:W-:Y:S01]  /*e4d0*/  FFMA.FTZ R177, R43, R38.reuse, -R8.reuse ;  /* 0x000000262bb17223 */ /* 0x180fe20000010808 */
[-CC-:B------:R-:W-:Y:S01]  /*e4e0*/  FFMA.FTZ R28, R45, R38.reuse, -R8.reuse ;  /* 0x000000262d1c7223 */ /* 0x180fe20000010808 */
[-C--:B------:R-:W-:Y:S01]  /*e4f0*/  FFMA.FTZ R179, R47, R38.reuse, -R8 ;  /* 0x000000262fb37223 */ /* 0x080fe20000010808 */
[----:B------:R-:W-:Y:S01]  /*e500*/  FADD.FTZ R7, R81, R30 ;  /* 0x0000001e51077221 */ /* 0x000fe20000010000 */
[-CC-:B------:R-:W-:Y:S01]  /*e510*/  FFMA.FTZ R30, R51, R38.reuse, -R8.reuse ;  /* 0x00000026331e7223 */ /* 0x180fe20000010808 */
[-C--:B------:R-:W-:Y:S01]  /*e520*/  FFMA.FTZ R53, R53, R38.reuse, -R8 ;  /* 0x0000002635357223 */ /* 0x080fe20000010808 */
[----:B------:R-:W2:Y:S01]  /*e530*/  MUFU.EX2 R6, R6 ;  /* 0x0000000600067308 */ /* 0x000ea20000000800 */
[----:B0-----:R-:W-:Y:S01]  /*e540*/  FADD.FTZ R32, R161, R4 ;  /* 0x00000004a1207221 */ /* 0x001fe20000010000 */
[----:B------:R-:W-:Y:S01]  /*e550*/  FADD.FTZ R34, R168, R7 ;  /* 0x00000007a8227221 */ /* 0x000fe20000010000 */
[-CC-:B------:R-:W-:Y:S01]  /*e560*/  FFMA.FTZ R57, R57, R38.reuse, -R8.reuse ;  /* 0x0000002639397223 */ /* 0x180fe20000010808 */
[-CC-:B------:R-:W-:Y:S01]  /*e570*/  FFMA.FTZ R55, R55, R38.reuse, -R8.reuse ;  /* 0x0000002637377223 */ /* 0x180fe20000010808 */
[-C--:B------:R-:W-:Y:S01]  /*e580*/  FFMA.FTZ R59, R59, R38.reuse, -R8 ;  /* 0x000000263b3b7223 */ /* 0x080fe20000010808 */
[----:B------:R-:W-:Y:S01]  /*e590*/  FADD.FTZ R7, R83, R34 ;  /* 0x0000002253077221 */ /* 0x000fe20000010000 */
[-C--:B------:R-:W-:Y:S01]  /*e5a0*/  FFMA.FTZ R61, R61, R38.reuse, -R8 ;  /* 0x000000263d3d7223 */ /* 0x080fe20000010808 */
[----:B------:R-:W0:Y:S01]  /*e5b0*/  MUFU.EX2 R165, R165 ;  /* 0x000000a500a57308 */ /* 0x000e220000000800 */
[----:B-1----:R-:W-:Y:S01]  /*e5c0*/  FADD.FTZ R5, R163, R32 ;  /* 0x00000020a3057221 */ /* 0x002fe20000010000 */
[----:B------:R-:W-:Y:S01]  /*e5d0*/  FADD.FTZ R34, R170, R7 ;  /* 0x00000007aa227221 */ /* 0x000fe20000010000 */
[-CC-:B------:R-:W-:Y:S01]  /*e5e0*/  FFMA.FTZ R63, R63, R38.reuse, -R8.reuse ;  /* 0x000000263f3f7223 */ /* 0x180fe20000010808 */
[-CC-:B------:R-:W-:Y:S01]  /*e5f0*/  FFMA.FTZ R65, R65, R38.reuse, -R8.reuse ;  /* 0x0000002641417223 */ /* 0x180fe20000010808 */
[-C--:B------:R-:W-:Y:S01]  /*e600*/  FFMA.FTZ R91, R91, R38.reuse, -R8 ;  /* 0x000000265b5b7223 */ /* 0x080fe20000010808 */
[----:B------:R-:W-:Y:S01]  /*e610*/  FADD.FTZ R7, R87, R34 ;  /* 0x0000002257077221 */ /* 0x000fe20000010000 */
[-CC-:B------:R-:W-:Y:S01]  /*e620*/  FFMA.FTZ R93, R93, R38.reuse, -R8.reuse ;  /* 0x000000265d5d7223 */ /* 0x180fe20000010808 */
[----:B------:R-:W1:Y:S01]  /*e630*/  MUFU.EX2 R10, R10 ;  /* 0x0000000a000a7308 */ /* 0x000e620000000800 */
[----:B--2---:R-:W-:Y:S01]  /*e640*/  FADD.FTZ R32, R6, R5 ;  /* 0x0000000506207221 */ /* 0x004fe20000010000 */
[----:B------:R-:W-:Y:S01]  /*e650*/  FADD.FTZ R36, R172, R7 ;  /* 0x00000007ac247221 */ /* 0x000fe20000010000 */
[-CC-:B------:R-:W-:Y:S01]  /*e660*/  FFMA.FTZ R95, R95, R38.reuse, -R8.reuse ;  /* 0x000000265f5f7223 */ /* 0x180fe20000010808 */
[-CC-:B------:R-:W-:Y:S01]  /*e670*/  FFMA.FTZ R97, R97, R38.reuse, -R8.reuse ;  /* 0x0000002661617223 */ /* 0x180fe20000010808 */
[----:B------:R-:W-:Y:S01]  /*e680*/  FFMA.FTZ R101, R101, R38, -R8 ;  /* 0x0000002665657223 */ /* 0x000fe20000010808 */
[----:B------:R-:W-:Y:S01]  /*e690*/  FADD.FTZ R7, R89, R36 ;  /* 0x0000002459077221 */ /* 0x000fe20000010000 */
[----:B------:R-:W-:Y:S01]  /*e6a0*/  F2FP.BF16.F32.PACK_AB R161, R4, R161 ;  /* 0x000000a104a1723e */ /* 0x000fe200000010ff */
[----:B------:R-:W2:Y:S01]  /*e6b0*/  MUFU.EX2 R167, R167 ;  /* 0x000000a700a77308 */ /* 0x000ea20000000800 */
[----:B0-----:R-:W-:Y:S01]  /*e6c0*/  FADD.FTZ R5, R165, R32 ;  /* 0x00000020a5057221 */ /* 0x001fe20000010000 */
[----:B------:R-:W-:Y:S01]  /*e6d0*/  FADD.FTZ R36, R174, R7 ;  /* 0x00000007ae247221 */ /* 0x000fe20000010000 */
[----:B------:R-:W-:-:S02]  /*e6e0*/  F2FP.BF16.F32.PACK_AB R163, R6, R163 ;  /* 0x000000a306a3723e */ /* 0x000fc400000010ff */
[----:B------:R-:W-:Y:S01]  /*e6f0*/  F2FP.BF16.F32.PACK_AB R172, R89, R172 ;  /* 0x000000ac59ac723e */ /* 0x000fe200000010ff */
[----:B------:R-:W-:Y:S01]  /*e700*/  IMAD.MOV.U32 R89, RZ, RZ, R151 ;  /* 0x000000ffff597224 */ /* 0x000fe200078e0097 */
[----:B------:R-:W-:Y:S01]  /*e710*/  F2FP.BF16.F32.PACK_AB R160, R69, R160 ;  /* 0x000000a045a0723e */ /* 0x000fe200000010ff */
[----:B------:R-:W0:Y:S01]  /*e720*/  MUFU.EX2 R12, R12 ;  /* 0x0000000c000c7308 */ /* 0x000e220000000800 */
[----:B-1----:R-:W-:Y:S01]  /*e730*/  FADD.FTZ R32, R10, R5 ;  /* 0x000000050a207221 */ /* 0x002fe20000010000 */
[----:B------:R-:W-:Y:S02]  /*e740*/  F2FP.BF16.F32.PACK_AB R162, R77, R162 ;  /* 0x000000a24da2723e */ /* 0x000fe400000010ff */
[----:B------:R-:W-:Y:S02]  /*e750*/  F2FP.BF16.F32.PACK_AB R164, R79, R164 ;  /* 0x000000a44fa4723e */ /* 0x000fe400000010ff */
[----:B------:R-:W-:Y:S02]  /*e760*/  F2FP.BF16.F32.PACK_AB R166, R81, R166 ;  /* 0x000000a651a6723e */ /* 0x000fe400000010ff */
[----:B------:R-:W1:Y:S01]  /*e770*/  MUFU.EX2 R169, R169 ;  /* 0x000000a900a97308 */ /* 0x000e620000000800 */
[----:B--2---:R-:W-:Y:S01]  /*e780*/  FADD.FTZ R5, R167, R32 ;  /* 0x00000020a7057221 */ /* 0x004fe20000010000 */
[----:B------:R-:W-:-:S02]  /*e790*/  F2FP.BF16.F32.PACK_AB R168, R83, R168 ;  /* 0x000000a853a8723e */ /* 0x000fc400000010ff */
[----:B------:R-:W-:Y:S02]  /*e7a0*/  F2FP.BF16.F32.PACK_AB R170, R87, R170 ;  /* 0x000000aa57aa723e */ /* 0x000fe400000010ff */
[----:B------:R-:W-:Y:S02]  /*e7b0*/  F2FP.BF16.F32.PACK_AB R174, R85, R174 ;  /* 0x000000ae55ae723e */ /* 0x000fe400000010ff */
[----:B------:R-:W2:Y:S01]  /*e7c0*/  MUFU.EX2 R14, R14 ;  /* 0x0000000e000e7308 */ /* 0x000ea20000000800 */
[----:B0-----:R-:W-:Y:S01]  /*e7d0*/  FADD.FTZ R34, R12, R5 ;  /* 0x000000050c227221 */ /* 0x001fe20000010000 */
[----:B------:R-:W-:Y:S02]  /*e7e0*/  F2FP.BF16.F32.PACK_AB R165, R10, R165 ;  /* 0x000000a50aa5723e */ /* 0x000fe400000010ff */
[----:B------:R-:W-:-:S04]  /*e7f0*/  F2FP.BF16.F32.PACK_AB R167, R12, R167 ;  /* 0x000000a70ca7723e */ /* 0x000fc800000010ff */
[----:B------:R-:W0:Y:S01]  /*e800*/  MUFU.EX2 R171, R171 ;  /* 0x000000ab00ab7308 */ /* 0x000e220000000800 */
[----:B-1----:R-:W-:-:S07]  /*e810*/  FADD.FTZ R5, R169, R34 ;  /* 0x00000022a9057221 */ /* 0x002fce0000010000 */
[----:B------:R-:W1:Y:S01]  /*e820*/  MUFU.EX2 R20, R20 ;  /* 0x0000001400147308 */ /* 0x000e620000000800 */
[C---:B--2---:R-:W-:Y:S01]  /*e830*/  FADD.FTZ R34, R14.reuse, R5 ;  /* 0x000000050e227221 */ /* 0x044fe20000010000 */
[----:B------:R-:W-:Y:S01]  /*e840*/  FADD.FTZ R5, R85, R36 ;  /* 0x0000002455057221 */ /* 0x000fe20000010000 */
[----:B------:R-:W-:-:S03]  /*e850*/  F2FP.BF16.F32.PACK_AB R169, R14, R169 ;  /* 0x000000a90ea9723e */ /* 0x000fc600000010ff */
[----:B------:R-:W-:Y:S01]  /*e860*/  FADD.FTZ R40, R176, R5 ;  /* 0x00000005b0287221 */ /* 0x000fe20000010000 */
[----:B------:R-:W-:Y:S01]  /*e870*/  F2FP.BF16.F32.PACK_AB R176, R71, R176 ;  /* 0x000000b047b0723e */ /* 0x000fe200000010ff */
[----:B------:R-:W2:Y:S01]  /*e880*/  MUFU.EX2 R173, R173 ;  /* 0x000000ad00ad7308 */ /* 0x000ea20000000800 */
[----:B0-----:R-:W-:Y:S01]  /*e890*/  FADD.FTZ R3, R171, R34 ;  /* 0x00000022ab037221 */ /* 0x001fe20000010000 */
[----:B------:R-:W-:-:S04]  /*e8a0*/  FADD.FTZ R5, R71, R40 ;  /* 0x0000002847057221 */ /* 0x000fc80000010000 */
[----:B------:R-:W-:Y:S01]  /*e8b0*/  FADD.FTZ R40, R178, R5 ;  /* 0x00000005b2287221 */ /* 0x000fe20000010000 */
[C---:B------:R-:W-:Y:S01]  /*e8c0*/  F2FP.BF16.F32.PACK_AB R178, R67.reuse, R178 ;  /* 0x000000b243b2723e */ /* 0x040fe200000010ff */
[----:B------:R-:W0:Y:S01]  /*e8d0*/  MUFU.EX2 R24, R24 ;  /* 0x0000001800187308 */ /* 0x000e220000000800 */
[C---:B-1----:R-:W-:Y:S01]  /*e8e0*/  FADD.FTZ R36, R20.reuse, R3 ;  /* 0x0000000314247221 */ /* 0x042fe20000010000 */
[----:B------:R-:W-:Y:S01]  /*e8f0*/  FADD.FTZ R5, R67, R40 ;  /* 0x0000002843057221 */ /* 0x000fe20000010000 */
[----:B------:R-:W-:-:S03]  /*e900*/  F2FP.BF16.F32.PACK_AB R171, R20, R171 ;  /* 0x000000ab14ab723e */ /* 0x000fc600000010ff */
[----:B------:R-:W-:Y:S02]  /*e910*/  FADD.FTZ R40, R180, R5 ;  /* 0x00000005b4287221 */ /* 0x000fe40000010000 */
[----:B------:R-:W1:Y:S01]  /*e920*/  MUFU.EX2 R175, R175 ;  /* 0x000000af00af7308 */ /* 0x000e620000000800 */
[----:B--2---:R-:W-:-:S07]  /*e930*/  FADD.FTZ R3, R173, R36 ;  /* 0x00000024ad037221 */ /* 0x004fce0000010000 */
[----:B------:R-:W2:Y:S01]  /*e940*/  MUFU.EX2 R26, R26 ;  /* 0x0000001a001a7308 */ /* 0x000ea20000000800 */
[C---:B0-----:R-:W-:Y:S01]  /*e950*/  FADD.FTZ R36, R24.reuse, R3 ;  /* 0x0000000318247221 */ /* 0x041fe20000010000 */
[----:B------:R-:W-:-:S06]  /*e960*/  F2FP.BF16.F32.PACK_AB R173, R24, R173 ;  /* 0x000000ad18ad723e */ /* 0x000fcc00000010ff */
[----:B------:R-:W0:Y:S01]  /*e970*/  MUFU.EX2 R177, R177 ;  /* 0x000000b100b17308 */ /* 0x000e220000000800 */
[----:B-1----:R-:W-:-:S07]  /*e980*/  FADD.FTZ R3, R175, R36 ;  /* 0x00000024af037221 */ /* 0x002fce0000010000 */
[----:B------:R-:W1:Y:S01]  /*e990*/  MUFU.EX2 R73, R73 ;  /* 0x0000004900497308 */ /* 0x000e620000000800 */
[C---:B--2---:R-:W-:Y:S01]  /*e9a0*/  FADD.FTZ R8, R26.reuse, R3 ;  /* 0x000000031a087221 */ /* 0x044fe20000010000 */
[----:B------:R-:W-:-:S06]  /*e9b0*/  F2FP.BF16.F32.PACK_AB R175, R26, R175 ;  /* 0x000000af1aaf723e */ /* 0x000fcc00000010ff */
[----:B------:R-:W2:Y:S01]  /*e9c0*/  MUFU.EX2 R28, R28 ;  /* 0x0000001c001c7308 */ /* 0x000ea20000000800 */
[----:B0-----:R-:W-:-:S07]  /*e9d0*/  FADD.FTZ R3, R177, R8 ;  /* 0x00000008b1037221 */ /* 0x001fce0000010000 */
[----:B------:R-:W0:Y:S01]  /*e9e0*/  MUFU.EX2 R182, R182 ;  /* 0x000000b600b67308 */ /* 0x000e220000000800 */
[C---:B-1----:R-:W-:Y:S01]  /*e9f0*/  FADD.FTZ R5, R73.reuse, R40 ;  /* 0x0000002849057221 */ /* 0x042fe20000010000 */
[----:B------:R-:W-:-:S06]  /*ea00*/  F2FP.BF16.F32.PACK_AB R180, R73, R180 ;  /* 0x000000b449b4723e */ /* 0x000fcc00000010ff */
[----:B------:R-:W1:Y:S01]  /*ea10*/  MUFU.EX2 R179, R179 ;  /* 0x000000b300b37308 */ /* 0x000e620000000800 */
[C---:B--2---:R-:W-:Y:S01]  /*ea20*/  FADD.FTZ R8, R28.reuse, R3 ;  /* 0x000000031c087221 */ /* 0x044fe20000010000 */
[----:B------:R-:W-:-:S06]  /*ea30*/  F2FP.BF16.F32.PACK_AB R177, R28, R177 ;  /* 0x000000b11cb1723e */ /* 0x000fcc00000010ff */
[----:B------:R-:W2:Y:S01]  /*ea40*/  MUFU.EX2 R75, R75 ;  /* 0x0000004b004b7308 */ /* 0x000ea20000000800 */
[----:B0-----:R-:W-:-:S07]  /*ea50*/  FADD.FTZ R40, R182, R5 ;  /* 0x00000005b6287221 */ /* 0x001fce0000010000 */
[----:B------:R-:W0:Y:S01]  /*ea60*/  MUFU.EX2 R30, R30 ;  /* 0x0000001e001e7308 */ /* 0x000e220000000800 */
[----:B-1----:R-:W-:-:S07]  /*ea70*/  FADD.FTZ R3, R179, R8 ;  /* 0x00000008b3037221 */ /* 0x002fce0000010000 */
[----:B------:R-:W1:Y:S01]  /*ea80*/  MUFU.EX2 R184, R184 ;  /* 0x000000b800b87308 */ /* 0x000e620000000800 */
[C---:B--2---:R-:W-:Y:S01]  /*ea90*/  FADD.FTZ R5, R75.reuse, R40 ;  /* 0x000000284b057221 */ /* 0x044fe20000010000 */
[----:B------:R-:W-:-:S06]  /*eaa0*/  F2FP.BF16.F32.PACK_AB R182, R75, R182 ;  /* 0x000000b64bb6723e */ /* 0x000fcc00000010ff */
[----:B------:R-:W2:Y:S01]  /*eab0*/  MUFU.EX2 R53, R53 ;  /* 0x0000003500357308 */ /* 0x000ea20000000800 */
[C---:B0-----:R-:W-:Y:S01]  /*eac0*/  FADD.FTZ R8, R30.reuse, R3 ;  /* 0x000000031e087221 */ /* 0x041fe20000010000 */
[----:B------:R-:W-:-:S06]  /*ead0*/  F2FP.BF16.F32.PACK_AB R179, R30, R179 ;  /* 0x000000b31eb3723e */ /* 0x000fcc00000010ff */
[----:B------:R-:W0:Y:S01]  /*eae0*/  MUFU.EX2 R99, R99 ;  /* 0x0000006300637308 */ /* 0x000e220000000800 */
[----:B-1----:R-:W-:-:S07]  /*eaf0*/  FADD.FTZ R42, R184, R5 ;  /* 0x00000005b82a7221 */ /* 0x002fce0000010000 */
[----:B------:R-:W1:Y:S01]  /*eb00*/  MUFU.EX2 R32, R57 ;  /* 0x0000003900207308 */ /* 0x000e620000000800 */
[----:B--2---:R-:W-:-:S07]  /*eb10*/  FADD.FTZ R3, R53, R8 ;  /* 0x0000000835037221 */ /* 0x004fce0000010000 */
[----:B------:R-:W2:Y:S01]  /*eb20*/  MUFU.EX2 R186, R186 ;  /* 0x000000ba00ba7308 */ /* 0x000ea20000000800 */
[C---:B0-----:R-:W-:Y:S01]  /*eb30*/  FADD.FTZ R5, R99.reuse, R42 ;  /* 0x0000002a63057221 */ /* 0x041fe20000010000 */
[----:B------:R-:W-:Y:S01]  /*eb40*/  F2FP.BF16.F32.PACK_AB R184, R99, R184 ;  /* 0x000000b863b8723e */ /* 0x000fe200000010ff */
[----:B------:R-:W-:-:S05]  /*eb50*/  IMAD.MOV.U32 R99, RZ, RZ, R151 ;  /* 0x000000ffff637224 */ /* 0x000fca00078e0097 */
[----:B------:R-:W0:Y:S01]  /*eb60*/  MUFU.EX2 R55, R55 ;  /* 0x0000003700377308 */ /* 0x000e220000000800 */
[C---:B-1----:R-:W-:Y:S01]  /*eb70*/  FADD.FTZ R8, R32.reuse, R3 ;  /* 0x0000000320087221 */ /* 0x042fe20000010000 */
[----:B------:R-:W-:-:S06]  /*eb80*/  F2FP.BF16.F32.PACK_AB R181, R32, R53 ;  /* 0x0000003520b5723e */ /* 0x000fcc00000010ff */
[----:B------:R-:W1:Y:S01]  /*eb90*/  MUFU.EX2 R103, R103 ;  /* 0x0000006700677308 */ /* 0x000e620000000800 */
[----:B--2---:R-:W-:-:S07]  /*eba0*/  FADD.FTZ R42, R186, R5 ;  /* 0x00000005ba2a7221 */ /* 0x004fce0000010000 */
[----:B------:R-:W2:Y:S01]  /*ebb0*/  MUFU.EX2 R34, R59 ;  /* 0x0000003b00227308 */ /* 0x000ea20000000800 */
[----:B0-----:R-:W-:-:S07]  /*ebc0*/  FADD.FTZ R3, R55, R8 ;  /* 0x0000000837037221 */ /* 0x001fce0000010000 */
[----:B------:R-:W0:Y:S01]  /*ebd0*/  MUFU.EX2 R188, R188 ;  /* 0x000000bc00bc7308 */ /* 0x000e220000000800 */
[C---:B-1----:R-:W-:Y:S01]  /*ebe0*/  FADD.FTZ R5, R103.reuse, R42 ;  /* 0x0000002a67057221 */ /* 0x042fe20000010000 */
[----:B------:R-:W-:Y:S01]  /*ebf0*/  F2FP.BF16.F32.PACK_AB R186, R103, R186 ;  /* 0x000000ba67ba723e */ /* 0x000fe200000010ff */
[----:B------:R-:W-:-:S05]  /*ec00*/  IMAD.MOV.U32 R103, RZ, RZ, R151 ;  /* 0x000000ffff677224 */ /* 0x000fca00078e0097 */
        /* <DEDUP_REMOVED lines=9> */
[----:B------:R-:W-:Y:S01]  /*eca0*/  F2FP.BF16.F32.PACK_AB R188, R105, R188 ;  /* 0x000000bc69bc723e */ /* 0x000fe200000010ff */
[----:B------:R-:W-:-:S05]  /*ecb0*/  IMAD.MOV.U32 R105, RZ, RZ, R151 ;  /* 0x000000ffff697224 */ /* 0x000fca00078e0097 */
[----:B------:R2:W3:Y:S01]  /*ecc0*/  MUFU.EX2 R40, R91 ;  /* 0x0000005b00287308 */ /* 0x0004e20000000800 */
[C---:B0-----:R-:W-:Y:S01]  /*ecd0*/  FADD.FTZ R44, R36.reuse, R3 ;  /* 0x00000003242c7221 */ /* 0x041fe20000010000 */
[----:B------:R-:W-:-:S06]  /*ece0*/  F2FP.BF16.F32.PACK_AB R185, R36, R61 ;  /* 0x0000003d24b9723e */ /* 0x000fcc00000010ff */
[----:B------:R-:W0:Y:S01]  /*ecf0*/  MUFU.EX2 R93, R93 ;  /* 0x0000005d005d7308 */ /* 0x000e220000000800 */
[----:B-1----:R-:W-:Y:S01]  /*ed00*/  FADD.FTZ R3, R65, R44 ;  /* 0x0000002c41037221 */ /* 0x002fe20000010000 */
[----:B--2---:R-:W-:-:S06]  /*ed10*/  IMAD.MOV.U32 R91, RZ, RZ, R151 ;  /* 0x000000ffff5b7224 */ /* 0x004fcc00078e0097 */
[----:B------:R1:W2:Y:S01]  /*ed20*/  MUFU.EX2 R42, R95 ;  /* 0x0000005f002a7308 */ /* 0x0002a20000000800 */
[C---:B---3--:R-:W-:Y:S01]  /*ed30*/  FADD.FTZ R6, R40.reuse, R3 ;  /* 0x0000000328067221 */ /* 0x048fe20000010000 */
[----:B------:R-:W-:-:S06]  /*ed40*/  F2FP.BF16.F32.PACK_AB R187, R40, R65 ;  /* 0x0000004128bb723e */ /* 0x000fcc00000010ff */
[----:B------:R-:W3:Y:S01]  /*ed50*/  MUFU.EX2 R190, R190 ;  /* 0x000000be00be7308 */ /* 0x000ee20000000800 */
[----:B0-----:R-:W-:Y:S01]  /*ed60*/  FADD.FTZ R3, R93, R6 ;  /* 0x000000065d037221 */ /* 0x001fe20000010000 */
[----:B-1----:R-:W-:-:S06]  /*ed70*/  IMAD.MOV.U32 R95, RZ, RZ, R151 ;  /* 0x000000ffff5f7224 */ /* 0x002fcc00078e0097 */
[----:B------:R-:W0:Y:S01]  /*ed80*/  MUFU.EX2 R97, R97 ;  /* 0x0000006100617308 */ /* 0x000e220000000800 */
[C---:B--2---:R-:W-:Y:S01]  /*ed90*/  FADD.FTZ R6, R42.reuse, R3 ;  /* 0x000000032a067221 */ /* 0x044fe20000010000 */
[----:B------:R-:W-:Y:S01]  /*eda0*/  F2FP.BF16.F32.PACK_AB R189, R42, R93 ;  /* 0x0000005d2abd723e */ /* 0x000fe200000010ff */
[----:B------:R-:W-:-:S05]  /*edb0*/  IMAD.MOV.U32 R93, RZ, RZ, R151 ;  /* 0x000000ffff5d7224 */ /* 0x000fca00078e0097 */
[----:B------:R-:W1:Y:S01]  /*edc0*/  MUFU.EX2 R107, R107 ;  /* 0x0000006b006b7308 */ /* 0x000e620000000800 */
[----:B---3--:R-:W-:-:S07]  /*edd0*/  FADD.FTZ R8, R190, R5 ;  /* 0x00000005be087221 */ /* 0x008fce0000010000 */
[----:B------:R2:W3:Y:S01]  /*ede0*/  MUFU.EX2 R4, R101 ;  /* 0x0000006500047308 */ /* 0x0004e20000000800 */
[----:B0-----:R-:W-:Y:S01]  /*edf0*/  FADD.FTZ R3, R97, R6 ;  /* 0x0000000661037221 */ /* 0x001fe20000010000 */
[C---:B-1----:R-:W-:Y:S01]  /*ee00*/  FADD.FTZ R8, R107.reuse, R8 ;  /* 0x000000086b087221 */ /* 0x042fe20000010000 */
[----:B------:R-:W-:Y:S01]  /*ee10*/  F2FP.BF16.F32.PACK_AB R190, R107, R190 ;  /* 0x000000be6bbe723e */ /* 0x000fe200000010ff */
[--C-:B------:R-:W-:Y:S02]  /*ee20*/  IMAD.MOV.U32 R107, RZ, RZ, R151.reuse ;  /* 0x000000ffff6b7224 */ /* 0x100fe400078e0097 */
[----:B--2---:R-:W-:Y:S01]  /*ee30*/  IMAD.MOV.U32 R101, RZ, RZ, R151 ;  /* 0x000000ffff657224 */ /* 0x004fe200078e0097 */
[C---:B---3--:R-:W-:Y:S01]  /*ee40*/  F2FP.BF16.F32.PACK_AB R191, R4.reuse, R97 ;  /* 0x0000006104bf723e */ /* 0x048fe200000010ff */
[----:B------:R-:W-:Y:S01]  /*ee50*/  FADD.FTZ R3, R4, R3 ;  /* 0x0000000304037221 */ /* 0x000fe20000010000 */
[----:B------:R-:W-:Y:S01]  /*ee60*/  IMAD.MOV.U32 R97, RZ, RZ, R151 ;  /* 0x000000ffff617224 */ /* 0x000fe200078e0097 */
[----:B------:R-:W-:Y:S06]  /*ee70*/  @!P1 BRA `(.L_x_635) ;  /* 0x0000002c00189947 */ /* 0x000fec0003800000 */
[----:B------:R-:W-:Y:S01]  /*ee80*/  VIADD R210, R210, 0xfffffffe ;  /* 0xfffffffed2d27836 */ /* 0x000fe20000000000 */
[----:B------:R-:W-:Y:S01]  /*ee90*/  MOV R4, R158 ;  /* 0x0000009e00047202 */ /* 0x000fe20000000f00 */
[----:B------:R-:W-:Y:S01]  /*eea0*/  IMAD.MOV.U32 R9, RZ, RZ, R49 ;  /* 0x000000ffff097224 */ /* 0x000fe200078e0031 */
[----:B------:R-:W-:Y:S01]  /*eeb0*/  CS2R R150, SRZ ;  /* 0x0000000000967805 */ /* 0x000fe2000001ff00 */
[----:B------:R-:W-:Y:S01]  /*eec0*/  IMAD.MOV.U32 R10, RZ, RZ, R37 ;  /* 0x000000ffff0a7224 */ /* 0x000fe200078e0025 */
[----:B------:R-:W-:Y:S01]  /*eed0*/  CS2R R148, SRZ ;  /* 0x0000000000947805 */ /* 0x000fe2000001ff00 */
[----:B------:R-:W-:Y:S01]  /*eee0*/  IMAD.MOV.U32 R11, RZ, RZ, R152 ;  /* 0x000000ffff0b7224 */ /* 0x000fe200078e0098 */
        /* <DEDUP_REMOVED lines=29> */
[----:B------:R-:W-:-:S07]  /*f0c0*/  CS2R R88, SRZ ;  /* 0x0000000000587805 */ /* 0x000fce000001ff00 */
.L_x_647:
[----:B------:R-:W-:Y:S01]  /*f0d0*/  ISETP.NE.AND P1, PT, R11, 0x1, PT ;  /* 0x000000010b00780c */ /* 0x000fe20003f25270 */
[----:B------:R-:W-:Y:S05]  /*f0e0*/  YIELD ;  /* 0x0000000000007946 */ /* 0x000fea0003800000 */
[----:B------:R-:W-:Y:S02]  /*f0f0*/  SEL R5, RZ, 0x1, P1 ;  /* 0x00000001ff057807 */ /* 0x000fe40000800000 */
[----:B------:R-:W-:Y:S02]  /*f100*/  ISETP.NE.AND P1, PT, R194, RZ, PT ;  /* 0x000000ffc200720c */ /* 0x000fe40003f25270 */
[----:B------:R-:W-:-:S11]  /*f110*/  LOP3.LUT R158, R4, R5, RZ, 0x3c, !PT ;  /* 0x00000005049e7212 */ /* 0x000fd600078e3cff */
[----:B------:R-:W-:Y:S05]  /*f120*/  @P1 BRA `(.L_x_636) ;  /* 0x00000000003c1947 */ /* 0x000fea0003800000 */
[----:B------:R-:W-:Y:S05]  /*f130*/  @!P0 BRA `(.L_x_637) ;  /* 0x0000000000048947 */ /* 0x000fea0003800000 */
[----:B------:R-:W-:Y:S01]  /*f140*/  BPT.TRAP 0x1 ;  /* 0x000000040000795c */ /* 0x000fe20000300000 */
.L_x_637:
[----:B------:R-:W-:Y:S01]  /*f150*/  VIADD R5, R11, 0x1 ;  /* 0x000000010b057836 */ /* 0x000fe20000000000 */
[----:B------:R-:W-:-:S04]  /*f160*/  SHF.L.U32 R6, R158, 0x1f, RZ ;  /* 0x0000001f9e067819 */ /* 0x000fc800000006ff */
[----:B------:R-:W-:-:S04]  /*f170*/  ISETP.NE.AND P2, PT, R5, 0x2, PT ;  /* 0x000000020500780c */ /* 0x000fc80003f45270 */
[----:B------:R-:W-:-:S05]  /*f180*/  SEL R5, R5, RZ, P2 ;  /* 0x000000ff05057207 */ /* 0x000fca0001000000 */
[----:B------:R-:W-:-:S04]  /*f190*/  IMAD R5, R5, 0x8, R156 ;  /* 0x0000000805057824 */ /* 0x000fc800078e029c */
[----:B------:R0:W1:Y:S01]  /*f1a0*/  SYNCS.PHASECHK.TRANS64.TRYWAIT P2, [R5+URZ+0x28830], R6 ;  /* 0x02883006050075a7 */ /* 0x000062000804017f */
[----:B------:R-:W-:Y:S05]  /*f1b0*/  @!P0 BRA `(.L_x_638) ;  /* 0x0000000000048947 */ /* 0x000fea0003800000 */
[----:B------:R-:W-:Y:S01]  /*f1c0*/  BPT.TRAP 0x1 ;  /* 0x000000040000795c */ /* 0x000fe20000300000 */
.L_x_638:
[----:B------:R-:W-:Y:S04]  /*f1d0*/  BSSY B0, `(.L_x_636) ;  /* 0x0000004000007945 */ /* 0x000fe80003800000 */
[----:B-1----:R-:W-:Y:S05]  /*f1e0*/  @P2 BRA `(.L_x_639) ;  /* 0x0000000000082947 */ /* 0x002fea0003800000 */
[----:B------:R-:W1:Y:S02]  /*f1f0*/  SYNCS.PHASECHK.TRANS64.TRYWAIT P2, [R5+URZ+0x28830], R6 ;  /* 0x02883006050075a7 */ /* 0x000e64000804017f */
[----:B-1----:R-:W-:Y:S05]  /*f200*/  @!P2 BRA `(.L_x_640) ;  /* 0x000000cc00aca947 */ /* 0x002fea0003800000 */
.L_x_639:
[----:B------:R-:W-:Y:S05]  /*f210*/  BSYNC B0 ;  /* 0x0000000000007941 */ /* 0x000fea0003800000 */
.L_x_636:
[----:B01----:R-:W0:Y:S01]  /*f220*/  S2R R5, SR_TID.X ;  /* 0x0000000000057919 */ /* 0x003e220000002100 */
[----:B------:R-:W-:Y:S01]  /*f230*/  VIADD R152, R11, 0x1 ;  /* 0x000000010b987836 */ /* 0x000fe20000000000 */
[----:B------:R-:W-:Y:S05]  /*f240*/  WARPSYNC.ALL ;  /* 0x0000000000007948 */ /* 0x000fea0003800000 */
[C---:B------:R-:W-:Y:S01]  /*f250*/  ISETP.NE.AND P2, PT, R152.reuse, 0x2, PT ;  /* 0x000000029800780c */ /* 0x040fe20003f45270 */
[----:B------:R-:W-:Y:S02]  /*f260*/  IMAD.MOV.U32 R7, RZ, RZ, 0x40000040 ;  /* 0x40000040ff077424 */ /* 0x000fe400078e00ff */
[----:B------:R-:W-:Y:S01]  /*f270*/  IMAD.MOV.U32 R15, RZ, RZ, 0x40000040 ;  /* 0x40000040ff0f7424 */ /* 0x000fe200078e00ff */
[----:B------:R-:W-:Y:S01]  /*f280*/  SEL R152, R152, RZ, P2 ;  /* 0x000000ff98987207 */ /* 0x000fe20001000000 */
[----:B------:R-:W-:Y:S01]  /*f290*/  IMAD.MOV.U32 R21, RZ, RZ, 0x40000040 ;  /* 0x40000040ff157424 */ /* 0x000fe200078e00ff */
[----:B------:R-:W-:Y:S01]  /*f2a0*/  R2UR UR7, R7 ;  /* 0x00000000070772ca */ /* 0x000fe200000e0000 */
[----:B------:R-:W-:Y:S01]  /*f2b0*/  IMAD.MOV.U32 R13, RZ, RZ, 0x40000040 ;  /* 0x40000040ff0d7424 */ /* 0x000fe200078e00ff */
[----:B------:R-:W-:Y:S01]  /*f2c0*/  R2UR UR11, R15 ;  /* 0x000000000f0b72ca */ /* 0x000fe200000e0000 */
[----:B------:R-:W-:Y:S01]  /*f2d0*/  IMAD R6, R152, 0x800, R0 ;  /* 0x0000080098067824 */ /* 0x000fe200078e0200 */
[----:B------:R-:W-:-:S02]  /*f2e0*/  R2UR UR15, R21 ;  /* 0x00000000150f72ca */ /* 0x000fc400000e0000 */
[----:B------:R-:W-:Y:S01]  /*f2f0*/  R2UR UR19, R13 ;  /* 0x000000000d1372ca */ /* 0x000fe200000e0000 */
[C---:B------:R-:W-:Y:S01]  /*f300*/  VIADD R14, R6.reuse, 0x2 ;  /* 0x00000002060e7836 */ /* 0x040fe20000000000 */
[C---:B------:R-:W-:Y:S01]  /*f310*/  R2UR UR6, R6.reuse ;  /* 0x00000000060672ca */ /* 0x040fe200000e0000 */
[C---:B------:R-:W-:Y:S01]  /*f320*/  VIADD R12, R6.reuse, 0x6 ;  /* 0x00000006060c7836 */ /* 0x040fe20000000000 */
[----:B------:R-:W-:Y:S02]  /*f330*/  IADD3 R20, R6, 0x4, RZ ;  /* 0x0000000406147810 */ /* 0x000fe40007ffe0ff */
[----:B------:R-:W-:Y:S01]  /*f340*/  R2UR UR10, R14 ;  /* 0x000000000e0a72ca */ /* 0x000fe200000e0000 */
[----:B------:R-:W-:Y:S01]  /*f350*/  VIADD R14, R6, 0x400 ;  /* 0x00000400060e7836 */ /* 0x000fe20000000000 */
[----:B------:R-:W-:Y:S02]  /*f360*/  R2UR UR14, R20 ;  /* 0x00000000140e72ca */ /* 0x000fe400000e0000 */
[----:B------:R-:W-:Y:S01]  /*f370*/  R2UR UR18, R12 ;  /* 0x000000000c1272ca */ /* 0x000fe200000e0000 */
[----:B------:R-:W-:Y:S01]  /*f380*/  VIADD R12, R6, 0x402 ;  /* 0x00000402060c7836 */ /* 0x000fe20000000000 */
[----:B------:R-:W-:-:S02]  /*f390*/  R2UR UR22, R14 ;  /* 0x000000000e1672ca */ /* 0x000fc400000e0000 */
[----:B0-----:R-:W-:Y:S02]  /*f3a0*/  SHF.R.U32.HI R5, RZ, 0x7, R5 ;  /* 0x00000007ff057819 */ /* 0x001fe40000011605 */
[----:B------:R-:W-:Y:S02]  /*f3b0*/  R2UR UR23, R15 ;  /* 0x000000000f1772ca */ /* 0x000fe400000e0000 */
[----:B------:R-:W-:Y:S01]  /*f3c0*/  R2UR UR26, R12 ;  /* 0x000000000c1a72ca */ /* 0x000fe200000e0000 */
[----:B------:R-:W-:Y:S01]  /*f3d0*/  VIADD R5, R5, 0x8 ;  /* 0x0000000805057836 */ /* 0x000fe20000000000 */
[----:B------:R-:W-:Y:S02]  /*f3e0*/  R2UR UR27, R13 ;  /* 0x000000000d1b72ca */ /* 0x000fe400000e0000 */
[C---:B------:R-:W-:Y:S01]  /*f3f0*/  IADD3 R20, R6.reuse, 0x404, RZ ;  /* 0x0000040406147810 */ /* 0x040fe20007ffe0ff */
[----:B------:R-:W-:Y:S01]  /*f400*/  VIADD R6, R6, 0x406 ;  /* 0x0000040606067836 */ /* 0x000fe20000000000 */
[----:B------:R0:W-:Y:S01]  /*f410*/  BAR.SYNC.DEFER_BLOCKING R5, 0x100 ;  /* 0x000400050000751d */ /* 0x0001e20000010000 */
[----:B------:R-:W-:-:S02]  /*f420*/  R2UR UR31, R21 ;  /* 0x00000000151f72ca */ /* 0x000fc400000e0000 */
[----:B------:R-:W-:Y:S02]  /*f430*/  R2UR UR30, R20 ;  /* 0x00000000141e72ca */ /* 0x000fe400000e0000 */
[----:B------:R-:W-:Y:S02]  /*f440*/  R2UR UR34, R6 ;  /* 0x00000000062272ca */ /* 0x000fe400000e0000 */
[----:B------:R-:W-:Y:S01]  /*f450*/  R2UR UR35, R7 ;  /* 0x00000000072372ca */ /* 0x000fe200000e0000 */
[----:B------:R-:W-:-:S06]  /*f460*/  WARPGROUP.ARRIVE ;  /* 0x00000000000079c5 */ /* 0x000fcc0000000000 */
        /* <DEDUP_REMOVED lines=26> */
.L_x_642:
[----:B------:R-:W-:Y:S01]  /*f610*/  SHF.L.U32 R4, R4, 0x1f, RZ ;  /* 0x0000001f04047819 */ /* 0x000fe200000006ff */
[----:B------:R-:W-:-:S04]  /*f620*/  IMAD R5, R11, 0x8, R156 ;  /* 0x000000080b057824 */ /* 0x000fc800078e029c */
[----:B------:R0:W1:Y:S01]  /*f630*/  SYNCS.PHASECHK.TRANS64.TRYWAIT P1, [R5+URZ+0x28850], R4 ;  /* 0x02885004050075a7 */ /* 0x000062000802017f */
[----:B------:R-:W-:Y:S05]  /*f640*/  @!P0 BRA `(.L_x_643) ;  /* 0x0000000000048947 */ /* 0x000fea0003800000 */
[----:B------:R-:W-:Y:S01]  /*f650*/  BPT.TRAP 0x1 ;  /* 0x000000040000795c */ /* 0x000fe20000300000 */
.L_x_643:
[----:B-1----:R-:W-:Y:S05]  /*f660*/  @P1 BRA `(.L_x_641) ;  /* 0x0000000000081947 */ /* 0x002fea0003800000 */
[----:B------:R-:W1:Y:S02]  /*f670*/  SYNCS.PHASECHK.TRANS64.TRYWAIT P1, [R5+URZ+0x28850], R4 ;  /* 0x02885004050075a7 */ /* 0x000e64000802017f */
[----:B-1----:R-:W-:Y:S05]  /*f680*/  @!P1 BRA `(.L_x_644) ;  /* 0x000000c800a09947 */ /* 0x002fea0003800000 */
.L_x_641:
[----:B01----:R-:W-:Y:S01]  /*f690*/  VIADD R4, R156, 0x400 ;  /* 0x000004009c047836 */ /* 0x003fe20000000000 */
[----:B------:R-:W-:Y:S05]  /*f6a0*/  WARPSYNC.ALL ;  /* 0x0000000000007948 */ /* 0x000fea0003800000 */
[----:B------:R-:W-:Y:S01]  /*f6b0*/  SHF.R.U32.HI R4, RZ, 0x4, R4 ;  /* 0x00000004ff047819 */ /* 0x000fe20000011604 */
[----:B------:R-:W-:Y:S01]  /*f6c0*/  IMAD.MOV.U32 R5, RZ, RZ, 0x40000040 ;  /* 0x40000040ff057424 */ /* 0x000fe200078e00ff */
[----:B------:R-:W-:Y:S01]  /*f6d0*/  WARPGROUP.ARRIVE ;  /* 0x00000000000079c5 */ /* 0x000fe20000000000 */
[----:B------:R-:W-:Y:S01]  /*f6e0*/  IMAD.MOV.U32 R7, RZ, RZ, 0x40000040 ;  /* 0x40000040ff077424 */ /* 0x000fe200078e00ff */
[----:B------:R-:W-:-:S04]  /*f6f0*/  LOP3.LUT R4, R4, 0x3fff, RZ, 0xc0, !PT ;  /* 0x00003fff04047812 */ /* 0x000fc800078ec0ff */
[----:B------:R-:W0:Y:S01]  /*f700*/  S2R R12, SR_TID.X ;  /* 0x00000000000c7919 */ /* 0x000e220000002100 */
[----:B------:R-:W-:Y:S01]  /*f710*/  R2UR UR7, R5 ;  /* 0x00000000050772ca */ /* 0x000fe200000e0000 */
[----:B------:R-:W-:Y:S01]  /*f720*/  IMAD.MOV.U32 R5, RZ, RZ, 0x40000040 ;  /* 0x40000040ff057424 */ /* 0x000fe200078e00ff */
[----:B------:R-:W-:-:S05]  /*f730*/  LOP3.LUT R4, R4, 0x4000000, RZ, 0xfc, !PT ;  /* 0x0400000004047812 */ /* 0x000fca00078efcff */
[----:B------:R-:W-:-:S04]  /*f740*/  IMAD R4, R11, 0x800, R4 ;  /* 0x000008000b047824 */ /* 0x000fc800078e0204 */
[C---:B------:R-:W-:Y:S01]  /*f750*/  VIADD R6, R4.reuse, 0x80 ;  /* 0x0000008004067836 */ /* 0x040fe20000000000 */
[----:B------:R-:W-:-:S13]  /*f760*/  R2UR UR6, R4 ;  /* 0x00000000040672ca */ /* 0x000fda00000e0000 */
[----:B------:R-:W-:Y:S01]  /*f770*/  HGMMA.64x128x16.F32.BF16 R88, R160, gdesc[UR4].tnspB, R88, gsb0 ;  /* 0x41e00004a0587df0 */ /* 0x000fe20008001858 */
[----:B------:R-:W-:Y:S02]  /*f780*/  R2UR UR6, R6 ;  /* 0x00000000060672ca */ /* 0x000fe400000e0000 */
[----:B------:R-:W-:Y:S01]  /*f790*/  R2UR UR7, R7 ;  /* 0x00000000070772ca */ /* 0x000fe200000e0000 */
[----:B------:R-:W-:Y:S01]  /*f7a0*/  IMAD.MOV.U32 R7, RZ, RZ, 0x40000040 ;  /* 0x40000040ff077424 */ /* 0x000fe200078e00ff */
[----:B------:R-:W-:Y:S02]  /*f7b0*/  IADD3 R6, R4, 0x100, RZ ;  /* 0x0000010004067810 */ /* 0x000fe40007ffe0ff */
[----:B0-----:R-:W-:Y:S01]  /*f7c0*/  SHF.R.U32.HI R12, RZ, 0x7, R12 ;  /* 0x00000007ff0c7819 */ /* 0x001fe2000001160c */
[----:B------:R-:W-:Y:S02]  /*f7d0*/  WARPGROUP.DEPBAR.LE gsb0, 0x0 ;  /* 0x00008000000079c5 */ /* 0x000fe40000010000 */
[----:B------:R-:W-:-:S06]  /*f7e0*/  WARPGROUP.ARRIVE ;  /* 0x00000000000079c5 */ /* 0x000fcc0000000000 */
[----:B------:R-:W-:Y:S01]  /*f7f0*/  HGMMA.64x128x16.F32.BF16 R88, R164, gdesc[UR4].tnspB, R88, gsb0 ;  /* 0x41e00004a4587df0 */ /* 0x000fe20008001858 */
[----:B------:R-:W-:Y:S01]  /*f800*/  R2UR UR6, R6 ;  /* 0x00000000060672ca */ /* 0x000fe200000e0000 */
[----:B------:R-:W-:Y:S01]  /*f810*/  VIADD R6, R4, 0x180 ;  /* 0x0000018004067836 */ /* 0x000fe20000000000 */
[----:B------:R-:W-:Y:S01]  /*f820*/  R2UR UR7, R7 ;  /* 0x00000000070772ca */ /* 0x000fe200000e0000 */
[----:B------:R-:W-:Y:S01]  /*f830*/  IMAD.MOV.U32 R7, RZ, RZ, 0x40000040 ;  /* 0x40000040ff077424 */ /* 0x000fe200078e00ff */
[----:B------:R-:W-:Y:S02]  /*f840*/  WARPGROUP.DEPBAR.LE gsb0, 0x0 ;  /* 0x00008000000079c5 */ /* 0x000fe40000010000 */
[----:B------:R-:W-:-:S09]  /*f850*/  WARPGROUP.ARRIVE ;  /* 0x00000000000079c5 */ /* 0x000fd20000000000 */
        /* <DEDUP_REMOVED lines=15> */
[----:B------:R-:W-:Y:S02]  /*f950*/  R2UR UR6, R6 ;  /* 0x00000000060672ca */ /* 0x000fe400000e0000 */
[----:B------:R-:W-:Y:S01]  /*f960*/  R2UR UR7, R7 ;  /* 0x00000000070772ca */ /* 0x000fe200000e0000 */
[----:B------:R-:W-:Y:S01]  /*f970*/  IMAD.MOV.U32 R7, RZ, RZ, 0x40000040 ;  /* 0x40000040ff077424 */ /* 0x000fe200078e00ff */
[C---:B------:R-:W-:Y:S01]  /*f980*/  IADD3 R6, R4.reuse, 0x300, RZ ;  /* 0x0000030004067810 */ /* 0x040fe20007ffe0ff */
[----:B------:R-:W-:Y:S01]  /*f990*/  VIADD R4, R4, 0x380 ;  /* 0x0000038004047836 */ /* 0x000fe20000000000 */
[----:B------:R-:W-:Y:S02]  /*f9a0*/  WARPGROUP.DEPBAR.LE gsb0, 0x0 ;  /* 0x00008000000079c5 */ /* 0x000fe40000010000 */
[----:B------:R-:W-:-:S07]  /*f9b0*/  WARPGROUP.ARRIVE ;  /* 0x00000000000079c5 */ /* 0x000fce0000000000 */
[----:B------:R-:W-:Y:S01]  /*f9c0*/  HGMMA.64x128x16.F32.BF16 R88, R180, gdesc[UR4].tnspB, R88, gsb0 ;  /* 0x41e00004b4587df0 */ /* 0x000fe20008001858 */
[----:B------:R-:W-:Y:S02]  /*f9d0*/  R2UR UR6, R6 ;  /* 0x00000000060672ca */ /* 0x000fe400000e0000 */
[----:B------:R-:W-:Y:S01]  /*f9e0*/  R2UR UR7, R7 ;  /* 0x00000000070772ca */ /* 0x000fe200000e0000 */
[----:B------:R-:W-:Y:S02]  /*f9f0*/  WARPGROUP.DEPBAR.LE gsb0, 0x0 ;  /* 0x00008000000079c5 */ /* 0x000fe40000010000 */
[----:B------:R-:W-:-:S10]  /*fa00*/  WARPGROUP.ARRIVE ;  /* 0x00000000000079c5 */ /* 0x000fd40000000000 */
[----:B------:R-:W-:Y:S01]  /*fa10*/  HGMMA.64x128x16.F32.BF16 R88, R184, gdesc[UR4].tnspB, R88, gsb0 ;  /* 0x41e00004b8587df0 */ /* 0x000fe20008001858 */
[----:B------:R-:W-:Y:S02]  /*fa20*/  R2UR UR6, R4 ;  /* 0x00000000040672ca */ /* 0x000fe400000e0000 */
[----:B------:R-:W-:Y:S02]  /*fa30*/  R2UR UR7, R5 ;  /* 0x00000000050772ca */ /* 0x000fe400000e0000 */
[----:B------:R-:W-:Y:S01]  /*fa40*/  IADD3 R4, -R12, 0xb, RZ ;  /* 0x0000000b0c047810 */ /* 0x000fe20007ffe1ff */
[----:B------:R-:W-:Y:S02]  /*fa50*/  WARPGROUP.DEPBAR.LE gsb0, 0x0 ;  /* 0x00008000000079c5 */ /* 0x000fe40000010000 */
[----:B------:R-:W-:-:S08]  /*fa60*/  WARPGROUP.ARRIVE ;  /* 0x00000000000079c5 */ /* 0x000fd00000000000 */
[----:B------:R-:W-:Y:S03]  /*fa70*/  HGMMA.64x128x16.F32.BF16 R88, R188, gdesc[UR4].tnspB, R88, gsb0 ;  /* 0x41e00004bc587df0 */ /* 0x000fe60008001858 */
[----:B------:R-:W-:Y:S02]  /*fa80*/  WARPGROUP.DEPBAR.LE gsb0, 0x0 ;  /* 0x00008000000079c5 */ /* 0x000fe40000010000 */
[----:B------:R0:W-:Y:S06]  /*fa90*/  BAR.ARV R4, 0x100 ;  /* 0x000400040000751d */ /* 0x0001ec0000002000 */
[----:B------:R-:W-:Y:S05]  /*faa0*/  @!P0 BRA `(.L_x_645) ;  /* 0x0000000000048947 */ /* 0x000fea0003800000 */
[----:B------:R-:W-:Y:S01]  /*fab0*/  BPT.TRAP 0x1 ;  /* 0x000000040000795c */ /* 0x000fe20000300000 */
.L_x_645:
[----:B------:R-:W-:Y:S01]  /*fac0*/  FMUL.FTZ R5, R24, UR37 ;  /* 0x0000002518057c20 */ /* 0x000fe20008410000 */
[----:B------:R-:W-:Y:S01]  /*fad0*/  FMUL.FTZ R6, R26, UR37 ;  /* 0x000000251a067c20 */ /* 0x000fe20008410000 */
[----:B0-----:R-:W-:Y:S01]  /*fae0*/  FMUL.FTZ R4, R25, UR37 ;  /* 0x0000002519047c20 */ /* 0x001fe20008410000 */
        /* <DEDUP_REMOVED lines=77> */
[----:B------:R-:W-:-:S06]  /*ffc0*/  FMUL.FTZ R87, R87, UR37 ;  /* 0x0000002557577c20 */ /* 0x000fcc0008410000 */
        /* <DEDUP_REMOVED lines=81> */
[----:B0-----:R-:W-:Y:S01]  /*104e0*/  FMNMX.FTZ R42, R71, R40, !PT ;  /* 0x00000028472a7209 */ /* 0x001fe20007810000 */
[----:B------:R-:W-:-:S06]  /*104f0*/  FMUL.FTZ R40, R86, UR37 ;  /* 0x0000002556287c20 */ /* 0x000fcc0008410000 */
        /* <DEDUP_REMOVED lines=26> */
[----:B------:R-:W1:Y:S01]  /*106a0*/  LDC R38, c[0x0][0x988] ;  /* 0x00026200ff267b82 */ /* 0x000e620000000800 */
[----:B--2---:R-:W-:Y:S02]  /*106b0*/  FMNMX.FTZ R42, R40, R37, !PT ;  /* 0x00000025282a7209 */ /* 0x004fe40007810000 */
[----:B------:R-:W2:Y:S02]  /*106c0*/  SHFL.BFLY PT, R37, R44, 0x2, 0x1f ;  /* 0x0c401f002c257f89 */ /* 0x000ea400000e0000 */
[----:B0-----:R-:W-:-:S05]  /*106d0*/  FMNMX.FTZ R42, R87, R42, !PT ;  /* 0x0000002a572a7209 */ /* 0x001fca0007810000 */
[----:B------:R-:W0:Y:S01]  /*106e0*/  SHFL.BFLY PT, R49, R42, 0x2, 0x1f ;  /* 0x0c401f002a317f89 */ /* 0x000e2200000e0000 */
[----:B--2---:R-:W-:-:S05]  /*106f0*/  FMNMX.FTZ R46, R44, R37, !PT ;  /* 0x000000252c2e7209 */ /* 0x004fca0007810000 */
        /* <DEDUP_REMOVED lines=8> */
[----:B0-----:R-:W-:Y:S01]  /*10780*/  FMNMX.FTZ R49, R50, R49, !PT ;  /* 0x0000003132317209 */ /* 0x001fe20007810000 */
[-CC-:B------:R-:W-:Y:S01]  /*10790*/  FFMA.FTZ R174, R51, R38.reuse, -R48.reuse ;  /* 0x0000002633ae7223 */ /* 0x180fe20000010830 */
[-CC-:B------:R-:W-:Y:S01]  /*107a0*/  FFMA.FTZ R160, R5, R38.reuse, -R48.reuse ;  /* 0x0000002605a07223 */ /* 0x180fe20000010830 */
[-CC-:B------:R-:W-:Y:S01]  /*107b0*/  FFMA.FTZ R51, R53, R38.reuse, -R48.reuse ;  /* 0x0000002635337223 */ /* 0x180fe20000010830 */
[-CC-:B------:R-:W-:Y:S01]  /*107c0*/  FFMA.FTZ R46, R4, R38.reuse, -R48.reuse ;  /* 0x00000026042e7223 */ /* 0x180fe20000010830 */
[C---:B------:R-:W-:Y:S01]  /*107d0*/  FADD.FTZ R10, -R49.reuse, R9 ;  /* 0x00000009310a7221 */ /* 0x040fe20000010100 */
[-C--:B------:R-:W-:Y:S01]  /*107e0*/  FMUL.FTZ R30, R49, R38.reuse ;  /* 0x00000026311e7220 */ /* 0x080fe20000410000 */
[----:B------:R-:W-:Y:S01]  /*107f0*/  MUFU.EX2 R9, R52 ;  /* 0x0000003400097308 */ /* 0x000fe20000000800 */
[-C--:B------:R-:W-:Y:S01]  /*10800*/  FFMA.FTZ R162, R12, R38.reuse, -R48 ;  /* 0x000000260ca27223 */ /* 0x080fe20000010830 */
[-C--:B------:R-:W-:Y:S01]  /*10810*/  FMUL.FTZ R10, R10, R38.reuse ;  /* 0x000000260a0a7220 */ /* 0x080fe20000410000 */
[-CC-:B------:R-:W-:Y:S01]  /*10820*/  FFMA.FTZ R53, R6, R38.reuse, -R30.reuse ;  /* 0x0000002606357223 */ /* 0x180fe2000001081e */
[-C--:B------:R-:W-:Y:S01]  /*10830*/  FFMA.FTZ R6, R7, R38.reuse, -R30 ;  /* 0x0000002607067223 */ /* 0x080fe2000001081e */
[-C--:B------:R-:W-:Y:S01]  /*10840*/  FFMA.FTZ R176, R163, R38.reuse, -R48 ;  /* 0x00000026a3b07223 */ /* 0x080fe20000010830 */
[-C--:B------:R-:W-:Y:S01]  /*10850*/  FFMA.FTZ R163, R14, R38.reuse, -R30 ;  /* 0x000000260ea37223 */ /* 0x080fe2000001081e */
[-C--:B------:R-:W-:Y:S01]  /*10860*/  FFMA.FTZ R44, R13, R38.reuse, -R48 ;  /* 0x000000260d2c7223 */ /* 0x080fe20000010830 */
[----:B------:R-:W0:Y:S01]  /*10870*/  MUFU.EX2 R160, R160 ;  /* 0x000000a000a07308 */ /* 0x000e220000000800 */
[-C--:B------:R-:W-:Y:S01]  /*10880*/  FFMA.FTZ R14, R15, R38.reuse, -R30 ;  /* 0x000000260f0e7223 */ /* 0x080fe2000001081e */
[-CC-:B------:R-:W-:Y:S01]  /*10890*/  FFMA.FTZ R4, R43, R38.reuse, -R48.reuse ;  /* 0x000000262b047223 */ /* 0x180fe20000010830 */
[-CC-:B------:R-:W-:Y:S01]  /*108a0*/  FFMA.FTZ R164, R20, R38.reuse, -R48.reuse ;  /* 0x0000002614a47223 */ /* 0x180fe20000010830 */
[-C--:B------:R-:W-:Y:S01]  /*108b0*/  FFMA.FTZ R43, R165, R38.reuse, -R48 ;  /* 0x00000026a52b7223 */ /* 0x080fe20000010830 */
[-C--:B------:R-:W-:Y:S01]  /*108c0*/  FFMA.FTZ R165, R24, R38.reuse, -R30 ;  /* 0x0000002618a57223 */ /* 0x080fe2000001081e */
[-C--:B------:R-:W-:Y:S01]  /*108d0*/  FFMA.FTZ R42, R21, R38.reuse, -R48 ;  /* 0x00000026152a7223 */ /* 0x080fe20000010830 */
[-C--:B------:R-:W-:Y:S01]  /*108e0*/  FFMA.FTZ R24, R25, R38.reuse, -R30 ;  /* 0x0000002619187223 */ /* 0x080fe2000001081e */
[----:B------:R-:W-:Y:S01]  /*108f0*/  MUFU.EX2 R10, R10 ;  /* 0x0000000a000a7308 */ /* 0x000fe20000000800 */
[-CC-:B------:R-:W-:Y:S01]  /*10900*/  FFMA.FTZ R166, R26, R38.reuse, -R48.reuse ;  /* 0x000000261aa67223 */ /* 0x180fe20000010830 */
[-C--:B------:R-:W-:Y:S01]  /*10910*/  FFMA.FTZ R178, R167, R38.reuse, -R48 ;  /* 0x00000026a7b27223 */ /* 0x080fe20000010830 */
[-C--:B------:R-:W-:Y:S01]  /*10920*/  FFMA.FTZ R167, R28, R38.reuse, -R30 ;  /* 0x000000261ca77223 */ /* 0x080fe2000001081e */
[-C--:B------:R-:W-:Y:S01]  /*10930*/  FFMA.FTZ R26, R27, R38.reuse, -R48 ;  /* 0x000000261b1a7223 */ /* 0x080fe20000010830 */
[-C--:B------:R-:W-:Y:S01]  /*10940*/  FFMA.FTZ R28, R29, R38.reuse, -R30 ;  /* 0x000000261d1c7223 */ /* 0x080fe2000001081e */
[-CC-:B------:R-:W-:Y:S01]  /*10950*/  FFMA.FTZ R172, R41, R38.reuse, -R48.reuse ;  /* 0x0000002629ac7223 */ /* 0x180fe20000010830 */
[----:B------:R-:W-:Y:S01]  /*10960*/  FFMA.FTZ R41, R169, R38, -R48 ;  /* 0x00000026a9297223 */ /* 0x000fe20000010830 */
[----:B------:R-:W1:Y:S01]  /*10970*/  MUFU.EX2 R53, R53 ;  /* 0x0000003500357308 */ /* 0x000e620000000800 */
[----:B0-----:R-:W-:Y:S01]  /*10980*/  FFMA.FTZ R7, R9, R8, R160 ;  /* 0x0000000809077223 */ /* 0x001fe200000100a0 */
[-C--:B------:R-:W-:Y:S01]  /*10990*/  FFMA.FTZ R169, R32, R38.reuse, -R30 ;  /* 0x0000002620a97223 */ /* 0x080fe2000001081e */
[-C--:B------:R-:W-:Y:S01]  /*109a0*/  FFMA.FTZ R20, R31, R38.reuse, -R48 ;  /* 0x000000261f147223 */ /* 0x080fe20000010830 */
[-C--:B------:R-:W-:Y:S01]  /*109b0*/  FFMA.FTZ R32, R33, R38.reuse, -R30 ;  /* 0x0000002621207223 */ /* 0x080fe2000001081e */
[-CC-:B------:R-:W-:Y:S01]  /*109c0*/  FFMA.FTZ R170, R34, R38.reuse, -R48.reuse ;  /* 0x0000002622aa7223 */ /* 0x180fe20000010830 */
[-C--:B------:R-:W-:Y:S01]  /*109d0*/  FFMA.FTZ R180, R171, R38.reuse, -R48 ;  /* 0x00000026abb47223 */ /* 0x080fe20000010830 */
[-C--:B------:R-:W-:Y:S01]  /*109e0*/  FFMA.FTZ R171, R36, R38.reuse, -R30 ;  /* 0x0000002624ab7223 */ /* 0x080fe2000001081e */
[----:B------:R-:W0:Y:S01]  /*109f0*/  MUFU.EX2 R46, R46 ;  /* 0x0000002e002e7308 */ /* 0x000e220000000800 */
[-C--:B------:R-:W-:Y:S01]  /*10a00*/  FFMA.FTZ R12, R35, R38.reuse, -R48 ;  /* 0x00000026230c7223 */ /* 0x080fe20000010830 */
[-C--:B------:R-:W-:Y:S01]  /*10a10*/  FFMA.FTZ R34, R39, R38.reuse, -R30 ;  /* 0x0000002627227223 */ /* 0x080fe2000001081e */
[-C--:B------:R-:W-:Y:S01]  /*10a20*/  FFMA.FTZ R35, R173, R38.reuse, -R48 ;  /* 0x00000026ad237223 */ /* 0x080fe20000010830 */
[-CC-:B------:R-:W-:Y:S01]  /*10a30*/  FFMA.FTZ R173, R45, R38.reuse, -R30.reuse ;  /* 0x000000262dad7223 */ /* 0x180fe2000001081e */
[-C--:B------:R-:W-:Y:S01]  /*10a40*/  FFMA.FTZ R36, R47, R38.reuse, -R30 ;  /* 0x000000262f247223 */ /* 0x080fe2000001081e */
[-C--:B------:R-:W-:Y:S01]  /*10a50*/  FFMA.FTZ R182, R175, R38.reuse, -R48 ;  /* 0x00000026afb67223 */ /* 0x080fe20000010830 */
[-C--:B------:R-:W-:Y:S01]  /*10a60*/  FFMA.FTZ R175, R161, R38.reuse, -R30 ;  /* 0x00000026a1af7223 */ /* 0x080fe2000001081e */
[----:B------:R-:W2:Y:S01]  /*10a70*/  MUFU.EX2 R6, R6 ;  /* 0x0000000600067308 */ /* 0x000ea20000000800 */
        /* <DEDUP_REMOVED lines=8> */
[----:B0-----:R-:W-:Y:S01]  /*10b00*/  FADD.FTZ R7, R46, R7 ;  /* 0x000000072e077221 */ /* 0x001fe20000010000 */
[-CC-:B------:R-:W-:Y:S01]  /*10b10*/  FFMA.FTZ R13, R189, R38.reuse, -R48.reuse ;  /* 0x00000026bd0d7223 */ /* 0x180fe20000010830 */
[-CC-:B------:R-:W-:Y:S01]  /*10b20*/  FFMA.FTZ R190, R191, R38.reuse, -R48.reuse ;  /* 0x00000026bfbe7223 */ /* 0x180fe20000010830 */
[-C--:B------:R-:W-:Y:S01]  /*10b30*/  FFMA.FTZ R5, R85, R38.reuse, -R48 ;  /* 0x0000002655057223 */ /* 0x080fe20000010830 */
[-CC-:B------:R-:W-:Y:S01]  /*10b40*/  FFMA.FTZ R48, R55, R38.reuse, -R30.reuse ;  /* 0x0000002637307223 */ /* 0x180fe2000001081e */
[-CC-:B------:R-:W-:Y:S01]  /*10b50*/  FFMA.FTZ R177, R57, R38.reuse, -R30.reuse ;  /* 0x0000002639b17223 */ /* 0x180fe2000001081e */
[-CC-:B------:R-:W-:Y:S01]  /*10b60*/  FFMA.FTZ R50, R59, R38.reuse, -R30.reuse ;  /* 0x000000263b327223 */ /* 0x180fe2000001081e */
[----:B------:R-:W0:Y:S01]  /*10b70*/  MUFU.EX2 R163, R163 ;  /* 0x000000a300a37308 */ /* 0x000e220000000800 */
[----:B--2---:R-:W-:Y:S01]  /*10b80*/  FADD.FTZ R8, R6, R3 ;  /* 0x0000000306087221 */ /* 0x004fe20000010000 */
[-CC-:B------:R-:W-:Y:S01]  /*10b90*/  FFMA.FTZ R179, R61, R38.reuse, -R30.reuse ;  /* 0x000000263db37223 */ /* 0x180fe2000001081e */
[-CC-:B------:R-:W-:Y:S01]  /*10ba0*/  FFMA.FTZ R52, R63, R38.reuse, -R30.reuse ;  /* 0x000000263f347223 */ /* 0x180fe2000001081e */
[-CC-:B------:R-:W-:Y:S01]  /*10bb0*/  FFMA.FTZ R181, R65, R38.reuse, -R30.reuse ;  /* 0x0000002641b57223 */ /* 0x180fe2000001081e */
[-CC-:B------:R-:W-:Y:S01]  /*10bc0*/  FFMA.FTZ R54, R67, R38.reuse, -R30.reuse ;  /* 0x0000002643367223 */ /* 0x180fe2000001081e */
[-CC-:B------:R-:W-:Y:S01]  /*10bd0*/  FFMA.FTZ R183, R69, R38.reuse, -R30.reuse ;  /* 0x0000002645b77223 */ /* 0x180fe2000001081e */
[-CC-:B------:R-:W-:Y:S01]  /*10be0*/  FFMA.FTZ R56, R71, R38.reuse, -R30.reuse ;  /* 0x0000002647387223 */ /* 0x180fe2000001081e */
[----:B------:R-:W2:Y:S01]  /*10bf0*/  MUFU.EX2 R44, R44 ;  /* 0x0000002c002c7308 */ /* 0x000ea20000000800 */
[----:B-1----:R-:W-:Y:S01]  /*10c00*/  FADD.FTZ R7, R162, R7 ;  /* 0x00000007a2077221 */ /* 0x002fe20000010000 */
[-CC-:B------:R-:W-:Y:S01]  /*10c10*/  FFMA.FTZ R185, R73, R38.reuse, -R30.reuse ;  /* 0x0000002649b97223 */ /* 0x180fe2000001081e */
[-CC-:B------:R-:W-:Y:S01]  /*10c20*/  FFMA.FTZ R58, R75, R38.reuse, -R30.reuse ;  /* 0x000000264b3a7223 */ /* 0x180fe2000001081e */
[-CC-:B------:R-:W-:Y:S01]  /*10c30*/  FFMA.FTZ R187, R77, R38.reuse, -R30.reuse ;  /* 0x000000264dbb7223 */ /* 0x180fe2000001081e */
[-CC-:B------:R-:W-:Y:S01]  /*10c40*/  FFMA.FTZ R189, R81, R38.reuse, -R30.reuse ;  /* 0x0000002651bd7223 */ /* 0x180fe2000001081e */
[----:B------:R-:W-:-:S02]  /*10c50*/  FFMA.FTZ R191, R40, R38, -R30 ;  /* 0x0000002628bf7223 */ /* 0x000fc4000001081e */
[----:B------:R-:W1:Y:S01]  /*10c60*/  MUFU.EX2 R14, R14 ;  /* 0x0000000e000e7308 */ /* 0x000e620000000800 */
[----:B0-----:R-:W-:-:S07]  /*10c70*/  FADD.FTZ R3, R163, R8 ;  /* 0x00000008a3037221 */ /* 0x001fce0000010000 */
[----:B------:R-:W0:Y:S01]  /*10c80*/  MUFU.EX2 R164, R164 ;  /* 0x000000a400a47308 */ /* 0x000e220000000800 */
[----:B--2---:R-:W-:-:S07]  /*10c90*/  FADD.FTZ R7, R44, R7 ;  /* 0x000000072c077221 */ /* 0x004fce0000010000 */
[----:B------:R-:W2:Y:S01]  /*10ca0*/  MUFU.EX2 R165, R165 ;  /* 0x000000a500a57308 */ /* 0x000ea20000000800 */
[----:B-1----:R-:W-:-:S07]  /*10cb0*/  FADD.FTZ R8, R14, R3 ;  /* 0x000000030e087221 */ /* 0x002fce0000010000 */
        /* <DEDUP_REMOVED lines=53> */
[----:B-1----:R-:W-:Y:S01]  /*11010*/  FADD.FTZ R7, R43, R60 ;  /* 0x0000003c2b077221 */ /* 0x002fe20000010000 */
[----:B------:R-:W-:-:S06]  /*11020*/  FFMA.FTZ R60, R79, R38, -R30 ;  /* 0x000000264f3c7223 */ /* 0x000fcc000001081e */
        /* <DEDUP_REMOVED lines=15> */
[----:B--2---:R-:W-:Y:S01]  /*11120*/  FADD.FTZ R7, R35, R62 ;  /* 0x0000003e23077221 */ /* 0x004fe20000010000 */
[-CC-:B------:R-:W-:Y:S01]  /*11130*/  FFMA.FTZ R62, R83, R38.reuse, -R30.reuse ;  /* 0x00000026533e7223 */ /* 0x180fe2000001081e */
[----:B------:R-:W-:-:S05]  /*11140*/  FFMA.FTZ R30, R87, R38, -R30 ;  /* 0x00000026571e7223 */ /* 0x000fca000001081e */
        /* <DEDUP_REMOVED lines=9> */
[----:B0-----:R-:W-:Y:S01]  /*111e0*/  FADD.FTZ R8, R56, R3 ;  /* 0x0000000338087221 */ /* 0x001fe20000010000 */
[----:B------:R-:W-:-:S04]  /*111f0*/  IMAD R3, R152, 0x8, R156 ;  /* 0x0000000898037824 */ /* 0x000fc800078e029c */
[----:B------:R-:W-:Y:S02]  /*11200*/  VIADD R3, R3, 0x28840 ;  /* 0x0002884003037836 */ /* 0x000fe40000000000 */
[----:B------:R-:W0:Y:S01]  /*11210*/  MUFU.EX2 R27, R27 ;  /* 0x0000001b001b7308 */ /* 0x000e220000000800 */
[----:B--2---:R-:W-:Y:S02]  /*11220*/  FADD.FTZ R40, R184, R7 ;  /* 0x00000007b8287221 */ /* 0x004fe40000010000 */
[----:B------:R-:W-:-:S04]  /*11230*/  PRMT R3, R222, 0x654, R3 ;  /* 0x00000654de037816 */ /* 0x000fc80000000003 */
[----:B------:R2:W-:Y:S01]  /*11240*/  SYNCS.ARRIVE.TRANS64.RED.A1T0 RZ, [R3+URZ], RZ ;  /* 0x000000ff03ff79a7 */ /* 0x0005e2000810043f */
[----:B------:R-:W3:Y:S01]  /*11250*/  MUFU.EX2 R58, R58 ;  /* 0x0000003a003a7308 */ /* 0x000ee20000000800 */
[----:B-1----:R-:W-:-:S07]  /*11260*/  FADD.FTZ R7, R185, R8 ;  /* 0x00000008b9077221 */ /* 0x002fce0000010000 */
[----:B------:R-:W1:Y:S01]  /*11270*/  MUFU.EX2 R186, R186 ;  /* 0x000000ba00ba7308 */ /* 0x000e620000000800 */
[----:B0-----:R-:W-:-:S07]  /*11280*/  FADD.FTZ R15, R27, R40 ;  /* 0x000000281b0f7221 */ /* 0x001fce0000010000 */
[----:B------:R-:W0:Y:S01]  /*11290*/  MUFU.EX2 R187, R187 ;  /* 0x000000bb00bb7308 */ /* 0x000e220000000800 */
[----:B---3--:R-:W-:-:S07]  /*112a0*/  FADD.FTZ R8, R58, R7 ;  /* 0x000000073a087221 */ /* 0x008fce0000010000 */
        /* <DEDUP_REMOVED lines=20> */
[----:B0-----:R-:W-:-:S03]  /*113f0*/  FADD.FTZ R8, R5, R40 ;  /* 0x0000002805087221 */ /* 0x001fc60000010000 */
[----:B--2---:R-:W-:Y:S01]  /*11400*/  FADD.FTZ R3, R30, R3 ;  /* 0x000000031e037221 */ /* 0x004fe20000010000 */
[----:B------:R-:W-:Y:S06]  /*11410*/  @!P0 BRA `(.L_x_646) ;  /* 0x0000000000048947 */ /* 0x000fec0003800000 */
[----:B------:R-:W-:Y:S01]  /*11420*/  BPT.TRAP 0x1 ;  /* 0x000000040000795c */ /* 0x000fe20000300000 */
.L_x_646:
[----:B------:R-:W-:Y:S01]  /*11430*/  IMAD R7, R11, 0x8, R156 ;  /* 0x000000080b077824 */ /* 0x000fe200078e029c */
[----:B------:R-:W-:Y:S01]  /*11440*/  ISETP.GT.AND P1, PT, R210, RZ, PT ;  /* 0x000000ffd200720c */ /* 0x000fe20003f24270 */
[-C--:B------:R-:W-:Y:S01]  /*11450*/  FMUL.FTZ R88, R88, R9.reuse ;  /* 0x0000000958587220 */ /* 0x080fe20000410000 */
[----:B------:R-:W-:Y:S01]  /*11460*/  F2FP.BF16.F32.PACK_AB R172, R4, R172 ;  /* 0x000000ac04ac723e */ /* 0x000fe200000010ff */
[----:B------:R-:W-:Y:S02]  /*11470*/  VIADD R7, R7, 0x28860 ;  /* 0x0002886007077836 */ /* 0x000fe40000000000 */
[-C--:B------:R-:W-:Y:S01]  /*11480*/  FMUL.FTZ R89, R89, R9.reuse ;  /* 0x0000000959597220 */ /* 0x080fe20000410000 */
[-C--:B------:R-:W-:Y:S01]  /*11490*/  FMUL.FTZ R92, R92, R9.reuse ;  /* 0x000000095c5c7220 */ /* 0x080fe20000410000 */
[-C--:B------:R-:W-:Y:S01]  /*114a0*/  FMUL.FTZ R93, R93, R9.reuse ;  /* 0x000000095d5d7220 */ /* 0x080fe20000410000 */
[-C--:B------:R-:W-:Y:S01]  /*114b0*/  FMUL.FTZ R96, R96, R9.reuse ;  /* 0x0000000960607220 */ /* 0x080fe20000410000 */
[----:B------:R-:W-:Y:S01]  /*114c0*/  PRMT R7, R222, 0x654, R7 ;  /* 0x00000654de077816 */ /* 0x000fe20000000007 */
[-C--:B------:R-:W-:Y:S01]  /*114d0*/  FMUL.FTZ R97, R97, R9.reuse ;  /* 0x0000000961617220 */ /* 0x080fe20000410000 */
[-C--:B------:R-:W-:Y:S01]  /*114e0*/  FMUL.FTZ R100, R100, R9.reuse ;  /* 0x0000000964647220 */ /* 0x080fe20000410000 */
[-C--:B------:R-:W-:Y:S01]  /*114f0*/  FMUL.FTZ R101, R101, R9.reuse ;  /* 0x0000000965657220 */ /* 0x080fe20000410000 */
[----:B------:R0:W-:Y:S01]  /*11500*/  SYNCS.ARRIVE.TRANS64.RED.A1T0 RZ, [R7+URZ], RZ ;  /* 0x000000ff07ff79a7 */ /* 0x0001e2000810043f */
        /* <DEDUP_REMOVED lines=91> */
[----:B------:R-:W-:Y:S01]  /*11ac0*/  IADD3 R210, R210, -0x1, RZ ;  /* 0xffffffffd2d27810 */ /* 0x000fe20007ffe0ff */
[----:B0-----:R-:W-:Y:S06]  /*11ad0*/  @P1 BRA `(.L_x_647) ;  /* 0xffffffd4007c1947 */ /* 0x001fec000383ffff */
.L_x_635:
[----:B------:R-:W-:Y:S05]  /*11ae0*/  WARPSYNC.ALL ;  /* 0x0000000000007948 */ /* 0x000fea0003800000 */
[----:B------:R-:W-:Y:S06]  /*11af0*/  BAR.ARV 0x8, 0x180 ;  /* 0x0206000000007b1d */ /* 0x000fec0000002000 */
[----:B------:R-:W-:Y:S05]  /*11b00*/  @!P0 BRA `(.L_x_648) ;  /* 0x0000000000048947 */ /* 0x000fea0003800000 */
[----:B------:R-:W-:Y:S01]  /*11b10*/  BPT.TRAP 0x1 ;  /* 0x000000040000795c */ /* 0x000fe20000300000 */
.L_x_648:
[----:B------:R-:W-:Y:S01]  /*11b20*/  IMAD R11, R152, 0x8, R156 ;  /* 0x00000008980b7824 */ /* 0x000fe200078e029c */
[----:B------:R-:W-:-:S04]  /*11b30*/  SHF.L.U32 R0, R158, 0x1f, RZ ;  /* 0x0000001f9e007819 */ /* 0x000fc800000006ff */
[----:B------:R0:W1:Y:S01]  /*11b40*/  SYNCS.PHASECHK.TRANS64.TRYWAIT P1, [R11+URZ+0x28850], R0 ;  /* 0x028850000b0075a7 */ /* 0x000062000802017f */
[----:B------:R-:W-:Y:S05]  /*11b50*/  @!P0 BRA `(.L_x_649) ;  /* 0x0000000000048947 */ /* 0x000fea0003800000 */
[----:B------:R-:W-:Y:S01]  /*11b60*/  BPT.TRAP 0x1 ;  /* 0x000000040000795c */ /* 0x000fe20000300000 */
.L_x_649:
[----:B------:R-:W-:-:S05]  /*11b70*/  VIADD R156, R156, 0x400 ;  /* 0x000004009c9c7836 */ /* 0x000fca0000000000 */
[----:B------:R-:W-:-:S04]  /*11b80*/  SHF.R.U32.HI R156, RZ, 0x4, R156 ;  /* 0x00000004ff9c7819 */ /* 0x000fc8000001169c */
[----:B------:R-:W-:-:S04]  /*11b90*/  LOP3.LUT R156, R156, 0x3fff, RZ, 0xc0, !PT ;  /* 0x00003fff9c9c7812 */ /* 0x000fc800078ec0ff */
[----:B------:R-:W-:Y:S01]  /*11ba0*/  LOP3.LUT R5, R156, 0x4000000, RZ, 0xfc, !PT ;  /* 0x040000009c057812 */ /* 0x000fe200078efcff */
[----:B-1----:R-:W-:Y:S06]  /*11bb0*/  @P1 BRA `(.L_x_650) ;  /* 0x0000000000081947 */ /* 0x002fec0003800000 */
[----:B------:R-:W1:Y:S02]  /*11bc0*/  SYNCS.PHASECHK.TRANS64.TRYWAIT P1, [R11+URZ+0x28850], R0 ;  /* 0x028850000b0075a7 */ /* 0x000e64000802017f */
[----:B-1----:R-:W-:Y:S05]  /*11bd0*/  @!P1 BRA `(.L_x_651) ;  /* 0x000000a400609947 */ /* 0x002fea0003800000 */
.L_x_650:
[----:B------:R-:W-:Y:S01]  /*11be0*/  IMAD R4, R152, 0x800, R5 ;  /* 0x0000080098047824 */ /* 0x000fe200078e0205 */
[----:B------:R-:W-:Y:S01]  /*11bf0*/  MOV R5, 0x40000040 ;  /* 0x4000004000057802 */ /* 0x000fe20000000f00 */
[----:B------:R-:W-:Y:S05]  /*11c00*/  WARPSYNC.ALL ;  /* 0x0000000000007948 */ /* 0x000fea0003800000 */
[C---:B------:R-:W-:Y:S01]  /*11c10*/  R2UR UR6, R4.reuse ;  /* 0x00000000040672ca */ /* 0x040fe200000e0000 */
[----:B------:R-:W-:Y:S01]  /*11c20*/  WARPGROUP.ARRIVE ;  /* 0x00000000000079c5 */ /* 0x000fe20000000000 */
[----:B------:R-:W-:Y:S01]  /*11c30*/  R2UR UR7, R5 ;  /* 0x00000000050772ca */ /* 0x000fe200000e0000 */
[----:B------:R-:W-:Y:S01]  /*11c40*/  VIADD R6, R4, 0x80 ;  /* 0x0000008004067836 */ /* 0x000fe20000000000 */
[----:B01----:R-:W0:Y:S01]  /*11c50*/  SHFL.BFLY PT, R0, R3, 0x2, 0x1f ;  /* 0x0c401f0003007f89 */ /* 0x003e2200000e0000 */
[----:B------:R-:W-:-:S02]  /*11c60*/  IMAD.MOV.U32 R7, RZ, RZ, 0x40000040 ;  /* 0x40000040ff077424 */ /* 0x000fc400078e00ff */
[----:B------:R-:W-:-:S08]  /*11c70*/  IMAD.MOV.U32 R5, RZ, RZ, 0x40000040 ;  /* 0x40000040ff057424 */ /* 0x000fd000078e00ff */
        /* <DEDUP_REMOVED lines=17> */
[----:B------:R-:W-:Y:S02]  /*11d90*/  R2UR UR7, R7 ;  /* 0x00000000070772ca */ /* 0x000fe400000e0000 */
[----:B------:R-:W-:Y:S01]  /*11da0*/  MOV R7, 0x40000040 ;  /* 0x4000004000077802 */ /* 0x000fe20000000f00 */
[----:B------:R-:W-:Y:S02]  /*11db0*/  WARPGROUP.DEPBAR.LE gsb0, 0x0 ;  /* 0x00008000000079c5 */ /* 0x000fe40000010000 */
[----:B------:R-:W-:-:S08]  /*11dc0*/  WARPGROUP.ARRIVE ;  /* 0x00000000000079c5 */ /* 0x000fd00000000000 */
        /* <DEDUP_REMOVED lines=9> */
[C---:B------:R-:W-:Y:S01]  /*11e60*/  VIADD R6, R4.reuse, 0x300 ;  /* 0x0000030004067836 */ /* 0x040fe20000000000 */
[----:B------:R-:W-:Y:S01]  /*11e70*/  R2UR UR7, R7 ;  /* 0x00000000070772ca */ /* 0x000fe200000e0000 */
[----:B------:R-:W-:Y:S02]  /*11e80*/  IMAD.MOV.U32 R7, RZ, RZ, 0x40000040 ;  /* 0x40000040ff077424 */ /* 0x000fe400078e00ff */
[----:B------:R-:W-:Y:S01]  /*11e90*/  VIADD R4, R4, 0x380 ;  /* 0x0000038004047836 */ /* 0x000fe20000000000 */
[----:B------:R-:W-:Y:S02]  /*11ea0*/  WARPGROUP.DEPBAR.LE gsb0, 0x0 ;  /* 0x00008000000079c5 */ /* 0x000fe40000010000 */
[----:B------:R-:W-:-:S07]  /*11eb0*/  WARPGROUP.ARRIVE ;  /* 0x00000000000079c5 */ /* 0x000fce0000000000 */
[----:B------:R-:W-:Y:S01]  /*11ec0*/  HGMMA.64x128x16.F32.BF16 R88, R180, gdesc[UR4].tnspB, R88, gsb0 ;  /* 0x41e00004b4587df0 */ /* 0x000fe20008001858 */
[----:B------:R-:W-:Y:S01]  /*11ed0*/  R2UR UR6, R6 ;  /* 0x00000000060672ca */ /* 0x000fe200000e0000 */
[----:B------:R-:W-:Y:S01]  /*11ee0*/  IMAD.MOV.U32 R6, RZ, RZ, RZ ;  /* 0x000000ffff067224 */ /* 0x000fe200078e00ff */
[----:B------:R-:W-:Y:S01]  /*11ef0*/  R2UR UR7, R7 ;  /* 0x00000000070772ca */ /* 0x000fe200000e0000 */
[----:B------:R-:W-:Y:S02]  /*11f00*/  WARPGROUP.DEPBAR.LE gsb0, 0x0 ;  /* 0x00008000000079c5 */ /* 0x000fe40000010000 */
[----:B------:R-:W-:-:S10]  /*11f10*/  WARPGROUP.ARRIVE ;  /* 0x00000000000079c5 */ /* 0x000fd40000000000 */
[----:B------:R-:W-:Y:S01]  /*11f20*/  HGMMA.64x128x16.F32.BF16 R88, R184, gdesc[UR4].tnspB, R88, gsb0 ;  /* 0x41e00004b8587df0 */ /* 0x000fe20008001858 */
[----:B------:R-:W-:Y:S01]  /*11f30*/  R2UR UR6, R4 ;  /* 0x00000000040672ca */ /* 0x000fe200000e0000 */
[----:B0-----:R-:W-:Y:S01]  /*11f40*/  FADD.FTZ R4, R0, R3 ;  /* 0x0000000300047221 */ /* 0x001fe20000010000 */
[----:B------:R-:W-:Y:S01]  /*11f50*/  R2UR UR7, R5 ;  /* 0x00000000050772ca */ /* 0x000fe200000e0000 */
[----:B------:R-:W-:Y:S01]  /*11f60*/  IMAD.MOV.U32 R3, RZ, RZ, -0x800000 ;  /* 0xff800000ff037424 */ /* 0x000fe200078e00ff */
[----:B------:R-:W0:Y:S04]  /*11f70*/  SHFL.BFLY PT, R5, R8, 0x2, 0x1f ;  /* 0x0c401f0008057f89 */ /* 0x000e2800000e0000 */
[----:B------:R-:W1:Y:S01]  /*11f80*/  SHFL.BFLY PT, R7, R4, 0x1, 0x1f ;  /* 0x0c201f0004077f89 */ /* 0x000e6200000e0000 */
[----:B0-----:R-:W-:Y:S01]  /*11f90*/  FADD.FTZ R5, R5, R8 ;  /* 0x0000000805057221 */ /* 0x001fe20000010000 */
[----:B------:R-:W-:Y:S01]  /*11fa0*/  MOV R8, RZ ;  /* 0x000000ff00087202 */ /* 0x000fe20000000f00 */
[----:B-1----:R-:W-:-:S03]  /*11fb0*/  FADD.FTZ R13, R4, R7 ;  /* 0x00000007040d7221 */ /* 0x002fc60000010000 */
[----:B------:R-:W0:Y:S02]  /*11fc0*/  SHFL.BFLY PT, R0, R5, 0x1, 0x1f ;  /* 0x0c201f0005007f89 */ /* 0x000e2400000e0000 */
[----:B------:R-:W-:-:S13]  /*11fd0*/  FSETP.NE.FTZ.AND P2, PT, R13, RZ, PT ;  /* 0x000000ff0d00720b */ /* 0x000fda0003f55000 */
[----:B------:R-:W1:Y:S01]  /*11fe0*/  @P2 MUFU.LG2 R9, R13 ;  /* 0x0000000d00092308 */ /* 0x000e620000000c00 */
[----:B0-----:R-:W-:-:S07]  /*11ff0*/  FADD.FTZ R12, R5, R0 ;  /* 0x00000000050c7221 */ /* 0x001fce0000010000 */
[----:B------:R-:W-:Y:S01]  /*12000*/  @P2 MUFU.RCP R8, R13 ;  /* 0x0000000d00082308 */ /* 0x000fe20000001000 */
[----:B------:R-:W-:Y:S01]  /*12010*/  @P2 FMUL.FTZ R5, R38, 0.69314718246459960938 ;  /* 0x3f31721826052820 */ /* 0x000fe20000410000 */
[----:B------:R-:W-:Y:S01]  /*12020*/  IMAD.MOV.U32 R0, RZ, RZ, -0x800000 ;  /* 0xff800000ff007424 */ /* 0x000fe200078e00ff */
[----:B------:R-:W-:Y:S01]  /*12030*/  FSETP.NE.FTZ.AND P1, PT, R12, RZ, PT ;  /* 0x000000ff0c00720b */ /* 0x000fe20003f35000 */
[----:B-1----:R-:W-:-:S04]  /*12040*/  @P2 FMUL.FTZ R10, R9, 0.69314718246459960938 ;  /* 0x3f317218090a2820 */ /* 0x002fc80000410000 */
[----:B------:R-:W-:-:S08]  /*12050*/  @P2 FFMA.FTZ R3, R5, R49, R10 ;  /* 0x0000003105032223 */ /* 0x000fd0000001000a */
[----:B------:R-:W0:Y:S01]  /*12060*/  @P1 MUFU.LG2 R7, R12 ;  /* 0x0000000c00071308 */ /* 0x000e220000000c00 */
[----:B------:R-:W-:-:S07]  /*12070*/  @P1 FMUL.FTZ R4, R38, 0.69314718246459960938 ;  /* 0x3f31721826041820 */ /* 0x000fce0000410000 */
[----:B------:R1:W2:Y:S01]  /*12080*/  @P1 MUFU.RCP R6, R12 ;  /* 0x0000000c00061308 */ /* 0x0002a20000001000 */
[----:B0-----:R-:W-:-:S04]  /*12090*/  @P1 FMUL.FTZ R7, R7, 0.69314718246459960938 ;  /* 0x3f31721807071820 */ /* 0x001fc80000410000 */
[----:B------:R-:W-:Y:S01]  /*120a0*/  @P1 FFMA.FTZ R0, R4, R37, R7 ;  /* 0x0000002504001223 */ /* 0x000fe20000010007 */
[----:B------:R-:W-:Y:S02]  /*120b0*/  WARPGROUP.DEPBAR.LE gsb0, 0x0 ;  /* 0x00008000000079c5 */ /* 0x000fe40000010000 */
[----:B------:R-:W-:-:S06]  /*120c0*/  WARPGROUP.ARRIVE ;  /* 0x00000000000079c5 */ /* 0x000fcc0000000000 */
[----:B------:R-:W-:Y:S03]  /*120d0*/  HGMMA.64x128x16.F32.BF16 R88, R188, gdesc[UR4].tnspB, R88, gsb0 ;  /* 0x41e00004bc587df0 */ /* 0x000fe60008001858 */
[----:B------:R-:W-:Y:S02]  /*120e0*/  WARPGROUP.DEPBAR.LE gsb0, 0x0 ;  /* 0x00008000000079c5 */ /* 0x000fe40000010000 */
[----:B-12---:R-:W-:Y:S05]  /*120f0*/  @!P0 BRA `(.L_x_652) ;  /* 0x0000000000048947 */ /* 0x006fea0003800000 */
[----:B------:R-:W-:Y:S01]  /*12100*/  BPT.TRAP 0x1 ;  /* 0x000000040000795c */ /* 0x000fe20000300000 */
.L_x_652:
[----:B------:R-:W-:Y:S02]  /*12110*/  VIADD R5, R11, 0x28860 ;  /* 0x000288600b057836 */ /* 0x000fe40000000000 */
[-C--:B------:R-:W-:Y:S01]  /*12120*/  FMUL.FTZ R63, R93, R6.reuse ;  /* 0x000000065d3f7220 */ /* 0x080fe20000410000 */
[----:B------:R-:W-:Y:S02]  /*12130*/  VIADD R152, R152, 0x1 ;  /* 0x0000000198987836 */ /* 0x000fe40000000000 */
[-C--:B------:R-:W-:Y:S01]  /*12140*/  FMUL.FTZ R52, R100, R6.reuse ;  /* 0x0000000664347220 */ /* 0x080fe20000410000 */
[-C--:B------:R-:W-:Y:S01]  /*12150*/  FMUL.FTZ R10, R88, R6.reuse ;  /* 0x00000006580a7220 */ /* 0x080fe20000410000 */
[----:B------:R-:W-:Y:S01]  /*12160*/  PRMT R5, R222, 0x654, R5 ;  /* 0x00000654de057816 */ /* 0x000fe20000000005 */
[-C--:B------:R-:W-:Y:S01]  /*12170*/  FMUL.FTZ R11, R89, R6.reuse ;  /* 0x00000006590b7220 */ /* 0x080fe20000410000 */
[----:B------:R-:W-:Y:S01]  /*12180*/  ISETP.NE.AND P0, PT, R152, 0x2, PT ;  /* 0x000000029800780c */ /* 0x000fe20003f05270 */
[----:B------:R-:W-:Y:S01]  /*12190*/  FMUL.FTZ R62, R92, R6 ;  /* 0x000000065c3e7220 */ /* 0x000fe20000410000 */
[----:B------:R0:W-:Y:S01]  /*121a0*/  SYNCS.ARRIVE.TRANS64.RED.A1T0 RZ, [R5+URZ], RZ ;  /* 0x000000ff05ff79a7 */ /* 0x0001e2000810043f */
[-C--:B------:R-:W-:Y:S01]  /*121b0*/  FMUL.FTZ R100, R90, R8.reuse ;  /* 0x000000085a647220 */ /* 0x080fe20000410000 */
[----:B------:R-:W-:Y:S01]  /*121c0*/  FMUL.FTZ R93, R91, R8 ;  /* 0x000000085b5d7220 */ /* 0x000fe20000410000 */
[-C--:B------:R-:W-:Y:S01]  /*121d0*/  FMUL.FTZ R53, R96, R6.reuse ;  /* 0x0000000660357220 */ /* 0x080fe20000410000 */
[-C--:B------:R-:W-:Y:S01]  /*121e0*/  FMUL.FTZ R54, R97, R6.reuse ;  /* 0x0000000661367220 */ /* 0x080fe20000410000 */
[-C--:B------:R-:W-:Y:S01]  /*121f0*/  FMUL.FTZ R61, R101, R6.reuse ;  /* 0x00000006653d7220 */ /* 0x080fe20000410000 */
[-C--:B------:R-:W-:Y:S01]  /*12200*/  FMUL.FTZ R51, R104, R6.reuse ;  /* 0x0000000668337220 */ /* 0x080fe20000410000 */
[-C--:B------:R-:W-:Y:S01]  /*12210*/  FMUL.FTZ R60, R105, R6.reuse ;  /* 0x00000006693c7220 */ /* 0x080fe20000410000 */
[----:B0-----:R-:W-:Y:S01]  /*12220*/  SEL R5, RZ, 0x1, P0 ;  /* 0x00000001ff057807 */ /* 0x001fe20000000000 */
        /* <DEDUP_REMOVED lines=52> */
[----:B------:R-:W-:Y:S01]  /*12570*/  FMUL.FTZ R151, R151, R8 ;  /* 0x0000000897977220 */ /* 0x000fe20000410000 */
[----:B------:R-:W-:Y:S01]  /*12580*/  LOP3.LUT R158, R158, R5, RZ, 0x3c, !PT ;  /* 0x000000059e9e7212 */ /* 0x000fe200078e3cff */
[----:B------:R-:W-:Y:S01]  /*12590*/  VIADD R207, R207, 0x1 ;  /* 0x00000001cfcf7836 */ /* 0x000fe20000000000 */
[----:B------:R-:W-:-:S07]  /*125a0*/  SEL R152, R152, RZ, P0 ;  /* 0x000000ff98987207 */ /* 0x000fce0000000000 */
.L_x_588:
[----:B------:R-:W-:Y:S05]  /*125b0*/  WARPSYNC.ALL ;  /* 0x0000000000007948 */ /* 0x000fea0003800000 */
[----:B------:R-:W0:Y:S01]  /*125c0*/  S2R R222, SR_CgaCtaId ;  /* 0x0000000000de7919 */ /* 0x000e220000008800 */
[----:B------:R-:W-:Y:S01]  /*125d0*/  MOV R5, 0x400 ;  /* 0x0000040000057802 */ /* 0x000fe20000000f00 */
[----:B------:R-:W-:Y:S01]  /*125e0*/  BSSY B0, `(.L_x_653) ;  /* 0x00001fc000007945 */ /* 0x000fe20003800000 */
[----:B------:R-:W-:Y:S02]  /*125f0*/  BAR.SYNC.DEFER_BLOCKING 0x5, 0x180 ;  /* 0x0146000000007b1d */ /* 0x000fe40000010000 */
[----:B0-----:R-:W-:-:S05]  /*12600*/  LEA R156, R222, R5, 0x18 ;  /* 0x00000005de9c7211 */ /* 0x001fca00078ec0ff */
[----:B------:R0:W1:Y:S01]  /*12610*/  LDS.128 R40, [R156+0x288d0] ;  /* 0x0288d0009c287984 */ /* 0x0000620000000c00 */
[----:B------:R-:W-:Y:S06]  /*12620*/  BAR.ARV 0x4, 0x180 ;  /* 0x0106000000007b1d */ /* 0x000fec0000002000 */
[----:B------:R-:W-:Y:S05]  /*12630*/  @P1 BRA `(.L_x_654) ;  /* 0x0000001400001947 */ /* 0x000fea0003800000 */
[----:B------:R-:W2:Y:S01]  /*12640*/  S2R R5, SR_SWINHI ;  /* 0x0000000000057919 */ /* 0x000ea20000002f00 */
[----:B------:R-:W-:Y:S05]  /*12650*/  WARPSYNC.ALL ;  /* 0x0000000000007948 */ /* 0x000fea0003800000 */
[----:B------:R-:W-:Y:S01]  /*12660*/  BAR.SYNC.DEFER_BLOCKING 0x1, 0x100 ;  /* 0x0044000000007b1d */ /* 0x000fe20000010000 */
[----:B------:R-:W-:Y:S02]  /*12670*/  F2FP.BF16.F32.PACK_AB R30, R33, R30 ;  /* 0x0000001e211e723e */ /* 0x000fe400000010ff */
[----:B------:R-:W-:Y:S02]  /*12680*/  F2FP.BF16.F32.PACK_AB R34, R35, R34 ;  /* 0x000000222322723e */ /* 0x000fe400000010ff */
[----:B------:R-:W-:Y:S01]  /*12690*/  F2FP.BF16.F32.PACK_AB R32, R45, R32 ;  /* 0x000000202d20723e */ /* 0x000fe200000010ff */
[----:B------:R-:W-:Y:S01]  /*126a0*/  ULDC.64 UR4, c[0x0][0xc00] ;  /* 0x0003000000047ab9 */ /* 0x000fe20000000a00 */
[----:B------:R-:W-:-:S02]  /*126b0*/  F2FP.BF16.F32.PACK_AB R33, R69, R70 ;  /* 0x000000464521723e */ /* 0x000fc400000010ff */
[----:B------:R-:W-:Y:S02]  /*126c0*/  F2FP.BF16.F32.PACK_AB R35, R67, R68 ;  /* 0x000000444323723e */ /* 0x000fe400000010ff */
[----:B------:R-:W-:Y:S02]  /*126d0*/  MOV R20, R156 ;  /* 0x0000009c00147202 */ /* 0x000fe40000000f00 */
[----:B--2---:R-:W-:-:S03]  /*126e0*/  MOV R21, R5 ;  /* 0x0000000500157202 */ /* 0x004fc60000000f00 */
[----:B------:R-:W-:-:S03]  /*126f0*/  IMAD.WIDE R8, R226, 0x2, R20 ;  /* 0x00000002e2087825 */ /* 0x000fc600078e0214 */
[C---:B------:R-:W-:Y:S02]  /*12700*/  LOP3.LUT R29, R8.reuse, 0x380, RZ, 0xc0, !PT ;  /* 0x00000380081d7812 */ /* 0x040fe400078ec0ff */
[C---:B------:R-:W-:Y:S02]  /*12710*/  IADD3 R95, P5, R8.reuse, 0x20, RZ ;  /* 0x00000020085f7810 */ /* 0x040fe40007fbe0ff */
[----:B------:R-:W-:Y:S02]  /*12720*/  IADD3 R97, P0, R8, 0x40, RZ ;  /* 0x0000004008617810 */ /* 0x000fe40007f1e0ff */
[----:B------:R-:W-:Y:S01]  /*12730*/  SHF.R.U64 R29, R29, 0x3, RZ ;  /* 0x000000031d1d7819 */ /* 0x000fe200000012ff */
[--C-:B------:R-:W-:Y:S01]  /*12740*/  IMAD.X R5, RZ, RZ, R9.reuse, P5 ;  /* 0x000000ffff057224 */ /* 0x100fe200028e0609 */
[----:B------:R-:W-:Y:S01]  /*12750*/  LOP3.LUT R4, R95, 0x380, RZ, 0xc0, !PT ;  /* 0x000003805f047812 */ /* 0x000fe200078ec0ff */
[----:B------:R-:W-:Y:S01]  /*12760*/  IMAD.X R7, RZ, RZ, R9, P0 ;  /* 0x000000ffff077224 */ /* 0x000fe200000e0609 */
[----:B------:R-:W-:-:S02]  /*12770*/  LOP3.LUT R6, R97, 0x380, RZ, 0xc0, !PT ;  /* 0x0000038061067812 */ /* 0x000fc400078ec0ff */
[C---:B------:R-:W-:Y:S02]  /*12780*/  IADD3 R99, P1, R8.reuse, 0x60, RZ ;  /* 0x0000006008637810 */ /* 0x040fe40007f3e0ff */
[C---:B------:R-:W-:Y:S02]  /*12790*/  IADD3 R101, P2, R8.reuse, 0x4000, RZ ;  /* 0x0000400008657810 */ /* 0x040fe40007f5e0ff */
[C---:B------:R-:W-:Y:S02]  /*127a0*/  IADD3 R103, P3, R8.reuse, 0x4020, RZ ;  /* 0x0000402008677810 */ /* 0x040fe40007f7e0ff */
[C---:B------:R-:W-:Y:S01]  /*127b0*/  IADD3 R105, P4, R8.reuse, 0x4040, RZ ;  /* 0x0000404008697810 */ /* 0x040fe20007f9e0ff */
[--C-:B------:R-:W-:Y:S01]  /*127c0*/  IMAD.X R15, RZ, RZ, R9.reuse, P2 ;  /* 0x000000ffff0f7224 */ /* 0x100fe200010e0609 */
[----:B------:R-:W-:Y:S01]  /*127d0*/  IADD3 R107, P5, R8, 0x4060, RZ ;  /* 0x00004060086b7810 */ /* 0x000fe20007fbe0ff */
[--C-:B------:R-:W-:Y:S01]  /*127e0*/  IMAD.X R25, RZ, RZ, R9.reuse, P3 ;  /* 0x000000ffff197224 */ /* 0x100fe200018e0609 */
[----:B------:R-:W-:Y:S01]  /*127f0*/  LOP3.LUT R8, R29, R8, RZ, 0x3c, !PT ;  /* 0x000000081d087212 */ /* 0x000fe200078e3cff */
[--C-:B------:R-:W-:Y:S01]  /*12800*/  IMAD.X R27, RZ, RZ, R9.reuse, P4 ;  /* 0x000000ffff1b7224 */ /* 0x100fe200020e0609 */
[----:B------:R-:W-:Y:S01]  /*12810*/  SHF.R.U64 R4, R4, 0x3, RZ ;  /* 0x0000000304047819 */ /* 0x000fe200000012ff */
[----:B------:R-:W-:Y:S01]  /*12820*/  IMAD.X R29, RZ, RZ, R9, P5 ;  /* 0x000000ffff1d7224 */ /* 0x000fe200028e0609 */
[----:B------:R-:W-:-:S02]  /*12830*/  SHF.R.U64 R6, R6, 0x3, RZ ;  /* 0x0000000306067819 */ /* 0x000fc400000012ff */
[----:B------:R-:W-:Y:S02]  /*12840*/  LOP3.LUT R12, R99, 0x380, RZ, 0xc0, !PT ;  /* 0x00000380630c7812 */ /* 0x000fe400078ec0ff */
[----:B------:R-:W-:Y:S02]  /*12850*/  LOP3.LUT R14, R101, 0x380, RZ, 0xc0, !PT ;  /* 0x00000380650e7812 */ /* 0x000fe400078ec0ff */
[----:B-1----:R-:W-:Y:S02]  /*12860*/  MOV R40, R8 ;  /* 0x0000000800287202 */ /* 0x002fe40000000f00 */
[----:B---3--:R-:W-:Y:S02]  /*12870*/  IADD3.X R13, RZ, R9, RZ, P1, !PT ;  /* 0x00000009ff0d7210 */ /* 0x008fe40000ffe4ff */
[----:B-----5:R-:W-:Y:S02]  /*12880*/  LOP3.LUT R24, R103, 0x380, RZ, 0xc0, !PT ;  /* 0x0000038067187812 */ /* 0x020fe400078ec0ff */
[----:B------:R-:W-:-:S02]  /*12890*/  LOP3.LUT R26, R105, 0x380, RZ, 0xc0, !PT ;  /* 0x00000380691a7812 */ /* 0x000fc400078ec0ff */
[----:B------:R-:W-:Y:S02]  /*128a0*/  LOP3.LUT R28, R107, 0x380, RZ, 0xc0, !PT ;  /* 0x000003806b1c7812 */ /* 0x000fe400078ec0ff */
[----:B------:R-:W-:Y:S02]  /*128b0*/  F2FP.BF16.F32.PACK_AB R8, R11, R10 ;  /* 0x0000000a0b08723e */ /* 0x000fe400000010ff */
[----:B------:R-:W-:Y:S02]  /*128c0*/  LOP3.LUT R4, R4, R95, RZ, 0x3c, !PT ;  /* 0x0000005f04047212 */ /* 0x000fe400078e3cff */
[----:B------:R-:W-:Y:S02]  /*128d0*/  LOP3.LUT R6, R6, R97, RZ, 0x3c, !PT ;  /* 0x0000006106067212 */ /* 0x000fe400078e3cff */
[----:B------:R-:W-:Y:S02]  /*128e0*/  F2FP.BF16.F32.PACK_AB R9, R93, R100 ;  /* 0x000000645d09723e */ /* 0x000fe400000010ff */
[----:B------:R-:W-:-:S02]  /*128f0*/  F2FP.BF16.F32.PACK_AB R10, R63, R62 ;  /* 0x0000003e3f0a723e */ /* 0x000fc400000010ff */
[----:B------:R-:W-:Y:S02]  /*12900*/  F2FP.BF16.F32.PACK_AB R11, R91, R92 ;  /* 0x0000005c5b0b723e */ /* 0x000fe400000010ff */
[----:B------:R-:W-:Y:S02]  /*12910*/  SHF.R.U64 R12, R12, 0x3, RZ ;  /* 0x000000030c0c7819 */ /* 0x000fe400000012ff */
[----:B------:R-:W-:Y:S01]  /*12920*/  SHF.R.U64 R14, R14, 0x3, RZ ;  /* 0x000000030e0e7819 */ /* 0x000fe200000012ff */
[----:B------:R1:W-:Y:S01]  /*12930*/  STSM.16.M88.4 [R40], R8 ;  /* 0x0000000828007844 */ /* 0x0003e20000000200 */
[----:B------:R-:W-:Y:S02]  /*12940*/  SHF.R.U64 R24, R24, 0x3, RZ ;  /* 0x0000000318187819 */ /* 0x000fe400000012ff */
[----:B------:R-:W-:Y:S02]  /*12950*/  SHF.R.U64 R26, R26, 0x3, RZ ;  /* 0x000000031a1a7819 */ /* 0x000fe400000012ff */
[----:B------:R-:W-:-:S02]  /*12960*/  SHF.R.U64 R28, R28, 0x3, RZ ;  /* 0x000000031c1c7819 */ /* 0x000fc400000012ff */
[----:B------:R-:W-:Y:S02]  /*12970*/  MOV R94, R4 ;  /* 0x00000004005e7202 */ /* 0x000fe40000000f00 */
[----:B------:R-:W-:Y:S02]  /*12980*/  MOV R93, R6 ;  /* 0x00000006005d7202 */ /* 0x000fe40000000f00 */
[----:B------:R-:W-:Y:S02]  /*12990*/  F2FP.BF16.F32.PACK_AB R4, R54, R53 ;  /* 0x000000353604723e */ /* 0x000fe400000010ff */
[----:B------:R-:W-:Y:S02]  /*129a0*/  F2FP.BF16.F32.PACK_AB R5, R89, R90 ;  /* 0x0000005a5905723e */ /* 0x000fe400000010ff */
[----:B------:R-:W-:Y:S02]  /*129b0*/  F2FP.BF16.F32.PACK_AB R6, R61, R52 ;  /* 0x000000343d06723e */ /* 0x000fe400000010ff */
[----:B------:R-:W-:-:S02]  /*129c0*/  F2FP.BF16.F32.PACK_AB R7, R87, R88 ;  /* 0x000000585707723e */ /* 0x000fc400000010ff */
[----:B------:R-:W-:Y:S02]  /*129d0*/  LOP3.LUT R12, R12, R99, RZ, 0x3c, !PT ;  /* 0x000000630c0c7212 */ /* 0x000fe400078e3cff */
[----:B------:R-:W-:Y:S01]  /*129e0*/  LOP3.LUT R14, R14, R101, RZ, 0x3c, !PT ;  /* 0x000000650e0e7212 */ /* 0x000fe200078e3cff */
[----:B------:R-:W-:Y:S01]  /*129f0*/  STSM.16.M88.4 [R94], R4 ;  /* 0x000000045e007844 */ /* 0x000fe20000000200 */
[----:B-1----:R-:W-:Y:S02]  /*12a00*/  F2FP.BF16.F32.PACK_AB R8, R60, R51 ;  /* 0x000000333c08723e */ /* 0x002fe400000010ff */
[----:B------:R-:W-:Y:S02]  /*12a10*/  F2FP.BF16.F32.PACK_AB R9, R85, R86 ;  /* 0x000000565509723e */ /* 0x000fe400000010ff */
[----:B------:R-:W-:Y:S02]  /*12a20*/  F2FP.BF16.F32.PACK_AB R10, R59, R50 ;  /* 0x000000323b0a723e */ /* 0x000fe400000010ff */
[----:B------:R-:W-:-:S02]  /*12a30*/  F2FP.BF16.F32.PACK_AB R11, R83, R84 ;  /* 0x00000054530b723e */ /* 0x000fc400000010ff */
[----:B------:R-:W-:Y:S02]  /*12a40*/  LOP3.LUT R24, R24, R103, RZ, 0x3c, !PT ;  /* 0x0000006718187212 */ /* 0x000fe400078e3cff */
[----:B------:R-:W-:Y:S01]  /*12a50*/  LOP3.LUT R26, R26, R105, RZ, 0x3c, !PT ;  /* 0x000000691a1a7212 */ /* 0x000fe200078e3cff */
[----:B------:R1:W-:Y:S01]  /*12a60*/  STSM.16.M88.4 [R93], R8 ;  /* 0x000000085d007844 */ /* 0x0003e20000000200 */
[----:B------:R-:W-:Y:S02]  /*12a70*/  LOP3.LUT R28, R28, R107, RZ, 0x3c, !PT ;  /* 0x0000006b1c1c7212 */ /* 0x000fe400078e3cff */
[----:B------:R-:W-:Y:S02]  /*12a80*/  MOV R92, R12 ;  /* 0x0000000c005c7202 */ /* 0x000fe40000000f00 */
[----:B------:R-:W-:Y:S02]  /*12a90*/  MOV R91, R14 ;  /* 0x0000000e005b7202 */ /* 0x000fe40000000f00 */
[----:B------:R-:W-:-:S02]  /*12aa0*/  MOV R63, R24 ;  /* 0x00000018003f7202 */ /* 0x000fc40000000f00 */
[----:B------:R-:W-:Y:S02]  /*12ab0*/  MOV R62, R26 ;  /* 0x0000001a003e7202 */ /* 0x000fe40000000f00 */
[----:B------:R-:W-:Y:S02]  /*12ac0*/  F2FP.BF16.F32.PACK_AB R12, R58, R49 ;  /* 0x000000313a0c723e */ /* 0x000fe400000010ff */
[----:B------:R-:W-:Y:S02]  /*12ad0*/  F2FP.BF16.F32.PACK_AB R13, R81, R82 ;  /* 0x00000052510d723e */ /* 0x000fe400000010ff */
[----:B------:R-:W-:Y:S01]  /*12ae0*/  F2FP.BF16.F32.PACK_AB R14, R57, R48 ;  /* 0x00000030390e723e */ /* 0x000fe200000010ff */
[----:B------:R-:W-:Y:S01]  /*12af0*/  IMAD.MOV.U32 R48, RZ, RZ, RZ ;  /* 0x000000ffff307224 */ /* 0x000fe200078e00ff */
[----:B------:R-:W-:Y:S02]  /*12b00*/  F2FP.BF16.F32.PACK_AB R15, R79, R80 ;  /* 0x000000504f0f723e */ /* 0x000fe400000010ff */
[----:B------:R-:W-:-:S02]  /*12b10*/  MOV R40, R28 ;  /* 0x0000001c00287202 */ /* 0x000fc40000000f00 */
[----:B------:R-:W-:Y:S01]  /*12b20*/  F2FP.BF16.F32.PACK_AB R24, R56, R47 ;  /* 0x0000002f3818723e */ /* 0x000fe200000010ff */
[----:B------:R-:W-:Y:S01]  /*12b30*/  STSM.16.M88.4 [R92], R12 ;  /* 0x0000000c5c007844 */ /* 0x000fe20000000200 */
[----:B------:R-:W-:Y:S02]  /*12b40*/  F2FP.BF16.F32.PACK_AB R25, R77, R78 ;  /* 0x0000004e4d19723e */ /* 0x000fe400000010ff */
[----:B------:R-:W-:Y:S02]  /*12b50*/  F2FP.BF16.F32.PACK_AB R26, R55, R46 ;  /* 0x0000002e371a723e */ /* 0x000fe400000010ff */
[----:B------:R-:W-:Y:S01]  /*12b60*/  F2FP.BF16.F32.PACK_AB R27, R75, R76 ;  /* 0x0000004c4b1b723e */ /* 0x000fe200000010ff */
[----:B------:R-:W2:Y:S01]  /*12b70*/  LDC R55, c[0x0][0xbe8] ;  /* 0x0002fa00ff377b82 */ /* 0x000ea20000000800 */
[----:B------:R-:W-:Y:S02]  /*12b80*/  F2FP.BF16.F32.PACK_AB R28, R44, R31 ;  /* 0x0000001f2c1c723e */ /* 0x000fe400000010ff */
[----:B------:R-:W-:Y:S01]  /*12b90*/  ISETP.NE.U32.AND P0, PT, RZ, UR4, PT ;  /* 0x00000004ff007c0c */ /* 0x000fe2000bf05070 */
[----:B------:R-:W-:Y:S01]  /*12ba0*/  STSM.16.M88.4 [R91], R24 ;  /* 0x000000185b007844 */ /* 0x000fe20000000200 */
[----:B-1----:R-:W-:-:S02]  /*12bb0*/  IADD3 R8, P1, R204, UR4, RZ ;  /* 0x00000004cc087c10 */ /* 0x002fc4000ff3e0ff */
[----:B------:R-:W-:Y:S02]  /*12bc0*/  F2FP.BF16.F32.PACK_AB R29, R73, R74 ;  /* 0x0000004a491d723e */ /* 0x000fe400000010ff */
[----:B------:R-:W-:Y:S02]  /*12bd0*/  F2FP.BF16.F32.PACK_AB R31, R71, R72 ;  /* 0x00000048471f723e */ /* 0x000fe400000010ff */
[----:B------:R-:W-:Y:S02]  /*12be0*/  F2FP.BF16.F32.PACK_AB R4, R39, R38 ;  /* 0x000000262704723e */ /* 0x000fe400000010ff */
[----:B------:R-:W-:Y:S01]  /*12bf0*/  F2FP.BF16.F32.PACK_AB R5, R65, R66 ;  /* 0x000000424105723e */ /* 0x000fe200000010ff */
[----:B------:R-:W-:Y:S01]  /*12c00*/  STSM.16.M88.4 [R63], R28 ;  /* 0x0000001c3f007844 */ /* 0x000fe20000000200 */
[----:B------:R-:W-:Y:S02]  /*12c10*/  F2FP.BF16.F32.PACK_AB R6, R37, R36 ;  /* 0x000000242506723e */ /* 0x000fe400000010ff */
[----:B------:R-:W-:Y:S01]  /*12c20*/  F2FP.BF16.F32.PACK_AB R7, R151, R64 ;  /* 0x000000409707723e */ /* 0x000fe200000010ff */
[----:B------:R-:W-:Y:S01]  /*12c30*/  STSM.16.M88.4 [R62], R32 ;  /* 0x000000203e007844 */ /* 0x000fe20000000200 */
[----:B------:R-:W-:-:S02]  /*12c40*/  ISETP.NE.AND.EX P0, PT, RZ, UR5, PT, P0 ;  /* 0x00000005ff007c0c */ /* 0x000fc4000bf05300 */
[----:B------:R-:W-:Y:S01]  /*12c50*/  IADD3.X R9, R205, UR5, RZ, P1, !PT ;  /* 0x00000005cd097c10 */ /* 0x000fe20008ffe4ff */
[----:B------:R-:W-:Y:S01]  /*12c60*/  ULDC.64 UR4, c[0x0][0xc08] ;  /* 0x0003020000047ab9 */ /* 0x000fe20000000a00 */
[----:B------:R1:W-:Y:S01]  /*12c70*/  STSM.16.M88.4 [R40], R4 ;  /* 0x0000000428007844 */ /* 0x0003e20000000200 */
[----:B------:R-:W-:Y:S01]  /*12c80*/  BAR.SYNC.DEFER_BLOCKING 0x1, 0x100 ;  /* 0x0044000000007b1d */ /* 0x000fe20000010000 */
[----:B------:R-:W-:-:S04]  /*12c90*/  ISETP.NE.U32.AND P2, PT, RZ, UR4, PT ;  /* 0x00000004ff007c0c */ /* 0x000fc8000bf45070 */
[----:B------:R-:W-:-:S13]  /*12ca0*/  ISETP.NE.AND.EX P2, PT, RZ, UR5, PT, P2 ;  /* 0x00000005ff007c0c */ /* 0x000fda000bf45320 */
[----:B------:R-:W-:Y:S01]  /*12cb0*/  @P2 IADD3 R204, P3, R204, UR4, RZ ;  /* 0x00000004cccc2c10 */ /* 0x000fe2000ff7e0ff */
[----:B------:R-:W-:Y:S02]  /*12cc0*/  ULDC UR4, c[0x0][0xa88] ;  /* 0x0002a20000047ab9 */ /* 0x000fe40000000800 */
[----:B-1----:R-:W-:Y:S01]  /*12cd0*/  IMAD.U32 R6, RZ, RZ, UR4 ;  /* 0x00000004ff067e24 */ /* 0x002fe2000f8e00ff */
[----:B------:R-:W-:Y:S01]  /*12ce0*/  @P2 IADD3.X R205, R205, UR5, RZ, P3, !PT ;  /* 0x00000005cdcd2c10 */ /* 0x000fe20009ffe4ff */
[----:B------:R1:W5:Y:S01]  /*12cf0*/  @P0 LDG.E R48, desc[UR38][R8.64] ;  /* 0x0000002608300981 */ /* 0x000362000c1e1900 */
[----:B--2---:R-:W-:Y:S01]  /*12d00*/  ISETP.NE.AND P1, PT, R55, 0x1, PT ;  /* 0x000000013700780c */ /* 0x004fe20003f25270 */
[----:B------:R-:W-:Y:S02]  /*12d10*/  IMAD R13, R208, 0x80, R224 ;  /* 0x00000080d00d7824 */ /* 0x000fe400078e02e0 */
[----:B------:R1:W5:Y:S10]  /*12d20*/  @P2 LDG.E R6, desc[UR38][R204.64] ;  /* 0x00000026cc062981 */ /* 0x000374000c1e1900 */
[----:B------:R-:W2:Y:S08]  /*12d30*/  @P1 LDC R10, c[0x0][0xbec] ;  /* 0x0002fb00ff0a1b82 */ /* 0x000eb00000000800 */
[----:B------:R-:W3:Y:S01]  /*12d40*/  @P1 LDC R11, c[0x0][0xbf0] ;  /* 0x0002fc00ff0b1b82 */ /* 0x000ee20000000800 */
[----:B-1----:R-:W-:Y:S05]  /*12d50*/  @P2 BRA `(.L_x_655) ;  /* 0x0000000000102947 */ /* 0x002fea0003800000 */
[----:B------:R-:W-:Y:S05]  /*12d60*/  @!P0 BRA `(.L_x_655) ;  /* 0x00000000000c8947 */ /* 0x000fea0003800000 */
[----:B------:R-:W4:Y:S04]  /*12d70*/  LDG.E R5, desc[UR38][R8.64] ;  /* 0x0000002608057981 */ /* 0x000f28000c1e1900 */
[----:B-----5:R-:W4:Y:S02]  /*12d80*/  LDG.E R6, desc[UR38][R8.64+0x4] ;  /* 0x0000042608067981 */ /* 0x020f24000c1e1900 */
[----:B----4-:R-:W-:-:S07]  /*12d90*/  IADD3 R6, -R5, R6, RZ ;  /* 0x0000000605067210 */ /* 0x010fce0007ffe1ff */
.L_x_655:
[----:B------:R-:W-:Y:S01]  /*12da0*/  SHF.R.S32.HI R54, RZ, 0x1f, R203 ;  /* 0x0000001fff367819 */ /* 0x000fe200000114cb */
[----:B--2---:R-:W-:Y:S01]  /*12db0*/  @P1 IMAD.HI.U32 R4, R13, R10, RZ ;  /* 0x0000000a0d041227 */ /* 0x004fe200078e00ff */
[----:B------:R-:W-:Y:S01]  /*12dc0*/  ULDC.64 UR4, c[0x0][0xb90] ;  /* 0x0002e40000047ab9 */ /* 0x000fe20000000a00 */
[----:B-----5:R-:W-:Y:S02]  /*12dd0*/  SHF.R.S32.HI R49, RZ, 0x1f, R48 ;  /* 0x0000001fff317819 */ /* 0x020fe40000011430 */
[----:B------:R-:W-:Y:S01]  /*12de0*/  IMAD R8, R54, UR4, RZ ;  /* 0x0000000436087c24 */ /* 0x000fe2000f8e02ff */
[----:B------:R-:W-:Y:S01]  /*12df0*/  SEL R40, R209, RZ, !P0 ;  /* 0x000000ffd1287207 */ /* 0x000fe20004000000 */
[----:B------:R-:W-:Y:S01]  /*12e00*/  IMAD.MOV.U32 R7, RZ, RZ, R13 ;  /* 0x000000ffff077224 */ /* 0x000fe200078e000d */
[----:B---3--:R-:W-:Y:S01]  /*12e10*/  @P1 SHF.R.U32.HI R7, RZ, R11, R4 ;  /* 0x0000000bff071219 */ /* 0x008fe20000011604 */
[----:B------:R-:W-:Y:S01]  /*12e20*/  IMAD.WIDE.U32 R4, R203, UR4, R48 ;  /* 0x00000004cb047c25 */ /* 0x000fe2000f8e0030 */
[----:B------:R-:W-:-:S03]  /*12e30*/  SEL R57, R206, RZ, !P0 ;  /* 0x000000ffce397207 */ /* 0x000fc60004000000 */
[----:B------:R-:W-:Y:S01]  /*12e40*/  IMAD R9, R203, UR5, R8 ;  /* 0x00000005cb097c24 */ /* 0x000fe2000f8e0208 */
[----:B------:R-:W-:Y:S01]  /*12e50*/  ULDC.64 UR4, c[0x0][0xb98] ;  /* 0x0002e60000047ab9 */ /* 0x000fe20000000a00 */
[----:B------:R-:W-:Y:S02]  /*12e60*/  IMAD.MOV R8, RZ, RZ, -R7 ;  /* 0x000000ffff087224 */ /* 0x000fe400078e0a07 */
[----:B------:R-:W-:Y:S02]  /*12e70*/  IMAD.IADD R5, R5, 0x1, R9 ;  /* 0x0000000105057824 */ /* 0x000fe400078e0209 */
[----:B------:R-:W-:Y:S02]  /*12e80*/  IMAD R9, R55, R8, R13 ;  /* 0x0000000837097224 */ /* 0x000fe400078e020d */
[----:B------:R-:W-:Y:S02]  /*12e90*/  IMAD.IADD R11, R16, 0x1, R228 ;  /* 0x00000001100b7824 */ /* 0x000fe400078e02e4 */
[----:B------:R-:W-:-:S02]  /*12ea0*/  IMAD R8, R40, UR4, RZ ;  /* 0x0000000428087c24 */ /* 0x000fc4000f8e02ff */
[----:B------:R-:W-:-:S04]  /*12eb0*/  IMAD.WIDE.U32 R4, R57, UR4, R4 ;  /* 0x0000000439047c25 */ /* 0x000fc8000f8e0004 */
[----:B------:R-:W-:Y:S01]  /*12ec0*/  IMAD.WIDE R20, R11, 0x2, R20 ;  /* 0x000000020b147825 */ /* 0x000fe200078e0214 */
[----:B------:R-:W-:Y:S02]  /*12ed0*/  SHF.R.S32.HI R11, RZ, 0x1f, R7 ;  /* 0x0000001fff0b7819 */ /* 0x000fe40000011407 */
[----:B------:R-:W-:Y:S01]  /*12ee0*/  IADD3 R4, P2, R7, R4, RZ ;  /* 0x0000000407047210 */ /* 0x000fe20007f5e0ff */
[----:B------:R-:W-:Y:S01]  /*12ef0*/  IMAD R10, R57, UR5, R8 ;  /* 0x00000005390a7c24 */ /* 0x000fe2000f8e0208 */
[----:B------:R-:W-:Y:S01]  /*12f00*/  SHF.R.S32.HI R8, RZ, 0x1f, R9 ;  /* 0x0000001fff087819 */ /* 0x000fe20000011409 */
[----:B------:R-:W-:Y:S01]  /*12f10*/  ULDC.64 UR4, c[0x0][0xb88] ;  /* 0x0002e20000047ab9 */ /* 0x000fe20000000a00 */
[----:B------:R-:W-:Y:S01]  /*12f20*/  IADD3 R7, P0, R20, 0x1000, RZ ;  /* 0x0000100014077810 */ /* 0x000fe20007f1e0ff */
[----:B------:R-:W-:Y:S01]  /*12f30*/  IMAD R59, R6, R55, RZ ;  /* 0x00000037063b7224 */ /* 0x000fe200078e02ff */
[----:B------:R-:W-:Y:S01]  /*12f40*/  IADD3.X R5, R11, R5, R10, P2, !PT ;  /* 0x000000050b057210 */ /* 0x000fe200017fe40a */
[----:B------:R-:W-:Y:S01]  /*12f50*/  IMAD R12, R8, UR4, RZ ;  /* 0x00000004080c7c24 */ /* 0x000fe2000f8e02ff */
[----:B------:R-:W-:-:S02]  /*12f60*/  IADD3 R29, P3, R20, 0x4000, RZ ;  /* 0x00004000141d7810 */ /* 0x000fc40007f7e0ff */
[----:B------:R-:W-:Y:S01]  /*12f70*/  IADD3 R13, P4, R20, 0x2000, RZ ;  /* 0x00002000140d7810 */ /* 0x000fe20007f9e0ff */
[----:B------:R-:W-:Y:S01]  /*12f80*/  IMAD R11, R9, UR5, R12 ;  /* 0x00000005090b7c24 */ /* 0x000fe2000f8e020c */
[----:B------:R-:W-:Y:S01]  /*12f90*/  LOP3.LUT R28, R29, 0x380, RZ, 0xc0, !PT ;  /* 0x000003801d1c7812 */ /* 0x000fe200078ec0ff */
[----:B------:R-:W-:Y:S01]  /*12fa0*/  IMAD.WIDE.U32 R4, R9, UR4, R4 ;  /* 0x0000000409047c25 */ /* 0x000fe2000f8e0004 */
[----:B------:R-:W-:Y:S01]  /*12fb0*/  ULDC.64 UR4, c[0x0][0xb50] ;  /* 0x0002d40000047ab9 */ /* 0x000fe20000000a00 */
[----:B------:R-:W-:Y:S02]  /*12fc0*/  LOP3.LUT R12, R13, 0x380, RZ, 0xc0, !PT ;  /* 0x000003800d0c7812 */ /* 0x000fe400078ec0ff */
[----:B------:R-:W-:Y:S01]  /*12fd0*/  IMAD.IADD R5, R5, 0x1, R11 ;  /* 0x0000000105057824 */ /* 0x000fe200078e020b */
[----:B------:R-:W-:Y:S01]  /*12fe0*/  LEA R10, P2, R4, UR4, 0x2 ;  /* 0x00000004040a7c11 */ /* 0x000fe2000f8410ff */
[----:B------:R-:W-:Y:S01]  /*12ff0*/  IMAD.X R9, RZ, RZ, R21, P0 ;  /* 0x000000ffff097224 */ /* 0x000fe200000e0615 */
[----:B------:R-:W-:-:S02]  /*13000*/  LOP3.LUT P0, RZ, R212, 0x3, RZ, 0xc0, !PT ;  /* 0x00000003d4ff7812 */ /* 0x000fc4000780c0ff */
[----:B------:R-:W-:Y:S01]  /*13010*/  LEA.HI.X R11, R4, UR5, R5, 0x2, P2 ;  /* 0x00000005040b7c11 */ /* 0x000fe200090f1405 */
[----:B------:R-:W-:Y:S01]  /*13020*/  SHFL.IDX PT, R50, R10, RZ, 0x1c1f ;  /* 0x001c1fff0a327589 */ /* 0x000fe200000e0000 */
[----:B------:R-:W-:Y:S01]  /*13030*/  IADD3 R25, P2, R20, 0x3000, RZ ;  /* 0x0000300014197810 */ /* 0x000fe20007f5e0ff */
[----:B------:R-:W-:Y:S01]  /*13040*/  IMAD R4, R208, 0x80, R223 ;  /* 0x00000080d0047824 */ /* 0x000fe200078e02df */
[----:B------:R-:W-:Y:S01]  /*13050*/  LOP3.LUT R8, R7, 0x380, RZ, 0xc0, !PT ;  /* 0x0000038007087812 */ /* 0x000fe200078ec0ff */
[----:B------:R-:W1:Y:S01]  /*13060*/  SHFL.IDX PT, R51, R11, RZ, 0x1c1f ;  /* 0x001c1fff0b337589 */ /* 0x000e6200000e0000 */
[----:B------:R-:W-:Y:S01]  /*13070*/  LOP3.LUT R24, R25, 0x380, RZ, 0xc0, !PT ;  /* 0x0000038019187812 */ /* 0x000fe200078ec0ff */
[----:B------:R-:W-:Y:S01]  /*13080*/  ULDC.64 UR4, c[0x0][0xaa0] ;  /* 0x0002a80000047ab9 */ /* 0x000fe20000000a00 */
[----:B------:R-:W-:Y:S01]  /*13090*/  SHF.R.U64 R28, R28, 0x3, RZ ;  /* 0x000000031c1c7819 */ /* 0x000fe200000012ff */
[----:B------:R-:W-:Y:S01]  /*130a0*/  SHFL.IDX PT, R52, R10, 0x1, 0x1c1f ;  /* 0x003c1f000a347f89 */ /* 0x000fe200000e0000 */
[----:B------:R-:W-:-:S02]  /*130b0*/  SHF.R.U64 R24, R24, 0x3, RZ ;  /* 0x0000000318187819 */ /* 0x000fc400000012ff */
[----:B------:R-:W-:Y:S01]  /*130c0*/  SHF.R.U64 R12, R12, 0x3, RZ ;  /* 0x000000030c0c7819 */ /* 0x000fe200000012ff */
[----:B------:R-:W2:Y:S01]  /*130d0*/  SHFL.IDX PT, R53, R11, 0x1, 0x1c1f ;  /* 0x003c1f000b357f89 */ /* 0x000ea200000e0000 */
[----:B------:R-:W-:Y:S01]  /*130e0*/  LOP3.LUT R24, R24, R25, RZ, 0x3c, !PT ;  /* 0x0000001918187212 */ /* 0x000fe200078e3cff */
[--C-:B------:R-:W-:Y:S01]  /*130f0*/  IMAD.X R25, RZ, RZ, R21.reuse, P2 ;  /* 0x000000ffff197224 */ /* 0x100fe200010e0615 */
[C---:B------:R-:W-:Y:S01]  /*13100*/  ISETP.GE.OR P2, PT, R4.reuse, R59, P0 ;  /* 0x0000003b0400720c */ /* 0x040fe20000746670 */
[----:B------:R-:W-:Y:S01]  /*13110*/  VIADD R4, R4, 0x8 ;  /* 0x0000000804047836 */ /* 0x000fe20000000000 */
[----:B------:R-:W-:Y:S02]  /*13120*/  SHF.R.U64 R8, R8, 0x3, RZ ;  /* 0x0000000308087819 */ /* 0x000fe400000012ff */
[----:B------:R-:W-:Y:S01]  /*13130*/  LOP3.LUT R28, R28, R29, RZ, 0x3c, !PT ;  /* 0x0000001d1c1c7212 */ /* 0x000fe200078e3cff */
[----:B------:R-:W-:Y:S01]  /*13140*/  IMAD.X R29, RZ, RZ, R21, P3 ;  /* 0x000000ffff1d7224 */ /* 0x000fe200018e0615 */
[----:B------:R-:W-:-:S02]  /*13150*/  ISETP.GE.OR P0, PT, R4, R59, P0 ;  /* 0x0000003b0400720c */ /* 0x000fc40000706670 */
[----:B------:R-:W-:Y:S02]  /*13160*/  LOP3.LUT R12, R12, R13, RZ, 0x3c, !PT ;  /* 0x0000000d0c0c7212 */ /* 0x000fe400078e3cff */
[----:B------:R-:W-:Y:S02]  /*13170*/  LOP3.LUT R8, R8, R7, RZ, 0x3c, !PT ;  /* 0x0000000708087212 */ /* 0x000fe400078e3cff */
[----:B------:R-:W-:Y:S01]  /*13180*/  IADD3.X R13, RZ, R21, RZ, P4, !PT ;  /* 0x00000015ff0d7210 */ /* 0x000fe200027fe4ff */
[----:B-1----:R1:W-:Y:S01]  /*13190*/  @!P2 ST.E desc[UR38][R50.64], R0 ;  /* 0x000000003200a985 */ /* 0x0023e2000c101926 */
[C---:B------:R-:W-:Y:S02]  /*131a0*/  IADD3 R5, P3, R20.reuse, 0x7000, RZ ;  /* 0x0000700014057810 */ /* 0x040fe40007f7e0ff */
[C---:B------:R-:W-:Y:S02]  /*131b0*/  IADD3 R33, P5, R20.reuse, 0x5000, RZ ;  /* 0x0000500014217810 */ /* 0x040fe40007fbe0ff */
[C---:B------:R-:W-:Y:S01]  /*131c0*/  IADD3 R37, P4, R20.reuse, 0x6000, RZ ;  /* 0x0000600014257810 */ /* 0x040fe20007f9e0ff */
[----:B------:R-:W-:Y:S01]  /*131d0*/  IMAD.X R45, RZ, RZ, R21, P3 ;  /* 0x000000ffff2d7224 */ /* 0x000fe200018e0615 */
[----:B------:R-:W-:Y:S01]  /*131e0*/  LOP3.LUT R7, R20, 0x380, RZ, 0xc0, !PT ;  /* 0x0000038014077812 */ /* 0x000fe200078ec0ff */
[----:B--2---:R2:W-:Y:S01]  /*131f0*/  @!P0 ST.E desc[UR38][R52.64], R3 ;  /* 0x0000000334008985 */ /* 0x0045e2000c101926 */
[----:B------:R-:W-:-:S02]  /*13200*/  LOP3.LUT R4, R5, 0x380, RZ, 0xc0, !PT ;  /* 0x0000038005047812 */ /* 0x000fc400078ec0ff */
[----:B------:R-:W-:Y:S01]  /*13210*/  LOP3.LUT R32, R33, 0x380, RZ, 0xc0, !PT ;  /* 0x0000038021207812 */ /* 0x000fe200078ec0ff */
[----:B-1----:R-:W1:Y:S01]  /*13220*/  @P1 LDC R51, c[0x0][0xbec] ;  /* 0x0002fb00ff331b82 */ /* 0x002e620000000800 */
[----:B------:R-:W-:Y:S01]  /*13230*/  LOP3.LUT R36, R37, 0x380, RZ, 0xc0, !PT ;  /* 0x0000038025247812 */ /* 0x000fe200078ec0ff */
[----:B------:R-:W5:Y:S01]  /*13240*/  LD.E.128 R8, desc[UR38][R8.64] ;  /* 0x0000002608087980 */ /* 0x000f62000c101d00 */
[----:B------:R-:W-:Y:S02]  /*13250*/  SHF.R.U64 R7, R7, 0x3, RZ ;  /* 0x0000000307077819 */ /* 0x000fe400000012ff */
[----:B------:R-:W-:Y:S01]  /*13260*/  SHF.R.U64 R4, R4, 0x3, RZ ;  /* 0x0000000304047819 */ /* 0x000fe200000012ff */
[----:B------:R-:W5:Y:S01]  /*13270*/  LD.E.128 R12, desc[UR38][R12.64] ;  /* 0x000000260c0c7980 */ /* 0x000f62000c101d00 */
[----:B------:R-:W-:Y:S01]  /*13280*/  SHF.R.U64 R32, R32, 0x3, RZ ;  /* 0x0000000320207819 */ /* 0x000fe200000012ff */
[----:B--2---:R-:W-:Y:S01]  /*13290*/  IMAD R3, R49, UR4, RZ ;  /* 0x0000000431037c24 */ /* 0x004fe2000f8e02ff */
[----:B------:R-:W-:Y:S01]  /*132a0*/  SHF.R.U64 R36, R36, 0x3, RZ ;  /* 0x0000000324247819 */ /* 0x000fe200000012ff */
[----:B------:R-:W2:Y:S01]  /*132b0*/  @P1 LDC R49, c[0x0][0xbf0] ;  /* 0x0002fc00ff311b82 */ /* 0x000ea20000000800 */
[----:B------:R-:W-:Y:S01]  /*132c0*/  LOP3.LUT R20, R7, R20, RZ, 0x3c, !PT ;  /* 0x0000001407147212 */ /* 0x000fe200078e3cff */
[----:B------:R-:W5:Y:S01]  /*132d0*/  LD.E.128 R24, desc[UR38][R24.64] ;  /* 0x0000002618187980 */ /* 0x000f62000c101d00 */
[----:B------:R-:W-:Y:S01]  /*132e0*/  LOP3.LUT R32, R32, R33, RZ, 0x3c, !PT ;  /* 0x0000002120207212 */ /* 0x000fe200078e3cff */
[--C-:B------:R-:W-:Y:S01]  /*132f0*/  IMAD.X R33, RZ, RZ, R21.reuse, P5 ;  /* 0x000000ffff217224 */ /* 0x100fe200028e0615 */
[----:B------:R-:W-:Y:S01]  /*13300*/  LOP3.LUT R36, R36, R37, RZ, 0x3c, !PT ;  /* 0x0000002524247212 */ /* 0x000fe200078e3cff */
[----:B------:R-:W-:Y:S01]  /*13310*/  IMAD.X R37, RZ, RZ, R21, P4 ;  /* 0x000000ffff257224 */ /* 0x000fe200020e0615 */
[----:B------:R-:W-:Y:S01]  /*13320*/  LOP3.LUT R44, R4, R5, RZ, 0x3c, !PT ;  /* 0x00000005042c7212 */ /* 0x000fe200078e3cff */
[C---:B------:R-:W-:Y:S01]  /*13330*/  IMAD R3, R48.reuse, UR5, R3 ;  /* 0x0000000530037c24 */ /* 0x040fe2000f8e0203 */
[----:B------:R3:W5:Y:S04]  /*13340*/  LD.E.128 R4, desc[UR38][R20.64] ;  /* 0x0000002614047980 */ /* 0x000768000c101d00 */
[----:B------:R-:W5:Y:S04]  /*13350*/  LD.E.128 R28, desc[UR38][R28.64] ;  /* 0x000000261c1c7980 */ /* 0x000f68000c101d00 */
[----:B------:R-:W5:Y:S01]  /*13360*/  LD.E.128 R32, desc[UR38][R32.64] ;  /* 0x0000002620207980 */ /* 0x000f62000c101d00 */
[----:B---3--:R-:W-:Y:S01]  /*13370*/  IMAD.WIDE.U32 R20, R48, UR4, RZ ;  /* 0x0000000430147c25 */ /* 0x008fe2000f8e00ff */
[----:B------:R-:W-:-:S02]  /*13380*/  ULDC.64 UR4, c[0x0][0xae8] ;  /* 0x0002ba0000047ab9 */ /* 0x000fc40000000a00 */
[----:B------:R-:W5:Y:S01]  /*13390*/  LD.E.128 R36, desc[UR38][R36.64] ;  /* 0x0000002624247980 */ /* 0x000f62000c101d00 */
[----:B------:R-:W-:Y:S01]  /*133a0*/  IMAD.IADD R21, R21, 0x1, R3 ;  /* 0x0000000115157824 */ /* 0x000fe200078e0203 */
[----:B------:R-:W-:Y:S01]  /*133b0*/  LEA R3, R202, R153, 0x5 ;  /* 0x00000099ca037211 */ /* 0x000fe200078e28ff */
[----:B------:R-:W-:Y:S01]  /*133c0*/  IMAD R0, R54, UR4, RZ ;  /* 0x0000000436007c24 */ /* 0x000fe2000f8e02ff */
[----:B------:R-:W5:Y:S03]  /*133d0*/  LD.E.128 R44, desc[UR38][R44.64] ;  /* 0x000000262c2c7980 */ /* 0x000f66000c101d00 */
[----:B------:R-:W-:Y:S01]  /*133e0*/  IMAD R48, R208, 0x80, R3 ;  /* 0x00000080d0307824 */ /* 0x000fe200078e0203 */
[----:B------:R-:W-:Y:S01]  /*133f0*/  @!PT LDS RZ, [RZ] ;  /* 0x00000000fffff984 */ /* 0x000fe20000000800 */
[----:B------:R-:W-:Y:S01]  /*13400*/  @!PT LDS RZ, [RZ] ;  /* 0x00000000fffff984 */ /* 0x000fe20000000800 */
[----:B------:R-:W-:Y:S01]  /*13410*/  @!PT LDS RZ, [RZ] ;  /* 0x00000000fffff984 */ /* 0x000fe20000000800 */
[----:B------:R-:W-:Y:S01]  /*13420*/  @!PT LDS RZ, [RZ] ;  /* 0x00000000fffff984 */ /* 0x000fe20000000800 */
[----:B------:R3:W-:Y:S06]  /*13430*/  MEMBAR.ALL.CTA ;  /* 0x0000000000007992 */ /* 0x0007ec0000008000 */
[----:B---3--:R-:W3:Y:S01]  /*13440*/  FENCE.VIEW.ASYNC.S ;  /* 0x00000000000073c6 */ /* 0x008ee20000000000 */
[----:B------:R-:W-:-:S02]  /*13450*/  IMAD R3, R203, UR5, R0 ;  /* 0x00000005cb037c24 */ /* 0x000fc4000f8e0200 */
[----:B------:R-:W-:Y:S01]  /*13460*/  IMAD.WIDE.U32 R20, R203, UR4, R20 ;  /* 0x00000004cb147c25 */ /* 0x000fe2000f8e0014 */
[----:B------:R-:W-:-:S03]  /*13470*/  ULDC.64 UR4, c[0x0][0xaf0] ;  /* 0x0002bc0000047ab9 */ /* 0x000fc60000000a00 */
[----:B-1----:R-:W-:-:S04]  /*13480*/  @P1 IMAD.HI.U32 R0, R48, R51, RZ ;  /* 0x0000003330001227 */ /* 0x002fc800078e00ff */
[----:B------:R-:W-:Y:S02]  /*13490*/  IMAD.IADD R21, R21, 0x1, R3 ;  /* 0x0000000115157824 */ /* 0x000fe400078e0203 */
[----:B------:R-:W-:Y:S01]  /*134a0*/  IMAD.MOV.U32 R3, RZ, RZ, R48 ;  /* 0x000000ffff037224 */ /* 0x000fe200078e0030 */
[----:B--2---:R-:W-:Y:S01]  /*134b0*/  @P1 SHF.R.U32.HI R3, RZ, R49, R0 ;  /* 0x00000031ff031219 */ /* 0x004fe20000011600 */
[----:B------:R-:W-:Y:S02]  /*134c0*/  IMAD R40, R40, UR4, RZ ;  /* 0x0000000428287c24 */ /* 0x000fe4000f8e02ff */
[----:B------:R-:W-:Y:S01]  /*134d0*/  IMAD.WIDE.U32 R20, R57, UR4, R20 ;  /* 0x0000000439147c25 */ /* 0x000fe2000f8e0014 */
[----:B------:R-:W-:-:S03]  /*134e0*/  SHF.R.S32.HI R0, RZ, 0x1f, R3 ;  /* 0x0000001fff007819 */ /* 0x000fc60000011403 */
[----:B------:R-:W-:Y:S01]  /*134f0*/  IMAD R49, R57, UR5, R40 ;  /* 0x0000000539317c24 */ /* 0x000fe2000f8e0228 */
[----:B------:R-:W-:Y:S01]  /*13500*/  ULDC.64 UR4, c[0x0][0xae0] ;  /* 0x0002b80000047ab9 */ /* 0x000fe20000000a00 */
[----:B------:R-:W-:Y:S02]  /*13510*/  IMAD.MOV R40, RZ, RZ, -R3 ;  /* 0x000000ffff287224 */ /* 0x000fe400078e0a03 */
[----:B------:R-:W-:Y:S02]  /*13520*/  IMAD.IADD R21, R21, 0x1, R49 ;  /* 0x0000000115157824 */ /* 0x000fe400078e0231 */
[----:B------:R-:W-:Y:S02]  /*13530*/  IMAD R0, R0, UR4, RZ ;  /* 0x0000000400007c24 */ /* 0x000fe4000f8e02ff */
[----:B------:R-:W-:Y:S02]  /*13540*/  IMAD R49, R55, R40, R48 ;  /* 0x0000002837317224 */ /* 0x000fe400078e0230 */
[----:B------:R-:W-:-:S02]  /*13550*/  IMAD R51, R3, UR5, R0 ;  /* 0x0000000503337c24 */ /* 0x000fc4000f8e0200 */
[----:B------:R-:W-:Y:S01]  /*13560*/  IMAD.WIDE.U32 R20, R3, UR4, R20 ;  /* 0x0000000403147c25 */ /* 0x000fe2000f8e0014 */
[----:B------:R-:W-:Y:S01]  /*13570*/  SHF.R.S32.HI R0, RZ, 0x1f, R49 ;  /* 0x0000001fff007819 */ /* 0x000fe20000011431 */
[----:B------:R-:W-:Y:S02]  /*13580*/  ULDC.64 UR4, c[0x0][0xad8] ;  /* 0x0002b60000047ab9 */ /* 0x000fe40000000a00 */
[----:B------:R-:W-:Y:S02]  /*13590*/  IMAD R50, R208, 0x80, R153 ;  /* 0x00000080d0327824 */ /* 0x000fe400078e0299 */
[----:B------:R-:W-:Y:S02]  /*135a0*/  IMAD.IADD R21, R21, 0x1, R51 ;  /* 0x0000000115157824 */ /* 0x000fe400078e0233 */
[----:B------:R-:W-:Y:S01]  /*135b0*/  IMAD R40, R0, UR4, RZ ;  /* 0x0000000400287c24 */ /* 0x000fe2000f8e02ff */
[C---:B------:R-:W-:Y:S01]  /*135c0*/  IADD3 R0, R50.reuse, 0x20, RZ ;  /* 0x0000002032007810 */ /* 0x040fe20007ffe0ff */
[----:B------:R-:W-:Y:S01]  /*135d0*/  IMAD.WIDE.U32 R20, R49, UR4, R20 ;  /* 0x0000000431147c25 */ /* 0x000fe2000f8e0014 */
[----:B------:R-:W-:-:S03]  /*135e0*/  ISETP.GE.AND P2, PT, R50, R59, PT ;  /* 0x0000003b3200720c */ /* 0x000fc60003f46270 */
[----:B------:R-:W-:Y:S01]  /*135f0*/  IMAD R51, R49, UR5, R40 ;  /* 0x0000000531337c24 */ /* 0x000fe2000f8e0228 */
[----:B------:R-:W-:Y:S01]  /*13600*/  ULDC.64 UR4, c[0x0][0xa80] ;  /* 0x0002a00000047ab9 */ /* 0x000fe20000000a00 */
[----:B------:R-:W-:Y:S01]  /*13610*/  VIADD R3, R50, 0x40 ;  /* 0x0000004032037836 */ /* 0x000fe20000000000 */
[-C--:B------:R-:W-:Y:S01]  /*13620*/  ISETP.GE.AND P0, PT, R0, R59.reuse, PT ;  /* 0x0000003b0000720c */ /* 0x080fe20003f06270 */
[----:B------:R-:W-:Y:S01]  /*13630*/  IMAD.IADD R21, R21, 0x1, R51 ;  /* 0x0000000115157824 */ /* 0x000fe200078e0233 */
[----:B------:R-:W-:Y:S01]  /*13640*/  LEA R40, P3, R20, UR4, 0x1 ;  /* 0x0000000414287c11 */ /* 0x000fe2000f8608ff */
[----:B------:R-:W-:Y:S01]  /*13650*/  VIADD R0, R156, 0x28820 ;  /* 0x000288209c007836 */ /* 0x000fe20000000000 */
[----:B------:R-:W-:Y:S02]  /*13660*/  ISETP.GE.AND P1, PT, R3, R59, PT ;  /* 0x0000003b0300720c */ /* 0x000fe40003f26270 */
[----:B------:R-:W-:Y:S02]  /*13670*/  LEA.HI.X R3, R20, UR5, R21, 0x1, P3 ;  /* 0x0000000514037c11 */ /* 0x000fe400098f0c15 */
[----:B------:R-:W-:Y:S01]  /*13680*/  PRMT R0, RZ, 0x654, R0 ;  /* 0x00000654ff007816 */ /* 0x000fe20000000000 */
[----:B---3--:R1:W2:Y:S01]  /*13690*/  SHFL.IDX PT, R21, R40, RZ, 0x181f ;  /* 0x00181fff28157589 */ /* 0x0082a200000e0000 */
[----:B------:R-:W-:Y:S02]  /*136a0*/  BSSY B1, `(.L_x_656) ;  /* 0x000000d000017945 */ /* 0x000fe40003800000 */
[----:B------:R1:W-:Y:S01]  /*136b0*/  SYNCS.ARRIVE.TRANS64.RED.A1T0 RZ, [R0+URZ], RZ ;  /* 0x000000ff00ff79a7 */ /* 0x0003e2000810043f */
[----:B------:R1:W3:Y:S01]  /*136c0*/  SHFL.IDX PT, R49, R3, RZ, 0x181f ;  /* 0x00181fff03317589 */ /* 0x0002e200000e0000 */
[----:B------:R-:W-:Y:S05]  /*136d0*/  @P2 BRA `(.L_x_657) ;  /* 0x0000000000242947 */ /* 0x000fea0003800000 */
[----:B------:R-:W-:Y:S02]  /*136e0*/  ULDC UR4, c[0x0][0xac8] ;  /* 0x0002b20000047ab9 */ /* 0x000fe40000000800 */
[----:B------:R-:W-:Y:S02]  /*136f0*/  ISETP.GE.AND P2, PT, R16, UR4, PT ;  /* 0x0000000410007c0c */ /* 0x000fe4000bf46270 */
[----:B------:R-:W-:-:S11]  /*13700*/  ISETP.GE.AND P3, PT, R22, UR4, PT ;  /* 0x0000000416007c0c */ /* 0x000fd6000bf66270 */
[-C--:B--2---:R-:W-:Y:S02]  /*13710*/  @!P2 LEA R20, P4, R16, R21.reuse, 0x1 ;  /* 0x000000151014a211 */ /* 0x084fe400078808ff */
[----:B------:R-:W-:Y:S02]  /*13720*/  @!P3 LEA R48, P5, R22, R21, 0x1 ;  /* 0x000000151630b211 */ /* 0x000fe400078a08ff */
[-C--:B---3--:R-:W-:Y:S02]  /*13730*/  @!P2 LEA.HI.X R21, R16, R49.reuse, R17, 0x1, P4 ;  /* 0x000000311015a211 */ /* 0x088fe400020f0c11 */
[----:B------:R-:W-:-:S03]  /*13740*/  @!P3 LEA.HI.X R49, R22, R49, R2, 0x1, P5 ;  /* 0x000000311631b211 */ /* 0x000fc600028f0c02 */
[----:B-----5:R4:W-:Y:S04]  /*13750*/  @!P2 ST.E.128 desc[UR38][R20.64], R4 ;  /* 0x000000041400a985 */ /* 0x0209e8000c101d26 */
[----:B------:R4:W-:Y:S02]  /*13760*/  @!P3 ST.E.128 desc[UR38][R48.64], R28 ;  /* 0x0000001c3000b985 */ /* 0x0009e4000c101d26 */
.L_x_657:
[----:B------:R-:W-:Y:S05]  /*13770*/  BSYNC B1 ;  /* 0x0000000000017941 */ /* 0x000fea0003800000 */
.L_x_656:
[----:B----45:R4:W0:Y:S01]  /*13780*/  SHFL.IDX PT, R7, R3, 0x1, 0x181f ;  /* 0x00381f0003077f89 */ /* 0x03082200000e0000 */
        /* <DEDUP_REMOVED lines=12> */
.L_x_659:
[----:B------:R-:W-:Y:S05]  /*13850*/  BSYNC B1 ;  /* 0x0000000000017941 */ /* 0x000fea0003800000 */
.L_x_658:
[----:B0-----:R0:W0:Y:S01]  /*13860*/  SHFL.IDX PT, R7, R3, 0x2, 0x181f ;  /* 0x00581f0003077f89 */ /* 0x00102200000e0000 */
        /* <DEDUP_REMOVED lines=12> */
.L_x_661:
[----:B------:R-:W-:Y:S05]  /*13930*/  BSYNC B1 ;  /* 0x0000000000017941 */ /* 0x000fea0003800000 */
.L_x_660:
[----:B-1----:R-:W-:Y:S01]  /*13940*/  VIADD R0, R50, 0x60 ;  /* 0x0000006032007836 */ /* 0x002fe20000000000 */
[----:B0---4-:R-:W0:Y:S04]  /*13950*/  SHFL.IDX PT, R3, R3, 0x3, 0x181f ;  /* 0x00781f0003037f89 */ /* 0x011e2800000e0000 */
[----:B------:R-:W-:Y:S01]  /*13960*/  ISETP.GE.AND P0, PT, R0, R59, PT ;  /* 0x0000003b0000720c */ /* 0x000fe20003f06270 */
[----:B------:R1:W4:-:S12]  /*13970*/  SHFL.IDX PT, R7, R40, 0x3, 0x181f ;  /* 0x00781f0028077f89 */ /* 0x00031800000e0000 */
[----:B-1----:R-:W-:Y:S05]  /*13980*/  @P0 BRA `(.L_x_662) ;  /* 0x0000000c00040947 */ /* 0x002fea0003800000 */
[----:B------:R-:W-:Y:S02]  /*13990*/  ULDC UR4, c[0x0][0xac8] ;  /* 0x0002b20000047ab9 */ /* 0x000fe40000000800 */
[----:B------:R-:W-:-:S13]  /*139a0*/  ISETP.GE.AND P1, PT, R16, UR4, PT ;  /* 0x0000000410007c0c */ /* 0x000fda000bf26270 */
[----:B----4-:R-:W-:-:S04]  /*139b0*/  @!P1 LEA R4, P0, R16, R7, 0x1 ;  /* 0x0000000710049211 */ /* 0x010fc800078008ff */
        /* <DEDUP_REMOVED lines=8> */
.L_x_654:
[----:B------:R-:W-:Y:S01]  /*13a40*/  ULDC.64 UR4, c[0x0][0xc00] ;  /* 0x0003000000047ab9 */ /* 0x000fe20000000a00 */
[----:B------:R-:W-:Y:S01]  /*13a50*/  IMAD.MOV.U32 R0, RZ, RZ, RZ ;  /* 0x000000ffff007224 */ /* 0x000fe200078e00ff */
[----:B------:R-:W-:Y:S01]  /*13a60*/  ISETP.NE.U32.AND P0, PT, RZ, UR4, PT ;  /* 0x00000004ff007c0c */ /* 0x000fe2000bf05070 */
[----:B------:R-:W2:Y:S01]  /*13a70*/  LDC R21, c[0x0][0xbe8] ;  /* 0x0002fa00ff157b82 */ /* 0x000ea20000000800 */
[----:B------:R-:W-:Y:S02]  /*13a80*/  IADD3 R4, P1, R204, UR4, RZ ;  /* 0x00000004cc047c10 */ /* 0x000fe4000ff3e0ff */
[----:B------:R-:W-:Y:S02]  /*13a90*/  ISETP.NE.AND.EX P0, PT, RZ, UR5, PT, P0 ;  /* 0x00000005ff007c0c */ /* 0x000fe4000bf05300 */
[----:B------:R-:W-:Y:S01]  /*13aa0*/  IADD3.X R5, R205, UR5, RZ, P1, !PT ;  /* 0x00000005cd057c10 */ /* 0x000fe20008ffe4ff */
[----:B------:R-:W-:Y:S02]  /*13ab0*/  ULDC.64 UR4, c[0x0][0xc08] ;  /* 0x0003020000047ab9 */ /* 0x000fe40000000a00 */
[----:B------:R-:W-:-:S04]  /*13ac0*/  ISETP.NE.U32.AND P1, PT, RZ, UR4, PT ;  /* 0x00000004ff007c0c */ /* 0x000fc8000bf25070 */
[----:B------:R-:W-:-:S04]  /*13ad0*/  ISETP.NE.AND.EX P1, PT, RZ, UR5, PT, P1 ;  /* 0x00000005ff007c0c */ /* 0x000fc8000bf25310 */
[----:B------:R4:W5:Y:S09]  /*13ae0*/  @P0 LDG.E R0, desc[UR38][R4.64] ;  /* 0x0000002604000981 */ /* 0x000972000c1e1900 */
[----:B------:R-:W-:Y:S01]  /*13af0*/  @P1 IADD3 R204, P2, R204, UR4, RZ ;  /* 0x00000004cccc1c10 */ /* 0x000fe2000ff5e0ff */
[----:B------:R-:W-:-:S02]  /*13b00*/  ULDC UR4, c[0x0][0xa88] ;  /* 0x0002a20000047ab9 */ /* 0x000fc40000000800 */
[----:B------:R-:W-:Y:S01]  /*13b10*/  IMAD.U32 R8, RZ, RZ, UR4 ;  /* 0x00000004ff087e24 */ /* 0x000fe2000f8e00ff */
[----:B------:R-:W-:-:S05]  /*13b20*/  @P1 IADD3.X R205, R205, UR5, RZ, P2, !PT ;  /* 0x00000005cdcd1c10 */ /* 0x000fca00097fe4ff */
[----:B------:R4:W5:Y:S01]  /*13b30*/  @P1 LDG.E R8, desc[UR38][R204.64] ;  /* 0x00000026cc081981 */ /* 0x000962000c1e1900 */
[----:B--2---:R-:W-:Y:S01]  /*13b40*/  ISETP.NE.AND P2, PT, R21, 0x1, PT ;  /* 0x000000011500780c */ /* 0x004fe20003f45270 */
[----:B------:R-:W2:-:S12]  /*13b50*/  S2R R3, SR_TID.X ;  /* 0x0000000000037919 */ /* 0x000e980000002100 */
[----:B------:R-:W0:Y:S08]  /*13b60*/  @P2 LDC R20, c[0x0][0xbec] ;  /* 0x0002fb00ff142b82 */ /* 0x000e300000000800 */
[----:B------:R-:W0:Y:S01]  /*13b70*/  @P2 LDC R25, c[0x0][0xbf0] ;  /* 0x0002fc00ff192b82 */ /* 0x000e220000000800 */
[----:B--2---:R-:W-:-:S05]  /*13b80*/  VIADD R3, R3, 0xffffff80 ;  /* 0xffffff8003037836 */ /* 0x004fca0000000000 */
[----:B------:R-:W-:Y:S01]  /*13b90*/  ISETP.GE.AND P3, PT, R3, 0x80, PT ;  /* 0x000000800300780c */ /* 0x000fe20003f66270 */
[----:B----4-:R-:W-:-:S12]  /*13ba0*/  @P1 BRA `(.L_x_663) ;  /* 0x0000000000101947 */ /* 0x010fd80003800000 */
[----:B------:R-:W-:Y:S05]  /*13bb0*/  @!P0 BRA `(.L_x_663) ;  /* 0x00000000000c8947 */ /* 0x000fea0003800000 */
[----:B------:R-:W2:Y:S04]  /*13bc0*/  LDG.E R3, desc[UR38][R4.64] ;  /* 0x0000002604037981 */ /* 0x000ea8000c1e1900 */
[----:B-----5:R-:W2:Y:S02]  /*13bd0*/  LDG.E R8, desc[UR38][R4.64+0x4] ;  /* 0x0000042604087981 */ /* 0x020ea4000c1e1900 */
[----:B--2---:R-:W-:-:S07]  /*13be0*/  IADD3 R8, -R3, R8, RZ ;  /* 0x0000000803087210 */ /* 0x004fce0007ffe1ff */
.L_x_663:
[----:B------:R-:W-:Y:S01]  /*13bf0*/  BSSY B1, `(.L_x_664) ;  /* 0x000002e000017945 */ /* 0x000fe20003800000 */
[----:B------:R-:W-:Y:S02]  /*13c00*/  SHF.R.S32.HI R12, RZ, 0x1f, R203 ;  /* 0x0000001fff0c7819 */ /* 0x000fe400000114cb */
[----:B---3--:R-:W-:Y:S02]  /*13c10*/  SEL R13, R206, RZ, !P0 ;  /* 0x000000ffce0d7207 */ /* 0x008fe40004000000 */
[----:B------:R-:W-:Y:S02]  /*13c20*/  SEL R209, R209, RZ, !P0 ;  /* 0x000000ffd1d17207 */ /* 0x000fe40004000000 */
[----:B-----5:R-:W-:Y:S01]  /*13c30*/  SHF.R.S32.HI R11, RZ, 0x1f, R0 ;  /* 0x0000001fff0b7819 */ /* 0x020fe20000011400 */
[----:B------:R-:W-:Y:S06]  /*13c40*/  @P3 BRA `(.L_x_665) ;  /* 0x0000000000a03947 */ /* 0x000fec0003800000 */
[----:B------:R-:W2:Y:S01]  /*13c50*/  S2R R3, SR_TID.X ;  /* 0x0000000000037919 */ /* 0x000ea20000002100 */
[----:B------:R-:W3:Y:S02]  /*13c60*/  LDC R14, c[0x0][0xbe8] ;  /* 0x0002fa00ff0e7b82 */ /* 0x000ee40000000800 */
[----:B---3--:R-:W-:Y:S02]  /*13c70*/  IMAD R4, R8, R14, RZ ;  /* 0x0000000e08047224 */ /* 0x008fe400078e02ff */
[----:B--2---:R-:W-:-:S04]  /*13c80*/  IMAD R3, R208, 0x80, R3 ;  /* 0x00000080d0037824 */ /* 0x004fc800078e0203 */
[----:B------:R-:W-:-:S05]  /*13c90*/  VIADD R9, R3, 0xffffff80 ;  /* 0xffffff8003097836 */ /* 0x000fca0000000000 */
[----:B------:R-:W-:-:S13]  /*13ca0*/  ISETP.GE.AND P0, PT, R9, R4, PT ;  /* 0x000000040900720c */ /* 0x000fda0003f06270 */
[----:B------:R-:W-:Y:S05]  /*13cb0*/  @P0 BRA `(.L_x_665) ;  /* 0x0000000000840947 */ /* 0x000fea0003800000 */
[----:B------:R-:W-:Y:S01]  /*13cc0*/  ISETP.NE.AND P0, PT, R14, 0x1, PT ;  /* 0x000000010e00780c */ /* 0x000fe20003f05270 */
[----:B------:R-:W-:Y:S01]  /*13cd0*/  ULDC.64 UR4, c[0x0][0xb90] ;  /* 0x0002e40000047ab9 */ /* 0x000fe20000000a00 */
[----:B------:R-:W-:Y:S02]  /*13ce0*/  IMAD.MOV.U32 R4, RZ, RZ, R0 ;  /* 0x000000ffff047224 */ /* 0x000fe400078e0000 */
[----:B------:R-:W-:Y:S02]  /*13cf0*/  IMAD R10, R12, UR4, RZ ;  /* 0x000000040c0a7c24 */ /* 0x000fe4000f8e02ff */
[----:B------:R-:W-:Y:S02]  /*13d00*/  IMAD.MOV.U32 R5, RZ, RZ, R11 ;  /* 0x000000ffff057224 */ /* 0x000fe400078e000b */
[----:B------:R-:W-:Y:S02]  /*13d10*/  IMAD.MOV.U32 R3, RZ, RZ, R9 ;  /* 0x000000ffff037224 */ /* 0x000fe400078e0009 */
[----:B------:R-:W-:-:S03]  /*13d20*/  IMAD.WIDE.U32 R4, R203, UR4, R4 ;  /* 0x00000004cb047c25 */ /* 0x000fc6000f8e0004 */
[----:B------:R-:W2:Y:S01]  /*13d30*/  @P0 LDC R6, c[0x0][0xbec] ;  /* 0x0002fb00ff060b82 */ /* 0x000ea20000000800 */
[----:B------:R-:W-:Y:S01]  /*13d40*/  IMAD R7, R203, UR5, R10 ;  /* 0x00000005cb077c24 */ /* 0x000fe2000f8e020a */
[----:B------:R-:W-:-:S03]  /*13d50*/  ULDC.64 UR4, c[0x0][0xb98] ;  /* 0x0002e60000047ab9 */ /* 0x000fc60000000a00 */
[----:B------:R-:W-:-:S03]  /*13d60*/  IMAD.IADD R5, R5, 0x1, R7 ;  /* 0x0000000105057824 */ /* 0x000fc600078e0207 */
[----:B------:R-:W3:Y:S01]  /*13d70*/  @P0 LDC R15, c[0x0][0xbf0] ;  /* 0x0002fc00ff0f0b82 */ /* 0x000ee20000000800 */
[----:B------:R-:W-:-:S04]  /*13d80*/  IMAD.WIDE.U32 R4, R13, UR4, R4 ;  /* 0x000000040d047c25 */ /* 0x000fc8000f8e0004 */
[----:B--2---:R-:W-:-:S05]  /*13d90*/  @P0 IMAD.HI.U32 R6, R9, R6, RZ ;  /* 0x0000000609060227 */ /* 0x004fca00078e00ff */
[----:B---3--:R-:W-:Y:S01]  /*13da0*/  @P0 SHF.R.U32.HI R3, RZ, R15, R6 ;  /* 0x0000000fff030219 */ /* 0x008fe20000011606 */
[----:B------:R-:W-:-:S03]  /*13db0*/  IMAD R6, R209, UR4, RZ ;  /* 0x00000004d1067c24 */ /* 0x000fc6000f8e02ff */
[----:B------:R-:W-:Y:S01]  /*13dc0*/  IADD3 R4, P0, R3, R4, RZ ;  /* 0x0000000403047210 */ /* 0x000fe20007f1e0ff */
[----:B------:R-:W-:Y:S02]  /*13dd0*/  IMAD.MOV R7, RZ, RZ, -R3 ;  /* 0x000000ffff077224 */ /* 0x000fe400078e0a03 */
[----:B------:R-:W-:Y:S01]  /*13de0*/  IMAD R6, R13, UR5, R6 ;  /* 0x000000050d067c24 */ /* 0x000fe2000f8e0206 */
[----:B------:R-:W-:Y:S01]  /*13df0*/  ULDC.64 UR4, c[0x0][0xb88] ;  /* 0x0002e20000047ab9 */ /* 0x000fe20000000a00 */
[----:B------:R-:W-:Y:S01]  /*13e00*/  IMAD R7, R14, R7, R9 ;  /* 0x000000070e077224 */ /* 0x000fe200078e0209 */
[----:B------:R-:W-:-:S04]  /*13e10*/  SHF.R.S32.HI R9, RZ, 0x1f, R3 ;  /* 0x0000001fff097819 */ /* 0x000fc80000011403 */
[----:B------:R-:W-:Y:S02]  /*13e20*/  SHF.R.S32.HI R3, RZ, 0x1f, R7 ;  /* 0x0000001fff037819 */ /* 0x000fe40000011407 */
[----:B------:R-:W-:-:S03]  /*13e30*/  IADD3.X R5, R9, R5, R6, P0, !PT ;  /* 0x0000000509057210 */ /* 0x000fc600007fe406 */
[----:B------:R-:W-:Y:S02]  /*13e40*/  IMAD R6, R3, UR4, RZ ;  /* 0x0000000403067c24 */ /* 0x000fe4000f8e02ff */
[----:B------:R-:W-:-:S04]  /*13e50*/  IMAD.WIDE.U32 R4, R7, UR4, R4 ;  /* 0x0000000407047c25 */ /* 0x000fc8000f8e0004 */
[----:B------:R-:W-:Y:S01]  /*13e60*/  IMAD R3, R7, UR5, R6 ;  /* 0x0000000507037c24 */ /* 0x000fe2000f8e0206 */
[----:B------:R-:W-:Y:S02]  /*13e70*/  ULDC.64 UR4, c[0x0][0xb50] ;  /* 0x0002d40000047ab9 */ /* 0x000fe40000000a00 */
[----:B------:R-:W-:Y:S02]  /*13e80*/  LEA R6, P0, R4, UR4, 0x2 ;  /* 0x0000000404067c11 */ /* 0x000fe4000f8010ff */
[----:B------:R-:W-:-:S04]  /*13e90*/  IADD3 R3, R5, R3, RZ ;  /* 0x0000000305037210 */ /* 0x000fc80007ffe0ff */
[----:B------:R-:W-:Y:S01]  /*13ea0*/  LEA.HI.X R7, R4, UR5, R3, 0x2, P0 ;  /* 0x0000000504077c11 */ /* 0x000fe200080f1403 */
[----:B------:R-:W-:-:S05]  /*13eb0*/  IMAD.MOV.U32 R3, RZ, RZ, -0x800000 ;  /* 0xff800000ff037424 */ /* 0x000fca00078e00ff */
[----:B------:R2:W-:Y:S02]  /*13ec0*/  STG.E desc[UR38][R6.64], R3 ;  /* 0x0000000306007986 */ /* 0x0005e4000c101926 */
.L_x_665:
[----:B------:R-:W-:Y:S05]  /*13ed0*/  BSYNC B1 ;  /* 0x0000000000017941 */ /* 0x000fea0003800000 */
.L_x_664:
[----:B------:R-:W-:Y:S01]  /*13ee0*/  ULDC.64 UR4, c[0x0][0xaa0] ;  /* 0x0002a80000047ab9 */ /* 0x000fe20000000a00 */
[----:B--2---:R-:W-:Y:S02]  /*13ef0*/  IMAD R7, R202, 0x20, R153 ;  /* 0x00000020ca077824 */ /* 0x004fe400078e0299 */
[----:B------:R-:W-:Y:S02]  /*13f00*/  IMAD R3, R11, UR4, RZ ;  /* 0x000000040b037c24 */ /* 0x000fe4000f8e02ff */
[----:B------:R-:W-:-:S04]  /*13f10*/  IMAD.WIDE.U32 R4, R0, UR4, RZ ;  /* 0x0000000400047c25 */ /* 0x000fc8000f8e00ff */
[----:B------:R-:W-:Y:S01]  /*13f20*/  IMAD R3, R0, UR5, R3 ;  /* 0x0000000500037c24 */ /* 0x000fe2000f8e0203 */
[----:B------:R-:W-:Y:S01]  /*13f30*/  ULDC.64 UR4, c[0x0][0xae8] ;  /* 0x0002ba0000047ab9 */ /* 0x000fe20000000a00 */
[----:B------:R-:W-:Y:S02]  /*13f40*/  IMAD R9, R208, 0x80, R7 ;  /* 0x00000080d0097824 */ /* 0x000fe400078e0207 */
[----:B------:R-:W-:Y:S02]  /*13f50*/  IMAD.IADD R5, R5, 0x1, R3 ;  /* 0x0000000105057824 */ /* 0x000fe400078e0203 */
[----:B------:R-:W-:Y:S02]  /*13f60*/  IMAD R6, R12, UR4, RZ ;  /* 0x000000040c067c24 */ /* 0x000fe4000f8e02ff */
[----:B0-----:R-:W-:-:S04]  /*13f70*/  @P2 IMAD.HI.U32 R0, R9, R20, RZ ;  /* 0x0000001409002227 */ /* 0x001fc800078e00ff */
[C---:B------:R-:W-:Y:S02]  /*13f80*/  IMAD R7, R203.reuse, UR5, R6 ;  /* 0x00000005cb077c24 */ /* 0x040fe4000f8e0206 */
[----:B------:R-:W-:Y:S01]  /*13f90*/  IMAD.WIDE.U32 R4, R203, UR4, R4 ;  /* 0x00000004cb047c25 */ /* 0x000fe2000f8e0004 */
[----:B------:R-:W-:-:S03]  /*13fa0*/  ULDC.64 UR4, c[0x0][0xaf0] ;  /* 0x0002bc0000047ab9 */ /* 0x000fc60000000a00 */
[----:B------:R-:W-:Y:S01]  /*13fb0*/  IMAD.MOV.U32 R3, RZ, RZ, R9 ;  /* 0x000000ffff037224 */ /* 0x000fe200078e0009 */
[----:B------:R-:W-:Y:S01]  /*13fc0*/  @P2 SHF.R.U32.HI R3, RZ, R25, R0 ;  /* 0x00000019ff032219 */ /* 0x000fe20000011600 */
[----:B------:R-:W-:Y:S02]  /*13fd0*/  IMAD R6, R209, UR4, RZ ;  /* 0x00000004d1067c24 */ /* 0x000fe4000f8e02ff */
[----:B------:R-:W-:Y:S01]  /*13fe0*/  IMAD.IADD R5, R5, 0x1, R7 ;  /* 0x0000000105057824 */ /* 0x000fe200078e0207 */
[----:B------:R-:W-:Y:S01]  /*13ff0*/  SHF.R.S32.HI R0, RZ, 0x1f, R3 ;  /* 0x0000001fff007819 */ /* 0x000fe20000011403 */
[C---:B------:R-:W-:Y:S02]  /*14000*/  IMAD R7, R13.reuse, UR5, R6 ;  /* 0x000000050d077c24 */ /* 0x040fe4000f8e0206 */
[----:B------:R-:W-:Y:S01]  /*14010*/  IMAD.WIDE.U32 R4, R13, UR4, R4 ;  /* 0x000000040d047c25 */ /* 0x000fe2000f8e0004 */
[----:B------:R-:W-:-:S03]  /*14020*/  ULDC.64 UR4, c[0x0][0xae0] ;  /* 0x0002b80000047ab9 */ /* 0x000fc60000000a00 */
[----:B------:R-:W-:Y:S01]  /*14030*/  IMAD.MOV R6, RZ, RZ, -R3 ;  /* 0x000000ffff067224 */ /* 0x000fe200078e0a03 */
[----:B------:R-:W-:Y:S01]  /*14040*/  IADD3 R5, R5, R7, RZ ;  /* 0x0000000705057210 */ /* 0x000fe20007ffe0ff */
[----:B------:R-:W-:Y:S02]  /*14050*/  IMAD R0, R0, UR4, RZ ;  /* 0x0000000400007c24 */ /* 0x000fe4000f8e02ff */
[----:B------:R-:W-:Y:S02]  /*14060*/  IMAD R7, R21, R6, R9 ;  /* 0x0000000615077224 */ /* 0x000fe400078e0209 */
[C---:B------:R-:W-:Y:S02]  /*14070*/  IMAD R9, R3.reuse, UR5, R0 ;  /* 0x0000000503097c24 */ /* 0x040fe4000f8e0200 */
[----:B------:R-:W-:Y:S01]  /*14080*/  IMAD.WIDE.U32 R4, R3, UR4, R4 ;  /* 0x0000000403047c25 */ /* 0x000fe2000f8e0004 */
[----:B------:R-:W-:Y:S01]  /*14090*/  SHF.R.S32.HI R0, RZ, 0x1f, R7 ;  /* 0x0000001fff007819 */ /* 0x000fe20000011407 */
[----:B------:R-:W-:-:S02]  /*140a0*/  ULDC.64 UR4, c[0x0][0xad8] ;  /* 0x0002b60000047ab9 */ /* 0x000fc40000000a00 */
        /* <DEDUP_REMOVED lines=11> */
[----:B------:R0:W2:Y:S04]  /*14160*/  SHFL.IDX PT, R3, R4, RZ, 0x181f ;  /* 0x00181fff04037589 */ /* 0x0000a800000e0000 */
[----:B------:R0:W3:Y:S02]  /*14170*/  SHFL.IDX PT, R14, R0, RZ, 0x181f ;  /* 0x00181fff000e7589 */ /* 0x0000e400000e0000 */
.L_x_868:
[----:B------:R-:W-:Y:S01]  /*14180*/  IMAD R8, R8, R21, RZ ;  /* 0x0000001508087224 */ /* 0x000fe200078e02ff */
[----:B------:R-:W-:Y:S04]  /*14190*/  BSSY B1, `(.L_x_667) ;  /* 0x000000c000017945 */ /* 0x000fe80003800000 */
[----:B------:R-:W-:-:S13]  /*141a0*/  ISETP.GE.AND P0, PT, R6, R8, PT ;  /* 0x000000080600720c */ /* 0x000fda0003f06270 */
[----:B------:R-:W-:Y:S05]  /*141b0*/  @P0 BRA `(.L_x_668) ;  /* 0x0000000000240947 */ /* 0x000fea0003800000 */
[----:B------:R-:W-:Y:S02]  /*141c0*/  ULDC UR4, c[0x0][0xac8] ;  /* 0x0002b20000047ab9 */ /* 0x000fe40000000800 */
[----:B------:R-:W-:Y:S02]  /*141d0*/  ISETP.GE.AND P2, PT, R16, UR4, PT ;  /* 0x0000000410007c0c */ /* 0x000fe4000bf46270 */
[----:B------:R-:W-:-:S11]  /*141e0*/  ISETP.GE.AND P3, PT, R22, UR4, PT ;  /* 0x0000000416007c0c */ /* 0x000fd6000bf66270 */
[-C--:B---3--:R-:W-:Y:S02]  /*141f0*/  @!P2 LEA R10, P0, R16, R14.reuse, 0x1 ;  /* 0x0000000e100aa211 */ /* 0x088fe400078008ff */
[----:B------:R-:W-:Y:S02]  /*14200*/  @!P3 LEA R14, P1, R22, R14, 0x1 ;  /* 0x0000000e160eb211 */ /* 0x000fe400078208ff */
[-C--:B--2---:R-:W-:Y:S02]  /*14210*/  @!P2 LEA.HI.X R11, R16, R3.reuse, R17, 0x1, P0 ;  /* 0x00000003100ba211 */ /* 0x084fe400000f0c11 */
[----:B------:R-:W-:-:S03]  /*14220*/  @!P3 LEA.HI.X R15, R22, R3, R2, 0x1, P1 ;  /* 0x00000003160fb211 */ /* 0x000fc600008f0c02 */
[----:B------:R4:W-:Y:S04]  /*14230*/  @!P2 ST.E.128 desc[UR38][R10.64], RZ ;  /* 0x000000ff0a00a985 */ /* 0x0009e8000c101d26 */
[----:B------:R4:W-:Y:S02]  /*14240*/  @!P3 ST.E.128 desc[UR38][R14.64], RZ ;  /* 0x000000ff0e00b985 */ /* 0x0009e4000c101d26 */
.L_x_668:
[----:B------:R-:W-:Y:S05]  /*14250*/  BSYNC B1 ;  /* 0x0000000000017941 */ /* 0x000fea0003800000 */
.L_x_667:
[----:B------:R-:W-:-:S03]  /*14260*/  UMOV UR4, 0xffffffff ;  /* 0xffffffff00047882 */ /* 0x000fc60000000000 */
[----:B------:R-:W-:Y:S05]  /*14270*/  BRA.DIV UR4, `(.L_x_669) ;  /* 0x0000008204007947 */ /* 0x000fea000b800000 */
[----:B--2---:R2:W0:Y:S04]  /*14280*/  SHFL.IDX PT, R3, R4, 0x1, 0x181f ;  /* 0x00381f0004037f89 */ /* 0x00442800000e0000 */
[----:B---34-:R2:W3:Y:S02]  /*14290*/  SHFL.IDX PT, R14, R0, 0x1, 0x181f ;  /* 0x00381f00000e7f89 */ /* 0x0184e400000e0000 */
.L_x_872:
[----:B------:R-:W-:Y:S01]  /*142a0*/  VIADD R5, R6, 0x20 ;  /* 0x0000002006057836 */ /* 0x000fe20000000000 */
        /* <DEDUP_REMOVED lines=8> */
[-C--:B0-----:R-:W-:Y:S02]  /*14330*/  @!P2 LEA.HI.X R11, R16, R3.reuse, R17, 0x1, P0 ;  /* 0x00000003100ba211 */ /* 0x081fe400000f0c11 */
[----:B------:R-:W-:-:S03]  /*14340*/  @!P3 LEA.HI.X R15, R22, R3, R2, 0x1, P1 ;  /* 0x00000003160fb211 */ /* 0x000fc600008f0c02 */
[----:B------:R4:W-:Y:S04]  /*14350*/  @!P2 ST.E.128 desc[UR38][R10.64], RZ ;  /* 0x000000ff0a00a985 */ /* 0x0009e8000c101d26 */
[----:B------:R4:W-:Y:S02]  /*14360*/  @!P3 ST.E.128 desc[UR38][R14.64], RZ ;  /* 0x000000ff0e00b985 */ /* 0x0009e4000c101d26 */
.L_x_671:
[----:B------:R-:W-:Y:S05]  /*14370*/  BSYNC B1 ;  /* 0x0000000000017941 */ /* 0x000fea0003800000 */
.L_x_670:
[----:B------:R-:W-:-:S03]  /*14380*/  UMOV UR4, 0xffffffff ;  /* 0xffffffff00047882 */ /* 0x000fc60000000000 */
[----:B------:R-:W-:Y:S05]  /*14390*/  BRA.DIV UR4, `(.L_x_672) ;  /* 0x0000008204007947 */ /* 0x000fea000b800000 */
[----:B0-----:R0:W0:Y:S04]  /*143a0*/  SHFL.IDX PT, R3, R4, 0x2, 0x181f ;  /* 0x00581f0004037f89 */ /* 0x00102800000e0000 */
[----:B---34-:R3:W4:Y:S02]  /*143b0*/  SHFL.IDX PT, R14, R0, 0x2, 0x181f ;  /* 0x00581f00000e7f89 */ /* 0x01872400000e0000 */
.L_x_876:
[----:B------:R-:W-:Y:S01]  /*143c0*/  VIADD R5, R6, 0x40 ;  /* 0x0000004006057836 */ /* 0x000fe20000000000 */
[----:B------:R-:W-:Y:S04]  /*143d0*/  BSSY B1, `(.L_x_673) ;  /* 0x000000c000017945 */ /* 0x000fe80003800000 */
[----:B------:R-:W-:-:S13]  /*143e0*/  ISETP.GE.AND P0, PT, R5, R8, PT ;  /* 0x000000080500720c */ /* 0x000fda0003f06270 */
[----:B------:R-:W-:Y:S05]  /*143f0*/  @P0 BRA `(.L_x_674) ;  /* 0x0000000000240947 */ /* 0x000fea0003800000 */
[----:B------:R-:W-:Y:S02]  /*14400*/  ULDC UR4, c[0x0][0xac8] ;  /* 0x0002b20000047ab9 */ /* 0x000fe40000000800 */
[----:B------:R-:W-:Y:S02]  /*14410*/  ISETP.GE.AND P2, PT, R16, UR4, PT ;  /* 0x0000000410007c0c */ /* 0x000fe4000bf46270 */
[----:B------:R-:W-:-:S11]  /*14420*/  ISETP.GE.AND P3, PT, R22, UR4, PT ;  /* 0x0000000416007c0c */ /* 0x000fd6000bf66270 */
[-C--:B----4-:R-:W-:Y:S02]  /*14430*/  @!P2 LEA R10, P0, R16, R14.reuse, 0x1 ;  /* 0x0000000e100aa211 */ /* 0x090fe400078008ff */
[----:B------:R-:W-:Y:S02]  /*14440*/  @!P3 LEA R14, P1, R22, R14, 0x1 ;  /* 0x0000000e160eb211 */ /* 0x000fe400078208ff */
[-C--:B0-----:R-:W-:Y:S02]  /*14450*/  @!P2 LEA.HI.X R11, R16, R3.reuse, R17, 0x1, P0 ;  /* 0x00000003100ba211 */ /* 0x081fe400000f0c11 */
[----:B------:R-:W-:-:S03]  /*14460*/  @!P3 LEA.HI.X R15, R22, R3, R2, 0x1, P1 ;  /* 0x00000003160fb211 */ /* 0x000fc600008f0c02 */
[----:B------:R0:W-:Y:S04]  /*14470*/  @!P2 ST.E.128 desc[UR38][R10.64], RZ ;  /* 0x000000ff0a00a985 */ /* 0x0001e8000c101d26 */
[----:B------:R0:W-:Y:S02]  /*14480*/  @!P3 ST.E.128 desc[UR38][R14.64], RZ ;  /* 0x000000ff0e00b985 */ /* 0x0001e4000c101d26 */
.L_x_674:
[----:B------:R-:W-:Y:S05]  /*14490*/  BSYNC B1 ;  /* 0x0000000000017941 */ /* 0x000fea0003800000 */
.L_x_673:
[----:B------:R-:W-:-:S03]  /*144a0*/  UMOV UR4, 0xffffffff ;  /* 0xffffffff00047882 */ /* 0x000fc60000000000 */
[----:B------:R-:W-:Y:S05]  /*144b0*/  BRA.DIV UR4, `(.L_x_675) ;  /* 0x0000008204007947 */ /* 0x000fea000b800000 */
[----:B0-----:R0:W0:Y:S04]  /*144c0*/  SHFL.IDX PT, R3, R4, 0x3, 0x181f ;  /* 0x00781f0004037f89 */ /* 0x00102800000e0000 */
[----:B----4-:R4:W0:Y:S02]  /*144d0*/  SHFL.IDX PT, R14, R0, 0x3, 0x181f ;  /* 0x00781f00000e7f89 */ /* 0x01082400000e0000 */
.L_x_880:
[----:B--234-:R-:W-:-:S05]  /*144e0*/  VIADD R0, R6, 0x60 ;  /* 0x0000006006007836 */ /* 0x01cfca0000000000 */
[----:B------:R-:W-:-:S13]  /*144f0*/  ISETP.GE.AND P0, PT, R0, R8, PT ;  /* 0x000000080000720c */ /* 0x000fda0003f06270 */
        /* <DEDUP_REMOVED lines=8> */
[----:B------:R0:W-:Y:S04]  /*14580*/  @!P2 ST.E.128 desc[UR38][R4.64], RZ ;  /* 0x000000ff0400a985 */ /* 0x0001e8000c101d26 */
[----:B------:R0:W-:Y:S02]  /*14590*/  @!P3 ST.E.128 desc[UR38][R14.64], RZ ;  /* 0x000000ff0e00b985 */ /* 0x0001e4000c101d26 */
.L_x_662:
[----:B------:R-:W-:Y:S05]  /*145a0*/  BSYNC B0 ;  /* 0x0000000000007941 */ /* 0x000fea0003800000 */
.L_x_653:
[----:B------:R-:W-:Y:S02]  /*145b0*/  ULDC UR4, c[0x0][0xc3c] ;  /* 0x00030f0000047ab9 */ /* 0x000fe40000000800 */
[----:B-1----:R-:W-:-:S13]  /*145c0*/  ISETP.GE.AND P0, PT, R43, UR4, PT ;  /* 0x000000042b007c0c */ /* 0x002fda000bf06270 */
[----:B------:R-:W-:Y:S05]  /*145d0*/  @!P0 BRA `(.L_x_676) ;  /* 0xfffffec800d48947 */ /* 0x000fea000383ffff */
[----:B------:R-:W-:Y:S05]  /*145e0*/  BRA `(.L_x_480) ;  /* 0x0000006400947947 */ /* 0x000fea0003800000 */
.L_x_478:
[----:B------:R-:W-:-:S08]  /*145f0*/  NOP ;  /* 0x0000000000007918 */ /* 0x000fd00000000000 */
[----:B--2---:R-:W0:-:S00]  /*14600*/  USETMAXREG.DEALLOC.CTAPOOL 0x28 ;  /* 0x00000028000079c8 */ /* 0x004e0000080e0500 */
[----:B0-----:R-:W-:Y:S01]  /*14610*/  LOP3.LUT R2, R2, 0x3, RZ, 0xc0, !PT ;  /* 0x0000000302027812 */ /* 0x001fe200078ec0ff */
[----:B------:R-:W-:Y:S01]  /*14620*/  IMAD.MOV.U32 R4, RZ, RZ, RZ ;  /* 0x000000ffff047224 */ /* 0x000fe200078e00ff */
[----:B------:R-:W-:-:S04]  /*14630*/  LOP3.LUT R32, R32, 0xfffffff7, RZ, 0xc0, !PT ;  /* 0xfffffff720207812 */ /* 0x000fc800078ec0ff */
[----:B------:R-:W0:Y:S02]  /*14640*/  SHFL.IDX PT, R2, R2, RZ, 0x1f ;  /* 0x00001fff02027589 */ /* 0x000e2400000e0000 */
[----:B0-----:R-:W-:-:S13]  /*14650*/  ISETP.NE.AND P0, PT, R2, RZ, PT ;  /* 0x000000ff0200720c */ /* 0x001fda0003f05270 */
        /* <DEDUP_REMOVED lines=9> */
.L_x_677:
[----:B------:R-:W-:Y:S01]  /*146f0*/  LOP3.LUT R5, R0, 0x1f, RZ, 0xc0, !PT ;  /* 0x0000001f00057812 */ /* 0x000fe200078ec0ff */
[----:B------:R-:W-:Y:S01]  /*14700*/  ULDC UR4, c[0x0][0xc3c] ;  /* 0x00030f0000047ab9 */ /* 0x000fe20000000800 */
[----:B------:R-:W0:Y:S01]  /*14710*/  S2UR UR6, SR_CTAID.X ;  /* 0x00000000000679c3 */ /* 0x000e220000002500 */
[----:B------:R-:W-:Y:S01]  /*14720*/  ULDC UR5, c[0x0][0xc38] ;  /* 0x00030e0000057ab9 */ /* 0x000fe20000000800 */
[----:B------:R-:W-:-:S04]  /*14730*/  ISETP.NE.AND P0, PT, R5, 0x1f, PT ;  /* 0x0000001f0500780c */ /* 0x000fc80003f05270 */
[----:B------:R-:W-:-:S13]  /*14740*/  ISETP.GE.OR P1, PT, R5, UR4, !P0 ;  /* 0x0000000405007c0c */ /* 0x000fda000c726670 */
[----:B------:R-:W1:Y:S02]  /*14750*/  @!P1 LDC.64 R2, c[0x0][0xc80] ;  /* 0x00032000ff029b82 */ /* 0x000e640000000a00 */
[----:B-1----:R-:W-:-:S05]  /*14760*/  @!P1 IMAD.WIDE.U32 R2, R5, 0x4, R2 ;  /* 0x0000000405029825 */ /* 0x002fca00078e0002 */
[----:B------:R-:W2:Y:S01]  /*14770*/  @!P1 LDG.E R4, desc[UR38][R2.64] ;  /* 0x0000002602049981 */ /* 0x000ea2000c1e1900 */
[C---:B------:R-:W-:Y:S01]  /*14780*/  ISETP.NE.AND P1, PT, R5.reuse, RZ, PT ;  /* 0x000000ff0500720c */ /* 0x040fe20003f25270 */
[----:B------:R-:W-:Y:S01]  /*14790*/  UMOV UR4, URZ ;  /* 0x0000003f00047c82 */ /* 0x000fe20008000000 */
[C---:B------:R-:W-:Y:S01]  /*147a0*/  ISETP.GE.U32.AND P2, PT, R5.reuse, 0x2, PT ;  /* 0x000000020500780c */ /* 0x040fe20003f46070 */
[----:B------:R-:W-:Y:S01]  /*147b0*/  IMAD.MOV.U32 R16, RZ, RZ, RZ ;  /* 0x000000ffff107224 */ /* 0x000fe200078e00ff */
[C---:B------:R-:W-:Y:S02]  /*147c0*/  ISETP.GE.U32.AND P3, PT, R5.reuse, 0x4, PT ;  /* 0x000000040500780c */ /* 0x040fe40003f66070 */
[C---:B------:R-:W-:Y:S02]  /*147d0*/  ISETP.GE.U32.AND P4, PT, R5.reuse, 0x8, PT ;  /* 0x000000080500780c */ /* 0x040fe40003f86070 */
[----:B------:R-:W-:Y:S01]  /*147e0*/  ISETP.GE.U32.AND P5, PT, R5, 0x10, PT ;  /* 0x000000100500780c */ /* 0x000fe20003fa6070 */
[----:B--2---:R-:W1:Y:S02]  /*147f0*/  SHFL.UP PT, R6, R4, 0x1, RZ ;  /* 0x0420000004067989 */ /* 0x004e6400000e00ff */
        /* <DEDUP_REMOVED lines=14> */
[----:B------:R-:W1:Y:S02]  /*148e0*/  SHFL.IDX PT, R6, R7, 0x1f, 0x1f ;  /* 0x03e01f0007067f89 */ /* 0x000e6400000e0000 */
[----:B-1----:R-:W-:-:S04]  /*148f0*/  IMAD R6, R6, UR5, RZ ;  /* 0x0000000506067c24 */ /* 0x002fc8000f8e02ff */
[----:B------:R-:W-:Y:S01]  /*14900*/  IMAD.MOV.U32 R3, RZ, RZ, R6 ;  /* 0x000000ffff037224 */ /* 0x000fe200078e0006 */
[----:B0-----:R-:W-:-:S13]  /*14910*/  ISETP.GT.AND P6, PT, R6, UR6, PT ;  /* 0x0000000606007c0c */ /* 0x001fda000bfc4270 */
[----:B------:R-:W-:Y:S05]  /*14920*/  @P6 BRA `(.L_x_679) ;  /* 0x00000000009c6947 */ /* 0x000fea0003800000 */
[----:B------:R-:W0:Y:S01]  /*14930*/  LDC R10, c[0x0][0xc3c] ;  /* 0x00030f00ff0a7b82 */ /* 0x000e220000000800 */
[----:B------:R-:W-:Y:S01]  /*14940*/  IMAD.MOV.U32 R6, RZ, RZ, R3 ;  /* 0x000000ffff067224 */ /* 0x000fe200078e0003 */
[----:B------:R-:W-:Y:S01]  /*14950*/  UMOV UR4, URZ ;  /* 0x0000003f00047c82 */ /* 0x000fe20008000000 */
[----:B------:R-:W-:Y:S01]  /*14960*/  ULDC UR7, c[0x0][0xc3c] ;  /* 0x00030f0000077ab9 */ /* 0x000fe20000000800 */
[----:B------:R-:W-:-:S05]  /*14970*/  ULDC UR5, c[0x0][0xc38] ;  /* 0x00030e0000057ab9 */ /* 0x000fca0000000800 */
.L_x_683:
[----:B------:R-:W-:Y:S01]  /*14980*/  UIADD3 UR4, UR4, 0x1f, URZ ;  /* 0x0000001f04047890 */ /* 0x000fe2000fffe03f */
[----:B------:R-:W-:-:S05]  /*14990*/  MOV R19, UR7 ;  /* 0x0000000700137c02 */ /* 0x000fca0008000f00 */
        /* <DEDUP_REMOVED lines=10> */
.L_x_682:
[----:B------:R-:W-:Y:S05]  /*14a40*/  BSYNC B0 ;  /* 0x0000000000007941 */ /* 0x000fea0003800000 */
.L_x_681:
[----:B0----5:R-:W0:Y:S02]  /*14a50*/  SHFL.UP PT, R2, R4, 0x1, RZ ;  /* 0x0420000004027989 */ /* 0x021e2400000e00ff */
        /* <DEDUP_REMOVED lines=20> */
.L_x_679:
        /* <DEDUP_REMOVED lines=15> */
.L_x_684:
[----:B---3--:R-:W-:Y:S01]  /*14c90*/  IMAD R16, R16, UR5, R9 ;  /* 0x0000000510107c24 */ /* 0x008fe2000f8e0209 */
[----:B0-----:R-:W-:Y:S01]  /*14ca0*/  IABS R2, R4 ;  /* 0x0000000400027213 */ /* 0x001fe20000000000 */
[----:B-12---:R-:W-:Y:S02]  /*14cb0*/  IMAD.MOV R7, RZ, RZ, -R3 ;  /* 0x000000ffff077224 */ /* 0x006fe400078e0a03 */
[----:B------:R-:W-:Y:S01]  /*14cc0*/  VIADD R19, R19, UR4 ;  /* 0x0000000413137c36 */ /* 0x000fe20008000000 */
[----:B------:R-:W-:Y:S01]  /*14cd0*/  IADD3 R9, -R16, UR6, RZ ;  /* 0x0000000610097c10 */ /* 0x000fe2000fffe1ff */
[----:B------:R-:W-:Y:S02]  /*14ce0*/  IMAD.MOV R8, RZ, RZ, -R2 ;  /* 0x000000ffff087224 */ /* 0x000fe400078e0a02 */
[----:B------:R-:W-:Y:S01]  /*14cf0*/  IMAD R7, R7, R10, RZ ;  /* 0x0000000a07077224 */ /* 0x000fe200078e02ff */
[----:B------:R-:W-:Y:S01]  /*14d00*/  IABS R6, R9 ;  /* 0x0000000900067213 */ /* 0x000fe20000000000 */
[----:B------:R-:W-:-:S04]  /*14d10*/  IMAD.MOV.U32 R2, RZ, RZ, RZ ;  /* 0x000000ffff027224 */ /* 0x000fc800078e00ff */
[----:B------:R-:W-:Y:S01]  /*14d20*/  IMAD.HI.U32 R2, R3, R7, R2 ;  /* 0x0000000703027227 */ /* 0x000fe200078e0002 */
[----:B------:R-:W-:-:S03]  /*14d30*/  MOV R3, R6 ;  /* 0x0000000600037202 */ /* 0x000fc60000000f00 */
[----:B------:R-:W-:Y:S02]  /*14d40*/  IMAD.MOV.U32 R6, RZ, RZ, R8 ;  /* 0x000000ffff067224 */ /* 0x000fe400078e0008 */
[----:B------:R-:W-:-:S04]  /*14d50*/  IMAD.HI.U32 R2, R2, R3, RZ ;  /* 0x0000000302027227 */ /* 0x000fc800078e00ff */
[----:B------:R-:W-:-:S05]  /*14d60*/  IMAD R3, R2, R6, R3 ;  /* 0x0000000602037224 */ /* 0x000fca00078e0203 */
[----:B------:R-:W-:-:S13]  /*14d70*/  ISETP.GT.U32.AND P1, PT, R10, R3, PT ;  /* 0x000000030a00720c */ /* 0x000fda0003f24070 */
[----:B------:R-:W-:Y:S02]  /*14d80*/  @!P1 IMAD.IADD R3, R3, 0x1, -R10 ;  /* 0x0000000103039824 */ /* 0x000fe400078e0a0a */
[----:B------:R-:W-:Y:S01]  /*14d90*/  @!P1 VIADD R2, R2, 0x1 ;  /* 0x0000000102029836 */ /* 0x000fe20000000000 */
[----:B------:R-:W-:Y:S02]  /*14da0*/  ISETP.NE.AND P1, PT, R4, RZ, PT ;  /* 0x000000ff0400720c */ /* 0x000fe40003f25270 */
[----:B------:R-:W-:Y:S02]  /*14db0*/  ISETP.GE.U32.AND P0, PT, R3, R10, PT ;  /* 0x0000000a0300720c */ /* 0x000fe40003f06070 */
[----:B------:R-:W-:-:S04]  /*14dc0*/  LOP3.LUT R3, R9, R4, RZ, 0x3c, !PT ;  /* 0x0000000409037212 */ /* 0x000fc800078e3cff */
[----:B------:R-:W-:-:S07]  /*14dd0*/  ISETP.GE.AND P2, PT, R3, RZ, PT ;  /* 0x000000ff0300720c */ /* 0x000fce0003f46270 */
[----:B------:R-:W-:-:S06]  /*14de0*/  @P0 VIADD R2, R2, 0x1 ;  /* 0x0000000102020836 */ /* 0x000fcc0000000000 */
[----:B------:R-:W-:Y:S01]  /*14df0*/  @!P2 IMAD.MOV R2, RZ, RZ, -R2 ;  /* 0x000000ffff02a224 */ /* 0x000fe200078e0a02 */
[----:B------:R-:W-:-:S04]  /*14e00*/  @!P1 LOP3.LUT R2, RZ, R4, RZ, 0x33, !PT ;  /* 0x00000004ff029212 */ /* 0x000fc800078e33ff */
[----:B------:R-:W-:Y:S01]  /*14e10*/  MOV R18, R2 ;  /* 0x0000000200127202 */ /* 0x000fe20000000f00 */
[----:B------:R-:W-:-:S04]  /*14e20*/  IMAD.MOV R17, RZ, RZ, -R2 ;  /* 0x000000ffff117224 */ /* 0x000fc800078e0a02 */
[----:B------:R-:W-:Y:S01]  /*14e30*/  IMAD R17, R4, R17, R9 ;  /* 0x0000001104117224 */ /* 0x000fe200078e0209 */
[----:B------:R-:W-:Y:S06]  /*14e40*/  BRA `(.L_x_685) ;  /* 0x00000000000c7947 */ /* 0x000fec0003800000 */
.L_x_680:
[----:B------:R-:W-:Y:S02]  /*14e50*/  IMAD.MOV.U32 R17, RZ, RZ, RZ ;  /* 0x000000ffff117224 */ /* 0x000fe400078e00ff */
[----:B------:R-:W-:Y:S02]  /*14e60*/  IMAD.U32 R16, RZ, RZ, UR6 ;  /* 0x00000006ff107e24 */ /* 0x000fe4000f8e00ff */
[----:B------:R-:W-:-:S07]  /*14e70*/  IMAD.MOV.U32 R18, RZ, RZ, RZ ;  /* 0x000000ffff127224 */ /* 0x000fce00078e00ff */
.L_x_685:
[----:B------:R-:W-:-:S13]  /*14e80*/  ISETP.NE.AND P0, PT, R5, RZ, PT ;  /* 0x000000ff0500720c */ /* 0x000fda0003f05270 */
[----:B------:R-:W0:Y:S01]  /*14e90*/  @!P0 S2R R3, SR_CgaCtaId ;  /* 0x0000000000038919 */ /* 0x000e220000008800 */
[----:B------:R-:W-:-:S04]  /*14ea0*/  @!P0 MOV R2, 0x400 ;  /* 0x0000040000028802 */ /* 0x000fc80000000f00 */
[----:B0-----:R-:W-:-:S05]  /*14eb0*/  @!P0 LEA R2, R3, R2, 0x18 ;  /* 0x0000000203028211 */ /* 0x001fca00078ec0ff */
[----:B------:R1:W-:Y:S01]  /*14ec0*/  @!P0 STS.128 [R2+0x288d0], R16 ;  /* 0x0288d01002008388 */ /* 0x0003e20000000c00 */
[----:B------:R-:W-:Y:S06]  /*14ed0*/  BAR.ARV 0x5, 0x180 ;  /* 0x0146000000007b1d */ /* 0x000fec0000002000 */
.L_x_678:
[----:B------:R2:W-:Y:S01]  /*14ee0*/  STL [R1+0x24], RZ ;  /* 0x000024ff01007387 */ /* 0x0005e20000100800 */
[----:B------:R-:W-:Y:S01]  /*14ef0*/  ULDC UR4, c[0x0][0xc3c] ;  /* 0x00030f0000047ab9 */ /* 0x000fe20000000800 */
[----:B------:R-:W-:Y:S01]  /*14f00*/  IMAD.MOV.U32 R28, RZ, RZ, 0x1 ;  /* 0x00000001ff1c7424 */ /* 0x000fe200078e00ff */
[----:B0-----:R-:W-:Y:S01]  /*14f10*/  ISETP.GE.AND P0, PT, R19, UR4, PT ;  /* 0x0000000413007c0c */ /* 0x001fe2000bf06270 */
[----:B------:R-:W-:-:S12]  /*14f20*/  IMAD.MOV.U32 R25, RZ, RZ, RZ ;  /* 0x000000ffff197224 */ /* 0x000fd800078e00ff */
[----:B--2---:R-:W-:Y:S05]  /*14f30*/  @P0 BRA `(.L_x_686) ;  /* 0x0000005800640947 */ /* 0x004fea0003800000 */
[----:B-1----:R-:W2:Y:S01]  /*14f40*/  LDL R2, [R1+0xc] ;  /* 0x00000c0001027983 */ /* 0x002ea20000100800 */
[----:B------:R-:W0:Y:S01]  /*14f50*/  S2UR UR5, SR_CgaCtaId ;  /* 0x00000000000579c3 */ /* 0x000e220000008800 */
[C---:B------:R-:W-:Y:S01]  /*14f60*/  IMAD.SHL.U32 R31, R0.reuse, 0x8, RZ ;  /* 0x00000008001f7824 */ /* 0x040fe200078e00ff */
[----:B------:R-:W-:Y:S01]  /*14f70*/  LOP3.LUT R4, R0, 0x7f, RZ, 0xc0, !PT ;  /* 0x0000007f00047812 */ /* 0x000fe200078ec0ff */
[----:B------:R-:W-:Y:S01]  /*14f80*/  UMOV UR4, 0x400 ;  /* 0x0000040000047882 */ /* 0x000fe20000000000 */
[----:B------:R-:W-:Y:S01]  /*14f90*/  BSSY B8, `(.L_x_686) ;  /* 0x0000593000087945 */ /* 0x000fe20003800000 */
[----:B------:R-:W-:Y:S01]  /*14fa0*/  MOV R28, 0x1 ;  /* 0x00000001001c7802 */ /* 0x000fe20000000f00 */
[----:B------:R-:W-:Y:S01]  /*14fb0*/  IMAD.MOV.U32 R25, RZ, RZ, RZ ;  /* 0x000000ffff197224 */ /* 0x000fe200078e00ff */
[C---:B------:R-:W-:Y:S01]  /*14fc0*/  LOP3.LUT R3, R31.reuse, 0x1f8, RZ, 0xc0, !PT ;  /* 0x000001f81f037812 */ /* 0x040fe200078ec0ff */
[----:B------:R-:W-:Y:S01]  /*14fd0*/  IMAD.SHL.U32 R36, R4, 0x8, RZ ;  /* 0x0000000804247824 */ /* 0x000fe200078e00ff */
[----:B------:R-:W-:Y:S01]  /*14fe0*/  LOP3.LUT R31, R31, 0x38, RZ, 0xc0, !PT ;  /* 0x000000381f1f7812 */ /* 0x000fe200078ec0ff */
[----:B------:R-:W-:Y:S01]  /*14ff0*/  IMAD.MOV.U32 R29, RZ, RZ, 0x1 ;  /* 0x00000001ff1d7424 */ /* 0x000fe200078e00ff */
[----:B------:R-:W-:Y:S01]  /*15000*/  LOP3.LUT R3, R3, 0x38, R0, 0x78, !PT ;  /* 0x0000003803037812 */ /* 0x000fe200078e7800 */
[----:B------:R-:W-:Y:S01]  /*15010*/  IMAD.MOV.U32 R27, RZ, RZ, RZ ;  /* 0x000000ffff1b7224 */ /* 0x000fe200078e00ff */
[----:B------:R-:W-:Y:S01]  /*15020*/  LOP3.LUT R30, R31, 0x40, RZ, 0xfc, !PT ;  /* 0x000000401f1e7812 */ /* 0x000fe200078efcff */
[----:B------:R-:W-:Y:S01]  /*15030*/  ULDC.64 UR40, c[0x0][0x198] ;  /* 0x0000660000287ab9 */ /* 0x000fe20000000a00 */
[----:B------:R-:W-:Y:S01]  /*15040*/  LOP3.LUT R36, R3, 0x200, R36, 0xf8, !PT ;  /* 0x0000020003247812 */ /* 0x000fe200078ef824 */
[----:B------:R-:W-:Y:S01]  /*15050*/  ULDC UR36, c[0x0][0xc] ;  /* 0x0000030000247ab9 */ /* 0x000fe20000000800 */
[----:B0-----:R-:W-:-:S06]  /*15060*/  ULEA UR4, UR5, UR4, 0x18 ;  /* 0x0000000405047291 */ /* 0x001fcc000f8ec03f */
[----:B------:R-:W-:Y:S01]  /*15070*/  IMAD.U32 R22, RZ, RZ, UR4 ;  /* 0x00000004ff167e24 */ /* 0x000fe2000f8e00ff */
[----:B--2---:R-:W-:-:S05]  /*15080*/  LOP3.LUT R0, R2, 0x2, RZ, 0xfc, !PT ;  /* 0x0000000202007812 */ /* 0x004fca00078efcff */
[----:B------:R0:W-:Y:S04]  /*15090*/  STL [R1+0x2c], R0 ;  /* 0x00002c0001007387 */ /* 0x0001e80000100800 */
[----:B------:R1:W-:Y:S01]  /*150a0*/  STL [R1+0x24], RZ ;  /* 0x000024ff01007387 */ /* 0x0003e20000100800 */
[----:B0-----:R-:W-:-:S05]  /*150b0*/  IMAD R0, R36, 0x2, R22 ;  /* 0x0000000224007824 */ /* 0x001fca00078e0216 */
[----:B------:R1:W-:Y:S02]  /*150c0*/  STL [R1+0x8], R0 ;  /* 0x0000080001007387 */ /* 0x0003e40000100800 */
.L_x_785:
[----:B0-----:R-:W0:Y:S02]  /*150d0*/  LDC.64 R2, c[0x0][0xc88] ;  /* 0x00032200ff027b82 */ /* 0x001e240000000a00 */
[----:B0-----:R-:W-:-:S05]  /*150e0*/  IMAD.WIDE R2, R19, 0x4, R2 ;  /* 0x0000000413027825 */ /* 0x001fca00078e0202 */
[----:B-1----:R-:W1:Y:S01]  /*150f0*/  LDG.E R33, desc[UR38][R2.64] ;  /* 0x0000002602217981 */ /* 0x002e62000c1e1900 */
[----:B------:R-:W-:Y:S05]  /*15100*/  YIELD ;  /* 0x0000000000007946 */ /* 0x000fea0003800000 */
[----:B------:R-:W-:Y:S01]  /*15110*/  ULDC.64 UR4, c[0x0][0xa28] ;  /* 0x00028a0000047ab9 */ /* 0x000fe20000000a00 */
[----:B------:R-:W-:Y:S01]  /*15120*/  IMAD.MOV.U32 R9, RZ, RZ, RZ ;  /* 0x000000ffff097224 */ /* 0x000fe200078e00ff */
[----:B------:R-:W-:Y:S01]  /*15130*/  ISETP.NE.U32.AND P0, PT, RZ, UR4, PT ;  /* 0x00000004ff007c0c */ /* 0x000fe2000bf05070 */
[----:B------:R-:W-:Y:S01]  /*15140*/  ULDC.64 UR8, c[0x0][0xa18] ;  /* 0x0002860000087ab9 */ /* 0x000fe20000000a00 */
[----:B------:R-:W-:Y:S01]  /*15150*/  MOV R6, RZ ;  /* 0x000000ff00067202 */ /* 0x000fe20000000f00 */
[----:B------:R-:W-:Y:S01]  /*15160*/  ULDC.64 UR6, c[0x0][0xa10] ;  /* 0x0002840000067ab9 */ /* 0x000fe20000000a00 */
[----:B------:R-:W-:-:S02]  /*15170*/  ISETP.NE.AND.EX P0, PT, RZ, UR5, PT, P0 ;  /* 0x00000005ff007c0c */ /* 0x000fc4000bf05300 */
[----:B-1----:R-:W-:-:S11]  /*15180*/  SHF.R.S32.HI R0, RZ, 0x1f, R33 ;  /* 0x0000001fff007819 */ /* 0x002fd60000011421 */
[C---:B------:R-:W-:Y:S01]  /*15190*/  @P0 LEA R2, P1, R33.reuse, UR4, 0x2 ;  /* 0x0000000421020c11 */ /* 0x040fe2000f8210ff */
[C---:B------:R-:W-:Y:S01]  /*151a0*/  IMAD.SHL.U32 R23, R33.reuse, 0x4, RZ ;  /* 0x0000000421177824 */ /* 0x040fe200078e00ff */
[C-C-:B------:R-:W-:Y:S01]  /*151b0*/  SHF.L.U64.HI R24, R33.reuse, 0x2, R0.reuse ;  /* 0x0000000221187819 */ /* 0x140fe20000010200 */
[----:B------:R0:W-:Y:S01]  /*151c0*/  STL [R1+0x18], R0 ;  /* 0x0000180001007387 */ /* 0x0001e20000100800 */
[----:B------:R-:W-:Y:S01]  /*151d0*/  @P0 LEA.HI.X R3, R33, UR5, R0, 0x2, P1 ;  /* 0x0000000521030c11 */ /* 0x000fe200088f1400 */
[----:B------:R-:W-:-:S04]  /*151e0*/  ULDC.64 UR4, c[0x0][0xa00] ;  /* 0x0002800000047ab9 */ /* 0x000fc80000000a00 */
[----:B--2---:R1:W2:Y:S01]  /*151f0*/  @P0 LDG.E R9, desc[UR38][R2.64] ;  /* 0x0000002602090981 */ /* 0x0042a2000c1e1900 */
[----:B------:R-:W-:Y:S02]  /*15200*/  ISETP.NE.U32.AND P0, PT, RZ, UR4, PT ;  /* 0x00000004ff007c0c */ /* 0x000fe4000bf05070 */
[----:B------:R-:W-:Y:S01]  /*15210*/  ISETP.NE.U32.AND P2, PT, RZ, UR8, PT ;  /* 0x00000008ff007c0c */ /* 0x000fe2000bf45070 */
[----:B0-----:R-:W-:Y:S01]  /*15220*/  IMAD.MOV.U32 R0, RZ, RZ, RZ ;  /* 0x000000ffff007224 */ /* 0x001fe200078e00ff */
[----:B------:R-:W-:Y:S02]  /*15230*/  ISETP.NE.AND.EX P0, PT, RZ, UR5, PT, P0 ;  /* 0x00000005ff007c0c */ /* 0x000fe4000bf05300 */
[----:B------:R-:W-:Y:S02]  /*15240*/  ISETP.NE.AND.EX P2, PT, RZ, UR9, PT, P2 ;  /* 0x00000009ff007c0c */ /* 0x000fe4000bf45320 */
[----:B------:R-:W-:Y:S02]  /*15250*/  ISETP.NE.U32.AND P1, PT, RZ, UR6, PT ;  /* 0x00000006ff007c0c */ /* 0x000fe4000bf25070 */
[----:B-1----:R-:W-:-:S02]  /*15260*/  IADD3 R2, P3, R23, UR4, RZ ;  /* 0x0000000417027c10 */ /* 0x002fc4000ff7e0ff */
[----:B------:R-:W-:Y:S02]  /*15270*/  ISETP.NE.AND.EX P1, PT, RZ, UR7, PT, P1 ;  /* 0x00000007ff007c0c */ /* 0x000fe4000bf25310 */
[----:B------:R-:W-:Y:S02]  /*15280*/  IADD3.X R3, R24, UR5, RZ, P3, !PT ;  /* 0x0000000518037c10 */ /* 0x000fe40009ffe4ff */
[----:B------:R-:W-:-:S03]  /*15290*/  IADD3 R4, P4, R23, UR6, RZ ;  /* 0x0000000617047c10 */ /* 0x000fc6000ff9e0ff */
[----:B------:R-:W3:Y:S01]  /*152a0*/  @P0 LDG.E R6, desc[UR38][R2.64] ;  /* 0x0000002602060981 */ /* 0x000ee2000c1e1900 */
[----:B------:R-:W-:Y:S01]  /*152b0*/  ULDC UR4, c[0x0][0x288] ;  /* 0x0000a20000047ab9 */ /* 0x000fe20000000800 */
[----:B------:R-:W-:Y:S01]  /*152c0*/  IADD3.X R5, R24, UR7, RZ, P4, !PT ;  /* 0x0000000718057c10 */ /* 0x000fe2000a7fe4ff */
[----:B------:R-:W-:Y:S01]  /*152d0*/  IMAD.U32 R8, RZ, RZ, UR4 ;  /* 0x00000004ff087e24 */ /* 0x000fe2000f8e00ff */
[----:B------:R-:W-:-:S03]  /*152e0*/  ULDC.64 UR4, c[0x0][0x418] ;  /* 0x0001060000047ab9 */ /* 0x000fc60000000a00 */
[----:B------:R-:W5:Y:S04]  /*152f0*/  @P1 LDG.E R0, desc[UR38][R4.64] ;  /* 0x0000002604001981 */ /* 0x000f68000c1e1900 */
[----:B---3--:R0:W-:Y:S02]  /*15300*/  STL [R1+0x10], R6 ;  /* 0x0000100601007387 */ /* 0x0081e40000100800 */
[----:B0-----:R-:W-:-:S04]  /*15310*/  @P2 IADD3 R6, P3, R23, UR8, RZ ;  /* 0x0000000817062c10 */ /* 0x001fc8000ff7e0ff */
[----:B------:R-:W-:-:S05]  /*15320*/  @P2 IADD3.X R7, R24, UR9, RZ, P3, !PT ;  /* 0x0000000918072c10 */ /* 0x000fca0009ffe4ff */
[----:B------:R0:W3:Y:S01]  /*15330*/  @P2 LDG.E R8, desc[UR38][R6.64] ;  /* 0x0000002606082981 */ /* 0x0000e2000c1e1900 */
[----:B------:R-:W-:-:S03]  /*15340*/  UISETP.NE.U32.AND UP0, UPT, UR4, URZ, UPT ;  /* 0x0000003f0400728c */ /* 0x000fc6000bf05070 */
[----:B------:R-:W-:Y:S01]  /*15350*/  ULDC UR4, c[0x0][0x424] ;  /* 0x0001090000047ab9 */ /* 0x000fe20000000800 */
[----:B------:R-:W-:-:S03]  /*15360*/  UISETP.NE.AND.EX UP0, UPT, UR5, URZ, UPT, UP0 ;  /* 0x0000003f0500728c */ /* 0x000fc6000bf05300 */
[----:B------:R-:W-:Y:S01]  /*15370*/  ULDC UR5, c[0x0][0x2f0] ;  /* 0x0000bc0000057ab9 */ /* 0x000fe20000000800 */
[----:B------:R-:W-:-:S04]  /*15380*/  USEL UR4, UR4, 0x1, UP0 ;  /* 0x0000000104047887 */ /* 0x000fc80008000000 */
[----:B------:R-:W-:Y:S01]  /*15390*/  UIMAD UR4, UR4, UR5, URZ ;  /* 0x00000005040472a4 */ /* 0x000fe2000f8e023f */
[----:B--2---:R-:W-:Y:S02]  /*153a0*/  STL [R1], R9 ;  /* 0x0000000901007387 */ /* 0x004fe40000100800 */
[----:B------:R-:W-:Y:S02]  /*153b0*/  ULDC UR5, c[0x0][0x348] ;  /* 0x0000d20000057ab9 */ /* 0x000fe40000000800 */
[----:B0-----:R-:W-:Y:S01]  /*153c0*/  IMAD.U32 R6, RZ, RZ, UR5 ;  /* 0x00000005ff067e24 */ /* 0x001fe2000f8e00ff */
[----:B---3--:R0:W-:Y:S02]  /*153d0*/  STL [R1+0x1c], R8 ;  /* 0x00001c0801007387 */ /* 0x0081e40000100800 */
[----:B0-----:R-:W-:Y:S01]  /*153e0*/  IMAD.U32 R8, RZ, RZ, UR4 ;  /* 0x00000004ff087e24 */ /* 0x001fe2000f8e00ff */
[----:B------:R-:W-:Y:S06]  /*153f0*/  @P2 BRA `(.L_x_687) ;  /* 0x0000000000142947 */ /* 0x000fec0003800000 */
[----:B------:R-:W-:Y:S05]  /*15400*/  @!P0 BRA `(.L_x_687) ;  /* 0x0000000000108947 */ /* 0x000fea0003800000 */
[----:B------:R-:W2:Y:S04]  /*15410*/  LDG.E R10, desc[UR38][R2.64] ;  /* 0x00000026020a7981 */ /* 0x000ea8000c1e1900 */
[----:B------:R-:W2:Y:S02]  /*15420*/  LDG.E R7, desc[UR38][R2.64+0x4] ;  /* 0x0000042602077981 */ /* 0x000ea4000c1e1900 */
[----:B--2---:R-:W-:-:S05]  /*15430*/  IMAD.IADD R2, R7, 0x1, -R10 ;  /* 0x0000000107027824 */ /* 0x004fca00078e0a0a */
[----:B------:R0:W-:Y:S02]  /*15440*/  STL [R1+0x1c], R2 ;  /* 0x00001c0201007387 */ /* 0x0001e40000100800 */
.L_x_687:
[----:B------:R-:W-:Y:S01]  /*15450*/  ULDC.64 UR4, c[0x0][0xa20] ;  /* 0x0002880000047ab9 */ /* 0x000fe20000000a00 */
[----:B------:R-:W-:Y:S01]  /*15460*/  IMAD.MOV.U32 R34, RZ, RZ, R33 ;  /* 0x000000ffff227224 */ /* 0x000fe200078e0021 */
[----:B------:R-:W-:-:S04]  /*15470*/  ISETP.NE.U32.AND P0, PT, RZ, UR4, PT ;  /* 0x00000004ff007c0c */ /* 0x000fc8000bf05070 */
[----:B------:R-:W-:-:S13]  /*15480*/  ISETP.NE.AND.EX P0, PT, RZ, UR5, PT, P0 ;  /* 0x00000005ff007c0c */ /* 0x000fda000bf05300 */
[----:B------:R-:W-:Y:S05]  /*15490*/  @!P0 BRA `(.L_x_688) ;  /* 0x0000000000108947 */ /* 0x000fea0003800000 */
[----:B0-----:R-:W-:-:S04]  /*154a0*/  IADD3 R2, P0, R23, UR4, RZ ;  /* 0x0000000417027c10 */ /* 0x001fc8000ff1e0ff */
[----:B------:R-:W-:-:S05]  /*154b0*/  IADD3.X R3, R24, UR5, RZ, P0, !PT ;  /* 0x0000000518037c10 */ /* 0x000fca00087fe4ff */
[----:B------:R1:W5:Y:S01]  /*154c0*/  LDG.E R8, desc[UR38][R2.64] ;  /* 0x0000002602087981 */ /* 0x000362000c1e1900 */
[----:B------:R-:W-:Y:S05]  /*154d0*/  BRA `(.L_x_689) ;  /* 0x0000000000247947 */ /* 0x000fea0003800000 */
.L_x_688:
[----:B------:R-:W-:Y:S02]  /*154e0*/  ULDC.64 UR4, c[0x0][0xa08] ;  /* 0x0002820000047ab9 */ /* 0x000fe40000000a00 */
[----:B------:R-:W-:-:S04]  /*154f0*/  ISETP.NE.U32.AND P0, PT, RZ, UR4, PT ;  /* 0x00000004ff007c0c */ /* 0x000fc8000bf05070 */
[----:B------:R-:W-:-:S13]  /*15500*/  ISETP.NE.AND.EX P0, PT, RZ, UR5, PT, P0 ;  /* 0x00000005ff007c0c */ /* 0x000fda000bf05300 */
[----:B------:R-:W-:Y:S05]  /*15510*/  @!P0 BRA `(.L_x_689) ;  /* 0x0000000000148947 */ /* 0x000fea0003800000 */
[----:B0-----:R-:W0:Y:S02]  /*15520*/  LDC.64 R2, c[0x0][0xa08] ;  /* 0x00028200ff027b82 */ /* 0x001e240000000a00 */
[----:B0-----:R-:W-:-:S05]  /*15530*/  IMAD.WIDE R2, R34, 0x4, R2 ;  /* 0x0000000422027825 */ /* 0x001fca00078e0202 */
[----:B------:R-:W2:Y:S04]  /*15540*/  LDG.E R8, desc[UR38][R2.64] ;  /* 0x0000002602087981 */ /* 0x000ea8000c1e1900 */
[----:B------:R-:W2:Y:S02]  /*15550*/  LDG.E R7, desc[UR38][R2.64+0x4] ;  /* 0x0000042602077981 */ /* 0x000ea4000c1e1900 */
[----:B--2---:R-:W-:-:S07]  /*15560*/  IMAD.IADD R8, R7, 0x1, -R8 ;  /* 0x0000000107087824 */ /* 0x004fce00078e0a08 */
.L_x_689:
[----:B-1----:R-:W2:Y:S04]  /*15570*/  @P1 LDG.E R3, desc[UR38][R4.64] ;  /* 0x0000002604031981 */ /* 0x002ea8000c1e1900 */
[----:B0-----:R-:W2:Y:S01]  /*15580*/  @P1 LDG.E R2, desc[UR38][R4.64+0x4] ;  /* 0x0000042604021981 */ /* 0x001ea2000c1e1900 */
[----:B------:R-:W-:Y:S01]  /*15590*/  BSSY B0, `(.L_x_690) ;  /* 0x000011a000007945 */ /* 0x000fe20003800000 */
[----:B--2---:R-:W-:Y:S01]  /*155a0*/  @P1 IADD3 R6, -R3, R2, RZ ;  /* 0x0000000203061210 */ /* 0x004fe20007ffe1ff */
[----:B-----5:R-:W-:-:S04]  /*155b0*/  IMAD.IADD R3, R8, 0x1, -R9 ;  /* 0x0000000108037824 */ /* 0x020fc800078e0a09 */
[----:B------:R-:W-:-:S04]  /*155c0*/  IMAD.IADD R37, R3, 0x1, R6 ;  /* 0x0000000103257824 */ /* 0x000fc800078e0206 */
[----:B------:R-:W-:-:S05]  /*155d0*/  VIADD R2, R37, 0x7f ;  /* 0x0000007f25027836 */ /* 0x000fca0000000000 */
[----:B------:R-:W-:-:S04]  /*155e0*/  SHF.R.S32.HI R7, RZ, 0x1f, R2 ;  /* 0x0000001fff077819 */ /* 0x000fc80000011402 */
[----:B------:R-:W-:-:S04]  /*155f0*/  LEA.HI R4, R7, R2, RZ, 0x7 ;  /* 0x0000000207047211 */ /* 0x000fc800078f38ff */
[----:B------:R-:W-:Y:S01]  /*15600*/  LOP3.LUT R2, R4, 0xffffff80, RZ, 0xc0, !PT ;  /* 0xffffff8004027812 */ /* 0x000fe200078ec0ff */
[----:B------:R0:W-:Y:S03]  /*15610*/  STL [R1+0x20], R4 ;  /* 0x0000200401007387 */ /* 0x0001e60000100800 */
[----:B------:R-:W-:Y:S01]  /*15620*/  VIADDMNMX R7, R2, -R3, R6, PT ;  /* 0x8000000302077246 */ /* 0x000fe20003800106 */
[----:B------:R-:W-:-:S05]  /*15630*/  IMAD.MOV R2, RZ, RZ, -R3 ;  /* 0x000000ffff027224 */ /* 0x000fca00078e0a03 */
[----:B------:R-:W-:-:S04]  /*15640*/  VIMNMX R2, RZ, R2, !PT ;  /* 0x00000002ff027248 */ /* 0x000fc80007fe0100 */
[----:B------:R-:W-:Y:S02]  /*15650*/  ISETP.GT.AND P0, PT, R7, R2, PT ;  /* 0x000000020700720c */ /* 0x000fe40003f04270 */
[----:B0-----:R-:W-:-:S11]  /*15660*/  SHF.R.U32.HI R4, RZ, 0x7, R2 ;  /* 0x00000007ff047819 */ /* 0x001fd60000011602 */
[----:B------:R-:W-:-:S05]  /*15670*/  @P0 VIADD R3, R7, 0x7f ;  /* 0x0000007f07030836 */ /* 0x000fca0000000000 */
[----:B------:R-:W-:-:S04]  /*15680*/  @P0 SHF.R.S32.HI R2, RZ, 0x1f, R3 ;  /* 0x0000001fff020819 */ /* 0x000fc80000011403 */
[----:B------:R-:W-:Y:S01]  /*15690*/  @P0 LEA.HI R2, R2, R3, RZ, 0x7 ;  /* 0x0000000302020211 */ /* 0x000fe200078f38ff */
[----:B------:R-:W-:-:S03]  /*156a0*/  IMAD.MOV.U32 R3, RZ, RZ, R4 ;  /* 0x000000ffff037224 */ /* 0x000fc600078e0004 */
[----:B------:R-:W-:Y:S02]  /*156b0*/  @P0 SHF.R.S32.HI R3, RZ, 0x7, R2 ;  /* 0x00000007ff030819 */ /* 0x000fe40000011402 */
[----:B------:R-:W-:Y:S02]  /*156c0*/  PLOP3.LUT P0, PT, PT, PT, PT, 0x80, 0x0 ;  /* 0x000000000000781c */ /* 0x000fe40003f0f070 */
[----:B------:R-:W-:-:S13]  /*156d0*/  ISETP.GT.AND P2, PT, R3, R4, PT ;  /* 0x000000040300720c */ /* 0x000fda0003f44270 */
[----:B------:R-:W-:Y:S05]  /*156e0*/  @!P2 BRA `(.L_x_691) ;  /* 0x000000100010a947 */ /* 0x000fea0003800000 */
[----:B------:R-:W-:Y:S01]  /*156f0*/  UMOV UR4, 0xffffffff ;  /* 0xffffffff00047882 */ /* 0x000fe20000000000 */
[----:B------:R-:W-:Y:S02]  /*15700*/  SEL R2, R34, RZ, !P1 ;  /* 0x000000ff22027207 */ /* 0x000fe40004800000 */
[----:B------:R-:W-:Y:S05]  /*15710*/  BRA.DIV UR4, `(.L_x_692) ;  /* 0x0000006e04b07947 */ /* 0x000fea000b800000 */
[----:B------:R-:W0:Y:S02]  /*15720*/  S2R R5, SR_TID.X ;  /* 0x0000000000057919 */ /* 0x000e240000002100 */
[----:B0-----:R-:W-:-:S04]  /*15730*/  SHF.R.U32.HI R5, RZ, 0x5, R5 ;  /* 0x00000005ff057819 */ /* 0x001fc80000011605 */
[----:B------:R-:W-:-:S05]  /*15740*/  LOP3.LUT R5, R5, 0x3, RZ, 0xc0, !PT ;  /* 0x0000000305057812 */ /* 0x000fca00078ec0ff */
[----:B------:R0:W1:Y:S02]  /*15750*/  SHFL.IDX PT, R14, R5, RZ, 0x1f ;  /* 0x00001fff050e7589 */ /* 0x00006400000e0000 */
.L_x_883:
[----:B-1----:R-:W-:Y:S02]  /*15760*/  ISETP.NE.AND P0, PT, R14, RZ, PT ;  /* 0x000000ff0e00720c */ /* 0x002fe40003f05270 */
[----:B------:R-:W-:-:S11]  /*15770*/  PLOP3.LUT P6, PT, PT, PT, PT, 0x8, 0x0 ;  /* 0x000000000000781c */ /* 0x000fd60003fce170 */
[----:B------:R-:W-:Y:S05]  /*15780*/  @P0 BRA `(.L_x_693) ;  /* 0x00000000000c0947 */ /* 0x000fea0003800000 */
[----:B------:R-:W-:-:S03]  /*15790*/  UMOV UR4, 0xffffffff ;  /* 0xffffffff00047882 */ /* 0x000fc60000000000 */
[----:B------:R-:W-:Y:S05]  /*157a0*/  BRA.DIV UR4, `(.L_x_694) ;  /* 0x0000006e04c07947 */ /* 0x000fea000b800000 */
[----:B------:R-:W-:-:S13]  /*157b0*/  ELECT P6, URZ, PT ;  /* 0x00000000003f782f */ /* 0x000fda00038c0000 */
.L_x_693:
[----:B0-----:R-:W2:Y:S01]  /*157c0*/  LDL R5, [R1+0x24] ;  /* 0x0000240001057983 */ /* 0x001ea20000100800 */
[----:B------:R-:W-:Y:S01]  /*157d0*/  BSSY B1, `(.L_x_695) ;  /* 0x0000008000017945 */ /* 0x000fe20003800000 */
[----:B--2---:R-:W-:-:S05]  /*157e0*/  VIADD R5, R5, 0x1 ;  /* 0x0000000105057836 */ /* 0x004fca0000000000 */
[----:B------:R-:W-:-:S04]  /*157f0*/  LEA.HI R6, R5, R5, RZ, 0x1 ;  /* 0x0000000505067211 */ /* 0x000fc800078f08ff */
[----:B------:R-:W-:-:S04]  /*15800*/  LOP3.LUT R6, R6, 0xfffffffe, RZ, 0xc0, !PT ;  /* 0xfffffffe06067812 */ /* 0x000fc800078ec0ff */
[----:B------:R-:W-:-:S04]  /*15810*/  IADD3 R5, R5, -R6, RZ ;  /* 0x8000000605057210 */ /* 0x000fc80007ffe0ff */
[----:B------:R-:W-:-:S04]  /*15820*/  SHF.L.U32 R5, R5, 0x1f, RZ ;  /* 0x0000001f05057819 */ /* 0x000fc800000006ff */
[----:B------:R-:W0:Y:S02]  /*15830*/  SYNCS.PHASECHK.TRANS64.TRYWAIT P0, [R22+URZ+0x28820], R5 ;  /* 0x02882005160075a7 */ /* 0x000e24000800017f */
[----:B0-----:R-:W-:Y:S05]  /*15840*/  @!P0 BRA `(.L_x_696) ;  /* 0x0000006c00b88947 */ /* 0x001fea0003800000 */
.L_x_886:
[----:B------:R-:W-:Y:S05]  /*15850*/  BSYNC B1 ;  /* 0x0000000000017941 */ /* 0x000fea0003800000 */
.L_x_695:
[----:B------:R-:W-:Y:S04]  /*15860*/  BSSY B1, `(.L_x_697) ;  /* 0x000006e000017945 */ /* 0x000fe80003800000 */
[----:B------:R-:W-:Y:S05]  /*15870*/  @!P6 BRA `(.L_x_698) ;  /* 0x0000000400b0e947 */ /* 0x000fea0003800000 */
[----:B0-----:R-:W-:Y:S01]  /*15880*/  IMAD R5, R27, 0x8, R22 ;  /* 0x000000081b057824 */ /* 0x001fe200078e0216 */
[----:B------:R-:W-:Y:S01]  /*15890*/  SHF.L.U32 R6, R29, 0x1f, RZ ;  /* 0x0000001f1d067819 */ /* 0x000fe200000006ff */
[----:B------:R-:W0:Y:S01]  /*158a0*/  S2R R7, SR_TID.X ;  /* 0x0000000000077919 */ /* 0x000e220000002100 */
[----:B------:R-:W-:Y:S02]  /*158b0*/  BSSY B2, `(.L_x_699) ;  /* 0x0000005000027945 */ /* 0x000fe40003800000 */
[----:B------:R-:W1:Y:S01]  /*158c0*/  SYNCS.PHASECHK.TRANS64.TRYWAIT P0, [R5+URZ+0x288a0], R6 ;  /* 0x0288a006050075a7 */ /* 0x000e62000800017f */
[----:B0-----:R-:W-:-:S04]  /*158d0*/  LOP3.LUT R7, R7, 0x7f, RZ, 0xc0, !PT ;  /* 0x0000007f07077812 */ /* 0x001fc800078ec0ff */
[----:B------:R-:W-:Y:S01]  /*158e0*/  ISETP.NE.AND P1, PT, R7, RZ, PT ;  /* 0x000000ff0700720c */ /* 0x000fe20003f25270 */
[----:B-1----:R-:W-:-:S12]  /*158f0*/  @!P0 BRA `(.L_x_700) ;  /* 0x0000006c00a08947 */ /* 0x002fd80003800000 */
.L_x_887:
[----:B------:R-:W-:Y:S05]  /*15900*/  BSYNC B2 ;  /* 0x0000000000027941 */ /* 0x000fea0003800000 */
.L_x_699:
[----:B------:R-:W-:Y:S04]  /*15910*/  BSSY B2, `(.L_x_701) ;  /* 0x0000009000027945 */ /* 0x000fe80003800000 */
[----:B------:R-:W-:Y:S05]  /*15920*/  @P1 BRA `(.L_x_702) ;  /* 0x00000000001c1947 */ /* 0x000fea0003800000 */
[----:B------:R-:W1:Y:S01]  /*15930*/  S2R R8, SR_TID.X ;  /* 0x0000000000087919 */ /* 0x000e620000002100 */
[----:B------:R-:W-:-:S04]  /*15940*/  IMAD.MOV.U32 R7, RZ, RZ, 0x8000 ;  /* 0x00008000ff077424 */ /* 0x000fc800078e00ff */
[----:B------:R2:W-:Y:S01]  /*15950*/  SYNCS.ARRIVE.TRANS64 RZ, [R5+URZ+0x28890], R7 ;  /* 0x0288900705ff79a7 */ /* 0x0005e2000800003f */
[----:B-1----:R-:W-:-:S04]  /*15960*/  LOP3.LUT R8, R8, 0x1f, RZ, 0xc0, !PT ;  /* 0x0000001f08087812 */ /* 0x002fc800078ec0ff */
[----:B------:R-:W-:-:S13]  /*15970*/  ISETP.NE.AND P0, PT, R8, RZ, PT ;  /* 0x000000ff0800720c */ /* 0x000fda0003f05270 */
[----:B--2---:R-:W-:Y:S05]  /*15980*/  @!P0 BRA `(.L_x_702) ;  /* 0x0000000000048947 */ /* 0x004fea0003800000 */
[----:B------:R-:W-:Y:S01]  /*15990*/  BPT.TRAP 0x1 ;  /* 0x000000040000795c */ /* 0x000fe20000300000 */
.L_x_702:
[----:B------:R-:W-:Y:S05]  /*159a0*/  BSYNC B2 ;  /* 0x0000000000027941 */ /* 0x000fea0003800000 */
.L_x_701:
[----:B------:R-:W-:Y:S01]  /*159b0*/  IMAD.MOV.U32 R12, RZ, RZ, RZ ;  /* 0x000000ffff0c7224 */ /* 0x000fe200078e00ff */
[----:B------:R-:W-:Y:S01]  /*159c0*/  UIADD3 UR4, UP0, UR40, 0x570, URZ ;  /* 0x0000057028047890 */ /* 0x000fe2000ff1e03f */
[----:B------:R-:W-:Y:S01]  /*159d0*/  IMAD R7, R3, 0x80, R0 ;  /* 0x0000008003077824 */ /* 0x000fe200078e0200 */
[----:B------:R-:W-:Y:S01]  /*159e0*/  PLOP3.LUT P0, PT, PT, PT, PT, 0x80, 0x0 ;  /* 0x000000000000781c */ /* 0x000fe20003f0f070 */
[----:B------:R-:W-:Y:S01]  /*159f0*/  IMAD R8, R27, 0x8000, R22 ;  /* 0x000080001b087824 */ /* 0x000fe200078e0216 */
[----:B------:R-:W-:Y:S01]  /*15a00*/  R2UR UR10, R12 ;  /* 0x000000000c0a72ca */ /* 0x000fe200000e0000 */
[----:B------:R-:W-:Y:S01]  /*15a10*/  VIADD R7, R7, 0xffffff80 ;  /* 0xffffff8007077836 */ /* 0x000fe20000000000 */
[----:B------:R-:W-:Y:S01]  /*15a20*/  IADD3 R10, R5, 0x28890, RZ ;  /* 0x00028890050a7810 */ /* 0x000fe20007ffe0ff */
[----:B------:R-:W-:Y:S01]  /*15a30*/  IMAD.SHL.U32 R9, R27, 0x4000, RZ ;  /* 0x000040001b097824 */ /* 0x000fe200078e00ff */
[----:B------:R-:W-:Y:S01]  /*15a40*/  UIADD3.X UR5, URZ, UR41, URZ, UP0, !UPT ;  /* 0x000000293f057290 */ /* 0x000fe200087fe43f */
[----:B------:R-:W-:Y:S01]  /*15a50*/  VIADD R11, R8, 0x18400 ;  /* 0x00018400080b7836 */ /* 0x000fe20000000000 */
[----:B------:R-:W-:Y:S01]  /*15a60*/  UMOV UR6, 0x0 ;  /* 0x0000000000067882 */ /* 0x000fe20000000000 */
[----:B------:R-:W-:-:S09]  /*15a70*/  UMOV UR7, 0x12f00000 ;  /* 0x12f0000000077882 */ /* 0x000fd20000000000 */
.L_x_703:
[----:B------:R-:W-:-:S13]  /*15a80*/  @P0 ELECT P2, URZ, PT ;  /* 0x00000000003f082f */ /* 0x000fda0003840000 */
[----:B------:R-:W-:Y:S02]  /*15a90*/  @P2 R2UR UR13, R2 ;  /* 0x00000000020d22ca */ /* 0x000fe400000e0000 */
[----:B------:R-:W-:Y:S02]  /*15aa0*/  @P2 R2UR UR12, R18 ;  /* 0x00000000120c22ca */ /* 0x000fe400000e0000 */
[----:B------:R-:W-:Y:S02]  /*15ab0*/  @P2 R2UR UR11, R7 ;  /* 0x00000000070b22ca */ /* 0x000fe400000e0000 */
[----:B------:R-:W-:Y:S02]  /*15ac0*/  @P2 R2UR UR9, R10 ;  /* 0x000000000a0922ca */ /* 0x000fe400000e0000 */
[----:B------:R-:W-:Y:S02]  /*15ad0*/  @P2 R2UR UR8, R11 ;  /* 0x000000000b0822ca */ /* 0x000fe400000e0000 */
[----:B------:R-:W-:-:S02]  /*15ae0*/  @P2 PLOP3.LUT P0, PT, P2, PT, PT, 0x8, 0x0 ;  /* 0x000000000000281c */ /* 0x000fc4000170e170 */
[----:B------:R-:W-:-:S09]  /*15af0*/  PLOP3.LUT P2, PT, PT, PT, PT, 0x8, 0x0 ;  /* 0x000000000000781c */ /* 0x000fd20003f4e170 */
[----:B------:R1:W-:Y:S02]  /*15b00*/  UTMALDG.4D [UR8], [UR4], desc[UR6] ;  /* 0x00000608040075b4 */ /* 0x0003e40008019000 */
[----:B-1----:R-:W-:Y:S05]  /*15b10*/  @P0 BRA.U.ANY `(.L_x_703) ;  /* 0xfffffffd00d80947 */ /* 0x002fea000393ffff */
[----:B------:R-:W-:Y:S01]  /*15b20*/  IMAD.MOV.U32 R13, RZ, RZ, 0x40 ;  /* 0x00000040ff0d7424 */ /* 0x000fe200078e00ff */
[----:B------:R-:W-:Y:S01]  /*15b30*/  PLOP3.LUT P0, PT, PT, PT, PT, 0x80, 0x0 ;  /* 0x000000000000781c */ /* 0x000fe20003f0f070 */
[----:B------:R-:W-:Y:S01]  /*15b40*/  VIADD R8, R8, 0x1c400 ;  /* 0x0001c40008087836 */ /* 0x000fe20000000000 */
[----:B------:R-:W-:Y:S01]  /*15b50*/  UMOV UR6, 0x0 ;  /* 0x0000000000067882 */ /* 0x000fe20000000000 */
[----:B------:R-:W-:Y:S01]  /*15b60*/  UMOV UR7, 0x12f00000 ;  /* 0x12f0000000077882 */ /* 0x000fe20000000000 */
[----:B------:R-:W-:-:S15]  /*15b70*/  R2UR UR10, R13 ;  /* 0x000000000d0a72ca */ /* 0x000fde00000e0000 */
.L_x_704:
        /* <DEDUP_REMOVED lines=10> */
[----:B------:R-:W1:Y:S01]  /*15c20*/  SYNCS.PHASECHK.TRANS64.TRYWAIT P0, [R5+URZ+0x288c0], R6 ;  /* 0x0288c006050075a7 */ /* 0x000e62000800017f */
[----:B------:R-:W-:Y:S04]  /*15c30*/  BSSY B2, `(.L_x_705) ;  /* 0x0000002000027945 */ /* 0x000fe80003800000 */
[----:B-1----:R-:W-:Y:S05]  /*15c40*/  @!P0 BRA `(.L_x_706) ;  /* 0x0000006800e08947 */ /* 0x002fea0003800000 */
.L_x_888:
[----:B------:R-:W-:Y:S05]  /*15c50*/  BSYNC B2 ;  /* 0x0000000000027941 */ /* 0x000fea0003800000 */
.L_x_705:
[----:B------:R-:W-:Y:S01]  /*15c60*/  BSSY B2, `(.L_x_707) ;  /* 0x000000b000027945 */ /* 0x000fe20003800000 */
[----:B------:R-:W-:Y:S02]  /*15c70*/  IMAD.MOV.U32 R10, RZ, RZ, 0x0 ;  /* 0x00000000ff0a7424 */ /* 0x000fe400078e00ff */
[----:B------:R-:W-:Y:S01]  /*15c80*/  IMAD.MOV.U32 R11, RZ, RZ, 0x12f00000 ;  /* 0x12f00000ff0b7424 */ /* 0x000fe200078e00ff */
[----:B------:R-:W-:Y:S06]  /*15c90*/  @P1 BRA `(.L_x_708) ;  /* 0x00000000001c1947 */ /* 0x000fec0003800000 */
[----:B------:R-:W2:Y:S01]  /*15ca0*/  S2R R8, SR_TID.X ;  /* 0x0000000000087919 */ /* 0x000ea20000002100 */
[----:B01----:R-:W-:-:S04]  /*15cb0*/  IMAD.MOV.U32 R6, RZ, RZ, 0x8000 ;  /* 0x00008000ff067424 */ /* 0x003fc800078e00ff */
[----:B------:R3:W-:Y:S01]  /*15cc0*/  SYNCS.ARRIVE.TRANS64 RZ, [R5+URZ+0x288b0], R6 ;  /* 0x0288b00605ff79a7 */ /* 0x0007e2000800003f */
[----:B--2---:R-:W-:-:S04]  /*15cd0*/  LOP3.LUT R8, R8, 0x1f, RZ, 0xc0, !PT ;  /* 0x0000001f08087812 */ /* 0x004fc800078ec0ff */
[----:B------:R-:W-:-:S13]  /*15ce0*/  ISETP.NE.AND P0, PT, R8, RZ, PT ;  /* 0x000000ff0800720c */ /* 0x000fda0003f05270 */
[----:B---3--:R-:W-:Y:S05]  /*15cf0*/  @!P0 BRA `(.L_x_708) ;  /* 0x0000000000048947 */ /* 0x008fea0003800000 */
[----:B------:R-:W-:Y:S01]  /*15d00*/  BPT.TRAP 0x1 ;  /* 0x000000040000795c */ /* 0x000fe20000300000 */
.L_x_708:
[----:B------:R-:W-:Y:S05]  /*15d10*/  BSYNC B2 ;  /* 0x0000000000027941 */ /* 0x000fea0003800000 */
.L_x_707:
[----:B------:R-:W-:Y:S01]  /*15d20*/  R2UR UR10, R12 ;  /* 0x000000000c0a72ca */ /* 0x000fe200000e0000 */
[----:B------:R-:W-:Y:S01]  /*15d30*/  IMAD R9, R9, 0x2, R22 ;  /* 0x0000000209097824 */ /* 0x000fe200078e0216 */
[----:B------:R-:W-:Y:S01]  /*15d40*/  R2UR UR6, R10 ;  /* 0x000000000a0672ca */ /* 0x000fe200000e0000 */
[----:B------:R-:W-:Y:S01]  /*15d50*/  UIADD3 UR4, UP0, UR40, 0x670, URZ ;  /* 0x0000067028047890 */ /* 0x000fe2000ff1e03f */
[----:B------:R-:W-:Y:S01]  /*15d60*/  R2UR UR7, R11 ;  /* 0x000000000b0772ca */ /* 0x000fe200000e0000 */
[----:B01----:R-:W-:Y:S01]  /*15d70*/  VIADD R6, R9, 0x400 ;  /* 0x0000040009067836 */ /* 0x003fe20000000000 */
[----:B------:R-:W-:Y:S01]  /*15d80*/  PLOP3.LUT P0, PT, PT, PT, PT, 0x80, 0x0 ;  /* 0x000000000000781c */ /* 0x000fe20003f0f070 */
[----:B------:R-:W-:Y:S01]  /*15d90*/  UIADD3.X UR5, URZ, UR41, URZ, UP0, !UPT ;  /* 0x000000293f057290 */ /* 0x000fe200087fe43f */
[----:B------:R-:W-:-:S11]  /*15da0*/  IADD3 R5, R5, 0x288b0, RZ ;  /* 0x000288b005057810 */ /* 0x000fd60007ffe0ff */
.L_x_709:
        /* <DEDUP_REMOVED lines=9> */
[----:B0-----:R-:W-:Y:S05]  /*15e40*/  @P0 BRA.U.ANY `(.L_x_709) ;  /* 0xfffffffd00d80947 */ /* 0x001fea000393ffff */
[----:B------:R-:W-:Y:S01]  /*15e50*/  R2UR UR10, R13 ;  /* 0x000000000d0a72ca */ /* 0x000fe200000e0000 */
[----:B------:R-:W-:Y:S01]  /*15e60*/  VIADD R9, R9, 0x4400 ;  /* 0x0000440009097836 */ /* 0x000fe20000000000 */
[----:B------:R-:W-:Y:S02]  /*15e70*/  R2UR UR6, R10 ;  /* 0x000000000a0672ca */ /* 0x000fe400000e0000 */
[----:B------:R-:W-:Y:S02]  /*15e80*/  R2UR UR7, R11 ;  /* 0x000000000b0772ca */ /* 0x000fe400000e0000 */
[----:B------:R-:W-:-:S13]  /*15e90*/  PLOP3.LUT P0, PT, PT, PT, PT, 0x80, 0x0 ;  /* 0x000000000000781c */ /* 0x000fda0003f0f070 */
.L_x_710:
        /* <DEDUP_REMOVED lines=10> */
.L_x_698:
[----:B------:R-:W-:Y:S05]  /*15f40*/  BSYNC B1 ;  /* 0x0000000000017941 */ /* 0x000fea0003800000 */
.L_x_697:
[----:B------:R-:W-:Y:S01]  /*15f50*/  VIADD R9, R3, 0xfffffffe ;  /* 0xfffffffe03097836 */ /* 0x000fe20000000000 */
[----:B------:R-:W-:Y:S01]  /*15f60*/  PLOP3.LUT P0, PT, PT, PT, PT, 0x8, 0x0 ;  /* 0x000000000000781c */ /* 0x000fe20003f0e170 */
[----:B------:R-:W-:-:S03]  /*15f70*/  VIADD R27, R27, 0x1 ;  /* 0x000000011b1b7836 */ /* 0x000fc60000000000 */
[----:B------:R-:W-:Y:S02]  /*15f80*/  ISETP.GE.AND P2, PT, R9, R4, PT ;  /* 0x000000040900720c */ /* 0x000fe40003f46270 */
[----:B------:R-:W-:-:S04]  /*15f90*/  ISETP.NE.AND P1, PT, R27, 0x2, PT ;  /* 0x000000021b00780c */ /* 0x000fc80003f25270 */
[----:B------:R-:W-:Y:S02]  /*15fa0*/  SEL R6, RZ, 0x1, P1 ;  /* 0x00000001ff067807 */ /* 0x000fe40000800000 */
[----:B------:R-:W-:Y:S02]  /*15fb0*/  SEL R27, R27, RZ, P1 ;  /* 0x000000ff1b1b7207 */ /* 0x000fe40000800000 */
[----:B------:R-:W-:-:S03]  /*15fc0*/  LOP3.LUT R29, R29, R6, RZ, 0x3c, !PT ;  /* 0x000000061d1d7212 */ /* 0x000fc600078e3cff */
[----:B------:R-:W-:Y:S05]  /*15fd0*/  @!P2 BRA `(.L_x_691) ;  /* 0x0000000400d4a947 */ /* 0x000fea0003800000 */
.L_x_725:
[----:B------:R-:W-:Y:S05]  /*15fe0*/  YIELD ;  /* 0x0000000000007946 */ /* 0x000fea0003800000 */
[----:B------:R-:W-:Y:S04]  /*15ff0*/  BSSY B1, `(.L_x_711) ;  /* 0x000006b000017945 */ /* 0x000fe80003800000 */
[----:B------:R-:W-:Y:S05]  /*16000*/  @!P6 BRA `(.L_x_712) ;  /* 0x0000000400a4e947 */ /* 0x000fea0003800000 */
[----:B------:R-:W-:Y:S01]  /*16010*/  IMAD R8, R27, 0x8, R22 ;  /* 0x000000081b087824 */ /* 0x000fe200078e0216 */
[----:B------:R-:W-:Y:S01]  /*16020*/  SHF.L.U32 R7, R29, 0x1f, RZ ;  /* 0x0000001f1d077819 */ /* 0x000fe200000006ff */
[----:B------:R-:W1:Y:S01]  /*16030*/  S2R R3, SR_TID.X ;  /* 0x0000000000037919 */ /* 0x000e620000002100 */
[----:B------:R-:W-:Y:S02]  /*16040*/  BSSY B2, `(.L_x_713) ;  /* 0x0000005000027945 */ /* 0x000fe40003800000 */
[----:B------:R-:W2:Y:S01]  /*16050*/  SYNCS.PHASECHK.TRANS64.TRYWAIT P1, [R8+URZ+0x288a0], R7 ;  /* 0x0288a007080075a7 */ /* 0x000ea2000802017f */
[----:B-1----:R-:W-:-:S04]  /*16060*/  LOP3.LUT R3, R3, 0x7f, RZ, 0xc0, !PT ;  /* 0x0000007f03037812 */ /* 0x002fc800078ec0ff */
[----:B------:R-:W-:Y:S01]  /*16070*/  ISETP.NE.AND P2, PT, R3, RZ, PT ;  /* 0x000000ff0300720c */ /* 0x000fe20003f45270 */
[----:B--2---:R-:W-:-:S12]  /*16080*/  @!P1 BRA `(.L_x_714) ;  /* 0x0000006400e49947 */ /* 0x004fd80003800000 */
.L_x_889:
[----:B------:R-:W-:Y:S05]  /*16090*/  BSYNC B2 ;  /* 0x0000000000027941 */ /* 0x000fea0003800000 */
.L_x_713:
[----:B------:R-:W-:Y:S04]  /*160a0*/  BSSY B2, `(.L_x_715) ;  /* 0x0000009000027945 */ /* 0x000fe80003800000 */
[----:B------:R-:W-:Y:S05]  /*160b0*/  @P2 BRA `(.L_x_716) ;  /* 0x00000000001c2947 */ /* 0x000fea0003800000 */
[----:B0-----:R-:W0:Y:S01]  /*160c0*/  S2R R5, SR_TID.X ;  /* 0x0000000000057919 */ /* 0x001e220000002100 */
[----:B------:R-:W-:-:S04]  /*160d0*/  IMAD.MOV.U32 R3, RZ, RZ, 0x8000 ;  /* 0x00008000ff037424 */ /* 0x000fc800078e00ff */
[----:B------:R2:W-:Y:S01]  /*160e0*/  SYNCS.ARRIVE.TRANS64 RZ, [R8+URZ+0x28890], R3 ;  /* 0x0288900308ff79a7 */ /* 0x0005e2000800003f */
[----:B0-----:R-:W-:-:S04]  /*160f0*/  LOP3.LUT R5, R5, 0x1f, RZ, 0xc0, !PT ;  /* 0x0000001f05057812 */ /* 0x001fc800078ec0ff */
[----:B------:R-:W-:-:S13]  /*16100*/  ISETP.NE.AND P1, PT, R5, RZ, PT ;  /* 0x000000ff0500720c */ /* 0x000fda0003f25270 */
[----:B--2---:R-:W-:Y:S05]  /*16110*/  @!P1 BRA `(.L_x_716) ;  /* 0x0000000000049947 */ /* 0x004fea0003800000 */
[----:B------:R-:W-:Y:S01]  /*16120*/  BPT.TRAP 0x1 ;  /* 0x000000040000795c */ /* 0x000fe20000300000 */
.L_x_716:
[----:B------:R-:W-:Y:S05]  /*16130*/  BSYNC B2 ;  /* 0x0000000000027941 */ /* 0x000fea0003800000 */
.L_x_715:
[----:B------:R-:W-:Y:S01]  /*16140*/  IMAD.MOV.U32 R12, RZ, RZ, RZ ;  /* 0x000000ffff0c7224 */ /* 0x000fe200078e00ff */
[----:B------:R-:W-:Y:S01]  /*16150*/  LEA R6, R27, R22, 0xf ;  /* 0x000000161b067211 */ /* 0x000fe200078e78ff */
[----:B------:R-:W-:Y:S01]  /*16160*/  UIADD3 UR4, UP0, UR40, 0x570, URZ ;  /* 0x0000057028047890 */ /* 0x000fe2000ff1e03f */
[----:B------:R-:W-:Y:S01]  /*16170*/  PLOP3.LUT P1, PT, PT, PT, PT, 0x80, 0x0 ;  /* 0x000000000000781c */ /* 0x000fe20003f2f070 */
[----:B0-----:R-:W-:Y:S01]  /*16180*/  IMAD R5, R9, 0x80, R0 ;  /* 0x0000008009057824 */ /* 0x001fe200078e0200 */
[----:B------:R-:W-:Y:S01]  /*16190*/  R2UR UR10, R12 ;  /* 0x000000000c0a72ca */ /* 0x000fe200000e0000 */
[----:B------:R-:W-:Y:S01]  /*161a0*/  VIADD R3, R8, 0x28890 ;  /* 0x0002889008037836 */ /* 0x000fe20000000000 */
[----:B------:R-:W-:Y:S01]  /*161b0*/  UIADD3.X UR5, URZ, UR41, URZ, UP0, !UPT ;  /* 0x000000293f057290 */ /* 0x000fe200087fe43f */
[----:B------:R-:W-:Y:S01]  /*161c0*/  VIADD R10, R6, 0x18400 ;  /* 0x00018400060a7836 */ /* 0x000fe20000000000 */
[----:B------:R-:W-:Y:S01]  /*161d0*/  UMOV UR6, 0x0 ;  /* 0x0000000000067882 */ /* 0x000fe20000000000 */
[----:B------:R-:W-:-:S10]  /*161e0*/  UMOV UR7, 0x12f00000 ;  /* 0x12f0000000077882 */ /* 0x000fd40000000000 */
.L_x_717:
        /* <DEDUP_REMOVED lines=10> */
[----:B------:R-:W-:Y:S01]  /*16290*/  IMAD.MOV.U32 R13, RZ, RZ, 0x40 ;  /* 0x00000040ff0d7424 */ /* 0x000fe200078e00ff */
[----:B------:R-:W-:Y:S01]  /*162a0*/  PLOP3.LUT P1, PT, PT, PT, PT, 0x80, 0x0 ;  /* 0x000000000000781c */ /* 0x000fe20003f2f070 */
[----:B------:R-:W-:Y:S01]  /*162b0*/  VIADD R10, R6, 0x1c400 ;  /* 0x0001c400060a7836 */ /* 0x000fe20000000000 */
[----:B------:R-:W-:Y:S01]  /*162c0*/  UMOV UR6, 0x0 ;  /* 0x0000000000067882 */ /* 0x000fe20000000000 */
[----:B------:R-:W-:Y:S01]  /*162d0*/  UMOV UR7, 0x12f00000 ;  /* 0x12f0000000077882 */ /* 0x000fe20000000000 */
[----:B------:R-:W-:-:S15]  /*162e0*/  R2UR UR10, R13 ;  /* 0x000000000d0a72ca */ /* 0x000fde00000e0000 */
.L_x_718:
        /* <DEDUP_REMOVED lines=10> */
[----:B------:R-:W0:Y:S01]  /*16390*/  SYNCS.PHASECHK.TRANS64.TRYWAIT P1, [R8+URZ+0x288c0], R7 ;  /* 0x0288c007080075a7 */ /* 0x000e22000802017f */
[----:B------:R-:W-:Y:S04]  /*163a0*/  BSSY B2, `(.L_x_719) ;  /* 0x0000002000027945 */ /* 0x000fe80003800000 */
[----:B0-----:R-:W-:Y:S05]  /*163b0*/  @!P1 BRA `(.L_x_720) ;  /* 0x00000064002c9947 */ /* 0x001fea0003800000 */
.L_x_890:
[----:B------:R-:W-:Y:S05]  /*163c0*/  BSYNC B2 ;  /* 0x0000000000027941 */ /* 0x000fea0003800000 */
.L_x_719:
[----:B------:R-:W-:Y:S01]  /*163d0*/  BSSY B2, `(.L_x_721) ;  /* 0x000000b000027945 */ /* 0x000fe20003800000 */
[----:B------:R-:W-:Y:S02]  /*163e0*/  IMAD.MOV.U32 R10, RZ, RZ, 0x0 ;  /* 0x00000000ff0a7424 */ /* 0x000fe400078e00ff */
[----:B------:R-:W-:Y:S01]  /*163f0*/  IMAD.MOV.U32 R11, RZ, RZ, 0x12f00000 ;  /* 0x12f00000ff0b7424 */ /* 0x000fe200078e00ff */
[----:B------:R-:W-:Y:S06]  /*16400*/  @P2 BRA `(.L_x_722) ;  /* 0x00000000001c2947 */ /* 0x000fec0003800000 */
[----:B------:R-:W2:Y:S01]  /*16410*/  S2R R14, SR_TID.X ;  /* 0x00000000000e7919 */ /* 0x000ea20000002100 */
[----:B------:R-:W-:-:S04]  /*16420*/  MOV R3, 0x8000 ;  /* 0x0000800000037802 */ /* 0x000fc80000000f00 */
[----:B------:R3:W-:Y:S01]  /*16430*/  SYNCS.ARRIVE.TRANS64 RZ, [R8+URZ+0x288b0], R3 ;  /* 0x0288b00308ff79a7 */ /* 0x0007e2000800003f */
[----:B--2---:R-:W-:-:S04]  /*16440*/  LOP3.LUT R14, R14, 0x1f, RZ, 0xc0, !PT ;  /* 0x0000001f0e0e7812 */ /* 0x004fc800078ec0ff */
[----:B------:R-:W-:-:S13]  /*16450*/  ISETP.NE.AND P1, PT, R14, RZ, PT ;  /* 0x000000ff0e00720c */ /* 0x000fda0003f25270 */
[----:B---3--:R-:W-:Y:S05]  /*16460*/  @!P1 BRA `(.L_x_722) ;  /* 0x0000000000049947 */ /* 0x008fea0003800000 */
[----:B------:R-:W-:Y:S01]  /*16470*/  BPT.TRAP 0x1 ;  /* 0x000000040000795c */ /* 0x000fe20000300000 */
.L_x_722:
[----:B------:R-:W-:Y:S05]  /*16480*/  BSYNC B2 ;  /* 0x0000000000027941 */ /* 0x000fea0003800000 */
.L_x_721:
[----:B------:R-:W-:Y:S01]  /*16490*/  R2UR UR10, R12 ;  /* 0x000000000c0a72ca */ /* 0x000fe200000e0000 */
[----:B------:R-:W-:Y:S01]  /*164a0*/  UIADD3 UR4, UP0, UR40, 0x670, URZ ;  /* 0x0000067028047890 */ /* 0x000fe2000ff1e03f */
[----:B------:R-:W-:Y:S01]  /*164b0*/  R2UR UR6, R10 ;  /* 0x000000000a0672ca */ /* 0x000fe200000e0000 */
[----:B01----:R-:W-:Y:S01]  /*164c0*/  VIADD R8, R8, 0x288b0 ;  /* 0x000288b008087836 */ /* 0x003fe20000000000 */
[----:B------:R-:W-:Y:S01]  /*164d0*/  R2UR UR7, R11 ;  /* 0x000000000b0772ca */ /* 0x000fe200000e0000 */
[----:B------:R-:W-:Y:S01]  /*164e0*/  VIADD R3, R6, 0x400 ;  /* 0x0000040006037836 */ /* 0x000fe20000000000 */
[----:B------:R-:W-:Y:S01]  /*164f0*/  PLOP3.LUT P1, PT, PT, PT, PT, 0x80, 0x0 ;  /* 0x000000000000781c */ /* 0x000fe20003f2f070 */
[----:B------:R-:W-:-:S12]  /*16500*/  UIADD3.X UR5, URZ, UR41, URZ, UP0, !UPT ;  /* 0x000000293f057290 */ /* 0x000fd800087fe43f */
.L_x_723:
        /* <DEDUP_REMOVED lines=15> */
.L_x_724:
        /* <DEDUP_REMOVED lines=10> */
.L_x_712:
[----:B------:R-:W-:Y:S05]  /*166a0*/  BSYNC B1 ;  /* 0x0000000000017941 */ /* 0x000fea0003800000 */
.L_x_711:
[----:B------:R-:W-:Y:S01]  /*166b0*/  ISETP.GT.AND P2, PT, R9, R4, PT ;  /* 0x000000040900720c */ /* 0x000fe20003f44270 */
[----:B------:R-:W-:Y:S02]  /*166c0*/  VIADD R27, R27, 0x1 ;  /* 0x000000011b1b7836 */ /* 0x000fe40000000000 */
[----:B------:R-:W-:-:S03]  /*166d0*/  VIADD R9, R9, 0xffffffff ;  /* 0xffffffff09097836 */ /* 0x000fc60000000000 */
[----:B------:R-:W-:-:S04]  /*166e0*/  ISETP.NE.AND P1, PT, R27, 0x2, PT ;  /* 0x000000021b00780c */ /* 0x000fc80003f25270 */
[----:B------:R-:W-:Y:S02]  /*166f0*/  SEL R6, RZ, 0x1, P1 ;  /* 0x00000001ff067807 */ /* 0x000fe40000800000 */
[----:B------:R-:W-:Y:S02]  /*16700*/  SEL R27, R27, RZ, P1 ;  /* 0x000000ff1b1b7207 */ /* 0x000fe40000800000 */
[----:B------:R-:W-:Y:S01]  /*16710*/  LOP3.LUT R29, R29, R6, RZ, 0x3c, !PT ;  /* 0x000000061d1d7212 */ /* 0x000fe200078e3cff */
[----:B------:R-:W-:Y:S06]  /*16720*/  @P2 BRA `(.L_x_725) ;  /* 0xfffffff8002c2947 */ /* 0x000fec000383ffff */
.L_x_691:
[----:B------:R-:W-:Y:S05]  /*16730*/  BSYNC B0 ;  /* 0x0000000000007941 */ /* 0x000fea0003800000 */
.L_x_690:
[----:B------:R-:W-:Y:S05]  /*16740*/  @!P0 WARPSYNC.ALL ;  /* 0x0000000000008948 */ /* 0x000fea0003800000 */
[----:B------:R-:W-:Y:S01]  /*16750*/  @!P0 BAR.SYNC.DEFER_BLOCKING 0xc, 0x180 ;  /* 0x0306000000008b1d */ /* 0x000fe20000010000 */
[----:B------:R-:W-:-:S05]  /*16760*/  ISETP.GT.AND P0, PT, R37, RZ, PT ;  /* 0x000000ff2500720c */ /* 0x000fca0003f04270 */
[----:B------:R-:W-:Y:S08]  /*16770*/  BSSY B7, `(.L_x_726) ;  /* 0x0000376000077945 */ /* 0x000ff00003800000 */
[----:B------:R-:W-:Y:S05]  /*16780*/  @P0 BRA `(.L_x_727) ;  /* 0x0000000000440947 */ /* 0x000fea0003800000 */
[----:B------:R-:W1:Y:S02]  /*16790*/  S2R R3, SR_TID.X ;  /* 0x0000000000037919 */ /* 0x000e640000002100 */
[----:B-1----:R-:W-:-:S04]  /*167a0*/  LOP3.LUT R3, R3, 0x7f, RZ, 0xc0, !PT ;  /* 0x0000007f03037812 */ /* 0x002fc800078ec0ff */
[----:B------:R-:W-:-:S13]  /*167b0*/  ISETP.NE.AND P0, PT, R3, RZ, PT ;  /* 0x000000ff0300720c */ /* 0x000fda0003f05270 */
[----:B------:R-:W-:Y:S05]  /*167c0*/  @P0 BRA `(.L_x_728) ;  /* 0x0000003400c00947 */ /* 0x000fea0003800000 */
[----:B0-----:R-:W0:Y:S01]  /*167d0*/  S2R R5, SR_LANEID ;  /* 0x0000000000057919 */ /* 0x001e220000000000 */
[----:B------:R-:W-:Y:S01]  /*167e0*/  VOTEU.ANY UR4, UPT, PT ;  /* 0x0000000000047886 */ /* 0x000fe200038e0100 */
[----:B------:R-:W1:Y:S01]  /*167f0*/  LDC.64 R2, c[0x0][0xc60] ;  /* 0x00031800ff027b82 */ /* 0x000e620000000a00 */
[----:B------:R-:W0:Y:S02]  /*16800*/  FLO.U32 R0, UR4 ;  /* 0x0000000400007d00 */ /* 0x000e2400080e0000 */
[----:B0-----:R-:W-:-:S06]  /*16810*/  ISETP.EQ.U32.AND P0, PT, R0, R5, PT ;  /* 0x000000050000720c */ /* 0x001fcc0003f02070 */
[----:B------:R-:W1:Y:S07]  /*16820*/  POPC R5, UR4 ;  /* 0x0000000400057d09 */ /* 0x000e6e0008000000 */
[----:B-1----:R-:W2:Y:S01]  /*16830*/  @P0 ATOMG.E.ADD.STRONG.GPU PT, R3, desc[UR38][R2.64], R5 ;  /* 0x00000005020309a8 */ /* 0x002ea200081ee1e6 */
[----:B------:R-:W0:Y:S02]  /*16840*/  S2R R4, SR_LTMASK ;  /* 0x0000000000047919 */ /* 0x000e240000003900 */
[----:B0-----:R-:W-:-:S04]  /*16850*/  LOP3.LUT R4, R4, UR4, RZ, 0xc0, !PT ;  /* 0x0000000404047c12 */ /* 0x001fc8000f8ec0ff */
[----:B------:R-:W0:Y:S01]  /*16860*/  POPC R7, R4 ;  /* 0x0000000400077309 */ /* 0x000e220000000000 */
[----:B--2---:R-:W0:Y:S02]  /*16870*/  SHFL.IDX PT, R0, R3, R0, 0x1f ;  /* 0x00001f0003007589 */ /* 0x004e2400000e0000 */
[----:B0-----:R-:W-:Y:S01]  /*16880*/  IADD3 R16, R0, UR36, R7 ;  /* 0x0000002400107c10 */ /* 0x001fe2000fffe007 */
[----:B------:R-:W-:Y:S06]  /*16890*/  BRA `(.L_x_728) ;  /* 0x00000034008c7947 */ /* 0x000fec0003800000 */
.L_x_727:
        /* <DEDUP_REMOVED lines=9> */
[----:B0-----:R-:W-:Y:S01]  /*16930*/  MOV R5, UR7 ;  /* 0x0000000700057c02 */ /* 0x001fe20008000f00 */
[----:B------:R-:W0:Y:S01]  /*16940*/  LDC.64 R2, c[0x4][R2] ;  /* 0x0100000002027b82 */ /* 0x000e220000000a00 */
[----:B------:R-:W-:Y:S02]  /*16950*/  IMAD.U32 R6, RZ, RZ, UR8 ;  /* 0x00000008ff067e24 */ /* 0x000fe4000f8e00ff */
[----:B------:R-:W-:Y:S02]  /*16960*/  IMAD.U32 R7, RZ, RZ, UR9 ;  /* 0x00000009ff077e24 */ /* 0x000fe4000f8e00ff */
[----:B------:R-:W-:-:S02]  /*16970*/  IMAD.U32 R10, RZ, RZ, UR4 ;  /* 0x00000004ff0a7e24 */ /* 0x000fc4000f8e00ff */
[----:B------:R-:W-:Y:S02]  /*16980*/  IMAD.U32 R11, RZ, RZ, UR5 ;  /* 0x00000005ff0b7e24 */ /* 0x000fe4000f8e00ff */
[----:B------:R-:W-:Y:S02]  /*16990*/  IMAD.MOV.U32 R8, RZ, RZ, 0x70 ;  /* 0x00000070ff087424 */ /* 0x000fe400078e00ff */
[----:B------:R-:W-:Y:S02]  /*169a0*/  IMAD.MOV.U32 R12, RZ, RZ, 0x1 ;  /* 0x00000001ff0c7424 */ /* 0x000fe400078e00ff */
[----:B------:R-:W-:-:S07]  /*169b0*/  IMAD.MOV.U32 R13, RZ, RZ, RZ ;  /* 0x000000ffff0d7224 */ /* 0x000fce00078e00ff */
[----:B------:R-:W-:-:S07]  /*169c0*/  LEPC R20, `(.L_x_730) ;  /* 0x000000001014794e */ /* 0x000fce0000000000 */
[----:B0-----:R-:W-:Y:S05]  /*169d0*/  CALL.ABS.NOINC R2 ;  /* 0x0000000002007343 */ /* 0x001fea0003c00000 */
.L_x_730:
[----:B------:R-:W-:Y:S05]  /*169e0*/  BSYNC B6 ;  /* 0x0000000000067941 */ /* 0x000fea0003800000 */
.L_x_729:
[----:B------:R-:W-:Y:S01]  /*169f0*/  IADD3 R0, R22, 0x400, RZ ;  /* 0x0000040016007810 */ /* 0x000fe20007ffe0ff */
[----:B------:R-:W-:Y:S03]  /*16a00*/  BSSY B6, `(.L_x_731) ;  /* 0x0000022000067945 */ /* 0x000fe60003800000 */
        /* <DEDUP_REMOVED lines=8> */
[----:B------:R-:W-:Y:S01]  /*16a90*/  MOV R12, 0x1 ;  /* 0x00000001000c7802 */ /* 0x000fe20000000f00 */
[----:B0-----:R-:W-:Y:S02]  /*16aa0*/  IMAD.U32 R5, RZ, RZ, UR7 ;  /* 0x00000007ff057e24 */ /* 0x001fe4000f8e00ff */
[----:B------:R-:W-:Y:S02]  /*16ab0*/  IMAD.U32 R6, RZ, RZ, UR8 ;  /* 0x00000008ff067e24 */ /* 0x000fe4000f8e00ff */
[----:B------:R-:W-:-:S02]  /*16ac0*/  IMAD.U32 R7, RZ, RZ, UR9 ;  /* 0x00000009ff077e24 */ /* 0x000fc4000f8e00ff */
[----:B------:R-:W-:Y:S02]  /*16ad0*/  IMAD.U32 R10, RZ, RZ, UR4 ;  /* 0x00000004ff0a7e24 */ /* 0x000fe4000f8e00ff */
[----:B------:R-:W-:Y:S02]  /*16ae0*/  IMAD.U32 R11, RZ, RZ, UR5 ;  /* 0x00000005ff0b7e24 */ /* 0x000fe4000f8e00ff */
[----:B------:R-:W-:Y:S02]  /*16af0*/  IMAD.MOV.U32 R8, RZ, RZ, 0x70 ;  /* 0x00000070ff087424 */ /* 0x000fe400078e00ff */
[----:B-1----:R-:W-:-:S07]  /*16b00*/  IMAD.MOV.U32 R13, RZ, RZ, RZ ;  /* 0x000000ffff0d7224 */ /* 0x002fce00078e00ff */
[----:B------:R-:W-:-:S07]  /*16b10*/  LEPC R20, `(.L_x_733) ;  /* 0x000000001014794e */ /* 0x000fce0000000000 */
[----:B--2---:R-:W-:Y:S05]  /*16b20*/  CALL.ABS.NOINC R2 ;  /* 0x0000000002007343 */ /* 0x004fea0003c00000 */
.L_x_733:
[----:B------:R0:W1:Y:S01]  /*16b30*/  LDC.64 R2, c[0x4][R26] ;  /* 0x010000001a027b82 */ /* 0x0000620000000a00 */
[----:B------:R-:W-:Y:S01]  /*16b40*/  ULDC.64 UR4, c[0x4][0x80] ;  /* 0x0100200000047ab9 */ /* 0x000fe20000000a00 */
[----:B------:R-:W-:Y:S01]  /*16b50*/  ULDC.64 UR6, c[0x4][0x88] ;  /* 0x0100220000067ab9 */ /* 0x000fe20000000a00 */
[----:B------:R-:W-:Y:S01]  /*16b60*/  ULDC.64 UR8, c[0x4][0x18] ;  /* 0x0100060000087ab9 */ /* 0x000fe20000000a00 */
[----:B------:R-:W-:Y:S01]  /*16b70*/  IMAD.U32 R4, RZ, RZ, UR4 ;  /* 0x00000004ff047e24 */ /* 0x000fe2000f8e00ff */
[----:B------:R-:W-:Y:S01]  /*16b80*/  MOV R8, 0x70 ;  /* 0x0000007000087802 */ /* 0x000fe20000000f00 */
[----:B------:R-:W-:Y:S02]  /*16b90*/  IMAD.U32 R5, RZ, RZ, UR5 ;  /* 0x00000005ff057e24 */ /* 0x000fe4000f8e00ff */
[----:B------:R-:W-:Y:S02]  /*16ba0*/  IMAD.U32 R6, RZ, RZ, UR6 ;  /* 0x00000006ff067e24 */ /* 0x000fe4000f8e00ff */
[----:B------:R-:W-:-:S02]  /*16bb0*/  IMAD.U32 R7, RZ, RZ, UR7 ;  /* 0x00000007ff077e24 */ /* 0x000fc4000f8e00ff */
[----:B------:R-:W-:Y:S02]  /*16bc0*/  IMAD.U32 R10, RZ, RZ, UR8 ;  /* 0x00000008ff0a7e24 */ /* 0x000fe4000f8e00ff */
[----:B------:R-:W-:Y:S02]  /*16bd0*/  IMAD.U32 R11, RZ, RZ, UR9 ;  /* 0x00000009ff0b7e24 */ /* 0x000fe4000f8e00ff */
[----:B------:R-:W-:Y:S02]  /*16be0*/  IMAD.MOV.U32 R12, RZ, RZ, 0x1 ;  /* 0x00000001ff0c7424 */ /* 0x000fe400078e00ff */
[----:B0-----:R-:W-:-:S07]  /*16bf0*/  IMAD.MOV.U32 R13, RZ, RZ, RZ ;  /* 0x000000ffff0d7224 */ /* 0x001fce00078e00ff */
[----:B------:R-:W-:-:S07]  /*16c00*/  LEPC R20, `(.L_x_732) ;  /* 0x000000001014794e */ /* 0x000fce0000000000 */
[----:B-1----:R-:W-:Y:S05]  /*16c10*/  CALL.ABS.NOINC R2 ;  /* 0x0000000002007343 */ /* 0x002fea0003c00000 */
.L_x_732:
[----:B------:R-:W-:Y:S05]  /*16c20*/  BSYNC B6 ;  /* 0x0000000000067941 */ /* 0x000fea0003800000 */
.L_x_731:
[----:B------:R-:W2:Y:S01]  /*16c30*/  LDL R26, [R1+0x20] ;  /* 0x00002000011a7983 */ /* 0x000ea20000100800 */
[----:B------:R-:W-:Y:S01]  /*16c40*/  ULDC.64 UR4, c[0x0][0x9f8] ;  /* 0x00027e0000047ab9 */ /* 0x000fe20000000a00 */
[----:B------:R-:W1:Y:S01]  /*16c50*/  LDC R7, c[0x0][0x430] ;  /* 0x00010c00ff077b82 */ /* 0x000e620000000800 */
[----:B------:R-:W-:Y:S01]  /*16c60*/  ISETP.NE.U32.AND P0, PT, RZ, UR4, PT ;  /* 0x00000004ff007c0c */ /* 0x000fe2000bf05070 */
[----:B------:R-:W0:Y:S03]  /*16c70*/  LDL R21, [R1] ;  /* 0x0000000001157983 */ /* 0x000e260000100800 */
[----:B------:R-:W-:Y:S01]  /*16c80*/  ISETP.NE.AND.EX P0, PT, RZ, UR5, PT, P0 ;  /* 0x00000005ff007c0c */ /* 0x000fe2000bf05300 */
[----:B------:R-:W3:Y:S01]  /*16c90*/  LDL R20, [R1+0x2c] ;  /* 0x00002c0001147983 */ /* 0x000ee20000100800 */
[----:B------:R-:W4:Y:S11]  /*16ca0*/  S2R R35, SR_TID.X ;  /* 0x0000000000237919 */ /* 0x000f360000002100 */
[----:B------:R-:W-:Y:S01]  /*16cb0*/  @P0 IADD3 R2, P1, R23, UR4, RZ ;  /* 0x0000000417020c10 */ /* 0x000fe2000ff3e0ff */
[----:B------:R-:W4:Y:S01]  /*16cc0*/  S2R R0, SR_TID.X ;  /* 0x0000000000007919 */ /* 0x000f220000002100 */
[----:B------:R-:W-:-:S02]  /*16cd0*/  ULDC UR4, c[0x0][0x2f4] ;  /* 0x0000bd0000047ab9 */ /* 0x000fc40000000800 */
[----:B------:R-:W-:-:S05]  /*16ce0*/  @P0 IADD3.X R3, R24, UR5, RZ, P1, !PT ;  /* 0x0000000518030c10 */ /* 0x000fca0008ffe4ff */
[----:B------:R0:W3:Y:S01]  /*16cf0*/  @P0 LDG.E R34, desc[UR38][R2.64] ;  /* 0x0000002602220981 */ /* 0x0000e2000c1e1900 */
[----:B-1----:R-:W-:-:S13]  /*16d00*/  ISETP.NE.AND P1, PT, R7, 0x1, PT ;  /* 0x000000010700780c */ /* 0x002fda0003f25270 */
[----:B------:R-:W1:Y:S01]  /*16d10*/  @P1 LDC R6, c[0x0][0x434] ;  /* 0x00010d00ff061b82 */ /* 0x000e620000000800 */
[----:B----4-:R-:W-:-:S04]  /*16d20*/  LOP3.LUT R35, R35, 0x7f, RZ, 0xc0, !PT ;  /* 0x0000007f23237812 */ /* 0x010fc800078ec0ff */
[----:B------:R-:W-:Y:S01]  /*16d30*/  SHF.R.U32.HI R35, RZ, 0x3, R35 ;  /* 0x00000003ff237819 */ /* 0x000fe20000011623 */
[----:B------:R-:W-:-:S05]  /*16d40*/  IMAD.SHL.U32 R0, R0, 0x10, RZ ;  /* 0x0000001000007824 */ /* 0x000fca00078e00ff */
[----:B------:R-:W-:Y:S02]  /*16d50*/  LOP3.LUT R0, R0, 0x70, RZ, 0xc0, !PT ;  /* 0x0000007000007812 */ /* 0x000fe400078ec0ff */
[----:B------:R-:W-:Y:S01]  /*16d60*/  LOP3.LUT R32, R32, 0xfffffffb, RZ, 0xc0, !PT ;  /* 0xfffffffb20207812 */ /* 0x000fe200078ec0ff */
[----:B------:R-:W-:Y:S01]  /*16d70*/  UMOV UR5, 0xffffffff ;  /* 0xffffffff00057882 */ /* 0x000fe20000000000 */
[----:B--2---:R-:W-:-:S05]  /*16d80*/  LEA.HI.SX32 R26, R26, 0xffffffff, 0x19 ;  /* 0xffffffff1a1a7811 */ /* 0x004fca00078fcaff */
[----:B------:R-:W-:-:S05]  /*16d90*/  IMAD.SHL.U32 R8, R26, 0x80, RZ ;  /* 0x000000801a087824 */ /* 0x000fca00078e00ff */
[----:B------:R-:W-:Y:S02]  /*16da0*/  LOP3.LUT R4, R8, R35, R0, 0xfe, !PT ;  /* 0x0000002308047212 */ /* 0x000fe400078efe00 */
[----:B------:R-:W2:Y:S02]  /*16db0*/  @P1 LDC R0, c[0x0][0x438] ;  /* 0x00010e00ff001b82 */ /* 0x000ea40000000800 */
[C---:B------:R-:W-:Y:S01]  /*16dc0*/  ISETP.GE.AND P0, PT, R4.reuse, R37, PT ;  /* 0x000000250400720c */ /* 0x040fe20003f06270 */
[----:B0-----:R-:W-:-:S04]  /*16dd0*/  IMAD.IADD R5, R4, 0x1, R21 ;  /* 0x0000000104057824 */ /* 0x001fc800078e0215 */
[----:B-1----:R-:W-:-:S08]  /*16de0*/  @P1 IMAD.HI.U32 R6, R5, R6, RZ ;  /* 0x0000000605061227 */ /* 0x002fd000078e00ff */
[----:B------:R-:W0:Y:S01]  /*16df0*/  @!P0 LDC.64 R2, c[0x0][0x428] ;  /* 0x00010a00ff028b82 */ /* 0x000e220000000a00 */
[----:B------:R-:W-:Y:S01]  /*16e00*/  IMAD.MOV.U32 R4, RZ, RZ, R5 ;  /* 0x000000ffff047224 */ /* 0x000fe200078e0005 */
[----:B---3--:R-:W-:Y:S02]  /*16e10*/  SHF.R.S32.HI R9, RZ, 0x1f, R34 ;  /* 0x0000001fff097819 */ /* 0x008fe40000011422 */
[----:B--2---:R-:W-:-:S05]  /*16e20*/  @P1 SHF.R.U32.HI R4, RZ, R0, R6 ;  /* 0x00000000ff041219 */ /* 0x004fca0000011606 */
[----:B------:R-:W-:-:S04]  /*16e30*/  IMAD.MOV R0, RZ, RZ, -R4 ;  /* 0x000000ffff007224 */ /* 0x000fc800078e0a04 */
[----:B------:R-:W-:Y:S01]  /*16e40*/  IMAD R0, R7, R0, R5 ;  /* 0x0000000007007224 */ /* 0x000fe200078e0205 */
[--C-:B------:R-:W-:Y:S01]  /*16e50*/  @!P0 SHF.R.S32.HI R5, RZ, 0x1f, R4.reuse ;  /* 0x0000001fff058819 */ /* 0x100fe20000011404 */
[-C--:B0-----:R-:W-:Y:S02]  /*16e60*/  @!P0 IMAD R6, R9, R2.reuse, RZ ;  /* 0x0000000209068224 */ /* 0x081fe400078e02ff */
[----:B------:R-:W-:-:S04]  /*16e70*/  @!P0 IMAD.WIDE.U32 R4, R34, R2, R4 ;  /* 0x0000000222048225 */ /* 0x000fc800078e0004 */
[----:B------:R-:W-:Y:S02]  /*16e80*/  @!P0 IMAD R6, R34, R3, R6 ;  /* 0x0000000322068224 */ /* 0x000fe400078e0206 */
[----:B------:R-:W0:Y:S03]  /*16e90*/  @!P0 LDC.64 R2, c[0x0][0x418] ;  /* 0x00010600ff028b82 */ /* 0x000e260000000a00 */
[----:B------:R-:W-:Y:S02]  /*16ea0*/  @!P0 IADD3 R6, R5, R6, RZ ;  /* 0x0000000605068210 */ /* 0x000fe40007ffe0ff */
[----:B------:R-:W-:Y:S02]  /*16eb0*/  ISETP.NE.AND P2, PT, R20, 0x3, PT ;  /* 0x000000031400780c */ /* 0x000fe40003f45270 */
[----:B0-----:R-:W-:-:S04]  /*16ec0*/  @!P0 LEA R2, P1, R4, R2, 0x2 ;  /* 0x0000000204028211 */ /* 0x001fc800078210ff */
[----:B------:R-:W-:Y:S01]  /*16ed0*/  @!P0 LEA.HI.X R3, R4, R3, R6, 0x2, P1 ;  /* 0x0000000304038211 */ /* 0x000fe200008f1406 */
[----:B------:R-:W-:-:S06]  /*16ee0*/  IMAD.MOV.U32 R4, RZ, RZ, RZ ;  /* 0x000000ffff047224 */ /* 0x000fcc00078e00ff */
[----:B------:R0:W5:Y:S01]  /*16ef0*/  @!P0 LDG.E R4, desc[UR38][R2.64] ;  /* 0x0000002602048981 */ /* 0x000162000c1e1900 */
[----:B------:R-:W-:Y:S02]  /*16f00*/  ISETP.GE.AND P0, PT, R31, UR4, PT ;  /* 0x000000041f007c0c */ /* 0x000fe4000bf06270 */
[----:B------:R-:W-:Y:S01]  /*16f10*/  @P2 LOP3.LUT R32, R32, 0x4, RZ, 0xfc, !PT ;  /* 0x0000000420202812 */ /* 0x000fe200078efcff */
[----:B------:R0:W-:Y:S03]  /*16f20*/  STL [R1+0x4], R9 ;  /* 0x0000040901007387 */ /* 0x0001e60000100800 */
[----:B------:R-:W-:-:S07]  /*16f30*/  LOP3.LUT R32, R32, 0xfffffffd, RZ, 0xc0, !PT ;  /* 0xfffffffd20207812 */ /* 0x000fce00078ec0ff */
[----:B------:R-:W-:Y:S02]  /*16f40*/  @P0 LOP3.LUT R32, R32, 0x2, RZ, 0xfc, !PT ;  /* 0x0000000220200812 */ /* 0x000fe400078efcff */
[----:B------:R-:W-:Y:S02]  /*16f50*/  ISETP.GE.AND P0, PT, R30, UR4, PT ;  /* 0x000000041e007c0c */ /* 0x000fe4000bf06270 */
[----:B------:R-:W-:-:S11]  /*16f60*/  LOP3.LUT R32, R32, 0xfffffffe, RZ, 0xc0, !PT ;  /* 0xfffffffe20207812 */ /* 0x000fd600078ec0ff */
[----:B------:R-:W-:Y:S01]  /*16f70*/  @P0 LOP3.LUT R32, R32, 0x1, RZ, 0xfc, !PT ;  /* 0x0000000120200812 */ /* 0x000fe200078efcff */
[----:B0-----:R-:W-:Y:S06]  /*16f80*/  BRA.DIV UR5, `(.L_x_734) ;  /* 0x0000005a054c7947 */ /* 0x001fec000b800000 */
.L_x_893:
[----:B------:R-:W-:Y:S01]  /*16f90*/  SHF.R.S32.HI R35, RZ, 0x1f, R18 ;  /* 0x0000001fff237819 */ /* 0x000fe20000011412 */
[----:B------:R-:W-:Y:S06]  /*16fa0*/  @!P2 BRA `(.L_x_735) ;  /* 0x000000000004a947 */ /* 0x000fec0003800000 */
[----:B------:R-:W-:Y:S01]  /*16fb0*/  BPT.TRAP 0x1 ;  /* 0x000000040000795c */ /* 0x000fe20000300000 */
.L_x_735:
[----:B------:R-:W-:Y:S01]  /*16fc0*/  SHF.R.S32.HI R5, RZ, 0x1f, R0 ;  /* 0x0000001fff057819 */ /* 0x000fe20000011400 */
[----:B------:R-:W-:Y:S01]  /*16fd0*/  ULDC.64 UR4, c[0x0][0x328] ;  /* 0x0000ca0000047ab9 */ /* 0x000fe20000000a00 */
[----:B------:R-:W-:Y:S01]  /*16fe0*/  BSSY B0, `(.L_x_736) ;  /* 0x0000017000007945 */ /* 0x000fe20003800000 */
[----:B------:R-:W-:-:S04]  /*16ff0*/  IMAD.WIDE.U32 R2, R0, UR4, RZ ;  /* 0x0000000400027c25 */ /* 0x000fc8000f8e00ff */
[----:B------:R-:W-:-:S04]  /*17000*/  IMAD R6, R5, UR4, RZ ;  /* 0x0000000405067c24 */ /* 0x000fc8000f8e02ff */
[----:B------:R-:W-:Y:S01]  /*17010*/  IMAD R6, R0, UR5, R6 ;  /* 0x0000000500067c24 */ /* 0x000fe2000f8e0206 */
[----:B------:R-:W-:-:S03]  /*17020*/  ULDC.64 UR4, c[0x0][0x338] ;  /* 0x0000ce0000047ab9 */ /* 0x000fc60000000a00 */
[----:B------:R-:W-:Y:S01]  /*17030*/  IMAD.IADD R3, R3, 0x1, R6 ;  /* 0x0000000103037824 */ /* 0x000fe200078e0206 */
        /* <DEDUP_REMOVED lines=17> */
.L_x_894:
[----:B------:R-:W-:Y:S05]  /*17150*/  BSYNC B0 ;  /* 0x0000000000007941 */ /* 0x000fea0003800000 */
.L_x_736:
        /* <DEDUP_REMOVED lines=18> */
[----:B-1----:R-:W-:Y:S01]  /*17280*/  LOP3.LUT R9, R9, 0x7f, RZ, 0xc0, !PT ;  /* 0x0000007f09097812 */ /* 0x002fe200078ec0ff */
[----:B------:R-:W-:Y:S01]  /*17290*/  IMAD R5, R25, 0x4000, R36 ;  /* 0x0000400019057824 */ /* 0x000fe200078e0224 */
[----:B------:R-:W-:Y:S01]  /*172a0*/  LEA R4, P0, R2, UR4, 0x1 ;  /* 0x0000000402047c11 */ /* 0x000fe2000f8008ff */
[----:B------:R-:W-:Y:S01]  /*172b0*/  UMOV UR4, 0xffffffff ;  /* 0xffffffff00047882 */ /* 0x000fe20000000000 */
[----:B------:R-:W-:Y:S02]  /*172c0*/  SHF.R.U32.HI R9, RZ, 0x3, R9 ;  /* 0x00000003ff097819 */ /* 0x000fe40000011609 */
[----:B------:R-:W-:Y:S02]  /*172d0*/  IADD3 R0, R3, R0, RZ ;  /* 0x0000000003007210 */ /* 0x000fe40007ffe0ff */
[----:B------:R-:W-:-:S02]  /*172e0*/  IADD3 R6, -R9, R37, -R8 ;  /* 0x0000002509067210 */ /* 0x000fc40007ffe908 */
[----:B------:R-:W-:Y:S02]  /*172f0*/  LEA.HI.X R0, R2, UR5, R0, 0x1, P0 ;  /* 0x0000000502007c11 */ /* 0x000fe400080f0c00 */
[----:B------:R-:W-:Y:S01]  /*17300*/  ISETP.GE.AND P0, PT, R6, 0x1, PT ;  /* 0x000000010600780c */ /* 0x000fe20003f06270 */
[----:B------:R-:W-:-:S12]  /*17310*/  BRA.DIV UR4, `(.L_x_738) ;  /* 0x0000005604b07947 */ /* 0x000fd8000b800000 */
[----:B------:R-:W0:Y:S01]  /*17320*/  SHFL.IDX PT, R3, R4, RZ, 0x181f ;  /* 0x00181fff04037589 */ /* 0x000e2200000e0000 */
[----:B------:R-:W-:-:S03]  /*17330*/  @P0 IMAD R8, R5, 0x2, R22 ;  /* 0x0000000205080824 */ /* 0x000fc600078e0216 */
[----:B------:R-:W1:Y:S01]  /*17340*/  SHFL.IDX PT, R2, R0, RZ, 0x181f ;  /* 0x00181fff00027589 */ /* 0x000e6200000e0000 */
[----:B0-----:R-:W-:-:S05]  /*17350*/  @P0 LEA R3, P1, R31, R3, 0x1 ;  /* 0x000000031f030211 */ /* 0x001fca00078208ff */
[----:B-1----:R-:W-:-:S05]  /*17360*/  @P0 IMAD.X R2, RZ, RZ, R2, P1 ;  /* 0x000000ffff020224 */ /* 0x002fca00008e0602 */
[----:B------:R-:W-:-:S04]  /*17370*/  @P0 LOP3.LUT R3, R3, R2, RZ, 0x3c, !PT ;  /* 0x0000000203030212 */ /* 0x000fc800078e3cff */
[----:B------:R-:W-:-:S04]  /*17380*/  @P0 LOP3.LUT R2, R3, R2, RZ, 0x3c, !PT ;  /* 0x0000000203020212 */ /* 0x000fc800078e3cff */
[----:B------:R-:W-:-:S05]  /*17390*/  @P0 LOP3.LUT R3, R3, R2, RZ, 0x3c, !PT ;  /* 0x0000000203030212 */ /* 0x000fca00078e3cff */
[----:B------:R-:W-:Y:S01]  /*173a0*/  @!PT LDS RZ, [RZ] ;  /* 0x00000000fffff984 */ /* 0x000fe20000000800 */
        /* <DEDUP_REMOVED lines=62> */
[----:B0-----:R-:W-:-:S05]  /*17790*/  @P0 LEA R3, P1, R31, R3, 0x1 ;  /* 0x000000031f030211 */ /* 0x001fca00078208ff */
[----:B-1----:R-:W-:-:S05]  /*177a0*/  @P0 IMAD.X R2, RZ, RZ, R2, P1 ;  /* 0x000000ffff020224 */ /* 0x002fca00008e0602 */
[----:B------:R-:W-:-:S04]  /*177b0*/  @P0 LOP3.LUT R3, R3, R2, RZ, 0x3c, !PT ;  /* 0x0000000203030212 */ /* 0x000fc800078e3cff */
[----:B------:R-:W-:-:S04]  /*177c0*/  @P0 LOP3.LUT R2, R3, R2, RZ, 0x3c, !PT ;  /* 0x0000000203020212 */ /* 0x000fc800078e3cff */
[----:B------:R-:W-:-:S05]  /*177d0*/  @P0 LOP3.LUT R3, R3, R2, RZ, 0x3c, !PT ;  /* 0x0000000203030212 */ /* 0x000fca00078e3cff */
[----:B------:R-:W-:Y:S04]  /*177e0*/  @P0 LDGSTS.E.BYPASS.LTC128B.128 [R8+0x1b400], desc[UR38][R2.64], !P3 ;  /* 0x1b40000002080fae */ /* 0x000fe8000d901d66 */
[----:B------:R0:W-:Y:S04]  /*177f0*/  @P0 LDGSTS.E.BYPASS.LTC128B.128 [R8+0x1f400], desc[UR38][R2.64+0x80], !P2 ;  /* 0x1f40008002080fae */ /* 0x0001e8000d101d66 */
[----:B0-2---:R0:W1:Y:S02]  /*17800*/  SHFL.IDX PT, R2, R4, 0x7, 0x181f ;  /* 0x00f81f0004027f89 */ /* 0x00506400000e0000 */
.L_x_912:
[----:B------:R-:W-:-:S13]  /*17810*/  ISETP.GE.AND P0, PT, R6, 0x71, PT ;  /* 0x000000710600780c */ /* 0x000fda0003f06270 */
[----:B-1----:R-:W-:Y:S01]  /*17820*/  @P0 LEA R2, P1, R31, R2, 0x1 ;  /* 0x000000021f020211 */ /* 0x002fe200078208ff */
[----:B------:R-:W-:-:S03]  /*17830*/  @P0 IMAD R5, R5, 0x2, R22 ;  /* 0x0000000205050824 */ /* 0x000fc600078e0216 */
[----:B------:R-:W-:-:S05]  /*17840*/  @P0 IADD3.X R3, RZ, R0, RZ, P1, !PT ;  /* 0x00000000ff030210 */ /* 0x000fca0000ffe4ff */
[----:B------:R-:W-:Y:S01]  /*17850*/  @!PT LDS RZ, [RZ] ;  /* 0x00000000fffff984 */ /* 0x000fe20000000800 */
[----:B------:R-:W-:Y:S01]  /*17860*/  @!PT LDS RZ, [RZ] ;  /* 0x00000000fffff984 */ /* 0x000fe20000000800 */
[----:B------:R-:W-:Y:S01]  /*17870*/  @!PT LDS RZ, [RZ] ;  /* 0x00000000fffff984 */ /* 0x000fe20000000800 */
[----:B------:R1:W-:Y:S04]  /*17880*/  @P0 LDGSTS.E.BYPASS.LTC128B.128 [R5+0x1bc00], desc[UR38][R2.64], !P3 ;  /* 0x1bc0000002050fae */ /* 0x0003e8000d901d66 */
[----:B------:R1:W-:Y:S01]  /*17890*/  @P0 LDGSTS.E.BYPASS.LTC128B.128 [R5+0x1fc00], desc[UR38][R2.64+0x80], !P2 ;  /* 0x1fc0008002050fae */ /* 0x0003e2000d101d66 */
[----:B------:R-:W-:Y:S01]  /*178a0*/  PLOP3.LUT P0, PT, PT, PT, PT, 0x80, 0x0 ;  /* 0x000000000000781c */ /* 0x000fe20003f0f070 */
[----:B------:R-:W-:-:S12]  /*178b0*/  NOP ;  /* 0x0000000000007918 */ /* 0x000fd80000000000 */
.L_x_739:
[----:B------:R-:W-:Y:S02]  /*178c0*/  PLOP3.LUT P1, PT, P1, P0, PT, 0xa2, 0x0 ;  /* 0x000000000000781c */ /* 0x000fe40000f21472 */
[----:B------:R-:W-:-:S08]  /*178d0*/  @P0 R2UR P1, UR4, R7 ;  /* 0x00000000070402ca */ /* 0x000fd00000020000 */
[----:B------:R-:W-:-:S05]  /*178e0*/  @P0 PLOP3.LUT P0, PT, P1, PT, PT, 0x80, 0x0 ;  /* 0x000000000000081c */ /* 0x000fca0000f0f070 */
[----:B------:R-:W-:Y:S01]  /*178f0*/  @!P1 SYNCS.ARRIVE.TRANS64.RED.A0T1 RZ, [UR4+0x28830], RZ ;  /* 0x028830ffffff99a7 */ /* 0x000fe20008200404 */
[----:B------:R-:W-:Y:S07]  /*17900*/  @!P1 ARRIVES.LDGSTSBAR.64.TRANSCNT [UR4+0x28830] ;  /* 0x02883000ff0099b0 */ /* 0x000fee0008000a84 */
[----:B------:R-:W-:Y:S05]  /*17910*/  @P0 BRA.U.ANY `(.L_x_739) ;  /* 0xfffffffd00e80947 */ /* 0x000fea000393ffff */
[----:B------:R-:W-:Y:S01]  /*17920*/  NOP ;  /* 0x0000000000007918 */ /* 0x000fe20000000000 */
[----:B------:R-:W2:Y:S02]  /*17930*/  LDL R0, [R1+0x2c] ;  /* 0x00002c0001007983 */ /* 0x000ea40000100800 */
[----:B--2---:R-:W-:-:S13]  /*17940*/  ISETP.NE.AND P2, PT, R0, 0x3, PT ;  /* 0x000000030000780c */ /* 0x004fda0003f45270 */
[----:B------:R-:W-:Y:S05]  /*17950*/  @!P2 BRA `(.L_x_740) ;  /* 0x000000000004a947 */ /* 0x000fea0003800000 */
[----:B------:R-:W-:Y:S01]  /*17960*/  BPT.TRAP 0x1 ;  /* 0x000000040000795c */ /* 0x000fe20000300000 */
.L_x_740:
[----:B-1----:R1:W5:Y:S01]  /*17970*/  LDL.LU R3, [R1+0x10] ;  /* 0x0000100001037983 */ /* 0x0023620000300800 */
[----:B------:R1:W-:Y:S03]  /*17980*/  SYNCS.ARRIVE.TRANS64.A1T0 RZ, [R7+URZ+0x28830], RZ ;  /* 0x028830ff07ff79a7 */ /* 0x0003e6000810003f */
[----:B0-----:R1:W5:Y:S02]  /*17990*/  LDL.LU R4, [R1+0x18] ;  /* 0x0000180001047983 */ /* 0x0013640000300800 */
[----:B------:R-:W-:Y:S05]  /*179a0*/  WARPSYNC.ALL ;  /* 0x0000000000007948 */ /* 0x000fea0003800000 */
[----:B------:R-:W-:Y:S01]  /*179b0*/  ULDC.64 UR4, c[0x0][0x298] ;  /* 0x0000a60000047ab9 */ /* 0x000fe20000000a00 */
[----:B------:R-:W-:Y:S01]  /*179c0*/  ULDC.64 UR6, c[0x0][0xa00] ;  /* 0x0002800000067ab9 */ /* 0x000fe20000000a00 */
[----:B------:R-:W-:Y:S01]  /*179d0*/  VIADD R2, R22, 0x10400 ;  /* 0x0001040016027836 */ /* 0x000fe20000000000 */
[----:B------:R-:W-:Y:S01]  /*179e0*/  BAR.SYNC.DEFER_BLOCKING 0x8, 0x180 ;  /* 0x0206000000007b1d */ /* 0x000fe20000010000 */
[----:B------:R-:W-:-:S03]  /*179f0*/  ISETP.NE.U32.AND P0, PT, RZ, UR6, PT ;  /* 0x00000006ff007c0c */ /* 0x000fc6000bf05070 */
[----:B------:R-:W-:Y:S02]  /*17a00*/  LOP3.LUT P1, RZ, R2, 0x3ff, RZ, 0xc0, !PT ;  /* 0x000003ff02ff7812 */ /* 0x000fe4000782c0ff */
[----:B------:R-:W-:Y:S01]  /*17a10*/  ISETP.NE.AND.EX P0, PT, RZ, UR7, PT, P0 ;  /* 0x00000007ff007c0c */ /* 0x000fe2000bf05300 */
[----:B------:R-:W-:Y:S03]  /*17a20*/  BSSY B6, `(.L_x_741) ;  /* 0x000001c000067945 */ /* 0x000fe60003800000 */
        /* <DEDUP_REMOVED lines=16> */
[----:B------:R-:W-:Y:S01]  /*17b30*/  MOV R10, UR8 ;  /* 0x00000008000a7c02 */ /* 0x000fe20008000f00 */
[----:B------:R-:W0:Y:S01]  /*17b40*/  LDC.64 R2, c[0x4][R2] ;  /* 0x0100000002027b82 */ /* 0x000e220000000a00 */
[----:B------:R-:W-:Y:S02]  /*17b50*/  IMAD.U32 R5, RZ, RZ, UR5 ;  /* 0x00000005ff057e24 */ /* 0x000fe4000f8e00ff */
[----:B------:R-:W-:Y:S02]  /*17b60*/  IMAD.U32 R6, RZ, RZ, UR6 ;  /* 0x00000006ff067e24 */ /* 0x000fe4000f8e00ff */
[----:B-1----:R-:W-:-:S02]  /*17b70*/  IMAD.U32 R7, RZ, RZ, UR7 ;  /* 0x00000007ff077e24 */ /* 0x002fc4000f8e00ff */
[----:B------:R-:W-:Y:S02]  /*17b80*/  IMAD.U32 R11, RZ, RZ, UR9 ;  /* 0x00000009ff0b7e24 */ /* 0x000fe4000f8e00ff */
[----:B------:R-:W-:Y:S02]  /*17b90*/  IMAD.MOV.U32 R8, RZ, RZ, 0x70 ;  /* 0x00000070ff087424 */ /* 0x000fe400078e00ff */
[----:B------:R-:W-:Y:S02]  /*17ba0*/  IMAD.MOV.U32 R12, RZ, RZ, 0x1 ;  /* 0x00000001ff0c7424 */ /* 0x000fe400078e00ff */
[----:B------:R-:W-:-:S07]  /*17bb0*/  IMAD.MOV.U32 R13, RZ, RZ, RZ ;  /* 0x000000ffff0d7224 */ /* 0x000fce00078e00ff */
[----:B------:R-:W-:-:S07]  /*17bc0*/  LEPC R20, `(.L_x_742) ;  /* 0x000000001014794e */ /* 0x000fce0000000000 */
[----:B0-----:R-:W-:Y:S05]  /*17bd0*/  CALL.ABS.NOINC R2 ;  /* 0x0000000002007343 */ /* 0x001fea0003c00000 */
.L_x_742:
[----:B------:R-:W-:Y:S05]  /*17be0*/  BSYNC B6 ;  /* 0x0000000000067941 */ /* 0x000fea0003800000 */
.L_x_741:
[----:B------:R-:W2:Y:S01]  /*17bf0*/  LDL.LU R20, [R1+0x28] ;  /* 0x0000280001147983 */ /* 0x000ea20000300800 */
[----:B------:R-:W-:Y:S01]  /*17c00*/  ULDC.64 UR4, c[0x0][0x2d8] ;  /* 0x0000b60000047ab9 */ /* 0x000fe20000000a00 */
[----:B------:R-:W3:Y:S01]  /*17c10*/  LDC R8, c[0x0][0x448] ;  /* 0x00011200ff087b82 */ /* 0x000ee20000000800 */
[----:B------:R-:W4:Y:S01]  /*17c20*/  S2R R6, SR_TID.X ;  /* 0x0000000000067919 */ /* 0x000f220000002100 */
[----:B0-----:R-:W-:Y:S01]  /*17c30*/  IMAD.SHL.U32 R4, R17, 0x80, RZ ;  /* 0x0000008011047824 */ /* 0x001fe200078e00ff */
[----:B------:R-:W-:Y:S01]  /*17c40*/  ULDC.64 UR6, c[0x0][0x280] ;  /* 0x0000a00000067ab9 */ /* 0x000fe20000000a00 */
[----:B------:R-:W4:Y:S04]  /*17c50*/  LDL.LU R21, [R1+0x18] ;  /* 0x0000180001157983 */ /* 0x000f280000300800 */
[----:B------:R-:W4:Y:S01]  /*17c60*/  LDL.LU.64 R2, [R1+0x10] ;  /* 0x0000100001027983 */ /* 0x000f220000300a00 */
[----:B------:R-:W-:-:S03]  /*17c70*/  IMAD R0, R35, UR4, RZ ;  /* 0x0000000423007c24 */ /* 0x000fc6000f8e02ff */
[----:B------:R0:W5:Y:S01]  /*17c80*/  LDL R9, [R1+0x8] ;  /* 0x0000080001097983 */ /* 0x0001620000100800 */
[----:B------:R-:W-:Y:S01]  /*17c90*/  IMAD R5, R18, UR5, R0 ;  /* 0x0000000512057c24 */ /* 0x000fe2000f8e0200 */
[----:B---3--:R-:W-:Y:S01]  /*17ca0*/  ISETP.NE.AND P0, PT, R8, 0x1, PT ;  /* 0x000000010800780c */ /* 0x008fe20003f05270 */
[----:B----4-:R-:W-:Y:S02]  /*17cb0*/  IMAD.MOV.U32 R3, RZ, RZ, R21 ;  /* 0x000000ffff037224 */ /* 0x010fe400078e0015 */
[----:B------:R-:W-:Y:S01]  /*17cc0*/  IMAD.WIDE.U32 R2, R18, UR4, R2 ;  /* 0x0000000412027c25 */ /* 0x000fe2000f8e0002 */
[----:B------:R-:W-:-:S03]  /*17cd0*/  ULDC.64 UR4, c[0x0][0x2e0] ;  /* 0x0000b80000047ab9 */ /* 0x000fc60000000a00 */
[----:B--2---:R-:W-:Y:S02]  /*17ce0*/  IMAD R0, R20, UR4, RZ ;  /* 0x0000000414007c24 */ /* 0x004fe4000f8e02ff */
[----:B------:R-:W2:Y:S01]  /*17cf0*/  S2R R20, SR_TID.X ;  /* 0x0000000000147919 */ /* 0x000ea20000002100 */
[----:B------:R-:W-:Y:S02]  /*17d00*/  IMAD.IADD R3, R3, 0x1, R5 ;  /* 0x0000000103037824 */ /* 0x000fe400078e0205 */
[C---:B------:R-:W-:Y:S01]  /*17d10*/  IMAD R0, R33.reuse, UR5, R0 ;  /* 0x0000000521007c24 */ /* 0x040fe2000f8e0200 */
[----:B------:R-:W1:Y:S01]  /*17d20*/  @P0 LDC R5, c[0x0][0x44c] ;  /* 0x00011300ff050b82 */ /* 0x000e620000000800 */
[----:B------:R-:W-:Y:S01]  /*17d30*/  IMAD.WIDE.U32 R2, R33, UR4, R2 ;  /* 0x0000000421027c25 */ /* 0x000fe2000f8e0002 */
[----:B------:R-:W-:Y:S01]  /*17d40*/  SHF.L.U32 R6, R6, 0x4, RZ ;  /* 0x0000000406067819 */ /* 0x000fe200000006ff */
[----:B------:R-:W-:Y:S02]  /*17d50*/  ULDC.64 UR4, c[0x0][0x2d0] ;  /* 0x0000b40000047ab9 */ /* 0x000fe40000000a00 */
[----:B------:R-:W-:-:S03]  /*17d60*/  IMAD.IADD R3, R3, 0x1, R0 ;  /* 0x0000000103037824 */ /* 0x000fc600078e0200 */
[----:B------:R-:W3:Y:S01]  /*17d70*/  @P0 LDC R0, c[0x0][0x450] ;  /* 0x00011400ff000b82 */ /* 0x000ee20000000800 */
[----:B--2---:R-:W-:-:S04]  /*17d80*/  LOP3.LUT R20, R20, 0x7f, RZ, 0xc0, !PT ;  /* 0x0000007f14147812 */ /* 0x004fc800078ec0ff */
[----:B------:R-:W-:Y:S02]  /*17d90*/  SHF.R.U32.HI R10, RZ, 0x3, R20 ;  /* 0x00000003ff0a7819 */ /* 0x000fe40000011614 */
[----:B------:R0:W5:Y:S01]  /*17da0*/  LDL R20, [R1+0x1c] ;  /* 0x00001c0001147983 */ /* 0x0001620000100800 */
[----:B------:R-:W-:-:S04]  /*17db0*/  LOP3.LUT R6, R6, 0x70, RZ, 0xc0, !PT ;  /* 0x0000007006067812 */ /* 0x000fc800078ec0ff */
[----:B------:R-:W-:-:S05]  /*17dc0*/  LOP3.LUT R6, R4, R10, R6, 0xfe, !PT ;  /* 0x0000000a04067212 */ /* 0x000fca00078efe06 */
[----:B-1----:R-:W-:-:S04]  /*17dd0*/  @P0 IMAD.HI.U32 R7, R6, R5, RZ ;  /* 0x0000000506070227 */ /* 0x002fc800078e00ff */
[----:B------:R-:W-:Y:S01]  /*17de0*/  IMAD.MOV.U32 R5, RZ, RZ, R6 ;  /* 0x000000ffff057224 */ /* 0x000fe200078e0006 */
[----:B---3--:R-:W-:-:S05]  /*17df0*/  @P0 SHF.R.U32.HI R5, RZ, R0, R7 ;  /* 0x00000000ff050219 */ /* 0x008fca0000011607 */
[----:B------:R-:W-:-:S04]  /*17e00*/  IMAD.MOV R0, RZ, RZ, -R5 ;  /* 0x000000ffff007224 */ /* 0x000fc800078e0a05 */
[----:B------:R-:W-:Y:S01]  /*17e10*/  IMAD R0, R8, R0, R6 ;  /* 0x0000000008007224 */ /* 0x000fe200078e0206 */
[----:B------:R-:W-:Y:S01]  /*17e20*/  SHF.R.S32.HI R6, RZ, 0x1f, R5 ;  /* 0x0000001fff067819 */ /* 0x000fe20000011405 */
[----:B------:R-:W-:-:S04]  /*17e30*/  IMAD.WIDE.U32 R2, R5, UR4, R2 ;  /* 0x0000000405027c25 */ /* 0x000fc8000f8e0002 */
[----:B------:R-:W-:-:S04]  /*17e40*/  IMAD R6, R6, UR4, RZ ;  /* 0x0000000406067c24 */ /* 0x000fc8000f8e02ff */
[----:B------:R-:W-:Y:S01]  /*17e50*/  IMAD R5, R5, UR5, R6 ;  /* 0x0000000505057c24 */ /* 0x000fe2000f8e0206 */
[----:B------:R-:W-:-:S03]  /*17e60*/  ULDC.64 UR4, c[0x0][0x2c8] ;  /* 0x0000b20000047ab9 */ /* 0x000fc60000000a00 */
[----:B------:R-:W-:Y:S01]  /*17e70*/  IMAD.IADD R3, R3, 0x1, R5 ;  /* 0x0000000103037824 */ /* 0x000fe200078e0205 */
[----:B------:R-:W-:-:S05]  /*17e80*/  SHF.R.S32.HI R5, RZ, 0x1f, R0 ;  /* 0x0000001fff057819 */ /* 0x000fca0000011400 */
[----:B------:R-:W-:Y:S02]  /*17e90*/  IMAD R5, R5, UR4, RZ ;  /* 0x0000000405057c24 */ /* 0x000fe4000f8e02ff */
[----:B------:R-:W-:Y:S01]  /*17ea0*/  IMAD.WIDE.U32 R2, R0, UR4, R2 ;  /* 0x0000000400027c25 */ /* 0x000fe2000f8e0002 */
[----:B------:R-:W-:-:S03]  /*17eb0*/  ULDC UR4, c[0x0][0x2b8] ;  /* 0x0000ae0000047ab9 */ /* 0x000fc60000000800 */
[----:B------:R-:W-:Y:S01]  /*17ec0*/  IMAD R5, R0, UR5, R5 ;  /* 0x0000000500057c24 */ /* 0x000fe2000f8e0205 */
[----:B------:R-:W-:-:S03]  /*17ed0*/  LEA R0, P2, R2, UR6, 0x1 ;  /* 0x0000000602007c11 */ /* 0x000fc6000f8408ff */
[----:B------:R-:W-:Y:S01]  /*17ee0*/  IMAD.IADD R5, R3, 0x1, R5 ;  /* 0x0000000103057824 */ /* 0x000fe200078e0205 */
[----:B------:R-:W-:Y:S02]  /*17ef0*/  ISETP.GE.AND P0, PT, R31, UR4, PT ;  /* 0x000000041f007c0c */ /* 0x000fe4000bf06270 */
[----:B------:R-:W-:Y:S01]  /*17f00*/  ISETP.GE.AND P1, PT, R30, UR4, PT ;  /* 0x000000041e007c0c */ /* 0x000fe2000bf26270 */
[----:B------:R-:W-:Y:S01]  /*17f10*/  UMOV UR4, 0xffffffff ;  /* 0xffffffff00047882 */ /* 0x000fe20000000000 */
[----:B------:R-:W-:Y:S02]  /*17f20*/  LEA.HI.X R5, R2, UR7, R5, 0x1, P2 ;  /* 0x0000000702057c11 */ /* 0x000fe400090f0c05 */
[----:B0-----:R-:W-:Y:S09]  /*17f30*/  BRA.DIV UR4, `(.L_x_743) ;  /* 0x0000005604747947 */ /* 0x001ff2000b800000 */
[----:B------:R-:W0:Y:S01]  /*17f40*/  SHFL.IDX PT, R14, R0, RZ, 0x181f ;  /* 0x00181fff000e7589 */ /* 0x000e2200000e0000 */
[----:B-----5:R-:W-:Y:S02]  /*17f50*/  IMAD R6, R20, R8, RZ ;  /* 0x0000000814067224 */ /* 0x020fe400078e02ff */
[----:B------:R-:W-:Y:S01]  /*17f60*/  IMAD.IADD R4, R10, 0x1, R4 ;  /* 0x000000010a047824 */ /* 0x000fe200078e0204 */
[----:B------:R-:W1:Y:S03]  /*17f70*/  SHFL.IDX PT, R2, R5, RZ, 0x181f ;  /* 0x00181fff05027589 */ /* 0x000e6600000e0000 */
[C---:B------:R-:W-:Y:S01]  /*17f80*/  VIADD R7, R4.reuse, 0x10 ;  /* 0x0000001004077836 */ /* 0x040fe20000000000 */
[----:B------:R-:W-:-:S13]  /*17f90*/  ISETP.GE.AND P3, PT, R4, R6, PT ;  /* 0x000000060400720c */ /* 0x000fda0003f66270 */
[----:B0-----:R-:W-:-:S05]  /*17fa0*/  @!P3 LEA R14, P2, R31, R14, 0x1 ;  /* 0x0000000e1f0eb211 */ /* 0x001fca00078408ff */
[----:B-1----:R-:W-:Y:S01]  /*17fb0*/  @!P3 IMAD.X R3, RZ, RZ, R2, P2 ;  /* 0x000000ffff03b224 */ /* 0x002fe200010e0602 */
[----:B------:R-:W-:Y:S02]  /*17fc0*/  @!P3 MOV R2, R14 ;  /* 0x0000000e0002b202 */ /* 0x000fe40000000f00 */
[----:B------:R-:W0:Y:S04]  /*17fd0*/  SHFL.IDX PT, R14, R0, 0x1, 0x181f ;  /* 0x00381f00000e7f89 */ /* 0x000e2800000e0000 */
        /* <DEDUP_REMOVED lines=54> */
[----:B0-----:R-:W-:Y:S01]  /*18340*/  @!P3 LEA R14, P2, R31, R14, 0x1 ;  /* 0x0000000e1f0eb211 */ /* 0x001fe200078408ff */
[----:B------:R-:W0:Y:S04]  /*18350*/  SHFL.IDX PT, R5, R5, 0x7, 0x181f ;  /* 0x00f81f0005057f89 */ /* 0x000e2800000e0000 */
[----:B-1----:R-:W-:-:S02]  /*18360*/  @!P3 IMAD.X R7, RZ, RZ, R2, P2 ;  /* 0x000000ffff07b224 */ /* 0x002fc400010e0602 */
[----:B------:R-:W-:Y:S02]  /*18370*/  @!P3 IMAD.MOV.U32 R2, RZ, RZ, R14 ;  /* 0x000000ffff02b224 */ /* 0x000fe400078e000e */
[----:B------:R1:W2:Y:S01]  /*18380*/  SHFL.IDX PT, R14, R0, 0x7, 0x181f ;  /* 0x00f81f00000e7f89 */ /* 0x0002a200000e0000 */
[----:B------:R-:W-:-:S05]  /*18390*/  @!P3 MOV R3, R7 ;  /* 0x000000070003b202 */ /* 0x000fca0000000f00 */
[----:B------:R1:W-:Y:S04]  /*183a0*/  @!P3 LDGSTS.E.BYPASS.LTC128B.128 [R9+0x13400], desc[UR38][R2.64], !P0 ;  /* 0x134000000209bfae */ /* 0x0003e8000c101d66 */
[----:B0-----:R1:W-:Y:S02]  /*183b0*/  @!P3 LDGSTS.E.BYPASS.LTC128B.128 [R9+0x17400], desc[UR38][R2.64+0x80], !P1 ;  /* 0x174000800209bfae */ /* 0x0013e4000c901d66 */
.L_x_929:
        /* <DEDUP_REMOVED lines=11> */
.L_x_745:
[----:B------:R-:W-:Y:S05]  /*18470*/  BSYNC B0 ;  /* 0x0000000000007941 */ /* 0x000fea0003800000 */
.L_x_744:
[----:B------:R-:W-:Y:S01]  /*18480*/  NOP ;  /* 0x0000000000007918 */ /* 0x000fe20000000000 */
[----:B------:R-:W-:-:S13]  /*18490*/  PLOP3.LUT P0, PT, PT, PT, PT, 0x80, 0x0 ;  /* 0x000000000000781c */ /* 0x000fda0003f0f070 */
.L_x_746:
        /* <DEDUP_REMOVED lines=10> */
[----:B------:R-:W-:-:S05]  /*18540*/  LOP3.LUT R0, R0, 0xfffffffe, RZ, 0xc0, !PT ;  /* 0xfffffffe00007812 */ /* 0x000fca00078ec0ff */
[----:B------:R-:W-:-:S05]  /*18550*/  IMAD.IADD R0, R2, 0x1, -R0 ;  /* 0x0000000102007824 */ /* 0x000fca00078e0a00 */
[----:B------:R-:W-:Y:S01]  /*18560*/  SHF.L.U32 R3, R0, 0x1f, RZ ;  /* 0x0000001f00037819 */ /* 0x000fe200000006ff */
[----:B------:R-:W-:Y:S01]  /*18570*/  NOP ;  /* 0x0000000000007918 */ /* 0x000fe20000000000 */
[----:B------:R0:W-:Y:S01]  /*18580*/  SYNCS.ARRIVE.TRANS64.A1T0 RZ, [R22+URZ+0x28800], RZ ;  /* 0x028800ff16ff79a7 */ /* 0x0001e2000810003f */
[----:B------:R-:W-:Y:S01]  /*18590*/  BSSY B0, `(.L_x_747) ;  /* 0x0000004000007945 */ /* 0x000fe20003800000 */
[----:B------:R-:W-:Y:S01]  /*185a0*/  ISETP.GE.AND P1, PT, R37, 0x81, PT ;  /* 0x000000812500780c */ /* 0x000fe20003f26270 */
[----:B------:R-:W1:Y:S02]  /*185b0*/  SYNCS.PHASECHK.TRANS64.TRYWAIT P0, [R22+URZ+0x28820], R3 ;  /* 0x02882003160075a7 */ /* 0x000e64000800017f */
[----:B01----:R-:W-:Y:S10]  /*185c0*/  @!P0 BRA `(.L_x_748) ;  /* 0x0000005800508947 */ /* 0x003ff40003800000 */
.L_x_930:
[----:B------:R-:W-:Y:S05]  /*185d0*/  BSYNC B0 ;  /* 0x0000000000007941 */ /* 0x000fea0003800000 */
.L_x_747:
        /* <DEDUP_REMOVED lines=10> */
.L_x_763:
[----:B------:R-:W3:Y:S01]  /*18680*/  LDL R9, [R1] ;  /* 0x0000000001097983 */ /* 0x000ee20000100800 */
[----:B------:R-:W1:Y:S03]  /*18690*/  LDC R0, c[0x0][0x430] ;  /* 0x00010c00ff007b82 */ /* 0x000e660000000800 */
[----:B------:R-:W4:Y:S01]  /*186a0*/  LDL R5, [R1+0x4] ;  /* 0x0000040001057983 */ /* 0x000f220000100800 */
[----:B------:R-:W5:Y:S01]  /*186b0*/  S2R R2, SR_TID.X ;  /* 0x0000000000027919 */ /* 0x000f620000002100 */
[----:B------:R-:W2:Y:S02]  /*186c0*/  S2R R4, SR_TID.X ;  /* 0x0000000000047919 */ /* 0x000ea40000002100 */
[----:B------:R-:W4:Y:S01]  /*186d0*/  LDL R7, [R1+0x2c] ;  /* 0x00002c0001077983 */ /* 0x000f220000100800 */
[----:B------:R-:W-:Y:S05]  /*186e0*/  YIELD ;  /* 0x0000000000007946 */ /* 0x000fea0003800000 */
[----:B------:R-:W-:Y:S01]  /*186f0*/  ULDC.64 UR4, c[0x0][0x428] ;  /* 0x00010a0000047ab9 */ /* 0x000fe20000000a00 */
[----:B-1----:R-:W-:-:S13]  /*18700*/  ISETP.NE.AND P0, PT, R0, 0x1, PT ;  /* 0x000000010000780c */ /* 0x002fda0003f05270 */
[----:B0-----:R-:W0:Y:S01]  /*18710*/  @P0 LDC R3, c[0x0][0x434] ;  /* 0x00010d00ff030b82 */ /* 0x001e220000000800 */
[----:B-----5:R-:W-:-:S04]  /*18720*/  LOP3.LUT R2, R2, 0x7f, RZ, 0xc0, !PT ;  /* 0x0000007f02027812 */ /* 0x020fc800078ec0ff */
[----:B------:R-:W-:-:S03]  /*18730*/  SHF.R.U32.HI R2, RZ, 0x3, R2 ;  /* 0x00000003ff027819 */ /* 0x000fc60000011602 */
[----:B------:R-:W1:Y:S01]  /*18740*/  @P0 LDC R8, c[0x0][0x438] ;  /* 0x00010e00ff080b82 */ /* 0x000e620000000800 */
[----:B--2---:R-:W-:Y:S01]  /*18750*/  SHF.L.U32 R4, R4, 0x4, RZ ;  /* 0x0000000404047819 */ /* 0x004fe200000006ff */
[----:B------:R-:W-:-:S03]  /*18760*/  IMAD R2, R6, 0x80, R2 ;  /* 0x0000008006027824 */ /* 0x000fc600078e0202 */
[----:B------:R-:W-:-:S04]  /*18770*/  LOP3.LUT R4, R4, 0x70, RZ, 0xc0, !PT ;  /* 0x0000007004047812 */ /* 0x000fc800078ec0ff */
[----:B---3--:R-:W-:Y:S01]  /*18780*/  IADD3 R4, R4, R2, R9 ;  /* 0x0000000204047210 */ /* 0x008fe20007ffe009 */
[----:B----4-:R-:W-:-:S04]  /*18790*/  IMAD R5, R5, UR4, RZ ;  /* 0x0000000405057c24 */ /* 0x010fc8000f8e02ff */
[----:B0-----:R-:W-:-:S04]  /*187a0*/  @P0 IMAD.HI.U32 R3, R4, R3, RZ ;  /* 0x0000000304030227 */ /* 0x001fc800078e00ff */
[----:B------:R-:W-:Y:S01]  /*187b0*/  IMAD.MOV.U32 R2, RZ, RZ, R4 ;  /* 0x000000ffff027224 */ /* 0x000fe200078e0004 */
[----:B-1----:R-:W-:Y:S01]  /*187c0*/  @P0 SHF.R.U32.HI R2, RZ, R8, R3 ;  /* 0x00000008ff020219 */ /* 0x002fe20000011603 */
[----:B------:R-:W-:-:S04]  /*187d0*/  IMAD R5, R34, UR5, R5 ;  /* 0x0000000522057c24 */ /* 0x000fc8000f8e0205 */
[----:B------:R-:W-:-:S04]  /*187e0*/  IMAD.MOV R3, RZ, RZ, -R2 ;  /* 0x000000ffff037224 */ /* 0x000fc800078e0a02 */
[----:B------:R-:W-:Y:S01]  /*187f0*/  IMAD R0, R0, R3, R4 ;  /* 0x0000000300007224 */ /* 0x000fe200078e0204 */
[----:B------:R-:W-:-:S03]  /*18800*/  SHF.R.S32.HI R3, RZ, 0x1f, R2 ;  /* 0x0000001fff037819 */ /* 0x000fc60000011402 */
[----:B------:R-:W-:Y:S01]  /*18810*/  IMAD.WIDE.U32 R2, R34, UR4, R2 ;  /* 0x0000000422027c25 */ /* 0x000fe2000f8e0002 */
[----:B------:R-:W-:-:S03]  /*18820*/  ULDC.64 UR4, c[0x0][0x418] ;  /* 0x0001060000047ab9 */ /* 0x000fc60000000a00 */
[----:B------:R-:W-:Y:S01]  /*18830*/  IMAD.IADD R3, R5, 0x1, R3 ;  /* 0x0000000105037824 */ /* 0x000fe200078e0203 */
[----:B------:R-:W-:-:S04]  /*18840*/  LEA R4, P0, R2, UR4, 0x2 ;  /* 0x0000000402047c11 */ /* 0x000fc8000f8010ff */
[----:B------:R-:W-:-:S05]  /*18850*/  LEA.HI.X R5, R2, UR5, R3, 0x2, P0 ;  /* 0x0000000502057c11 */ /* 0x000fca00080f1403 */
[----:B------:R-:W2:Y:S01]  /*18860*/  LDG.E R4, desc[UR38][R4.64] ;  /* 0x0000002604047981 */ /* 0x000ea2000c1e1900 */
[----:B------:R-:W-:Y:S01]  /*18870*/  ISETP.NE.AND P3, PT, R7, 0x3, PT ;  /* 0x000000030700780c */ /* 0x000fe20003f65270 */
[----:B------:R-:W-:Y:S02]  /*18880*/  VIADD R25, R10, 0x1 ;  /* 0x000000010a197836 */ /* 0x000fe40000000000 */
[----:B------:R-:W-:-:S03]  /*18890*/  IMAD.MOV.U32 R26, RZ, RZ, R6 ;  /* 0x000000ffff1a7224 */ /* 0x000fc600078e0006 */
[----:B------:R-:W-:-:S04]  /*188a0*/  ISETP.NE.AND P0, PT, R25, 0x2, PT ;  /* 0x000000021900780c */ /* 0x000fc80003f05270 */
[----:B------:R-:W-:Y:S02]  /*188b0*/  SEL R28, RZ, 0x1, P0 ;  /* 0x00000001ff1c7807 */ /* 0x000fe40000000000 */
[----:B------:R-:W-:Y:S02]  /*188c0*/  SEL R25, R25, RZ, P0 ;  /* 0x000000ff19197207 */ /* 0x000fe40000000000 */
[----:B------:R-:W-:Y:S02]  /*188d0*/  LOP3.LUT R28, R17, R28, RZ, 0x3c, !PT ;  /* 0x0000001c111c7212 */ /* 0x000fe400078e3cff */
[----:B--2---:R-:W-:Y:S01]  /*188e0*/  SHF.R.S32.HI R21, RZ, 0x1f, R4 ;  /* 0x0000001fff157819 */ /* 0x004fe20000011404 */
[----:B------:R-:W-:Y:S06]  /*188f0*/  @!P3 BRA `(.L_x_751) ;  /* 0x000000000004b947 */ /* 0x000fec0003800000 */
[----:B------:R-:W-:Y:S01]  /*18900*/  BPT.TRAP 0x1 ;  /* 0x000000040000795c */ /* 0x000fe20000300000 */
.L_x_751:
[----:B------:R-:W-:Y:S01]  /*18910*/  IMAD R6, R25, 0x8, R22 ;  /* 0x0000000819067824 */ /* 0x000fe200078e0216 */
[----:B------:R-:W-:Y:S01]  /*18920*/  SHF.L.U32 R3, R28, 0x1f, RZ ;  /* 0x0000001f1c037819 */ /* 0x000fe200000006ff */
[----:B------:R-:W-:Y:S03]  /*18930*/  BSSY B1, `(.L_x_752) ;  /* 0x0000003000017945 */ /* 0x000fe60003800000 */
[----:B------:R-:W0:Y:S02]  /*18940*/  SYNCS.PHASECHK.TRANS64.TRYWAIT P0, [R6+URZ+0x28840], R3 ;  /* 0x02884003060075a7 */ /* 0x000e24000800017f */
[----:B0-----:R-:W-:Y:S05]  /*18950*/  @!P0 BRA `(.L_x_753) ;  /* 0x0000005400808947 */ /* 0x001fea0003800000 */
.L_x_931:
[----:B------:R-:W-:Y:S05]  /*18960*/  BSYNC B1 ;  /* 0x0000000000017941 */ /* 0x000fea0003800000 */
.L_x_752:
[----:B------:R-:W-:Y:S01]  /*18970*/  SHF.R.S32.HI R20, RZ, 0x1f, R0 ;  /* 0x0000001fff147819 */ /* 0x000fe20000011400 */
[----:B------:R-:W-:Y:S01]  /*18980*/  ULDC.64 UR4, c[0x0][0x300] ;  /* 0x0000c00000047ab9 */ /* 0x000fe20000000a00 */
[----:B------:R-:W-:Y:S01]  /*18990*/  LOP3.LUT P4, RZ, R32, 0x2, RZ, 0xc0, !PT ;  /* 0x0000000220ff7812 */ /* 0x000fe2000788c0ff */
[----:B0-----:R-:W-:Y:S01]  /*189a0*/  IMAD.WIDE.U32 R2, R0, UR4, RZ ;  /* 0x0000000400027c25 */ /* 0x001fe2000f8e00ff */
[----:B------:R-:W-:-:S03]  /*189b0*/  LOP3.LUT P3, RZ, R32, 0x1, RZ, 0xc0, !PT ;  /* 0x0000000120ff7812 */ /* 0x000fc6000786c0ff */
[----:B------:R-:W-:Y:S02]  /*189c0*/  IMAD R5, R20, UR4, RZ ;  /* 0x0000000414057c24 */ /* 0x000fe4000f8e02ff */
[----:B------:R-:W-:Y:S02]  /*189d0*/  IMAD R8, R25, 0x4000, R36 ;  /* 0x0000400019087824 */ /* 0x000fe400078e0224 */
[----:B------:R-:W-:Y:S01]  /*189e0*/  IMAD R5, R0, UR5, R5 ;  /* 0x0000000500057c24 */ /* 0x000fe2000f8e0205 */
        /* <DEDUP_REMOVED lines=13> */
[----:B------:R-:W-:-:S04]  /*18ac0*/  UMOV UR4, 0xffffffff ;  /* 0xffffffff00047882 */ /* 0x000fc80000000000 */
[----:B------:R-:W-:Y:S01]  /*18ad0*/  LEA.HI.X R9, R2, UR5, R5, 0x1, P0 ;  /* 0x0000000502097c11 */ /* 0x000fe200080f0c05 */
[----:B------:R-:W-:Y:S06]  /*18ae0*/  BRA.DIV UR4, `(.L_x_754) ;  /* 0x0000005604307947 */ /* 0x000fec000b800000 */
[----:B------:R-:W0:Y:S01]  /*18af0*/  SHFL.IDX PT, R2, R7, RZ, 0x181f ;  /* 0x00181fff07027589 */ /* 0x000e2200000e0000 */
[----:B------:R-:W-:Y:S02]  /*18b00*/  IMAD.SHL.U32 R5, R31, 0x2, RZ ;  /* 0x000000021f057824 */ /* 0x000fe400078e00ff */
[----:B------:R-:W-:Y:S01]  /*18b10*/  IMAD R8, R8, 0x2, R22 ;  /* 0x0000000208087824 */ /* 0x000fe200078e0216 */
        /* <DEDUP_REMOVED lines=37> */
[----:B------:R-:W1:Y:S04]  /*18d70*/  SHFL.IDX PT, R3, R9, 0x6, 0x181f ;  /* 0x00d81f0009037f89 */ /* 0x000e6800000e0000 */
[----:B------:R-:W2:Y:S01]  /*18d80*/  SHFL.IDX PT, R9, R9, 0x7, 0x181f ;  /* 0x00f81f0009097f89 */ /* 0x000ea200000e0000 */
[----:B0-----:R-:W-:-:S05]  /*18d90*/  IADD3 R2, P0, R2, R5, RZ ;  /* 0x0000000502027210 */ /* 0x001fca0007f1e0ff */
[----:B-1----:R-:W-:-:S05]  /*18da0*/  IMAD.X R3, RZ, RZ, R3, P0 ;  /* 0x000000ffff037224 */ /* 0x002fca00000e0603 */
[----:B------:R-:W-:Y:S04]  /*18db0*/  LDGSTS.E.BYPASS.LTC128B.128 [R8+0x1b400], desc[UR38][R2.64], !P4 ;  /* 0x1b40000002087fae */ /* 0x000fe8000e101d66 */
[----:B------:R0:W-:Y:S04]  /*18dc0*/  LDGSTS.E.BYPASS.LTC128B.128 [R8+0x1f400], desc[UR38][R2.64+0x80], !P3 ;  /* 0x1f40008002087fae */ /* 0x0001e8000d901d66 */
[----:B0-2---:R0:W1:Y:S02]  /*18dd0*/  SHFL.IDX PT, R2, R7, 0x7, 0x181f ;  /* 0x00f81f0007027f89 */ /* 0x00506400000e0000 */
.L_x_949:
        /* <DEDUP_REMOVED lines=9> */
.L_x_755:
[----:B------:R-:W-:Y:S02]  /*18e70*/  PLOP3.LUT P3, PT, P3, P0, PT, 0xa2, 0x0 ;  /* 0x000000000000781c */ /* 0x000fe40001f61472 */
[----:B------:R-:W-:-:S08]  /*18e80*/  @P0 R2UR P3, UR4, R6 ;  /* 0x00000000060402ca */ /* 0x000fd00000060000 */
[----:B------:R-:W-:-:S05]  /*18e90*/  @P0 PLOP3.LUT P0, PT, P3, PT, PT, 0x80, 0x0 ;  /* 0x000000000000081c */ /* 0x000fca0001f0f070 */
[----:B------:R-:W-:Y:S01]  /*18ea0*/  @!P3 SYNCS.ARRIVE.TRANS64.RED.A0T1 RZ, [UR4+0x28830], RZ ;  /* 0x028830ffffffb9a7 */ /* 0x000fe20008200404 */
[----:B------:R-:W-:Y:S07]  /*18eb0*/  @!P3 ARRIVES.LDGSTSBAR.64.TRANSCNT [UR4+0x28830] ;  /* 0x02883000ff00b9b0 */ /* 0x000fee0008000a84 */
[----:B------:R-:W-:Y:S05]  /*18ec0*/  @P0 BRA.U.ANY `(.L_x_755) ;  /* 0xfffffffd00e80947 */ /* 0x000fea000393ffff */
[----:B------:R-:W-:Y:S01]  /*18ed0*/  NOP ;  /* 0x0000000000007918 */ /* 0x000fe20000000000 */
[----:B-1----:R-:W2:Y:S02]  /*18ee0*/  LDL R2, [R1+0x2c] ;  /* 0x00002c0001027983 */ /* 0x002ea40000100800 */
[----:B--2---:R-:W-:-:S13]  /*18ef0*/  ISETP.NE.AND P4, PT, R2, 0x3, PT ;  /* 0x000000030200780c */ /* 0x004fda0003f85270 */
[----:B------:R-:W-:Y:S05]  /*18f00*/  @!P4 BRA `(.L_x_756) ;  /* 0x000000000004c947 */ /* 0x000fea0003800000 */
[----:B------:R-:W-:Y:S01]  /*18f10*/  BPT.TRAP 0x1 ;  /* 0x000000040000795c */ /* 0x000fe20000300000 */
.L_x_756:
[----:B------:R1:W-:Y:S01]  /*18f20*/  SYNCS.ARRIVE.TRANS64.A1T0 RZ, [R6+URZ+0x28830], RZ ;  /* 0x028830ff06ff79a7 */ /* 0x0003e2000810003f */
[----:B------:R-:W-:Y:S05]  /*18f30*/  @!P4 BRA `(.L_x_757) ;  /* 0x000000000004c947 */ /* 0x000fea0003800000 */
[----:B------:R-:W-:Y:S01]  /*18f40*/  BPT.TRAP 0x1 ;  /* 0x000000040000795c */ /* 0x000fe20000300000 */
.L_x_757:
[----:B------:R-:W-:Y:S01]  /*18f50*/  SHF.L.U32 R2, R17, 0x1f, RZ ;  /* 0x0000001f11027819 */ /* 0x000fe200000006ff */
[----:B-1----:R-:W-:Y:S01]  /*18f60*/  IMAD R6, R10, 0x8, R22 ;  /* 0x000000080a067824 */ /* 0x002fe200078e0216 */
[----:B------:R-:W-:Y:S03]  /*18f70*/  BSSY B1, `(.L_x_758) ;  /* 0x0000003000017945 */ /* 0x000fe60003800000 */
[----:B------:R-:W1:Y:S02]  /*18f80*/  SYNCS.PHASECHK.TRANS64.TRYWAIT P0, [R6+URZ+0x28860], R2 ;  /* 0x02886002060075a7 */ /* 0x000e64000800017f */
[----:B-1----:R-:W-:Y:S05]  /*18f90*/  @!P0 BRA `(.L_x_759) ;  /* 0x0000005800508947 */ /* 0x002fea0003800000 */
.L_x_950:
[----:B------:R-:W-:Y:S05]  /*18fa0*/  BSYNC B1 ;  /* 0x0000000000017941 */ /* 0x000fea0003800000 */
.L_x_758:
[----:B------:R-:W2:Y:S01]  /*18fb0*/  S2R R3, SR_TID.X ;  /* 0x0000000000037919 */ /* 0x000ea20000002100 */
[----:B------:R-:W-:Y:S01]  /*18fc0*/  IMAD R8, R33, -0x80, R37 ;  /* 0xffffff8021087824 */ /* 0x000fe200078e0225 */
[----:B------:R-:W-:Y:S01]  /*18fd0*/  UMOV UR4, 0xffffffff ;  /* 0xffffffff00047882 */ /* 0x000fe20000000000 */
[----:B0-----:R-:W-:Y:S01]  /*18fe0*/  IMAD R7, R10, 0x4000, R36 ;  /* 0x000040000a077824 */ /* 0x001fe200078e0224 */
[----:B--2---:R-:W-:-:S04]  /*18ff0*/  LOP3.LUT R3, R3, 0x7f, RZ, 0xc0, !PT ;  /* 0x0000007f03037812 */ /* 0x004fc800078ec0ff */
[----:B------:R-:W-:-:S04]  /*19000*/  SHF.R.U32.HI R3, RZ, 0x3, R3 ;  /* 0x00000003ff037819 */ /* 0x000fc80000011603 */
[----:B------:R-:W-:Y:S01]  /*19010*/  IADD3 R8, -R3, R8, RZ ;  /* 0x0000000803087210 */ /* 0x000fe20007ffe1ff */
[----:B------:R-:W-:Y:S06]  /*19020*/  BRA.DIV UR4, `(.L_x_760) ;  /* 0x0000005a04407947 */ /* 0x000fec000b800000 */
[----:B-1----:R-:W0:Y:S01]  /*19030*/  SHFL.IDX PT, R2, R23, RZ, 0x181f ;  /* 0x00181fff17027589 */ /* 0x002e2200000e0000 */
[----:B------:R-:W-:-:S03]  /*19040*/  IMAD R7, R7, 0x2, R22 ;  /* 0x0000000207077824 */ /* 0x000fc600078e0216 */
[----:B------:R-:W1:Y:S04]  /*19050*/  SHFL.IDX PT, R3, R24, RZ, 0x181f ;  /* 0x00181fff18037589 */ /* 0x000e6800000e0000 */
[----:B------:R-:W-:Y:S01]  /*19060*/  SHFL.IDX PT, R14, R23, 0x7, 0x181f ;  /* 0x00f81f00170e7f89 */ /* 0x000fe200000e0000 */
[----:B0-----:R-:W-:-:S05]  /*19070*/  IADD3 R2, P0, R2, R5, RZ ;  /* 0x0000000502027210 */ /* 0x001fca0007f1e0ff */
[----:B-1----:R-:W-:Y:S01]  /*19080*/  IMAD.X R3, RZ, RZ, R3, P0 ;  /* 0x000000ffff037224 */ /* 0x002fe200000e0603 */
[----:B------:R-:W-:-:S13]  /*19090*/  ISETP.LT.OR P0, PT, R8, 0x1, P2 ;  /* 0x000000010800780c */ /* 0x000fda0001701670 */
[----:B------:R-:W-:Y:S01]  /*190a0*/  LDGSTS.E.BYPASS.LTC128B.128 [R7+0x400], desc[UR38][R2.64], !P0 ;  /* 0x0040000002077fae */ /* 0x000fe2000c101d66 */
[----:B------:R-:W-:-:S13]  /*190b0*/  ISETP.LT.OR P0, PT, R8, 0x1, P1 ;  /* 0x000000010800780c */ /* 0x000fda0000f01670 */
[----:B------:R0:W-:Y:S04]  /*190c0*/  LDGSTS.E.BYPASS.LTC128B.128 [R7+0x4400], desc[UR38][R2.64+0x80], !P0 ;  /* 0x0440008002077fae */ /* 0x0001e8000c101d66 */
[----:B0-----:R-:W0:Y:S04]  /*190d0*/  SHFL.IDX PT, R2, R23, 0x1, 0x181f ;  /* 0x00381f0017027f89 */ /* 0x001e2800000e0000 */
[----:B------:R-:W1:Y:S01]  /*190e0*/  SHFL.IDX PT, R3, R24, 0x1, 0x181f ;  /* 0x00381f0018037f89 */ /* 0x000e6200000e0000 */
        /* <DEDUP_REMOVED lines=39> */
[----:B------:R-:W1:Y:S04]  /*19360*/  SHFL.IDX PT, R3, R24, 0x6, 0x181f ;  /* 0x00d81f0018037f89 */ /* 0x000e6800000e0000 */
[----:B------:R-:W2:Y:S01]  /*19370*/  SHFL.IDX PT, R24, R24, 0x7, 0x181f ;  /* 0x00f81f0018187f89 */ /* 0x000ea200000e0000 */
[----:B0-----:R-:W-:-:S04]  /*19380*/  IADD3 R2, P0, R2, R5, RZ ;  /* 0x0000000502027210 */ /* 0x001fc80007f1e0ff */
[----:B-1----:R-:W-:Y:S02]  /*19390*/  IADD3.X R3, RZ, R3, RZ, P0, !PT ;  /* 0x00000003ff037210 */ /* 0x002fe400007fe4ff */
[----:B------:R-:W-:-:S13]  /*193a0*/  ISETP.LT.OR P0, PT, R8, 0x61, P2 ;  /* 0x000000610800780c */ /* 0x000fda0001701670 */
[----:B------:R1:W-:Y:S01]  /*193b0*/  LDGSTS.E.BYPASS.LTC128B.128 [R7+0x3400], desc[UR38][R2.64], !P0 ;  /* 0x0340000002077fae */ /* 0x0003e2000c101d66 */
[----:B------:R-:W-:-:S13]  /*193c0*/  ISETP.LT.OR P0, PT, R8, 0x61, P1 ;  /* 0x000000610800780c */ /* 0x000fda0000f01670 */
[----:B--2---:R1:W-:Y:S02]  /*193d0*/  LDGSTS.E.BYPASS.LTC128B.128 [R7+0x7400], desc[UR38][R2.64+0x80], !P0 ;  /* 0x0740008002077fae */ /* 0x0043e4000c101d66 */
.L_x_968:
[----:B01----:R-:W-:Y:S01]  /*193e0*/  IADD3 R2, P0, R14, R5, RZ ;  /* 0x000000050e027210 */ /* 0x003fe20007f1e0ff */
[----:B------:R-:W-:Y:S02]  /*193f0*/  ULDC.64 UR4, c[0x0][0x328] ;  /* 0x0000ca0000047ab9 */ /* 0x000fe40000000a00 */
[----:B------:R-:W-:Y:S02]  /*19400*/  IMAD R5, R20, UR4, RZ ;  /* 0x0000000414057c24 */ /* 0x000fe4000f8e02ff */
[----:B------:R-:W-:Y:S01]  /*19410*/  IMAD.X R3, RZ, RZ, R24, P0 ;  /* 0x000000ffff037224 */ /* 0x000fe200000e0618 */
        /* <DEDUP_REMOVED lines=9> */
[----:B------:R-:W-:Y:S01]  /*194b0*/  ULDC.64 UR4, c[0x0][0x338] ;  /* 0x0000ce0000047ab9 */ /* 0x000fe20000000a00 */
[----:B------:R-:W-:Y:S02]  /*194c0*/  NOP ;  /* 0x0000000000007918 */ /* 0x000fe40000000000 */
[----:B------:R-:W-:Y:S02]  /*194d0*/  IMAD.IADD R3, R3, 0x1, R5 ;  /* 0x0000000103037824 */ /* 0x000fe400078e0205 */
[----:B------:R-:W-:Y:S02]  /*194e0*/  IMAD R21, R21, UR4, RZ ;  /* 0x0000000415157c24 */ /* 0x000fe4000f8e02ff */
[----:B------:R-:W-:-:S04]  /*194f0*/  IMAD.WIDE.U32 R2, R4, UR4, R2 ;  /* 0x0000000404027c25 */ /* 0x000fc8000f8e0002 */
        /* <DEDUP_REMOVED lines=11> */
.L_x_761:
        /* <DEDUP_REMOVED lines=11> */
.L_x_762:
[C---:B------:R-:W-:Y:S01]  /*19660*/  ISETP.GT.AND P0, PT, R26.reuse, RZ, PT ;  /* 0x000000ff1a00720c */ /* 0x040fe20003f04270 */
[----:B------:R0:W-:Y:S01]  /*19670*/  SYNCS.ARRIVE.TRANS64.A1T0 RZ, [R6+URZ+0x28850], RZ ;  /* 0x028850ff06ff79a7 */ /* 0x0001e2000810003f */
[----:B------:R-:W-:Y:S01]  /*19680*/  IMAD.MOV.U32 R17, RZ, RZ, R28 ;  /* 0x000000ffff117224 */ /* 0x000fe200078e001c */
[----:B------:R-:W-:Y:S01]  /*19690*/  MOV R33, R26 ;  /* 0x0000001a00217202 */ /* 0x000fe20000000f00 */
[----:B------:R-:W-:Y:S02]  /*196a0*/  IMAD.MOV.U32 R10, RZ, RZ, R25 ;  /* 0x000000ffff0a7224 */ /* 0x000fe400078e0019 */
[----:B0-----:R-:W-:-:S07]  /*196b0*/  VIADD R6, R26, 0xffffffff ;  /* 0xffffffff1a067836 */ /* 0x001fce0000000000 */
[----:B------:R-:W-:Y:S05]  /*196c0*/  @P0 BRA `(.L_x_763) ;  /* 0xffffffec00ec0947 */ /* 0x000fea000383ffff */
.L_x_750:
[----:B------:R-:W-:Y:S05]  /*196d0*/  BSYNC B0 ;  /* 0x0000000000007941 */ /* 0x000fea0003800000 */
.L_x_749:
        /* <DEDUP_REMOVED lines=17> */
.L_x_765:
[----:B------:R-:W-:Y:S05]  /*197f0*/  BSYNC B0 ;  /* 0x0000000000007941 */ /* 0x000fea0003800000 */
.L_x_764:
[----:B------:R-:W3:Y:S02]  /*19800*/  LDL R0, [R1+0x2c] ;  /* 0x00002c0001007983 */ /* 0x000ee40000100800 */
[----:B---3--:R-:W-:-:S13]  /*19810*/  ISETP.NE.AND P0, PT, R0, 0x3, PT ;  /* 0x000000030000780c */ /* 0x008fda0003f05270 */
[----:B------:R-:W-:Y:S05]  /*19820*/  @!P0 BRA `(.L_x_766) ;  /* 0x0000000000048947 */ /* 0x000fea0003800000 */
[----:B------:R-:W-:Y:S01]  /*19830*/  BPT.TRAP 0x1 ;  /* 0x000000040000795c */ /* 0x000fe20000300000 */
.L_x_766:
[----:B------:R-:W-:Y:S01]  /*19840*/  IMAD R0, R25, 0x8, R22 ;  /* 0x0000000819007824 */ /* 0x000fe200078e0216 */
[----:B0-----:R-:W-:Y:S01]  /*19850*/  SHF.L.U32 R3, R28, 0x1f, RZ ;  /* 0x0000001f1c037819 */ /* 0x001fe200000006ff */
[----:B------:R-:W-:Y:S01]  /*19860*/  BSSY B0, `(.L_x_767) ;  /* 0x0000004000007945 */ /* 0x000fe20003800000 */
[----:B------:R-:W-:Y:S02]  /*19870*/  IMAD R6, R26, -0x80, R37 ;  /* 0xffffff801a067824 */ /* 0x000fe400078e0225 */
[----:B------:R-:W0:Y:S02]  /*19880*/  SYNCS.PHASECHK.TRANS64.TRYWAIT P0, [R0+URZ+0x28860], R3 ;  /* 0x02886003000075a7 */ /* 0x000e24000800017f */
[----:B0-----:R-:W-:Y:S05]  /*19890*/  @!P0 BRA `(.L_x_768) ;  /* 0x0000005800ac8947 */ /* 0x001fea0003800000 */
.L_x_969:
[----:B------:R-:W-:Y:S05]  /*198a0*/  BSYNC B0 ;  /* 0x0000000000007941 */ /* 0x000fea0003800000 */
.L_x_767:
        /* <DEDUP_REMOVED lines=20> */
[----:B------:R-:W1:Y:S02]  /*199f0*/  SHFL.IDX PT, R14, R23, 0x2, 0x181f ;  /* 0x00581f00170e7f89 */ /* 0x000e6400000e0000 */
[----:B0-----:R-:W-:-:S05]  /*19a00*/  IMAD.X R3, RZ, RZ, R3, P4 ;  /* 0x000000ffff037224 */ /* 0x001fca00020e0603 */
        /* <DEDUP_REMOVED lines=13> */
[----:B------:R-:W0:Y:S02]  /*19ae0*/  SHFL.IDX PT, R14, R23, 0x3, 0x181f ;  /* 0x00781f00170e7f89 */ /* 0x000e2400000e0000 */
[----:B------:R-:W-:Y:S02]  /*19af0*/  IADD3.X R3, RZ, R8, RZ, P4, !PT ;  /* 0x00000008ff037210 */ /* 0x000fe400027fe4ff */
        /* <DEDUP_REMOVED lines=23> */
[----:B------:R0:W0:Y:S02]  /*19c70*/  SHFL.IDX PT, R14, R23, 0x7, 0x181f ;  /* 0x00f81f00170e7f89 */ /* 0x00002400000e0000 */
[----:B--2---:R-:W-:-:S05]  /*19c80*/  IMAD.X R3, RZ, RZ, R7, P4 ;  /* 0x000000ffff037224 */ /* 0x004fca00020e0607 */
        /* <DEDUP_REMOVED lines=8> */
.L_x_987:
        /* <DEDUP_REMOVED lines=11> */
.L_x_770:
[----:B------:R-:W-:Y:S02]  /*19dc0*/  PLOP3.LUT P1, PT, P1, P0, PT, 0xa2, 0x0 ;  /* 0x000000000000781c */ /* 0x000fe40000f21472 */
[----:B------:R-:W-:-:S08]  /*19dd0*/  @P0 R2UR P1, UR4, R0 ;  /* 0x00000000000402ca */ /* 0x000fd00000020000 */
[----:B------:R-:W-:-:S05]  /*19de0*/  @P0 PLOP3.LUT P0, PT, P1, PT, PT, 0x80, 0x0 ;  /* 0x000000000000081c */ /* 0x000fca0000f0f070 */
[----:B------:R-:W-:Y:S01]  /*19df0*/  @!P1 SYNCS.ARRIVE.TRANS64.RED.A0T1 RZ, [UR4+0x28850], RZ ;  /* 0x028850ffffff99a7 */ /* 0x000fe20008200404 */
[----:B------:R-:W-:Y:S07]  /*19e00*/  @!P1 ARRIVES.LDGSTSBAR.64.TRANSCNT [UR4+0x28850] ;  /* 0x02885000ff0099b0 */ /* 0x000fee0008000a84 */
[----:B------:R-:W-:Y:S05]  /*19e10*/  @P0 BRA.U.ANY `(.L_x_770) ;  /* 0xfffffffd00e80947 */ /* 0x000fea000393ffff */
[----:B------:R-:W-:Y:S01]  /*19e20*/  NOP ;  /* 0x0000000000007918 */ /* 0x000fe20000000000 */
[----:B0-----:R-:W2:Y:S02]  /*19e30*/  LDL R2, [R1+0x2c] ;  /* 0x00002c0001027983 */ /* 0x001ea40000100800 */
[----:B--2---:R-:W-:-:S13]  /*19e40*/  ISETP.NE.AND P2, PT, R2, 0x3, PT ;  /* 0x000000030200780c */ /* 0x004fda0003f45270 */
[----:B------:R-:W-:Y:S05]  /*19e50*/  @!P2 BRA `(.L_x_771) ;  /* 0x000000000004a947 */ /* 0x000fea0003800000 */
[----:B------:R-:W-:Y:S01]  /*19e60*/  BPT.TRAP 0x1 ;  /* 0x000000040000795c */ /* 0x000fe20000300000 */
.L_x_771:
[----:B------:R0:W-:Y:S01]  /*19e70*/  SYNCS.ARRIVE.TRANS64.A1T0 RZ, [R0+URZ+0x28850], RZ ;  /* 0x028850ff00ff79a7 */ /* 0x0001e2000810003f */
[----:B------:R-:W-:-:S05]  /*19e80*/  VIADD R25, R25, 0x1 ;  /* 0x0000000119197836 */ /* 0x000fca0000000000 */
[----:B------:R-:W-:-:S04]  /*19e90*/  ISETP.NE.AND P0, PT, R25, 0x2, PT ;  /* 0x000000021900780c */ /* 0x000fc80003f05270 */
[----:B------:R-:W-:Y:S02]  /*19ea0*/  SEL R3, RZ, 0x1, P0 ;  /* 0x00000001ff037807 */ /* 0x000fe40000000000 */
[----:B------:R-:W-:Y:S02]  /*19eb0*/  SEL R25, R25, RZ, P0 ;  /* 0x000000ff19197207 */ /* 0x000fe40000000000 */
[----:B0-----:R-:W-:-:S07]  /*19ec0*/  LOP3.LUT R28, R28, R3, RZ, 0x3c, !PT ;  /* 0x000000031c1c7212 */ /* 0x001fce00078e3cff */
.L_x_728:
[----:B------:R-:W-:Y:S05]  /*19ed0*/  BSYNC B7 ;  /* 0x0000000000077941 */ /* 0x000fea0003800000 */
.L_x_726:
[----:B------:R-:W-:-:S13]  /*19ee0*/  LOP3.LUT P0, RZ, R32, 0x8, RZ, 0xc0, !PT ;  /* 0x0000000820ff7812 */ /* 0x000fda000780c0ff */
[----:B------:R-:W-:Y:S05]  /*19ef0*/  @!P0 BRA `(.L_x_772) ;  /* 0x0000000000248947 */ /* 0x000fea0003800000 */
[----:B------:R-:W-:Y:S05]  /*19f00*/  WARPSYNC.ALL ;  /* 0x0000000000007948 */ /* 0x000fea0003800000 */
[----:B------:R-:W1:Y:S08]  /*19f10*/  S2UR UR5, SR_CgaCtaId ;  /* 0x00000000000579c3 */ /* 0x000e700000008800 */
[----:B------:R-:W-:Y:S06]  /*19f20*/  BAR.SYNC.DEFER_BLOCKING 0x5, 0x180 ;  /* 0x0146000000007b1d */ /* 0x000fec0000010000 */
[----:B------:R-:W-:-:S02]  /*19f30*/  UMOV UR4, 0x400 ;  /* 0x0000040000047882 */ /* 0x000fc40000000000 */
[----:B-1----:R-:W-:-:S06]  /*19f40*/  ULEA UR4, UR5, UR4, 0x18 ;  /* 0x0000000405047291 */ /* 0x002fcc000f8ec03f */
[----:B0-----:R-:W-:-:S05]  /*19f50*/  IMAD.U32 R22, RZ, RZ, UR4 ;  /* 0x00000004ff167e24 */ /* 0x001fca000f8e00ff */
[----:B------:R2:W3:Y:S01]  /*19f60*/  LDS.128 R16, [R22+0x288d0] ;  /* 0x0288d00016107984 */ /* 0x0004e20000000c00 */
[----:B------:R-:W-:Y:S06]  /*19f70*/  BAR.ARV 0x4, 0x180 ;  /* 0x0106000000007b1d */ /* 0x000fec0000002000 */
[----:B------:R-:W-:Y:S05]  /*19f80*/  BRA `(.L_x_773) ;  /* 0x0000000800407947 */ /* 0x000fea0003800000 */
.L_x_772:
[----:B------:R-:W1:Y:S01]  /*19f90*/  S2R R8, SR_TID.X ;  /* 0x0000000000087919 */ /* 0x000e620000002100 */
[----:B------:R-:W-:Y:S01]  /*19fa0*/  UMOV UR4, 0xffffffff ;  /* 0xffffffff00047882 */ /* 0x000fe20000000000 */
[----:B-1----:R-:W-:-:S04]  /*19fb0*/  LOP3.LUT R8, R8, 0x1f, RZ, 0xc0, !PT ;  /* 0x0000001f08087812 */ /* 0x002fc800078ec0ff */
[----:B------:R-:W-:Y:S01]  /*19fc0*/  ISETP.NE.AND P0, PT, R8, 0x1f, PT ;  /* 0x0000001f0800780c */ /* 0x000fe20003f05270 */
[----:B------:R-:W-:-:S12]  /*19fd0*/  BRA.DIV UR4, `(.L_x_774) ;  /* 0x0000005e046c7947 */ /* 0x000fd8000b800000 */
[----:B0-----:R-:W-:Y:S01]  /*19fe0*/  IADD3 R5, R19, R8, RZ ;  /* 0x0000000813057210 */ /* 0x001fe20007ffe0ff */
[----:B------:R-:W-:-:S03]  /*19ff0*/  ULDC UR4, c[0x0][0xc3c] ;  /* 0x00030f0000047ab9 */ /* 0x000fc60000000800 */
[----:B------:R-:W-:-:S13]  /*1a000*/  ISETP.GE.OR P1, PT, R5, UR4, !P0 ;  /* 0x0000000405007c0c */ /* 0x000fda000c726670 */
[----:B------:R-:W0:Y:S02]  /*1a010*/  @!P1 LDC.64 R2, c[0x0][0xc80] ;  /* 0x00032000ff029b82 */ /* 0x000e240000000a00 */
[----:B0-----:R-:W-:-:S06]  /*1a020*/  @!P1 IMAD.WIDE R2, R5, 0x4, R2 ;  /* 0x0000000405029825 */ /* 0x001fcc00078e0202 */
        /* <DEDUP_REMOVED lines=9> */
[----:B------:R-:W0:Y:S02]  /*1a0c0*/  SHFL.UP PT, R14, R4, 0x1, RZ ;  /* 0x04200000040e7989 */ /* 0x000e2400000e00ff */
[----:B0-----:R-:W-:-:S05]  /*1a0d0*/  SEL R5, R14, RZ, P1 ;  /* 0x000000ff0e057207 */ /* 0x001fca0000800000 */
[----:B------:R-:W-:Y:S02]  /*1a0e0*/  IMAD.IADD R6, R4, 0x1, R5 ;  /* 0x0000000104067824 */ /* 0x000fe400078e0205 */
[----:B------:R-:W-:Y:S04]  /*1a0f0*/  SHFL.IDX PT, R5, R16, RZ, 0x1f ;  /* 0x00001fff10057589 */ /* 0x000fe800000e0000 */
        /* <DEDUP_REMOVED lines=12> */
[----:B------:R0:W1:Y:S02]  /*1a1c0*/  SHFL.IDX PT, R14, R2, 0x1f, 0x1f ;  /* 0x03e01f00020e7f89 */ /* 0x00006400000e0000 */
.L_x_997:
[----:B------:R-:W-:Y:S02]  /*1a1d0*/  ULDC UR4, c[0x0][0xc38] ;  /* 0x00030e0000047ab9 */ /* 0x000fe40000000800 */
[----:B------:R-:W-:-:S05]  /*1a1e0*/  MOV R7, UR4 ;  /* 0x0000000400077c02 */ /* 0x000fca0008000f00 */
[----:B-1----:R-:W-:-:S04]  /*1a1f0*/  IMAD R3, R14, R7, RZ ;  /* 0x000000070e037224 */ /* 0x002fc800078e02ff */
[----:B------:R-:W-:-:S05]  /*1a200*/  IMAD.IADD R6, R0, 0x1, R3 ;  /* 0x0000000100067824 */ /* 0x000fca00078e0203 */
[----:B------:R-:W-:-:S13]  /*1a210*/  ISETP.GT.AND P6, PT, R6, R5, PT ;  /* 0x000000050600720c */ /* 0x000fda0003fc4270 */
[----:B------:R-:W-:Y:S05]  /*1a220*/  @P6 BRA `(.L_x_775) ;  /* 0x00000000009c6947 */ /* 0x000fea0003800000 */
.L_x_780:
[----:B------:R-:W1:Y:S01]  /*1a230*/  LDC R0, c[0x0][0xc3c] ;  /* 0x00030f00ff007b82 */ /* 0x000e620000000800 */
[----:B------:R-:W-:-:S05]  /*1a240*/  VIADD R19, R19, 0x1f ;  /* 0x0000001f13137836 */ /* 0x000fca0000000000 */
[----:B-1----:R-:W-:-:S13]  /*1a250*/  ISETP.GE.AND P6, PT, R19, R0, PT ;  /* 0x000000001300720c */ /* 0x002fda0003fc6270 */
[----:B------:R-:W-:Y:S05]  /*1a260*/  @P6 BRA `(.L_x_776) ;  /* 0x0000000400446947 */ /* 0x000fea0003800000 */
[----:B0-----:R-:W0:Y:S01]  /*1a270*/  S2R R2, SR_TID.X ;  /* 0x0000000000027919 */ /* 0x001e220000002100 */
[----:B------:R-:W-:Y:S01]  /*1a280*/  BSSY B0, `(.L_x_777) ;  /* 0x0000009000007945 */ /* 0x000fe20003800000 */
[----:B------:R-:W-:Y:S01]  /*1a290*/  IMAD.MOV.U32 R4, RZ, RZ, RZ ;  /* 0x000000ffff047224 */ /* 0x000fe200078e00ff */
[----:B0-----:R-:W-:-:S05]  /*1a2a0*/  LOP3.LUT R2, R2, 0x1f, RZ, 0xc0, !PT ;  /* 0x0000001f02027812 */ /* 0x001fca00078ec0ff */
[----:B------:R-:W-:-:S05]  /*1a2b0*/  IMAD.IADD R7, R19, 0x1, R2 ;  /* 0x0000000113077824 */ /* 0x000fca00078e0202 */
[----:B------:R-:W-:-:S13]  /*1a2c0*/  ISETP.GE.OR P6, PT, R7, R0, !P0 ;  /* 0x000000000700720c */ /* 0x000fda00047c6670 */
[----:B------:R-:W-:Y:S05]  /*1a2d0*/  @P6 BRA `(.L_x_778) ;  /* 0x00000000000c6947 */ /* 0x000fea0003800000 */
[----:B------:R-:W0:Y:S02]  /*1a2e0*/  LDC.64 R2, c[0x0][0xc80] ;  /* 0x00032000ff027b82 */ /* 0x000e240000000a00 */
[----:B0-----:R-:W-:-:S05]  /*1a2f0*/  IMAD.WIDE R2, R7, 0x4, R2 ;  /* 0x0000000407027825 */ /* 0x001fca00078e0202 */
[----:B------:R0:W5:Y:S02]  /*1a300*/  LDG.E R4, desc[UR38][R2.64] ;  /* 0x0000002602047981 */ /* 0x000164000c1e1900 */
.L_x_778:
[----:B------:R-:W-:Y:S05]  /*1a310*/  BSYNC B0 ;  /* 0x0000000000007941 */ /* 0x000fea0003800000 */
.L_x_777:
[----:B------:R-:W-:-:S03]  /*1a320*/  UMOV UR4, 0xffffffff ;  /* 0xffffffff00047882 */ /* 0x000fc60000000000 */
[----:B------:R-:W-:Y:S05]  /*1a330*/  BRA.DIV UR4, `(.L_x_779) ;  /* 0x0000005e04b87947 */ /* 0x000fea000b800000 */
[----:B-----5:R-:W1:Y:S02]  /*1a340*/  SHFL.UP PT, R14, R4, 0x1, RZ ;  /* 0x04200000040e7989 */ /* 0x020e6400000e00ff */
[----:B-1----:R-:W-:-:S05]  /*1a350*/  SEL R13, R14, RZ, P1 ;  /* 0x000000ff0e0d7207 */ /* 0x002fca0000800000 */
[----:B------:R-:W-:-:S05]  /*1a360*/  IMAD.IADD R13, R4, 0x1, R13 ;  /* 0x00000001040d7824 */ /* 0x000fca00078e020d */
[----:B------:R-:W1:Y:S02]  /*1a370*/  SHFL.UP PT, R14, R13, 0x2, RZ ;  /* 0x044000000d0e7989 */ /* 0x000e6400000e00ff */
[----:B-1----:R-:W-:-:S05]  /*1a380*/  SEL R0, R14, RZ, P2 ;  /* 0x000000ff0e007207 */ /* 0x002fca0001000000 */
[----:B------:R-:W-:-:S05]  /*1a390*/  IMAD.IADD R0, R13, 0x1, R0 ;  /* 0x000000010d007824 */ /* 0x000fca00078e0200 */
[----:B------:R-:W0:Y:S02]  /*1a3a0*/  SHFL.UP PT, R14, R0, 0x4, RZ ;  /* 0x04800000000e7989 */ /* 0x000e2400000e00ff */
[----:B0-----:R-:W-:-:S05]  /*1a3b0*/  SEL R3, R14, RZ, P3 ;  /* 0x000000ff0e037207 */ /* 0x001fca0001800000 */
[----:B------:R-:W-:-:S05]  /*1a3c0*/  IMAD.IADD R2, R0, 0x1, R3 ;  /* 0x0000000100027824 */ /* 0x000fca00078e0203 */
[----:B------:R-:W0:Y:S02]  /*1a3d0*/  SHFL.UP PT, R14, R2, 0x8, RZ ;  /* 0x05000000020e7989 */ /* 0x000e2400000e00ff */
[----:B0-----:R-:W-:-:S04]  /*1a3e0*/  SEL R3, R14, RZ, P4 ;  /* 0x000000ff0e037207 */ /* 0x001fc80002000000 */
[----:B------:R-:W-:-:S05]  /*1a3f0*/  IADD3 R3, R2, R3, RZ ;  /* 0x0000000302037210 */ /* 0x000fca0007ffe0ff */
[----:B------:R-:W0:Y:S02]  /*1a400*/  SHFL.UP PT, R14, R3, 0x10, RZ ;  /* 0x06000000030e7989 */ /* 0x000e2400000e00ff */
[----:B0-----:R-:W-:-:S05]  /*1a410*/  SEL R14, R14, RZ, P5 ;  /* 0x000000ff0e0e7207 */ /* 0x001fca0002800000 */
[----:B------:R-:W-:-:S05]  /*1a420*/  IMAD.IADD R2, R3, 0x1, R14 ;  /* 0x0000000103027824 */ /* 0x000fca00078e020e */
[----:B------:R0:W1:Y:S02]  /*1a430*/  SHFL.IDX PT, R14, R2, 0x1f, 0x1f ;  /* 0x03e01f00020e7f89 */ /* 0x00006400000e0000 */
.L_x_1005:
[----:B------:R-:W-:Y:S02]  /*1a440*/  ULDC UR4, c[0x0][0xc38] ;  /* 0x00030e0000047ab9 */ /* 0x000fe40000000800 */
[----:B------:R-:W-:-:S04]  /*1a450*/  IMAD.U32 R7, RZ, RZ, UR4 ;  /* 0x00000004ff077e24 */ /* 0x000fc8000f8e00ff */
[----:B-1----:R-:W-:-:S04]  /*1a460*/  IMAD R3, R14, R7, RZ ;  /* 0x000000070e037224 */ /* 0x002fc800078e02ff */
[----:B------:R-:W-:-:S05]  /*1a470*/  IMAD.IADD R6, R3, 0x1, R6 ;  /* 0x0000000103067824 */ /* 0x000fca00078e0206 */
[----:B------:R-:W-:-:S13]  /*1a480*/  ISETP.GT.AND P6, PT, R6, R5, PT ;  /* 0x000000050600720c */ /* 0x000fda0003fc4270 */
[----:B------:R-:W-:Y:S05]  /*1a490*/  @!P6 BRA `(.L_x_780) ;  /* 0xfffffffc0064e947 */ /* 0x000fea000383ffff */
.L_x_775:
[----:B------:R-:W-:Y:S01]  /*1a4a0*/  IMAD.IADD R6, R6, 0x1, -R3 ;  /* 0x0000000106067824 */ /* 0x000fe200078e0a03 */
[----:B------:R-:W-:-:S03]  /*1a4b0*/  UMOV UR4, 0xffffffff ;  /* 0xffffffff00047882 */ /* 0x000fc60000000000 */
[----:B------:R-:W-:-:S05]  /*1a4c0*/  IMAD R0, R2, R7, R6 ;  /* 0x0000000702007224 */ /* 0x000fca00078e0206 */
[----:B------:R-:W-:Y:S01]  /*1a4d0*/  ISETP.GT.AND P6, PT, R0, R5, PT ;  /* 0x000000050000720c */ /* 0x000fe20003fc4270 */
[----:B------:R-:W-:-:S12]  /*1a4e0*/  BRA.DIV UR4, `(.L_x_781) ;  /* 0x0000006204087947 */ /* 0x000fd8000b800000 */
[----:B------:R-:W-:-:S04]  /*1a4f0*/  VOTE.ANY R3, PT, !P6 ;  /* 0x0000000000037806 */ /* 0x000fc800070e0100 */
[----:B------:R-:W1:Y:S02]  /*1a500*/  POPC R0, R3 ;  /* 0x0000000300007309 */ /* 0x000e640000000000 */
[----:B-1----:R1:W2:Y:S02]  /*1a510*/  SHFL.IDX PT, R4, R4, R0, 0x1f ;  /* 0x00001f0004047589 */ /* 0x0022a400000e0000 */
.L_x_1009:
[----:B------:R-:W-:Y:S01]  /*1a520*/  ISETP.NE.AND P0, PT, R3, RZ, PT ;  /* 0x000000ff0300720c */ /* 0x000fe20003f05270 */
[----:B------:R-:W-:-:S12]  /*1a530*/  IMAD.MOV.U32 R14, RZ, RZ, RZ ;  /* 0x000000ffff0e7224 */ /* 0x000fd800078e00ff */
[----:B------:R-:W-:Y:S05]  /*1a540*/  @!P0 BRA `(.L_x_782) ;  /* 0x0000000000108947 */ /* 0x000fea0003800000 */
[----:B------:R-:W-:Y:S01]  /*1a550*/  UMOV UR4, 0xffffffff ;  /* 0xffffffff00047882 */ /* 0x000fe20000000000 */
[----:B------:R-:W-:Y:S02]  /*1a560*/  VIADD R12, R0, 0xffffffff ;  /* 0xffffffff000c7836 */ /* 0x000fe40000000000 */
[----:B------:R-:W-:Y:S05]  /*1a570*/  BRA.DIV UR4, `(.L_x_783) ;  /* 0x00000062042c7947 */ /* 0x000fea000b800000 */
[----:B------:R3:W4:Y:S02]  /*1a580*/  SHFL.IDX PT, R14, R2, R12, 0x1f ;  /* 0x00001f0c020e7589 */ /* 0x00072400000e0000 */
.L_x_782:
[----:B--2---:R-:W-:Y:S01]  /*1a590*/  IABS R8, R4 ;  /* 0x0000000400087213 */ /* 0x004fe20000000000 */
[----:B----4-:R-:W-:Y:S02]  /*1a5a0*/  IMAD R16, R14, R7, R6 ;  /* 0x000000070e107224 */ /* 0x010fe400078e0206 */
[----:B------:R-:W-:Y:S01]  /*1a5b0*/  IMAD.IADD R19, R0, 0x1, R19 ;  /* 0x0000000100137824 */ /* 0x000fe200078e0213 */
[----:B------:R-:W2:Y:S08]  /*1a5c0*/  I2F.RP R9, R8 ;  /* 0x0000000800097306 */ /* 0x000eb00000209400 */
[----:B--2---:R-:W0:Y:S02]  /*1a5d0*/  MUFU.RCP R9, R9 ;  /* 0x0000000900097308 */ /* 0x004e240000001000 */
[----:B0--3--:R-:W-:-:S06]  /*1a5e0*/  VIADD R2, R9, 0xffffffe ;  /* 0x0ffffffe09027836 */ /* 0x009fcc0000000000 */
[----:B------:R0:W2:Y:S02]  /*1a5f0*/  F2I.FTZ.U32.TRUNC.NTZ R3, R2 ;  /* 0x0000000200037305 */ /* 0x0000a4000021f000 */
[----:B0-----:R-:W-:Y:S01]  /*1a600*/  IMAD.MOV.U32 R2, RZ, RZ, RZ ;  /* 0x000000ffff027224 */ /* 0x001fe200078e00ff */
[----:B--2---:R-:W-:-:S05]  /*1a610*/  IADD3 R7, RZ, -R3, RZ ;  /* 0x80000003ff077210 */ /* 0x004fca0007ffe0ff */
        /* <DEDUP_REMOVED lines=11> */
[----:B------:R-:W-:Y:S02]  /*1a6d0*/  @!P1 IMAD.IADD R5, R5, 0x1, -R8 ;  /* 0x0000000105059824 */ /* 0x000fe400078e0a08 */
[----:B------:R-:W-:Y:S01]  /*1a6e0*/  @!P1 VIADD R3, R3, 0x1 ;  /* 0x0000000103039836 */ /* 0x000fe20000000000 */
[----:B------:R-:W-:Y:S02]  /*1a6f0*/  ISETP.NE.AND P1, PT, R4, RZ, PT ;  /* 0x000000ff0400720c */ /* 0x000fe40003f25270 */
[----:B------:R-:W-:-:S13]  /*1a700*/  ISETP.GE.U32.AND P0, PT, R5, R8, PT ;  /* 0x000000080500720c */ /* 0x000fda0003f06070 */
[----:B------:R-:W-:-:S04]  /*1a710*/  @P0 VIADD R3, R3, 0x1 ;  /* 0x0000000103030836 */ /* 0x000fc80000000000 */
[----:B------:R-:W-:Y:S01]  /*1a720*/  @!P2 IMAD.MOV R3, RZ, RZ, -R3 ;  /* 0x000000ffff03a224 */ /* 0x000fe200078e0a03 */
[----:B------:R-:W-:-:S04]  /*1a730*/  @!P1 LOP3.LUT R3, RZ, R4, RZ, 0x33, !PT ;  /* 0x00000004ff039212 */ /* 0x000fc800078e33ff */
[----:B------:R-:W-:Y:S01]  /*1a740*/  IADD3 R17, -R3, RZ, RZ ;  /* 0x000000ff03117210 */ /* 0x000fe20007ffe1ff */
[----:B------:R-:W-:-:S04]  /*1a750*/  IMAD.MOV.U32 R18, RZ, RZ, R3 ;  /* 0x000000ffff127224 */ /* 0x000fc800078e0003 */
[----:B------:R-:W-:Y:S01]  /*1a760*/  IMAD R17, R4, R17, R7 ;  /* 0x0000001104117224 */ /* 0x000fe200078e0207 */
[----:B------:R-:W-:Y:S06]  /*1a770*/  BRA `(.L_x_784) ;  /* 0x00000000001c7947 */ /* 0x000fec0003800000 */
.L_x_776:
[----:B------:R-:W-:Y:S01]  /*1a780*/  UMOV UR4, URZ ;  /* 0x0000003f00047c82 */ /* 0x000fe20008000000 */
[----:B------:R-:W-:Y:S01]  /*1a790*/  UMOV UR5, URZ ;  /* 0x0000003f00057c82 */ /* 0x000fe20008000000 */
[----:B------:R-:W-:Y:S01]  /*1a7a0*/  ULDC UR6, c[0x0][0xc3c] ;  /* 0x00030f0000067ab9 */ /* 0x000fe20000000800 */
[----:B------:R-:W-:Y:S02]  /*1a7b0*/  IMAD.MOV.U32 R16, RZ, RZ, R5 ;  /* 0x000000ffff107224 */ /* 0x000fe400078e0005 */
[----:B------:R-:W-:Y:S02]  /*1a7c0*/  IMAD.U32 R17, RZ, RZ, UR4 ;  /* 0x00000004ff117e24 */ /* 0x000fe4000f8e00ff */
[----:B------:R-:W-:Y:S02]  /*1a7d0*/  IMAD.U32 R18, RZ, RZ, UR5 ;  /* 0x00000005ff127e24 */ /* 0x000fe4000f8e00ff */
[----:B------:R-:W-:-:S07]  /*1a7e0*/  IMAD.U32 R19, RZ, RZ, UR6 ;  /* 0x00000006ff137e24 */ /* 0x000fce000f8e00ff */
.L_x_784:
[----:B-1----:R-:W1:Y:S01]  /*1a7f0*/  S2R R0, SR_TID.X ;  /* 0x0000000000007919 */ /* 0x002e620000002100 */
[----:B------:R-:W-:Y:S05]  /*1a800*/  WARPSYNC.ALL ;  /* 0x0000000000007948 */ /* 0x000fea0003800000 */
[----:B------:R-:W-:Y:S01]  /*1a810*/  BAR.SYNC.DEFER_BLOCKING 0x4, 0x180 ;  /* 0x0106000000007b1d */ /* 0x000fe20000010000 */
[----:B-1----:R-:W-:-:S04]  /*1a820*/  LOP3.LUT R0, R0, 0x1f, RZ, 0xc0, !PT ;  /* 0x0000001f00007812 */ /* 0x002fc800078ec0ff */
[----:B------:R-:W-:-:S13]  /*1a830*/  ISETP.NE.AND P0, PT, R0, RZ, PT ;  /* 0x000000ff0000720c */ /* 0x000fda0003f05270 */
[----:B------:R-:W1:Y:S01]  /*1a840*/  @!P0 S2R R3, SR_CgaCtaId ;  /* 0x0000000000038919 */ /* 0x000e620000008800 */
[----:B------:R-:W-:-:S04]  /*1a850*/  @!P0 MOV R0, 0x400 ;  /* 0x0000040000008802 */ /* 0x000fc80000000f00 */
[----:B-1----:R-:W-:-:S05]  /*1a860*/  @!P0 LEA R22, R3, R0, 0x18 ;  /* 0x0000000003168211 */ /* 0x002fca00078ec0ff */
[----:B------:R1:W-:Y:S01]  /*1a870*/  @!P0 STS.128 [R22+0x288d0], R16 ;  /* 0x0288d01016008388 */ /* 0x0003e20000000c00 */
[----:B------:R-:W-:Y:S06]  /*1a880*/  BAR.ARV 0x5, 0x180 ;  /* 0x0146000000007b1d */ /* 0x000fec0000002000 */
.L_x_773:
[----:B------:R-:W-:Y:S02]  /*1a890*/  ULDC UR4, c[0x0][0xc3c] ;  /* 0x00030f0000047ab9 */ /* 0x000fe40000000800 */
[----:B---3--:R-:W-:-:S13]  /*1a8a0*/  ISETP.GE.AND P0, PT, R19, UR4, PT ;  /* 0x0000000413007c0c */ /* 0x008fda000bf06270 */
[----:B------:R-:W-:Y:S05]  /*1a8b0*/  @!P0 BRA `(.L_x_785) ;  /* 0xffffffa800048947 */ /* 0x000fea000383ffff */
[----:B------:R-:W-:Y:S05]  /*1a8c0*/  BSYNC B8 ;  /* 0x0000000000087941 */ /* 0x000fea0003800000 */
.L_x_686:
[----:B------:R-:W3:Y:S01]  /*1a8d0*/  LDL.LU R0, [R1+0x24] ;  /* 0x0000240001007983 */ /* 0x000ee20000300800 */
[----:B------:R-:W-:Y:S01]  /*1a8e0*/  BSSY B0, `(.L_x_786) ;  /* 0x000000b000007945 */ /* 0x000fe20003800000 */
[----:B------:R-:W4:Y:S01]  /*1a8f0*/  S2R R5, SR_CgaCtaId ;  /* 0x0000000000057919 */ /* 0x000f220000008800 */
[----:B---3--:R-:W-:-:S05]  /*1a900*/  VIADD R0, R0, 0x1 ;  /* 0x0000000100007836 */ /* 0x008fca0000000000 */
[----:B01----:R-:W-:-:S04]  /*1a910*/  LEA.HI R2, R0, R0, RZ, 0x1 ;  /* 0x0000000000027211 */ /* 0x003fc800078f08ff */
[----:B------:R-:W-:Y:S02]  /*1a920*/  LOP3.LUT R3, R2, 0xfffffffe, RZ, 0xc0, !PT ;  /* 0xfffffffe02037812 */ /* 0x000fe400078ec0ff */
[----:B------:R-:W-:Y:S02]  /*1a930*/  MOV R2, 0x400 ;  /* 0x0000040000027802 */ /* 0x000fe40000000f00 */
[----:B------:R-:W-:Y:S02]  /*1a940*/  IADD3 R0, R0, -R3, RZ ;  /* 0x8000000300007210 */ /* 0x000fe40007ffe0ff */
[----:B----4-:R-:W-:Y:S02]  /*1a950*/  LEA R4, R5, R2, 0x18 ;  /* 0x0000000205047211 */ /* 0x010fe400078ec0ff */
[----:B------:R-:W-:-:S04]  /*1a960*/  SHF.L.U32 R0, R0, 0x1f, RZ ;  /* 0x0000001f00007819 */ /* 0x000fc800000006ff */
[----:B------:R-:W0:Y:S02]  /*1a970*/  SYNCS.PHASECHK.TRANS64.TRYWAIT P0, [R4+URZ+0x28820], R0 ;  /* 0x02882000040075a7 */ /* 0x000e24000800017f */
[----:B0-----:R-:W-:Y:S05]  /*1a980*/  @!P0 BRA `(.L_x_787) ;  /* 0x0000005c004c8947 */ /* 0x001fea0003800000 */
.L_x_1012:
[----:B------:R-:W-:Y:S05]  /*1a990*/  BSYNC B0 ;  /* 0x0000000000007941 */ /* 0x000fea0003800000 */
.L_x_786:
[----:B------:R-:W-:-:S03]  /*1a9a0*/  UMOV UR4, 0xffffffff ;  /* 0xffffffff00047882 */ /* 0x000fc60000000000 */
[----:B------:R-:W-:Y:S05]  /*1a9b0*/  BRA.DIV UR4, `(.L_x_788) ;  /* 0x0000005e04547947 */ /* 0x000fea000b800000 */
[----:B0-----:R-:W0:Y:S02]  /*1a9c0*/  S2R R0, SR_TID.X ;  /* 0x0000000000007919 */ /* 0x001e240000002100 */
[----:B0-----:R-:W-:-:S04]  /*1a9d0*/  SHF.R.U32.HI R0, RZ, 0x5, R0 ;  /* 0x00000005ff007819 */ /* 0x001fc80000011600 */
[----:B------:R-:W-:-:S05]  /*1a9e0*/  LOP3.LUT R0, R0, 0x3, RZ, 0xc0, !PT ;  /* 0x0000000300007812 */ /* 0x000fca00078ec0ff */
[----:B------:R0:W1:Y:S02]  /*1a9f0*/  SHFL.IDX PT, R14, R0, RZ, 0x1f ;  /* 0x00001fff000e7589 */ /* 0x00006400000e0000 */
.L_x_1015:
[----:B-1----:R-:W-:-:S13]  /*1aa00*/  ISETP.NE.AND P0, PT, R14, RZ, PT ;  /* 0x000000ff0e00720c */ /* 0x002fda0003f05270 */
[----:B------:R-:W-:Y:S05]  /*1aa10*/  @P0 BRA `(.L_x_480) ;  /* 0x0000000000880947 */ /* 0x000fea0003800000 */
[----:B------:R-:W-:-:S03]  /*1aa20*/  UMOV UR4, 0xffffffff ;  /* 0xffffffff00047882 */ /* 0x000fc60000000000 */
[----:B------:R-:W-:Y:S05]  /*1aa30*/  BRA.DIV UR4, `(.L_x_789) ;  /* 0x0000005e04687947 */ /* 0x000fea000b800000 */
[----:B------:R-:W-:-:S13]  /*1aa40*/  ELECT P6, URZ, PT ;  /* 0x00000000003f782f */ /* 0x000fda00038c0000 */
.L_x_1018:
[----:B------:R-:W-:Y:S05]  /*1aa50*/  @!P6 BRA `(.L_x_480) ;  /* 0x000000000078e947 */ /* 0x000fea0003800000 */
[----:B0-----:R-:W3:Y:S02]  /*1aa60*/  LDL.LU R0, [R1+0xc] ;  /* 0x00000c0001007983 */ /* 0x001ee40000300800 */
[----:B---3--:R-:W-:-:S04]  /*1aa70*/  LOP3.LUT R0, R0, 0x2, RZ, 0xfc, !PT ;  /* 0x0000000200007812 */ /* 0x008fc800078efcff */
[----:B------:R-:W-:-:S13]  /*1aa80*/  ISETP.NE.AND P0, PT, R0, 0x3, PT ;  /* 0x000000030000780c */ /* 0x000fda0003f05270 */
[----:B------:R-:W-:Y:S05]  /*1aa90*/  @!P0 BRA `(.L_x_790) ;  /* 0x0000000000048947 */ /* 0x000fea0003800000 */
[----:B------:R-:W-:Y:S01]  /*1aaa0*/  BPT.TRAP 0x1 ;  /* 0x000000040000795c */ /* 0x000fe20000300000 */
.L_x_790:
[C---:B------:R-:W-:Y:S01]  /*1aab0*/  IMAD R5, R25.reuse, 0x8, R4 ;  /* 0x0000000819057824 */ /* 0x040fe200078e0204 */
[----:B------:R-:W-:Y:S01]  /*1aac0*/  SHF.L.U32 R0, R28, 0x1f, RZ ;  /* 0x0000001f1c007819 */ /* 0x000fe200000006ff */
[----:B------:R-:W-:-:S03]  /*1aad0*/  VIADD R25, R25, 0x1 ;  /* 0x0000000119197836 */ /* 0x000fc60000000000 */
[----:B------:R-:W0:Y:S02]  /*1aae0*/  SYNCS.PHASECHK.TRANS64.TRYWAIT P1, [R5+URZ+0x28840], R0 ;  /* 0x02884000050075a7 */ /* 0x000e24000802017f */
[----:B------:R-:W-:-:S04]  /*1aaf0*/  ISETP.NE.AND P2, PT, R25, 0x2, PT ;  /* 0x000000021900780c */ /* 0x000fc80003f45270 */
[----:B------:R-:W-:Y:S01]  /*1ab00*/  SEL R3, RZ, 0x1, P2 ;  /* 0x00000001ff037807 */ /* 0x000fe20001000000 */
[----:B0-----:R-:W-:Y:S08]  /*1ab10*/  @!P1 BRA `(.L_x_791) ;  /* 0x0000005c00509947 */ /* 0x001ff00003800000 */
.L_x_1019:
[----:B------:R-:W-:Y:S02]  /*1ab20*/  SEL R25, R25, RZ, P2 ;  /* 0x000000ff19197207 */ /* 0x000fe40001000000 */
[----:B------:R-:W-:Y:S01]  /*1ab30*/  LOP3.LUT R2, R28, R3, RZ, 0x3c, !PT ;  /* 0x000000031c027212 */ /* 0x000fe200078e3cff */
[----:B------:R-:W-:Y:S06]  /*1ab40*/  @!P0 BRA `(.L_x_792) ;  /* 0x0000000000048947 */ /* 0x000fec0003800000 */
[----:B------:R-:W-:Y:S01]  /*1ab50*/  BPT.TRAP 0x1 ;  /* 0x000000040000795c */ /* 0x000fe20000300000 */
.L_x_792:
[----:B------:R-:W-:Y:S01]  /*1ab60*/  IMAD R25, R25, 0x8, R4 ;  /* 0x0000000819197824 */ /* 0x000fe200078e0204 */
[----:B------:R-:W-:-:S04]  /*1ab70*/  SHF.L.U32 R2, R2, 0x1f, RZ ;  /* 0x0000001f02027819 */ /* 0x000fc800000006ff */
[----:B------:R-:W1:Y:S02]  /*1ab80*/  SYNCS.PHASECHK.TRANS64.TRYWAIT P1, [R25+URZ+0x28840], R2 ;  /* 0x02884002190075a7 */ /* 0x000e64000802017f */
[----:B-1----:R-:W-:Y:S05]  /*1ab90*/  @!P1 BRA `(.L_x_793) ;  /* 0x0000005c00449947 */ /* 0x002fea0003800000 */
.L_x_1020:
[----:B------:R-:W-:Y:S05]  /*1aba0*/  @!P0 BRA `(.L_x_794) ;  /* 0x0000000000048947 */ /* 0x000fea0003800000 */
[----:B------:R-:W-:Y:S01]  /*1abb0*/  BPT.TRAP 0x1 ;  /* 0x000000040000795c */ /* 0x000fe20000300000 */
.L_x_794:
[----:B------:R-:W3:Y:S02]  /*1abc0*/  SYNCS.PHASECHK.TRANS64.TRYWAIT P1, [R5+URZ+0x28860], R0 ;  /* 0x02886000050075a7 */ /* 0x000ee4000802017f */
[----:B---3--:R-:W-:Y:S05]  /*1abd0*/  @!P1 BRA `(.L_x_795) ;  /* 0x0000005c00489947 */ /* 0x008fea0003800000 */
.L_x_1021:
[----:B------:R-:W-:Y:S05]  /*1abe0*/  @!P0 BRA `(.L_x_796) ;  /* 0x0000000000048947 */ /* 0x000fea0003800000 */
[----:B------:R-:W-:Y:S01]  /*1abf0*/  BPT.TRAP 0x1 ;  /* 0x000000040000795c */ /* 0x000fe20000300000 */
.L_x_796:
[----:B----4-:R4:W0:Y:S02]  /*1ac00*/  SYNCS.PHASECHK.TRANS64.TRYWAIT P0, [R25+URZ+0x28860], R2 ;  /* 0x02886002190075a7 */ /* 0x010824000800017f */
[----:B0-----:R-:W-:Y:S05]  /*1ac10*/  @!P0 NANOSLEEP.SYNCS 0x989680 ;  /* 0x009896800000895d */ /* 0x001fea0003900000 */
[----:B------:R-:W0:Y:S02]  /*1ac20*/  @!P0 SYNCS.PHASECHK.TRANS64 P0, [R25+URZ+0x28860], R2 ;  /* 0x02886002190085a7 */ /* 0x000e24000800007f */
[----:B0-----:R-:W-:Y:S05]  /*1ac30*/  @!P0 BRA `(.L_x_796) ;  /* 0xfffffffc00f08947 */ /* 0x001fea000383ffff */
.L_x_480:
[----:B------:R-:W-:Y:S05]  /*1ac40*/  BSYNC B9 ;  /* 0x0000000000097941 */ /* 0x000fea0003800000 */
.L_x_477:
[----:B------:R-:W-:Y:S05]  /*1ac50*/  EXIT ;  /* 0x000000000000794d */ /* 0x000fea0003800000 */
.L_x_502:
[----:B0-----:R0:W1:Y:S02]  /*1ac60*/  SYNCS.PHASECHK.TRANS64.TRYWAIT P6, [R92+URZ+0x28890], R103 ;  /* 0x028890675c0075a7 */ /* 0x00106400080c017f */
[----:B-1----:R-:W-:Y:S05]  /*1ac70*/  @!P6 NANOSLEEP.SYNCS 0x989680 ;  /* 0x009896800000e95d */ /* 0x002fea0003900000 */
[----:B------:R-:W1:Y:S02]  /*1ac80*/  @!P6 SYNCS.PHASECHK.TRANS64 P6, [R92+URZ+0x28890], R103 ;  /* 0x028890675c00e5a7 */ /* 0x000e6400080c007f */
[----:B-1----:R-:W-:Y:S05]  /*1ac90*/  @!P6 BRA `(.L_x_502) ;  /* 0xfffffffc00f0e947 */ /* 0x002fea000383ffff */
[----:B------:R-:W-:Y:S05]  /*1aca0*/  BRA `(.L_x_797) ;  /* 0xfffffe8000d87947 */ /* 0x000fea000383ffff */
.L_x_503:
[----:B------:R-:W-:Y:S01]  /*1acb0*/  BSSY B1, `(.L_x_798) ;  /* 0x0000008000017945 */ /* 0x000fe20003800000 */
[----:B------:R-:W-:Y:S02]  /*1acc0*/  IMAD.MOV.U32 R13, RZ, RZ, R108 ;  /* 0x000000ffff0d7224 */ /* 0x000fe400078e006c */
[----:B------:R-:W-:Y:S02]  /*1acd0*/  IMAD.MOV.U32 R12, RZ, RZ, RZ ;  /* 0x000000ffff0c7224 */ /* 0x000fe400078e00ff */
[----:B------:R-:W-:Y:S02]  /*1ace0*/  IMAD.MOV.U32 R11, RZ, RZ, 0x181f ;  /* 0x0000181fff0b7424 */ /* 0x000fe400078e00ff */
[----:B------:R-:W-:-:S07]  /*1acf0*/  IMAD.MOV.U32 R15, RZ, RZ, -0x1 ;  /* 0xffffffffff0f7424 */ /* 0x000fce00078e00ff */
[----:B0-----:R-:W-:Y:S05]  /*1ad00*/  WARPSYNC.COLLECTIVE R15, `(.L_x_799) ;  /* 0x000000000f087348 */ /* 0x001fea0003c00000 */
[----:B------:R1:W2:Y:S02]  /*1ad10*/  SHFL.IDX P6, R14, R13, R12, R11 ;  /* 0x0000000c0d0e7389 */ /* 0x0002a400000c000b */
[----:B012---:R-:W-:Y:S01]  /*1ad20*/  ENDCOLLECTIVE ;  /* 0x000000000000791b */ /* 0x007fe20003800000 */
.L_x_799:
[----:B------:R-:W-:Y:S05]  /*1ad30*/  BSYNC B1 ;  /* 0x0000000000017941 */ /* 0x000fea0003800000 */
.L_x_798:
[----:B------:R-:W-:Y:S01]  /*1ad40*/  IMAD.MOV.U32 R13, RZ, RZ, R109 ;  /* 0x000000ffff0d7224 */ /* 0x000fe200078e006d */
[----:B------:R-:W-:Y:S01]  /*1ad50*/  MOV R79, R14 ;  /* 0x0000000e004f7202 */ /* 0x000fe20000000f00 */
[----:B------:R-:W-:Y:S02]  /*1ad60*/  IMAD.MOV.U32 R12, RZ, RZ, RZ ;  /* 0x000000ffff0c7224 */ /* 0x000fe400078e00ff */
[----:B------:R-:W-:Y:S02]  /*1ad70*/  IMAD.MOV.U32 R11, RZ, RZ, 0x181f ;  /* 0x0000181fff0b7424 */ /* 0x000fe400078e00ff */
[----:B------:R-:W-:-:S07]  /*1ad80*/  IMAD.MOV.U32 R15, RZ, RZ, -0x1 ;  /* 0xffffffffff0f7424 */ /* 0x000fce00078e00ff */
[----:B------:R-:W-:Y:S05]  /*1ad90*/  WARPSYNC.COLLECTIVE R15, `(.L_x_800) ;  /* 0x000000000f087348 */ /* 0x000fea0003c00000 */
[----:B------:R0:W1:Y:S02]  /*1ada0*/  SHFL.IDX P6, R14, R13, R12, R11 ;  /* 0x0000000c0d0e7389 */ /* 0x00006400000c000b */
[----:B01----:R-:W-:Y:S01]  /*1adb0*/  ENDCOLLECTIVE ;  /* 0x000000000000791b */ /* 0x003fe20003800000 */
.L_x_800:
[----:B------:R-:W-:Y:S01]  /*1adc0*/  IMAD.MOV.U32 R105, RZ, RZ, R14 ;  /* 0x000000ffff697224 */ /* 0x000fe200078e000e */
[----:B------:R-:W-:Y:S06]  /*1add0*/  BRA `(.L_x_801) ;  /* 0xfffffe8000a07947 */ /* 0x000fec000383ffff */
.L_x_512:
[----:B------:R-:W-:Y:S01]  /*1ade0*/  BSSY B1, `(.L_x_802) ;  /* 0x0000008000017945 */ /* 0x000fe20003800000 */
[----:B0---4-:R-:W-:Y:S01]  /*1adf0*/  IMAD.MOV.U32 R13, RZ, RZ, R108 ;  /* 0x000000ffff0d7224 */ /* 0x011fe200078e006c */
[----:B------:R-:W-:Y:S01]  /*1ae00*/  MOV R11, 0x181f ;  /* 0x0000181f000b7802 */ /* 0x000fe20000000f00 */
[----:B------:R-:W-:Y:S02]  /*1ae10*/  IMAD.MOV.U32 R12, RZ, RZ, 0x1 ;  /* 0x00000001ff0c7424 */ /* 0x000fe400078e00ff */
[----:B------:R-:W-:-:S07]  /*1ae20*/  IMAD.MOV.U32 R15, RZ, RZ, -0x1 ;  /* 0xffffffffff0f7424 */ /* 0x000fce00078e00ff */
[----:B-123--:R-:W-:Y:S05]  /*1ae30*/  WARPSYNC.COLLECTIVE R15, `(.L_x_803) ;  /* 0x000000000f087348 */ /* 0x00efea0003c00000 */
[----:B------:R0:W4:Y:S02]  /*1ae40*/  SHFL.IDX P6, R14, R13, R12, R11 ;  /* 0x0000000c0d0e7389 */ /* 0x00012400000c000b */
[----:B01234-:R-:W-:Y:S01]  /*1ae50*/  ENDCOLLECTIVE ;  /* 0x000000000000791b */ /* 0x01ffe20003800000 */
.L_x_803:
[----:B------:R-:W-:Y:S05]  /*1ae60*/  BSYNC B1 ;  /* 0x0000000000017941 */ /* 0x000fea0003800000 */
.L_x_802:
[----:B------:R-:W-:Y:S02]  /*1ae70*/  IMAD.MOV.U32 R13, RZ, RZ, R109 ;  /* 0x000000ffff0d7224 */ /* 0x000fe400078e006d */
[----:B------:R-:W-:Y:S02]  /*1ae80*/  IMAD.MOV.U32 R12, RZ, RZ, 0x1 ;  /* 0x00000001ff0c7424 */ /* 0x000fe400078e00ff */
[----:B------:R-:W-:Y:S02]  /*1ae90*/  IMAD.MOV.U32 R11, RZ, RZ, 0x181f ;  /* 0x0000181fff0b7424 */ /* 0x000fe400078e00ff */
[----:B------:R-:W-:Y:S02]  /*1aea0*/  IMAD.MOV.U32 R15, RZ, RZ, -0x1 ;  /* 0xffffffffff0f7424 */ /* 0x000fe400078e00ff */
[----:B------:R-:W-:-:S07]  /*1aeb0*/  IMAD.MOV.U32 R71, RZ, RZ, R14 ;  /* 0x000000ffff477224 */ /* 0x000fce00078e000e */
[----:B------:R-:W-:Y:S05]  /*1aec0*/  WARPSYNC.COLLECTIVE R15, `(.L_x_804) ;  /* 0x000000000f087348 */ /* 0x000fea0003c00000 */
[----:B------:R0:W1:Y:S02]  /*1aed0*/  SHFL.IDX P6, R14, R13, R12, R11 ;  /* 0x0000000c0d0e7389 */ /* 0x00006400000c000b */
[----:B01----:R-:W-:Y:S01]  /*1aee0*/  ENDCOLLECTIVE ;  /* 0x000000000000791b */ /* 0x003fe20003800000 */
.L_x_804:
[----:B------:R-:W-:Y:S01]  /*1aef0*/  IMAD.MOV.U32 R73, RZ, RZ, R14 ;  /* 0x000000ffff497224 */ /* 0x000fe200078e000e */
[----:B------:R-:W-:Y:S06]  /*1af00*/  BRA `(.L_x_805) ;  /* 0xfffffe8800347947 */ /* 0x000fec000383ffff */
.L_x_521:
[----:B------:R-:W-:Y:S01]  /*1af10*/  BSSY B1, `(.L_x_806) ;  /* 0x0000008000017945 */ /* 0x000fe20003800000 */
[----:B0---4-:R-:W-:Y:S01]  /*1af20*/  MOV R13, R108 ;  /* 0x0000006c000d7202 */ /* 0x011fe20000000f00 */
[----:B------:R-:W-:Y:S02]  /*1af30*/  IMAD.MOV.U32 R12, RZ, RZ, 0x2 ;  /* 0x00000002ff0c7424 */ /* 0x000fe400078e00ff */
[----:B------:R-:W-:Y:S02]  /*1af40*/  IMAD.MOV.U32 R11, RZ, RZ, 0x181f ;  /* 0x0000181fff0b7424 */ /* 0x000fe400078e00ff */
[----:B------:R-:W-:-:S07]  /*1af50*/  IMAD.MOV.U32 R15, RZ, RZ, -0x1 ;  /* 0xffffffffff0f7424 */ /* 0x000fce00078e00ff */
[----:B-123--:R-:W-:Y:S05]  /*1af60*/  WARPSYNC.COLLECTIVE R15, `(.L_x_807) ;  /* 0x000000000f087348 */ /* 0x00efea0003c00000 */
[----:B------:R0:W4:Y:S02]  /*1af70*/  SHFL.IDX P6, R14, R13, R12, R11 ;  /* 0x0000000c0d0e7389 */ /* 0x00012400000c000b */
[----:B01234-:R-:W-:Y:S01]  /*1af80*/  ENDCOLLECTIVE ;  /* 0x000000000000791b */ /* 0x01ffe20003800000 */
.L_x_807:
[----:B------:R-:W-:Y:S05]  /*1af90*/  BSYNC B1 ;  /* 0x0000000000017941 */ /* 0x000fea0003800000 */
.L_x_806:
[----:B------:R-:W-:Y:S01]  /*1afa0*/  IMAD.MOV.U32 R13, RZ, RZ, R109 ;  /* 0x000000ffff0d7224 */ /* 0x000fe200078e006d */
[----:B------:R-:W-:Y:S01]  /*1afb0*/  MOV R15, 0xffffffff ;  /* 0xffffffff000f7802 */ /* 0x000fe20000000f00 */
[----:B------:R-:W-:Y:S02]  /*1afc0*/  IMAD.MOV.U32 R12, RZ, RZ, 0x2 ;  /* 0x00000002ff0c7424 */ /* 0x000fe400078e00ff */
[----:B------:R-:W-:Y:S02]  /*1afd0*/  IMAD.MOV.U32 R11, RZ, RZ, 0x181f ;  /* 0x0000181fff0b7424 */ /* 0x000fe400078e00ff */
[----:B------:R-:W-:-:S07]  /*1afe0*/  IMAD.MOV.U32 R63, RZ, RZ, R14 ;  /* 0x000000ffff3f7224 */ /* 0x000fce00078e000e */
[----:B------:R-:W-:Y:S05]  /*1aff0*/  WARPSYNC.COLLECTIVE R15, `(.L_x_808) ;  /* 0x000000000f087348 */ /* 0x000fea0003c00000 */
[----:B------:R0:W1:Y:S02]  /*1b000*/  SHFL.IDX P6, R14, R13, R12, R11 ;  /* 0x0000000c0d0e7389 */ /* 0x00006400000c000b */
[----:B01----:R-:W-:Y:S01]  /*1b010*/  ENDCOLLECTIVE ;  /* 0x000000000000791b */ /* 0x003fe20003800000 */
.L_x_808:
[----:B------:R-:W-:Y:S01]  /*1b020*/  IMAD.MOV.U32 R65, RZ, RZ, R14 ;  /* 0x000000ffff417224 */ /* 0x000fe200078e000e */
[----:B------:R-:W-:Y:S06]  /*1b030*/  BRA `(.L_x_809) ;  /* 0xfffffe8c00c87947 */ /* 0x000fec000383ffff */
.L_x_530:
[----:B------:R-:W-:Y:S01]  /*1b040*/  BSSY B1, `(.L_x_810) ;  /* 0x0000008000017945 */ /* 0x000fe20003800000 */
[----:B0---4-:R-:W-:Y:S02]  /*1b050*/  IMAD.MOV.U32 R13, RZ, RZ, R108 ;  /* 0x000000ffff0d7224 */ /* 0x011fe400078e006c */
[----:B------:R-:W-:Y:S02]  /*1b060*/  IMAD.MOV.U32 R12, RZ, RZ, 0x3 ;  /* 0x00000003ff0c7424 */ /* 0x000fe400078e00ff */
[----:B------:R-:W-:Y:S02]  /*1b070*/  IMAD.MOV.U32 R11, RZ, RZ, 0x181f ;  /* 0x0000181fff0b7424 */ /* 0x000fe400078e00ff */
[----:B------:R-:W-:-:S07]  /*1b080*/  IMAD.MOV.U32 R15, RZ, RZ, -0x1 ;  /* 0xffffffffff0f7424 */ /* 0x000fce00078e00ff */
[----:B-123--:R-:W-:Y:S05]  /*1b090*/  WARPSYNC.COLLECTIVE R15, `(.L_x_811) ;  /* 0x000000000f087348 */ /* 0x00efea0003c00000 */
[----:B------:R0:W4:Y:S02]  /*1b0a0*/  SHFL.IDX P6, R14, R13, R12, R11 ;  /* 0x0000000c0d0e7389 */ /* 0x00012400000c000b */
[----:B01234-:R-:W-:Y:S01]  /*1b0b0*/  ENDCOLLECTIVE ;  /* 0x000000000000791b */ /* 0x01ffe20003800000 */
.L_x_811:
[----:B------:R-:W-:Y:S05]  /*1b0c0*/  BSYNC B1 ;  /* 0x0000000000017941 */ /* 0x000fea0003800000 */
.L_x_810:
[----:B------:R-:W-:Y:S01]  /*1b0d0*/  IMAD.MOV.U32 R13, RZ, RZ, R109 ;  /* 0x000000ffff0d7224 */ /* 0x000fe200078e006d */
[----:B------:R-:W-:Y:S01]  /*1b0e0*/  MOV R12, 0x3 ;  /* 0x00000003000c7802 */ /* 0x000fe20000000f00 */
[----:B------:R-:W-:Y:S02]  /*1b0f0*/  IMAD.MOV.U32 R11, RZ, RZ, 0x181f ;  /* 0x0000181fff0b7424 */ /* 0x000fe400078e00ff */
[----:B------:R-:W-:Y:S02]  /*1b100*/  IMAD.MOV.U32 R15, RZ, RZ, -0x1 ;  /* 0xffffffffff0f7424 */ /* 0x000fe400078e00ff */
[----:B------:R-:W-:-:S07]  /*1b110*/  IMAD.MOV.U32 R55, RZ, RZ, R14 ;  /* 0x000000ffff377224 */ /* 0x000fce00078e000e */
[----:B------:R-:W-:Y:S05]  /*1b120*/  WARPSYNC.COLLECTIVE R15, `(.L_x_812) ;  /* 0x000000000f087348 */ /* 0x000fea0003c00000 */
[----:B------:R0:W1:Y:S02]  /*1b130*/  SHFL.IDX P6, R14, R13, R12, R11 ;  /* 0x0000000c0d0e7389 */ /* 0x00006400000c000b */
[----:B01----:R-:W-:Y:S01]  /*1b140*/  ENDCOLLECTIVE ;  /* 0x000000000000791b */ /* 0x003fe20003800000 */
.L_x_812:
[----:B------:R-:W-:Y:S01]  /*1b150*/  IMAD.MOV.U32 R109, RZ, RZ, R14 ;  /* 0x000000ffff6d7224 */ /* 0x000fe200078e000e */
[----:B------:R-:W-:Y:S06]  /*1b160*/  BRA `(.L_x_813) ;  /* 0xfffffe9400587947 */ /* 0x000fec000383ffff */
.L_x_542:
[----:B-1----:R1:W2:Y:S02]  /*1b170*/  SYNCS.PHASECHK.TRANS64.TRYWAIT P4, [R92+URZ+0x28890], R103 ;  /* 0x028890675c0075a7 */ /* 0x0022a4000808017f */
[----:B--2---:R-:W-:Y:S05]  /*1b180*/  @!P4 NANOSLEEP.SYNCS 0x989680 ;  /* 0x009896800000c95d */ /* 0x004fea0003900000 */
[----:B------:R-:W2:Y:S02]  /*1b190*/  @!P4 SYNCS.PHASECHK.TRANS64 P4, [R92+URZ+0x28890], R103 ;  /* 0x028890675c00c5a7 */ /* 0x000ea4000808007f */
[----:B--2---:R-:W-:Y:S05]  /*1b1a0*/  @!P4 BRA `(.L_x_542) ;  /* 0xfffffffc00f0c947 */ /* 0x004fea000383ffff */
[----:B------:R-:W-:Y:S05]  /*1b1b0*/  BRA `(.L_x_814) ;  /* 0xfffffea400807947 */ /* 0x000fea000383ffff */
.L_x_543:
[----:B------:R-:W-:Y:S01]  /*1b1c0*/  BSSY B1, `(.L_x_815) ;  /* 0x0000008000017945 */ /* 0x000fe20003800000 */
[----:B------:R-:W-:Y:S02]  /*1b1d0*/  IMAD.MOV.U32 R13, RZ, RZ, R108 ;  /* 0x000000ffff0d7224 */ /* 0x000fe400078e006c */
[----:B------:R-:W-:Y:S02]  /*1b1e0*/  IMAD.MOV.U32 R12, RZ, RZ, RZ ;  /* 0x000000ffff0c7224 */ /* 0x000fe400078e00ff */
[----:B------:R-:W-:Y:S02]  /*1b1f0*/  IMAD.MOV.U32 R11, RZ, RZ, 0x181f ;  /* 0x0000181fff0b7424 */ /* 0x000fe400078e00ff */
[----:B------:R-:W-:-:S07]  /*1b200*/  IMAD.MOV.U32 R15, RZ, RZ, -0x1 ;  /* 0xffffffffff0f7424 */ /* 0x000fce00078e00ff */
[----:B-1----:R-:W-:Y:S05]  /*1b210*/  WARPSYNC.COLLECTIVE R15, `(.L_x_816) ;  /* 0x000000000f087348 */ /* 0x002fea0003c00000 */
[----:B------:R0:W2:Y:S02]  /*1b220*/  SHFL.IDX P6, R14, R13, R12, R11 ;  /* 0x0000000c0d0e7389 */ /* 0x0000a400000c000b */
[----:B012---:R-:W-:Y:S01]  /*1b230*/  ENDCOLLECTIVE ;  /* 0x000000000000791b */ /* 0x007fe20003800000 */
.L_x_816:
[----:B------:R-:W-:Y:S05]  /*1b240*/  BSYNC B1 ;  /* 0x0000000000017941 */ /* 0x000fea0003800000 */
.L_x_815:
        /* <DEDUP_REMOVED lines=8> */
.L_x_817:
[----:B------:R-:W-:Y:S01]  /*1b2d0*/  IMAD.MOV.U32 R106, RZ, RZ, R14 ;  /* 0x000000ffff6a7224 */ /* 0x000fe200078e000e */
[----:B------:R-:W-:Y:S06]  /*1b2e0*/  BRA `(.L_x_818) ;  /* 0xfffffea4004c7947 */ /* 0x000fec000383ffff */
.L_x_548:
[----:B------:R-:W-:Y:S01]  /*1b2f0*/  BSSY B1, `(.L_x_819) ;  /* 0x0000008000017945 */ /* 0x000fe20003800000 */
[----:B----4-:R-:W-:Y:S01]  /*1b300*/  IMAD.MOV.U32 R13, RZ, RZ, R108 ;  /* 0x000000ffff0d7224 */ /* 0x010fe200078e006c */
[----:B------:R-:W-:Y:S01]  /*1b310*/  MOV R11, 0x181f ;  /* 0x0000181f000b7802 */ /* 0x000fe20000000f00 */
[----:B------:R-:W-:Y:S02]  /*1b320*/  IMAD.MOV.U32 R12, RZ, RZ, 0x1 ;  /* 0x00000001ff0c7424 */ /* 0x000fe400078e00ff */
[----:B------:R-:W-:-:S07]  /*1b330*/  IMAD.MOV.U32 R15, RZ, RZ, -0x1 ;  /* 0xffffffffff0f7424 */ /* 0x000fce00078e00ff */
[----:B0123--:R-:W-:Y:S05]  /*1b340*/  WARPSYNC.COLLECTIVE R15, `(.L_x_820) ;  /* 0x000000000f087348 */ /* 0x00ffea0003c00000 */
[----:B------:R4:W0:Y:S02]  /*1b350*/  SHFL.IDX P6, R14, R13, R12, R11 ;  /* 0x0000000c0d0e7389 */ /* 0x00082400000c000b */
[----:B01234-:R-:W-:Y:S01]  /*1b360*/  ENDCOLLECTIVE ;  /* 0x000000000000791b */ /* 0x01ffe20003800000 */
.L_x_820:
[----:B------:R-:W-:Y:S05]  /*1b370*/  BSYNC B1 ;  /* 0x0000000000017941 */ /* 0x000fea0003800000 */
.L_x_819:
        /* <DEDUP_REMOVED lines=8> */
.L_x_821:
[----:B------:R-:W-:Y:S01]  /*1b400*/  IMAD.MOV.U32 R50, RZ, RZ, R14 ;  /* 0x000000ffff327224 */ /* 0x000fe200078e000e */
[----:B------:R-:W-:Y:S06]  /*1b410*/  BRA `(.L_x_822) ;  /* 0xfffffeac00007947 */ /* 0x000fec000383ffff */
.L_x_553:
        /* <DEDUP_REMOVED lines=8> */
.L_x_824:
[----:B------:R-:W-:Y:S05]  /*1b4a0*/  BSYNC B1 ;  /* 0x0000000000017941 */ /* 0x000fea0003800000 */
.L_x_823:
        /* <DEDUP_REMOVED lines=8> */
.L_x_825:
[----:B------:R-:W-:Y:S01]  /*1b530*/  IMAD.MOV.U32 R50, RZ, RZ, R14 ;  /* 0x000000ffff327224 */ /* 0x000fe200078e000e */
[----:B------:R-:W-:Y:S06]  /*1b540*/  BRA `(.L_x_826) ;  /* 0xfffffeb000ac7947 */ /* 0x000fec000383ffff */
.L_x_558:
        /* <DEDUP_REMOVED lines=8> */
.L_x_828:
[----:B------:R-:W-:Y:S05]  /*1b5d0*/  BSYNC B1 ;  /* 0x0000000000017941 */ /* 0x000fea0003800000 */
.L_x_827:
        /* <DEDUP_REMOVED lines=8> */
.L_x_829:
[----:B------:R-:W-:Y:S01]  /*1b660*/  IMAD.MOV.U32 R50, RZ, RZ, R14 ;  /* 0x000000ffff327224 */ /* 0x000fe200078e000e */
[----:B------:R-:W-:Y:S06]  /*1b670*/  BRA `(.L_x_830) ;  /* 0xfffffeb800587947 */ /* 0x000fec000383ffff */
.L_x_563:
[----:B0-----:R0:W1:Y:S02]  /*1b680*/  SYNCS.PHASECHK.TRANS64.TRYWAIT P3, [R92+URZ+0x28890], R103 ;  /* 0x028890675c0075a7 */ /* 0x001064000806017f */
[----:B-1----:R-:W-:Y:S05]  /*1b690*/  @!P3 NANOSLEEP.SYNCS 0x989680 ;  /* 0x009896800000b95d */ /* 0x002fea0003900000 */
[----:B------:R-:W1:Y:S02]  /*1b6a0*/  @!P3 SYNCS.PHASECHK.TRANS64 P3, [R92+URZ+0x28890], R103 ;  /* 0x028890675c00b5a7 */ /* 0x000e64000806007f */
[----:B-1----:R-:W-:Y:S05]  /*1b6b0*/  @!P3 BRA `(.L_x_563) ;  /* 0xfffffffc00f0b947 */ /* 0x002fea000383ffff */
[----:B------:R-:W-:Y:S05]  /*1b6c0*/  BRA `(.L_x_831) ;  /* 0xfffffec000547947 */ /* 0x000fea000383ffff */
.L_x_564:
        /* <DEDUP_REMOVED lines=8> */
.L_x_833:
[----:B------:R-:W-:Y:S05]  /*1b750*/  BSYNC B1 ;  /* 0x0000000000017941 */ /* 0x000fea0003800000 */
.L_x_832:
        /* <DEDUP_REMOVED lines=8> */
.L_x_834:
[----:B------:R-:W-:Y:S05]  /*1b7e0*/  BRA `(.L_x_835) ;  /* 0xfffffec0007c7947 */ /* 0x000fea000383ffff */
.L_x_567:
[----:B------:R-:W-:Y:S01]  /*1b7f0*/  BSSY B1, `(.L_x_836) ;  /* 0x0000008000017945 */ /* 0x000fe20003800000 */
[----:B----4-:R-:W-:Y:S01]  /*1b800*/  IMAD.MOV.U32 R13, RZ, RZ, R46 ;  /* 0x000000ffff0d7224 */ /* 0x010fe200078e002e */
[----:B------:R-:W-:Y:S01]  /*1b810*/  MOV R15, 0xffffffff ;  /* 0xffffffff000f7802 */ /* 0x000fe20000000f00 */
[----:B------:R-:W-:Y:S02]  /*1b820*/  IMAD.MOV.U32 R12, RZ, RZ, 0x1 ;  /* 0x00000001ff0c7424 */ /* 0x000fe400078e00ff */
[----:B------:R-:W-:-:S07]  /*1b830*/  IMAD.MOV.U32 R11, RZ, RZ, 0x181f ;  /* 0x0000181fff0b7424 */ /* 0x000fce00078e00ff */
[----:B0123--:R-:W-:Y:S05]  /*1b840*/  WARPSYNC.COLLECTIVE R15, `(.L_x_837) ;  /* 0x000000000f087348 */ /* 0x00ffea0003c00000 */
[----:B---3--:R3:W4:Y:S02]  /*1b850*/  SHFL.IDX P6, R14, R13, R12, R11 ;  /* 0x0000000c0d0e7389 */ /* 0x00872400000c000b */
[----:B01234-:R-:W-:Y:S01]  /*1b860*/  ENDCOLLECTIVE ;  /* 0x000000000000791b */ /* 0x01ffe20003800000 */
.L_x_837:
[----:B------:R-:W-:Y:S05]  /*1b870*/  BSYNC B1 ;  /* 0x0000000000017941 */ /* 0x000fea0003800000 */
.L_x_836:
        /* <DEDUP_REMOVED lines=8> */
.L_x_838:
[----:B------:R-:W-:Y:S05]  /*1b900*/  BRA `(.L_x_839) ;  /* 0xfffffec0007c7947 */ /* 0x000fea000383ffff */
.L_x_570:
[----:B------:R-:W-:Y:S01]  /*1b910*/  BSSY B1, `(.L_x_840) ;  /* 0x0000008000017945 */ /* 0x000fe20003800000 */
[----:B----4-:R-:W-:Y:S01]  /*1b920*/  IMAD.MOV.U32 R13, RZ, RZ, R46 ;  /* 0x000000ffff0d7224 */ /* 0x010fe200078e002e */
[----:B------:R-:W-:Y:S01]  /*1b930*/  MOV R11, 0x181f ;  /* 0x0000181f000b7802 */ /* 0x000fe20000000f00 */
[----:B------:R-:W-:Y:S02]  /*1b940*/  IMAD.MOV.U32 R12, RZ, RZ, 0x2 ;  /* 0x00000002ff0c7424 */ /* 0x000fe400078e00ff */
[----:B------:R-:W-:-:S07]  /*1b950*/  IMAD.MOV.U32 R15, RZ, RZ, -0x1 ;  /* 0xffffffffff0f7424 */ /* 0x000fce00078e00ff */
[----:B0123--:R-:W-:Y:S05]  /*1b960*/  WARPSYNC.COLLECTIVE R15, `(.L_x_841) ;  /* 0x000000000f087348 */ /* 0x00ffea0003c00000 */
[----:B---3--:R3:W4:Y:S02]  /*1b970*/  SHFL.IDX P6, R14, R13, R12, R11 ;  /* 0x0000000c0d0e7389 */ /* 0x00872400000c000b */
[----:B01234-:R-:W-:Y:S01]  /*1b980*/  ENDCOLLECTIVE ;  /* 0x000000000000791b */ /* 0x01ffe20003800000 */
.L_x_841:
[----:B------:R-:W-:Y:S05]  /*1b990*/  BSYNC B1 ;  /* 0x0000000000017941 */ /* 0x000fea0003800000 */
.L_x_840:
        /* <DEDUP_REMOVED lines=8> */
.L_x_842:
[----:B------:R-:W-:Y:S05]  /*1ba20*/  BRA `(.L_x_843) ;  /* 0xfffffec000807947 */ /* 0x000fea000383ffff */
.L_x_573:
[----:B------:R-:W-:Y:S01]  /*1ba30*/  BSSY B1, `(.L_x_844) ;  /* 0x0000008000017945 */ /* 0x000fe20003800000 */
[----:B0-----:R-:W-:Y:S01]  /*1ba40*/  IMAD.MOV.U32 R13, RZ, RZ, R46 ;  /* 0x000000ffff0d7224 */ /* 0x001fe200078e002e */
[----:B------:R-:W-:Y:S01]  /*1ba50*/  MOV R12, 0x3 ;  /* 0x00000003000c7802 */ /* 0x000fe20000000f00 */
[----:B------:R-:W-:Y:S02]  /*1ba60*/  IMAD.MOV.U32 R11, RZ, RZ, 0x181f ;  /* 0x0000181fff0b7424 */ /* 0x000fe400078e00ff */
[----:B------:R-:W-:-:S07]  /*1ba70*/  IMAD.MOV.U32 R15, RZ, RZ, -0x1 ;  /* 0xffffffffff0f7424 */ /* 0x000fce00078e00ff */
[----:B-1234-:R-:W-:Y:S05]  /*1ba80*/  WARPSYNC.COLLECTIVE R15, `(.L_x_845) ;  /* 0x000000000f087348 */ /* 0x01efea0003c00000 */
[----:B----4-:R0:W4:Y:S02]  /*1ba90*/  SHFL.IDX P6, R14, R13, R12, R11 ;  /* 0x0000000c0d0e7389 */ /* 0x01012400000c000b */
[----:B01234-:R-:W-:Y:S01]  /*1baa0*/  ENDCOLLECTIVE ;  /* 0x000000000000791b */ /* 0x01ffe20003800000 */
.L_x_845:
[----:B------:R-:W-:Y:S05]  /*1bab0*/  BSYNC B1 ;  /* 0x0000000000017941 */ /* 0x000fea0003800000 */
.L_x_844:
        /* <DEDUP_REMOVED lines=8> */
.L_x_846:
[----:B------:R-:W-:Y:S05]  /*1bb40*/  BRA `(.L_x_847) ;  /* 0xfffffec000847947 */ /* 0x000fea000383ffff */
.L_x_577:
[----:B------:R0:W0:Y:S02]  /*1bb50*/  SYNCS.PHASECHK.TRANS64.TRYWAIT P4, [R92+URZ+0x288b0], R103 ;  /* 0x0288b0675c0075a7 */ /* 0x000024000808017f */
[----:B0-----:R-:W-:Y:S05]  /*1bb60*/  @!P4 NANOSLEEP.SYNCS 0x989680 ;  /* 0x009896800000c95d */ /* 0x001fea0003900000 */
[----:B------:R-:W0:Y:S02]  /*1bb70*/  @!P4 SYNCS.PHASECHK.TRANS64 P4, [R92+URZ+0x288b0], R103 ;  /* 0x0288b0675c00c5a7 */ /* 0x000e24000808007f */
[----:B0-----:R-:W-:Y:S05]  /*1bb80*/  @!P4 BRA `(.L_x_577) ;  /* 0xfffffffc00f0c947 */ /* 0x001fea000383ffff */
[----:B------:R-:W-:Y:S05]  /*1bb90*/  BRA `(.L_x_848) ;  /* 0xfffffec400007947 */ /* 0x000fea000383ffff */
.L_x_589:
[----:B------:R-:W-:Y:S01]  /*1bba0*/  BSSY B0, `(.L_x_849) ;  /* 0x0000008000007945 */ /* 0x000fe20003800000 */
[----:B---3--:R-:W-:Y:S01]  /*1bbb0*/  MOV R13, R221 ;  /* 0x000000dd000d7202 */ /* 0x008fe20000000f00 */
[----:B------:R-:W-:Y:S02]  /*1bbc0*/  IMAD.MOV.U32 R12, RZ, RZ, RZ ;  /* 0x000000ffff0c7224 */ /* 0x000fe400078e00ff */
[----:B------:R-:W-:Y:S02]  /*1bbd0*/  IMAD.MOV.U32 R11, RZ, RZ, 0x1f ;  /* 0x0000001fff0b7424 */ /* 0x000fe400078e00ff */
[----:B------:R-:W-:-:S07]  /*1bbe0*/  IMAD.MOV.U32 R15, RZ, RZ, -0x1 ;  /* 0xffffffffff0f7424 */ /* 0x000fce00078e00ff */
[----:B-----5:R-:W-:Y:S05]  /*1bbf0*/  WARPSYNC.COLLECTIVE R15, `(.L_x_850) ;  /* 0x000000000f087348 */ /* 0x020fea0003c00000 */
[----:B------:R0:W1:Y:S02]  /*1bc00*/  SHFL.IDX P6, R14, R13, R12, R11 ;  /* 0x0000000c0d0e7389 */ /* 0x00006400000c000b */
[----:B01---5:R-:W-:Y:S01]  /*1bc10*/  ENDCOLLECTIVE ;  /* 0x000000000000791b */ /* 0x023fe20003800000 */
.L_x_850:
[----:B------:R-:W-:Y:S05]  /*1bc20*/  BSYNC B0 ;  /* 0x0000000000007941 */ /* 0x000fea0003800000 */
.L_x_849:
[----:B------:R-:W-:Y:S01]  /*1bc30*/  IMAD.MOV.U32 R194, RZ, RZ, R14 ;  /* 0x000000ffffc27224 */ /* 0x000fe200078e000e */
[----:B------:R-:W-:Y:S06]  /*1bc40*/  BRA `(.L_x_851) ;  /* 0xfffffecc00307947 */ /* 0x000fec000383ffff */
.L_x_599:
[----:B------:R-:W-:Y:S01]  /*1bc50*/  BSSY B1, `(.L_x_852) ;  /* 0x0000008000017945 */ /* 0x000fe20003800000 */
[----:B---3--:R-:W-:Y:S01]  /*1bc60*/  IMAD.MOV.U32 R13, RZ, RZ, R25 ;  /* 0x000000ffff0d7224 */ /* 0x008fe200078e0019 */
[----:B------:R-:W-:Y:S01]  /*1bc70*/  MOV R15, 0xffffffff ;  /* 0xffffffff000f7802 */ /* 0x000fe20000000f00 */
[----:B------:R-:W-:Y:S02]  /*1bc80*/  IMAD.MOV.U32 R12, RZ, RZ, RZ ;  /* 0x000000ffff0c7224 */ /* 0x000fe400078e00ff */
[----:B------:R-:W-:-:S07]  /*1bc90*/  IMAD.MOV.U32 R11, RZ, RZ, 0x181f ;  /* 0x0000181fff0b7424 */ /* 0x000fce00078e00ff */
[----:B0-----:R-:W-:Y:S05]  /*1bca0*/  WARPSYNC.COLLECTIVE R15, `(.L_x_853) ;  /* 0x000000000f087348 */ /* 0x001fea0003c00000 */
[----:B------:R1:W2:Y:S02]  /*1bcb0*/  SHFL.IDX P6, R14, R13, R12, R11 ;  /* 0x0000000c0d0e7389 */ /* 0x0002a400000c000b */
[----:B012---:R-:W-:Y:S01]  /*1bcc0*/  ENDCOLLECTIVE ;  /* 0x000000000000791b */ /* 0x007fe20003800000 */
.L_x_853:
[----:B------:R-:W-:Y:S05]  /*1bcd0*/  BSYNC B1 ;  /* 0x0000000000017941 */ /* 0x000fea0003800000 */
.L_x_852:
[----:B------:R-:W-:Y:S02]  /*1bce0*/  IMAD.MOV.U32 R13, RZ, RZ, R24 ;  /* 0x000000ffff0d7224 */ /* 0x000fe400078e0018 */
[----:B------:R-:W-:Y:S02]  /*1bcf0*/  IMAD.MOV.U32 R12, RZ, RZ, RZ ;  /* 0x000000ffff0c7224 */ /* 0x000fe400078e00ff */
[----:B------:R-:W-:Y:S02]  /*1bd00*/  IMAD.MOV.U32 R11, RZ, RZ, 0x181f ;  /* 0x0000181fff0b7424 */ /* 0x000fe400078e00ff */
[----:B------:R-:W-:Y:S02]  /*1bd10*/  IMAD.MOV.U32 R15, RZ, RZ, -0x1 ;  /* 0xffffffffff0f7424 */ /* 0x000fe400078e00ff */
[----:B------:R-:W-:-:S07]  /*1bd20*/  IMAD.MOV.U32 R0, RZ, RZ, R14 ;  /* 0x000000ffff007224 */ /* 0x000fce00078e000e */
[----:B------:R-:W-:Y:S05]  /*1bd30*/  WARPSYNC.COLLECTIVE R15, `(.L_x_854) ;  /* 0x000000000f087348 */ /* 0x000fea0003c00000 */
[----:B------:R0:W1:Y:S02]  /*1bd40*/  SHFL.IDX P6, R14, R13, R12, R11 ;  /* 0x0000000c0d0e7389 */ /* 0x00006400000c000b */
[----:B01----:R-:W-:Y:S01]  /*1bd50*/  ENDCOLLECTIVE ;  /* 0x000000000000791b */ /* 0x003fe20003800000 */
.L_x_854:
[----:B------:R-:W-:Y:S02]  /*1bd60*/  IMAD.MOV.U32 R13, RZ, RZ, R28 ;  /* 0x000000ffff0d7224 */ /* 0x000fe400078e001c */
[----:B------:R-:W-:-:S07]  /*1bd70*/  IMAD.MOV.U32 R3, RZ, RZ, R14 ;  /* 0x000000ffff037224 */ /* 0x000fce00078e000e */
[----:B------:R-:W-:Y:S05]  /*1bd80*/  WARPSYNC.COLLECTIVE R15, `(.L_x_855) ;  /* 0x000000000f087348 */ /* 0x000fea0003c00000 */
[----:B------:R0:W1:Y:S02]  /*1bd90*/  SHFL.IDX P6, R14, R13, R12, R11 ;  /* 0x0000000c0d0e7389 */ /* 0x00006400000c000b */
[----:B01----:R-:W-:Y:S01]  /*1bda0*/  ENDCOLLECTIVE ;  /* 0x000000000000791b */ /* 0x003fe20003800000 */
.L_x_855:
[----:B------:R-:W-:Y:S01]  /*1bdb0*/  IMAD.MOV.U32 R13, RZ, RZ, R27 ;  /* 0x000000ffff0d7224 */ /* 0x000fe200078e001b */
[----:B------:R-:W-:-:S07]  /*1bdc0*/  MOV R4, R14 ;  /* 0x0000000e00047202 */ /* 0x000fce0000000f00 */
[----:B------:R-:W-:Y:S05]  /*1bdd0*/  WARPSYNC.COLLECTIVE R15, `(.L_x_856) ;  /* 0x000000000f087348 */ /* 0x000fea0003c00000 */
[----:B------:R0:W1:Y:S02]  /*1bde0*/  SHFL.IDX P6, R14, R13, R12, R11 ;  /* 0x0000000c0d0e7389 */ /* 0x00006400000c000b */
[----:B01----:R-:W-:Y:S01]  /*1bdf0*/  ENDCOLLECTIVE ;  /* 0x000000000000791b */ /* 0x003fe20003800000 */
.L_x_856:
[----:B------:R-:W-:Y:S05]  /*1be00*/  BRA `(.L_x_857) ;  /* 0xfffffed000247947 */ /* 0x000fea000383ffff */
.L_x_603:
[----:B0-----:R0:W1:Y:S02]  /*1be10*/  SYNCS.PHASECHK.TRANS64.TRYWAIT P0, [R156+URZ+0x28800], R5 ;  /* 0x028800059c0075a7 */ /* 0x001064000800017f */
[----:B-1----:R-:W-:Y:S05]  /*1be20*/  @!P0 NANOSLEEP.SYNCS 0x989680 ;  /* 0x009896800000895d */ /* 0x002fea0003900000 */
[----:B------:R-:W1:Y:S02]  /*1be30*/  @!P0 SYNCS.PHASECHK.TRANS64 P0, [R156+URZ+0x28800], R5 ;  /* 0x028800059c0085a7 */ /* 0x000e64000800007f */
[----:B-1----:R-:W-:Y:S05]  /*1be40*/  @!P0 BRA `(.L_x_603) ;  /* 0xfffffffc00f08947 */ /* 0x002fea000383ffff */
[----:B------:R-:W-:Y:S05]  /*1be50*/  BRA `(.L_x_858) ;  /* 0xfffffed400047947 */ /* 0x000fea000383ffff */
.L_x_619:
[----:B------:R-:W-:Y:S01]  /*1be60*/  BSSY B1, `(.L_x_859) ;  /* 0x0000008000017945 */ /* 0x000fe20003800000 */
[----:B---3--:R-:W-:Y:S02]  /*1be70*/  IMAD.MOV.U32 R13, RZ, RZ, R25 ;  /* 0x000000ffff0d7224 */ /* 0x008fe400078e0019 */
[----:B------:R-:W-:Y:S02]  /*1be80*/  IMAD.MOV.U32 R12, RZ, RZ, RZ ;  /* 0x000000ffff0c7224 */ /* 0x000fe400078e00ff */
[----:B------:R-:W-:Y:S02]  /*1be90*/  IMAD.MOV.U32 R11, RZ, RZ, 0x181f ;  /* 0x0000181fff0b7424 */ /* 0x000fe400078e00ff */
[----:B------:R-:W-:-:S07]  /*1bea0*/  IMAD.MOV.U32 R15, RZ, RZ, -0x1 ;  /* 0xffffffffff0f7424 */ /* 0x000fce00078e00ff */
[----:B0-----:R-:W-:Y:S05]  /*1beb0*/  WARPSYNC.COLLECTIVE R15, `(.L_x_860) ;  /* 0x000000000f087348 */ /* 0x001fea0003c00000 */
[----:B------:R1:W2:Y:S02]  /*1bec0*/  SHFL.IDX P6, R14, R13, R12, R11 ;  /* 0x0000000c0d0e7389 */ /* 0x0002a400000c000b */
[----:B012---:R-:W-:Y:S01]  /*1bed0*/  ENDCOLLECTIVE ;  /* 0x000000000000791b */ /* 0x007fe20003800000 */
.L_x_860:
[----:B------:R-:W-:Y:S05]  /*1bee0*/  BSYNC B1 ;  /* 0x0000000000017941 */ /* 0x000fea0003800000 */
.L_x_859:
[----:B------:R-:W-:Y:S01]  /*1bef0*/  IMAD.MOV.U32 R13, RZ, RZ, R24 ;  /* 0x000000ffff0d7224 */ /* 0x000fe200078e0018 */
[----:B------:R-:W-:Y:S01]  /*1bf00*/  MOV R12, RZ ;  /* 0x000000ff000c7202 */ /* 0x000fe20000000f00 */
[----:B------:R-:W-:Y:S02]  /*1bf10*/  IMAD.MOV.U32 R11, RZ, RZ, 0x181f ;  /* 0x0000181fff0b7424 */ /* 0x000fe400078e00ff */
[----:B------:R-:W-:Y:S02]  /*1bf20*/  IMAD.MOV.U32 R15, RZ, RZ, -0x1 ;  /* 0xffffffffff0f7424 */ /* 0x000fe400078e00ff */
[----:B------:R-:W-:-:S07]  /*1bf30*/  IMAD.MOV.U32 R0, RZ, RZ, R14 ;  /* 0x000000ffff007224 */ /* 0x000fce00078e000e */
[----:B------:R-:W-:Y:S05]  /*1bf40*/  WARPSYNC.COLLECTIVE R15, `(.L_x_861) ;  /* 0x000000000f087348 */ /* 0x000fea0003c00000 */
[----:B------:R0:W1:Y:S02]  /*1bf50*/  SHFL.IDX P6, R14, R13, R12, R11 ;  /* 0x0000000c0d0e7389 */ /* 0x00006400000c000b */
[----:B01----:R-:W-:Y:S01]  /*1bf60*/  ENDCOLLECTIVE ;  /* 0x000000000000791b */ /* 0x003fe20003800000 */
.L_x_861:
[----:B------:R-:W-:Y:S02]  /*1bf70*/  IMAD.MOV.U32 R13, RZ, RZ, R28 ;  /* 0x000000ffff0d7224 */ /* 0x000fe400078e001c */
[----:B------:R-:W-:-:S07]  /*1bf80*/  IMAD.MOV.U32 R3, RZ, RZ, R14 ;  /* 0x000000ffff037224 */ /* 0x000fce00078e000e */
[----:B------:R-:W-:Y:S05]  /*1bf90*/  WARPSYNC.COLLECTIVE R15, `(.L_x_862) ;  /* 0x000000000f087348 */ /* 0x000fea0003c00000 */
[----:B------:R0:W1:Y:S02]  /*1bfa0*/  SHFL.IDX P6, R14, R13, R12, R11 ;  /* 0x0000000c0d0e7389 */ /* 0x00006400000c000b */
[----:B01----:R-:W-:Y:S01]  /*1bfb0*/  ENDCOLLECTIVE ;  /* 0x000000000000791b */ /* 0x003fe20003800000 */
.L_x_862:
[----:B------:R-:W-:Y:S02]  /*1bfc0*/  IMAD.MOV.U32 R13, RZ, RZ, R27 ;  /* 0x000000ffff0d7224 */ /* 0x000fe400078e001b */
[----:B------:R-:W-:-:S07]  /*1bfd0*/  IMAD.MOV.U32 R20, RZ, RZ, R14 ;  /* 0x000000ffff147224 */ /* 0x000fce00078e000e */
[----:B------:R-:W-:Y:S05]  /*1bfe0*/  WARPSYNC.COLLECTIVE R15, `(.L_x_863) ;  /* 0x000000000f087348 */ /* 0x000fea0003c00000 */
[----:B------:R0:W1:Y:S02]  /*1bff0*/  SHFL.IDX P6, R14, R13, R12, R11 ;  /* 0x0000000c0d0e7389 */ /* 0x00006400000c000b */
[----:B01----:R-:W-:Y:S01]  /*1c000*/  ENDCOLLECTIVE ;  /* 0x000000000000791b */ /* 0x003fe20003800000 */
.L_x_863:
[----:B------:R-:W-:Y:S05]  /*1c010*/  BRA `(.L_x_864) ;  /* 0xfffffee800287947 */ /* 0x000fea000383ffff */
.L_x_623:
[----:B0-----:R0:W1:Y:S02]  /*1c020*/  SYNCS.PHASECHK.TRANS64.TRYWAIT P4, [R156+URZ+0x28800], R27 ;  /* 0x0288001b9c0075a7 */ /* 0x001064000808017f */
[----:B-1----:R-:W-:Y:S05]  /*1c030*/  @!P4 NANOSLEEP.SYNCS 0x989680 ;  /* 0x009896800000c95d */ /* 0x002fea0003900000 */
[----:B------:R-:W1:Y:S02]  /*1c040*/  @!P4 SYNCS.PHASECHK.TRANS64 P4, [R156+URZ+0x28800], R27 ;  /* 0x0288001b9c00c5a7 */ /* 0x000e64000808007f */
[----:B-1----:R-:W-:Y:S05]  /*1c050*/  @!P4 BRA `(.L_x_623) ;  /* 0xfffffffc00f0c947 */ /* 0x002fea000383ffff */
[----:B------:R-:W-:Y:S05]  /*1c060*/  BRA `(.L_x_865) ;  /* 0xfffffeec00087947 */ /* 0x000fea000383ffff */
.L_x_633:
[----:B--2---:R2:W0:Y:S02]  /*1c070*/  SYNCS.PHASECHK.TRANS64.TRYWAIT P1, [R3+URZ+0x28830], R0 ;  /* 0x02883000030075a7 */ /* 0x004424000802017f */
[----:B0-----:R-:W-:Y:S05]  /*1c080*/  @!P1 NANOSLEEP.SYNCS 0x989680 ;  /* 0x009896800000995d */ /* 0x001fea0003900000 */
[----:B------:R-:W0:Y:S02]  /*1c090*/  @!P1 SYNCS.PHASECHK.TRANS64 P1, [R3+URZ+0x28830], R0 ;  /* 0x02883000030095a7 */ /* 0x000e24000802007f */
[----:B0-----:R-:W-:Y:S05]  /*1c0a0*/  @!P1 BRA `(.L_x_633) ;  /* 0xfffffffc00f09947 */ /* 0x001fea000383ffff */
[----:B------:R-:W-:Y:S05]  /*1c0b0*/  BRA `(.L_x_632) ;  /* 0xffffff0000e07947 */ /* 0x000fea000383ffff */
.L_x_640:
[----:B-1----:R1:W2:Y:S02]  /*1c0c0*/  SYNCS.PHASECHK.TRANS64.TRYWAIT P2, [R5+URZ+0x28830], R6 ;  /* 0x02883006050075a7 */ /* 0x0022a4000804017f */
[----:B--2---:R-:W-:Y:S05]  /*1c0d0*/  @!P2 NANOSLEEP.SYNCS 0x989680 ;  /* 0x009896800000a95d */ /* 0x004fea0003900000 */
[----:B------:R-:W2:Y:S02]  /*1c0e0*/  @!P2 SYNCS.PHASECHK.TRANS64 P2, [R5+URZ+0x28830], R6 ;  /* 0x028830060500a5a7 */ /* 0x000ea4000804007f */
[----:B--2---:R-:W-:Y:S05]  /*1c0f0*/  @!P2 BRA `(.L_x_640) ;  /* 0xfffffffc00f0a947 */ /* 0x004fea000383ffff */
[----:B------:R-:W-:Y:S05]  /*1c100*/  BRA `(.L_x_639) ;  /* 0xffffff3000407947 */ /* 0x000fea000383ffff */
.L_x_644:
[----:B-1----:R1:W2:Y:S02]  /*1c110*/  SYNCS.PHASECHK.TRANS64.TRYWAIT P1, [R5+URZ+0x28850], R4 ;  /* 0x02885004050075a7 */ /* 0x0022a4000802017f */
[----:B--2---:R-:W-:Y:S05]  /*1c120*/  @!P1 NANOSLEEP.SYNCS 0x989680 ;  /* 0x009896800000995d */ /* 0x004fea0003900000 */
[----:B------:R-:W2:Y:S02]  /*1c130*/  @!P1 SYNCS.PHASECHK.TRANS64 P1, [R5+URZ+0x28850], R4 ;  /* 0x02885004050095a7 */ /* 0x000ea4000802007f */
[----:B--2---:R-:W-:Y:S05]  /*1c140*/  @!P1 BRA `(.L_x_644) ;  /* 0xfffffffc00f09947 */ /* 0x004fea000383ffff */
[----:B------:R-:W-:Y:S05]  /*1c150*/  BRA `(.L_x_641) ;  /* 0xffffff34004c7947 */ /* 0x000fea000383ffff */
.L_x_651:
[----:B-1----:R1:W2:Y:S02]  /*1c160*/  SYNCS.PHASECHK.TRANS64.TRYWAIT P1, [R11+URZ+0x28850], R0 ;  /* 0x028850000b0075a7 */ /* 0x0022a4000802017f */
[----:B--2---:R-:W-:Y:S05]  /*1c170*/  @!P1 NANOSLEEP.SYNCS 0x989680 ;  /* 0x009896800000995d */ /* 0x004fea0003900000 */
[----:B------:R-:W2:Y:S02]  /*1c180*/  @!P1 SYNCS.PHASECHK.TRANS64 P1, [R11+URZ+0x28850], R0 ;  /* 0x028850000b0095a7 */ /* 0x000ea4000802007f */
[----:B--2---:R-:W-:Y:S05]  /*1c190*/  @!P1 BRA `(.L_x_651) ;  /* 0xfffffffc00f09947 */ /* 0x004fea000383ffff */
[----:B------:R-:W-:Y:S05]  /*1c1a0*/  BRA `(.L_x_650) ;  /* 0xffffff58008c7947 */ /* 0x000fea000383ffff */
.L_x_666:
[----:B------:R-:W-:Y:S01]  /*1c1b0*/  IMAD.MOV.U32 R13, RZ, RZ, R4 ;  /* 0x000000ffff0d7224 */ /* 0x000fe200078e0004 */
[----:B------:R-:W-:Y:S01]  /*1c1c0*/  MOV R12, RZ ;  /* 0x000000ff000c7202 */ /* 0x000fe20000000f00 */
[----:B------:R-:W-:Y:S02]  /*1c1d0*/  IMAD.MOV.U32 R11, RZ, RZ, 0x181f ;  /* 0x0000181fff0b7424 */ /* 0x000fe400078e00ff */
[----:B------:R-:W-:-:S07]  /*1c1e0*/  IMAD.MOV.U32 R15, RZ, RZ, -0x1 ;  /* 0xffffffffff0f7424 */ /* 0x000fce00078e00ff */
[----:B-1----:R-:W-:Y:S05]  /*1c1f0*/  WARPSYNC.COLLECTIVE R15, `(.L_x_866) ;  /* 0x000000000f087348 */ /* 0x002fea0003c00000 */
[----:B------:R0:W2:Y:S02]  /*1c200*/  SHFL.IDX P6, R14, R13, R12, R11 ;  /* 0x0000000c0d0e7389 */ /* 0x0000a400000c000b */
[----:B012---:R-:W-:Y:S01]  /*1c210*/  ENDCOLLECTIVE ;  /* 0x000000000000791b */ /* 0x007fe20003800000 */
.L_x_866:
[----:B------:R-:W-:Y:S02]  /*1c220*/  IMAD.MOV.U32 R13, RZ, RZ, R0 ;  /* 0x000000ffff0d7224 */ /* 0x000fe400078e0000 */
[----:B------:R-:W-:-:S07]  /*1c230*/  IMAD.MOV.U32 R3, RZ, RZ, R14 ;  /* 0x000000ffff037224 */ /* 0x000fce00078e000e */
[----:B------:R-:W-:Y:S05]  /*1c240*/  WARPSYNC.COLLECTIVE R15, `(.L_x_867) ;  /* 0x000000000f087348 */ /* 0x000fea0003c00000 */
[----:B------:R0:W1:Y:S02]  /*1c250*/  SHFL.IDX P6, R14, R13, R12, R11 ;  /* 0x0000000c0d0e7389 */ /* 0x00006400000c000b */
[----:B01----:R-:W-:Y:S01]  /*1c260*/  ENDCOLLECTIVE ;  /* 0x000000000000791b */ /* 0x003fe20003800000 */
.L_x_867:
[----:B------:R-:W-:Y:S05]  /*1c270*/  BRA `(.L_x_868) ;  /* 0xffffff7c00c07947 */ /* 0x000fea000383ffff */
.L_x_669:
[----:B------:R-:W-:Y:S01]  /*1c280*/  BSSY B1, `(.L_x_869) ;  /* 0x0000008000017945 */ /* 0x000fe20003800000 */
[----:B------:R-:W-:Y:S01]  /*1c290*/  IMAD.MOV.U32 R13, RZ, RZ, R4 ;  /* 0x000000ffff0d7224 */ /* 0x000fe200078e0004 */
[----:B----4-:R-:W-:Y:S01]  /*1c2a0*/  MOV R15, 0xffffffff ;  /* 0xffffffff000f7802 */ /* 0x010fe20000000f00 */
[----:B------:R-:W-:Y:S02]  /*1c2b0*/  IMAD.MOV.U32 R12, RZ, RZ, 0x1 ;  /* 0x00000001ff0c7424 */ /* 0x000fe400078e00ff */
[----:B------:R-:W-:-:S07]  /*1c2c0*/  IMAD.MOV.U32 R11, RZ, RZ, 0x181f ;  /* 0x0000181fff0b7424 */ /* 0x000fce00078e00ff */
[----:B0123--:R-:W-:Y:S05]  /*1c2d0*/  WARPSYNC.COLLECTIVE R15, `(.L_x_870) ;  /* 0x000000000f087348 */ /* 0x00ffea0003c00000 */
[----:B---3--:R3:W4:Y:S02]  /*1c2e0*/  SHFL.IDX P6, R14, R13, R12, R11 ;  /* 0x0000000c0d0e7389 */ /* 0x00872400000c000b */
[----:B01234-:R-:W-:Y:S01]  /*1c2f0*/  ENDCOLLECTIVE ;  /* 0x000000000000791b */ /* 0x01ffe20003800000 */
.L_x_870:
[----:B------:R-:W-:Y:S05]  /*1c300*/  BSYNC B1 ;  /* 0x0000000000017941 */ /* 0x000fea0003800000 */
.L_x_869:
        /* <DEDUP_REMOVED lines=8> */
.L_x_871:
[----:B------:R-:W-:Y:S05]  /*1c390*/  BRA `(.L_x_872) ;  /* 0xffffff7c00c07947 */ /* 0x000fea000383ffff */
.L_x_672:
[----:B------:R-:W-:Y:S01]  /*1c3a0*/  BSSY B1, `(.L_x_873) ;  /* 0x0000008000017945 */ /* 0x000fe20003800000 */
[----:B------:R-:W-:Y:S01]  /*1c3b0*/  IMAD.MOV.U32 R13, RZ, RZ, R4 ;  /* 0x000000ffff0d7224 */ /* 0x000fe200078e0004 */
[----:B----4-:R-:W-:Y:S01]  /*1c3c0*/  MOV R11, 0x181f ;  /* 0x0000181f000b7802 */ /* 0x010fe20000000f00 */
[----:B------:R-:W-:Y:S02]  /*1c3d0*/  IMAD.MOV.U32 R12, RZ, RZ, 0x2 ;  /* 0x00000002ff0c7424 */ /* 0x000fe400078e00ff */
[----:B------:R-:W-:-:S07]  /*1c3e0*/  IMAD.MOV.U32 R15, RZ, RZ, -0x1 ;  /* 0xffffffffff0f7424 */ /* 0x000fce00078e00ff */
[----:B0123--:R-:W-:Y:S05]  /*1c3f0*/  WARPSYNC.COLLECTIVE R15, `(.L_x_874) ;  /* 0x000000000f087348 */ /* 0x00ffea0003c00000 */
[----:B---3--:R3:W4:Y:S02]  /*1c400*/  SHFL.IDX P6, R14, R13, R12, R11 ;  /* 0x0000000c0d0e7389 */ /* 0x00872400000c000b */
[----:B01234-:R-:W-:Y:S01]  /*1c410*/  ENDCOLLECTIVE ;  /* 0x000000000000791b */ /* 0x01ffe20003800000 */
.L_x_874:
[----:B------:R-:W-:Y:S05]  /*1c420*/  BSYNC B1 ;  /* 0x0000000000017941 */ /* 0x000fea0003800000 */
.L_x_873:
        /* <DEDUP_REMOVED lines=8> */
.L_x_875:
[----:B------:R-:W-:Y:S05]  /*1c4b0*/  BRA `(.L_x_876) ;  /* 0xffffff7c00c07947 */ /* 0x000fea000383ffff */
.L_x_675:
[----:B------:R-:W-:Y:S01]  /*1c4c0*/  BSSY B1, `(.L_x_877) ;  /* 0x0000008000017945 */ /* 0x000fe20003800000 */
[----:B------:R-:W-:Y:S01]  /*1c4d0*/  IMAD.MOV.U32 R13, RZ, RZ, R4 ;  /* 0x000000ffff0d7224 */ /* 0x000fe200078e0004 */
[----:B------:R-:W-:Y:S01]  /*1c4e0*/  MOV R12, 0x3 ;  /* 0x00000003000c7802 */ /* 0x000fe20000000f00 */
[----:B0-----:R-:W-:Y:S02]  /*1c4f0*/  IMAD.MOV.U32 R11, RZ, RZ, 0x181f ;  /* 0x0000181fff0b7424 */ /* 0x001fe400078e00ff */
[----:B------:R-:W-:-:S07]  /*1c500*/  IMAD.MOV.U32 R15, RZ, RZ, -0x1 ;  /* 0xffffffffff0f7424 */ /* 0x000fce00078e00ff */
[----:B-1234-:R-:W-:Y:S05]  /*1c510*/  WARPSYNC.COLLECTIVE R15, `(.L_x_878) ;  /* 0x000000000f087348 */ /* 0x01efea0003c00000 */
[----:B----4-:R0:W4:Y:S02]  /*1c520*/  SHFL.IDX P6, R14, R13, R12, R11 ;  /* 0x0000000c0d0e7389 */ /* 0x01012400000c000b */
[----:B01234-:R-:W-:Y:S01]  /*1c530*/  ENDCOLLECTIVE ;  /* 0x000000000000791b */ /* 0x01ffe20003800000 */
.L_x_878:
[----:B------:R-:W-:Y:S05]  /*1c540*/  BSYNC B1 ;  /* 0x0000000000017941 */ /* 0x000fea0003800000 */
.L_x_877:
        /* <DEDUP_REMOVED lines=8> */
.L_x_879:
[----:B------:R-:W-:Y:S05]  /*1c5d0*/  BRA `(.L_x_880) ;  /* 0xffffff7c00c07947 */ /* 0x000fea000383ffff */
.L_x_692:
[----:B------:R-:W0:Y:S01]  /*1c5e0*/  S2R R9, SR_TID.X ;  /* 0x0000000000097919 */ /* 0x000e220000002100 */
[----:B------:R-:W-:Y:S01]  /*1c5f0*/  BSSY B1, `(.L_x_881) ;  /* 0x000000a000017945 */ /* 0x000fe20003800000 */
[----:B------:R-:W-:Y:S02]  /*1c600*/  IMAD.MOV.U32 R12, RZ, RZ, RZ ;  /* 0x000000ffff0c7224 */ /* 0x000fe400078e00ff */
[----:B------:R-:W-:Y:S02]  /*1c610*/  IMAD.MOV.U32 R11, RZ, RZ, 0x1f ;  /* 0x0000001fff0b7424 */ /* 0x000fe400078e00ff */
[----:B------:R-:W-:Y:S01]  /*1c620*/  IMAD.MOV.U32 R15, RZ, RZ, -0x1 ;  /* 0xffffffffff0f7424 */ /* 0x000fe200078e00ff */
[----:B0-----:R-:W-:-:S04]  /*1c630*/  SHF.R.U32.HI R9, RZ, 0x5, R9 ;  /* 0x00000005ff097819 */ /* 0x001fc80000011609 */
[----:B------:R-:W-:-:S04]  /*1c640*/  LOP3.LUT R9, R9, 0x3, RZ, 0xc0, !PT ;  /* 0x0000000309097812 */ /* 0x000fc800078ec0ff */
[----:B------:R-:W-:-:S07]  /*1c650*/  MOV R13, R9 ;  /* 0x00000009000d7202 */ /* 0x000fce0000000f00 */
[----:B------:R-:W-:Y:S05]  /*1c660*/  WARPSYNC.COLLECTIVE R15, `(.L_x_882) ;  /* 0x000000000f087348 */ /* 0x000fea0003c00000 */
[----:B------:R0:W1:Y:S02]  /*1c670*/  SHFL.IDX P6, R14, R13, R12, R11 ;  /* 0x0000000c0d0e7389 */ /* 0x00006400000c000b */
[----:B01----:R-:W-:Y:S01]  /*1c680*/  ENDCOLLECTIVE ;  /* 0x000000000000791b */ /* 0x003fe20003800000 */
.L_x_882:
[----:B------:R-:W-:Y:S05]  /*1c690*/  BSYNC B1 ;  /* 0x0000000000017941 */ /* 0x000fea0003800000 */
.L_x_881:
[----:B------:R-:W-:Y:S05]  /*1c6a0*/  BRA `(.L_x_883) ;  /* 0xffffff90002c7947 */ /* 0x000fea000383ffff */
.L_x_694:
[----:B------:R-:W-:Y:S01]  /*1c6b0*/  BSSY B1, `(.L_x_884) ;  /* 0x0000006000017945 */ /* 0x000fe20003800000 */
[----:B------:R-:W-:-:S07]  /*1c6c0*/  IMAD.MOV.U32 R15, RZ, RZ, -0x1 ;  /* 0xffffffffff0f7424 */ /* 0x000fce00078e00ff */
[----:B0-----:R-:W-:Y:S05]  /*1c6d0*/  WARPSYNC.COLLECTIVE R15, `(.L_x_885) ;  /* 0x000000000f0c7348 */ /* 0x001fea0003c00000 */
[----:B------:R-:W-:Y:S02]  /*1c6e0*/  ELECT P6, UR62, PT ;  /* 0x00000000003e782f */ /* 0x000fe400038c0000 */
[----:B------:R-:W-:Y:S01]  /*1c6f0*/  MOV R14, UR62 ;  /* 0x0000003e000e7c02 */ /* 0x000fe20008000f00 */
[----:B0-----:R-:W-:Y:S10]  /*1c700*/  ENDCOLLECTIVE ;  /* 0x000000000000791b */ /* 0x001ff40003800000 */
.L_x_885:
[----:B------:R-:W-:Y:S05]  /*1c710*/  BSYNC B1 ;  /* 0x0000000000017941 */ /* 0x000fea0003800000 */
.L_x_884:
[----:B------:R-:W-:Y:S05]  /*1c720*/  BRA `(.L_x_693) ;  /* 0xffffff9000247947 */ /* 0x000fea000383ffff */
.L_x_696:
[----:B0-----:R0:W1:Y:S02]  /*1c730*/  SYNCS.PHASECHK.TRANS64.TRYWAIT P0, [R22+URZ+0x28820], R5 ;  /* 0x02882005160075a7 */ /* 0x001064000800017f */
[----:B-1----:R-:W-:Y:S05]  /*1c740*/  @!P0 NANOSLEEP.SYNCS 0x989680 ;  /* 0x009896800000895d */ /* 0x002fea0003900000 */
[----:B------:R-:W1:Y:S02]  /*1c750*/  @!P0 SYNCS.PHASECHK.TRANS64 P0, [R22+URZ+0x28820], R5 ;  /* 0x02882005160085a7 */ /* 0x000e64000800007f */
[----:B-1----:R-:W-:Y:S05]  /*1c760*/  @!P0 BRA `(.L_x_696) ;  /* 0xfffffffc00f08947 */ /* 0x002fea000383ffff */
[----:B------:R-:W-:Y:S05]  /*1c770*/  BRA `(.L_x_886) ;  /* 0xffffff9000347947 */ /* 0x000fea000383ffff */
.L_x_700:
[----:B0-----:R0:W1:Y:S02]  /*1c780*/  SYNCS.PHASECHK.TRANS64.TRYWAIT P0, [R5+URZ+0x288a0], R6 ;  /* 0x0288a006050075a7 */ /* 0x001064000800017f */
[----:B-1----:R-:W-:Y:S05]  /*1c790*/  @!P0 NANOSLEEP.SYNCS 0x989680 ;  /* 0x009896800000895d */ /* 0x002fea0003900000 */
[----:B------:R-:W1:Y:S02]  /*1c7a0*/  @!P0 SYNCS.PHASECHK.TRANS64 P0, [R5+URZ+0x288a0], R6 ;  /* 0x0288a006050085a7 */ /* 0x000e64000800007f */
[----:B-1----:R-:W-:Y:S05]  /*1c7b0*/  @!P0 BRA `(.L_x_700) ;  /* 0xfffffffc00f08947 */ /* 0x002fea000383ffff */
[----:B------:R-:W-:Y:S05]  /*1c7c0*/  BRA `(.L_x_887) ;  /* 0xffffff90004c7947 */ /* 0x000fea000383ffff */
.L_x_706:
[----:B-1----:R1:W2:Y:S02]  /*1c7d0*/  SYNCS.PHASECHK.TRANS64.TRYWAIT P0, [R5+URZ+0x288c0], R6 ;  /* 0x0288c006050075a7 */ /* 0x0022a4000800017f */
[----:B--2---:R-:W-:Y:S05]  /*1c7e0*/  @!P0 NANOSLEEP.SYNCS 0x989680 ;  /* 0x009896800000895d */ /* 0x004fea0003900000 */
[----:B------:R-:W2:Y:S02]  /*1c7f0*/  @!P0 SYNCS.PHASECHK.TRANS64 P0, [R5+URZ+0x288c0], R6 ;  /* 0x0288c006050085a7 */ /* 0x000ea4000800007f */
[----:B--2---:R-:W-:Y:S05]  /*1c800*/  @!P0 BRA `(.L_x_706) ;  /* 0xfffffffc00f08947 */ /* 0x004fea000383ffff */
[----:B------:R-:W-:Y:S05]  /*1c810*/  BRA `(.L_x_888) ;  /* 0xffffff94000c7947 */ /* 0x000fea000383ffff */
.L_x_714:
[----:B-1----:R1:W2:Y:S02]  /*1c820*/  SYNCS.PHASECHK.TRANS64.TRYWAIT P1, [R8+URZ+0x288a0], R7 ;  /* 0x0288a007080075a7 */ /* 0x0022a4000802017f */
[----:B--2---:R-:W-:Y:S05]  /*1c830*/  @!P1 NANOSLEEP.SYNCS 0x989680 ;  /* 0x009896800000995d */ /* 0x004fea0003900000 */
[----:B------:R-:W2:Y:S02]  /*1c840*/  @!P1 SYNCS.PHASECHK.TRANS64 P1, [R8+URZ+0x288a0], R7 ;  /* 0x0288a007080095a7 */ /* 0x000ea4000802007f */
[----:B--2---:R-:W-:Y:S05]  /*1c850*/  @!P1 BRA `(.L_x_714) ;  /* 0xfffffffc00f09947 */ /* 0x004fea000383ffff */
[----:B------:R-:W-:Y:S05]  /*1c860*/  BRA `(.L_x_889) ;  /* 0xffffff9800087947 */ /* 0x000fea000383ffff */
.L_x_720:
[----:B0-----:R0:W2:Y:S02]  /*1c870*/  SYNCS.PHASECHK.TRANS64.TRYWAIT P1, [R8+URZ+0x288c0], R7 ;  /* 0x0288c007080075a7 */ /* 0x0010a4000802017f */
[----:B--2---:R-:W-:Y:S05]  /*1c880*/  @!P1 NANOSLEEP.SYNCS 0x989680 ;  /* 0x009896800000995d */ /* 0x004fea0003900000 */
[----:B------:R-:W2:Y:S02]  /*1c890*/  @!P1 SYNCS.PHASECHK.TRANS64 P1, [R8+URZ+0x288c0], R7 ;  /* 0x0288c007080095a7 */ /* 0x000ea4000802007f */
[----:B--2---:R-:W-:Y:S05]  /*1c8a0*/  @!P1 BRA `(.L_x_720) ;  /* 0xfffffffc00f09947 */ /* 0x004fea000383ffff */
[----:B------:R-:W-:Y:S05]  /*1c8b0*/  BRA `(.L_x_890) ;  /* 0xffffff9800c07947 */ /* 0x000fea000383ffff */
.L_x_734:
[----:B------:R-:W0:Y:S01]  /*1c8c0*/  S2R R9, SR_TID.X ;  /* 0x0000000000097919 */ /* 0x000e220000002100 */
[----:B------:R-:W-:Y:S01]  /*1c8d0*/  BSSY B0, `(.L_x_891) ;  /* 0x000000a000007945 */ /* 0x000fe20003800000 */
[----:B------:R-:W-:Y:S01]  /*1c8e0*/  IMAD.MOV.U32 R12, RZ, RZ, RZ ;  /* 0x000000ffff0c7224 */ /* 0x000fe200078e00ff */
[----:B------:R-:W-:Y:S01]  /*1c8f0*/  MOV R15, 0xffffffff ;  /* 0xffffffff000f7802 */ /* 0x000fe20000000f00 */
[----:B------:R-:W-:Y:S01]  /*1c900*/  IMAD.MOV.U32 R11, RZ, RZ, 0x1f ;  /* 0x0000001fff0b7424 */ /* 0x000fe200078e00ff */
[----:B0-----:R-:W-:-:S04]  /*1c910*/  SHF.R.U32.HI R9, RZ, 0x5, R9 ;  /* 0x00000005ff097819 */ /* 0x001fc80000011609 */
[----:B------:R-:W-:-:S05]  /*1c920*/  LOP3.LUT R9, R9, 0x3, RZ, 0xc0, !PT ;  /* 0x0000000309097812 */ /* 0x000fca00078ec0ff */
[----:B------:R-:W-:-:S07]  /*1c930*/  IMAD.MOV.U32 R13, RZ, RZ, R9 ;  /* 0x000000ffff0d7224 */ /* 0x000fce00078e0009 */
[----:B-----5:R-:W-:Y:S05]  /*1c940*/  WARPSYNC.COLLECTIVE R15, `(.L_x_892) ;  /* 0x000000000f087348 */ /* 0x020fea0003c00000 */
[----:B------:R0:W1:Y:S02]  /*1c950*/  SHFL.IDX P6, R14, R13, R12, R11 ;  /* 0x0000000c0d0e7389 */ /* 0x00006400000c000b */
[----:B01---5:R-:W-:Y:S01]  /*1c960*/  ENDCOLLECTIVE ;  /* 0x000000000000791b */ /* 0x023fe20003800000 */
.L_x_892:
[----:B------:R-:W-:Y:S05]  /*1c970*/  BSYNC B0 ;  /* 0x0000000000007941 */ /* 0x000fea0003800000 */
.L_x_891:
[----:B------:R-:W-:Y:S05]  /*1c980*/  BRA `(.L_x_893) ;  /* 0xffffffa400807947 */ /* 0x000fea000383ffff */
.L_x_737:
[----:B0-----:R0:W1:Y:S02]  /*1c990*/  SYNCS.PHASECHK.TRANS64.TRYWAIT P0, [R7+URZ+0x28840], R2 ;  /* 0x02884002070075a7 */ /* 0x001064000800017f */
[----:B-1----:R-:W-:Y:S05]  /*1c9a0*/  @!P0 NANOSLEEP.SYNCS 0x989680 ;  /* 0x009896800000895d */ /* 0x002fea0003900000 */
[----:B------:R-:W1:Y:S02]  /*1c9b0*/  @!P0 SYNCS.PHASECHK.TRANS64 P0, [R7+URZ+0x28840], R2 ;  /* 0x02884002070085a7 */ /* 0x000e64000800007f */
[----:B-1----:R-:W-:Y:S05]  /*1c9c0*/  @!P0 BRA `(.L_x_737) ;  /* 0xfffffffc00f08947 */ /* 0x002fea000383ffff */
[----:B------:R-:W-:Y:S05]  /*1c9d0*/  BRA `(.L_x_894) ;  /* 0xffffffa400dc7947 */ /* 0x000fea000383ffff */
.L_x_738:
[----:B------:R-:W-:Y:S01]  /*1c9e0*/  BSSY B0, `(.L_x_895) ;  /* 0x0000008000007945 */ /* 0x000fe20003800000 */
[----:B------:R-:W-:Y:S02]  /*1c9f0*/  IMAD.MOV.U32 R13, RZ, RZ, R0 ;  /* 0x000000ffff0d7224 */ /* 0x000fe400078e0000 */
[----:B------:R-:W-:Y:S02]  /*1ca00*/  IMAD.MOV.U32 R12, RZ, RZ, RZ ;  /* 0x000000ffff0c7224 */ /* 0x000fe400078e00ff */
[----:B------:R-:W-:Y:S02]  /*1ca10*/  IMAD.MOV.U32 R11, RZ, RZ, 0x181f ;  /* 0x0000181fff0b7424 */ /* 0x000fe400078e00ff */
[----:B------:R-:W-:-:S07]  /*1ca20*/  IMAD.MOV.U32 R15, RZ, RZ, -0x1 ;  /* 0xffffffffff0f7424 */ /* 0x000fce00078e00ff */
[----:B------:R-:W-:Y:S05]  /*1ca30*/  WARPSYNC.COLLECTIVE R15, `(.L_x_896) ;  /* 0x000000000f087348 */ /* 0x000fea0003c00000 */
[----:B------:R0:W1:Y:S02]  /*1ca40*/  SHFL.IDX P6, R14, R13, R12, R11 ;  /* 0x0000000c0d0e7389 */ /* 0x00006400000c000b */
[----:B01----:R-:W-:Y:S01]  /*1ca50*/  ENDCOLLECTIVE ;  /* 0x000000000000791b */ /* 0x003fe20003800000 */
.L_x_896:
[----:B------:R-:W-:Y:S05]  /*1ca60*/  BSYNC B0 ;  /* 0x0000000000007941 */ /* 0x000fea0003800000 */
.L_x_895:
[----:B------:R-:W-:Y:S01]  /*1ca70*/  IMAD.MOV.U32 R13, RZ, RZ, R4 ;  /* 0x000000ffff0d7224 */ /* 0x000fe200078e0004 */
[----:B------:R-:W-:Y:S01]  /*1ca80*/  MOV R11, 0x181f ;  /* 0x0000181f000b7802 */ /* 0x000fe20000000f00 */
[----:B------:R-:W-:Y:S02]  /*1ca90*/  IMAD.MOV.U32 R12, RZ, RZ, RZ ;  /* 0x000000ffff0c7224 */ /* 0x000fe400078e00ff */
[----:B------:R-:W-:Y:S02]  /*1caa0*/  IMAD.MOV.U32 R15, RZ, RZ, -0x1 ;  /* 0xffffffffff0f7424 */ /* 0x000fe400078e00ff */
[----:B------:R-:W-:Y:S02]  /*1cab0*/  IMAD.MOV.U32 R2, RZ, RZ, R14 ;  /* 0x000000ffff027224 */ /* 0x000fe400078e000e */
[----:B------:R-:W-:-:S07]  /*1cac0*/  @P0 IMAD R8, R5, 0x2, R22 ;  /* 0x0000000205080824 */ /* 0x000fce00078e0216 */
[----:B------:R-:W-:Y:S05]  /*1cad0*/  WARPSYNC.COLLECTIVE R15, `(.L_x_897) ;  /* 0x000000000f087348 */ /* 0x000fea0003c00000 */
[----:B------:R0:W1:Y:S02]  /*1cae0*/  SHFL.IDX P6, R14, R13, R12, R11 ;  /* 0x0000000c0d0e7389 */ /* 0x00006400000c000b */
[----:B01----:R-:W-:Y:S01]  /*1caf0*/  ENDCOLLECTIVE ;  /* 0x000000000000791b */ /* 0x003fe20003800000 */
.L_x_897:
[----:B------:R-:W-:Y:S02]  /*1cb00*/  IMAD.MOV.U32 R13, RZ, RZ, R0 ;  /* 0x000000ffff0d7224 */ /* 0x000fe400078e0000 */
[----:B------:R-:W-:Y:S02]  /*1cb10*/  IMAD.MOV.U32 R12, RZ, RZ, 0x1 ;  /* 0x00000001ff0c7424 */ /* 0x000fe400078e00ff */
[----:B------:R-:W-:-:S07]  /*1cb20*/  IMAD.MOV.U32 R3, RZ, RZ, R14 ;  /* 0x000000ffff037224 */ /* 0x000fce00078e000e */
[----:B------:R-:W-:Y:S05]  /*1cb30*/  WARPSYNC.COLLECTIVE R15, `(.L_x_898) ;  /* 0x000000000f087348 */ /* 0x000fea0003c00000 */
[----:B------:R0:W1:Y:S02]  /*1cb40*/  SHFL.IDX P6, R14, R13, R12, R11 ;  /* 0x0000000c0d0e7389 */ /* 0x00006400000c000b */
[----:B01----:R-:W-:Y:S01]  /*1cb50*/  ENDCOLLECTIVE ;  /* 0x000000000000791b */ /* 0x003fe20003800000 */
.L_x_898:
[----:B------:R-:W-:-:S05]  /*1cb60*/  @P0 LEA R3, P1, R31, R3, 0x1 ;  /* 0x000000031f030211 */ /* 0x000fca00078208ff */
[----:B------:R-:W-:-:S05]  /*1cb70*/  @P0 IMAD.X R2, RZ, RZ, R2, P1 ;  /* 0x000000ffff020224 */ /* 0x000fca00008e0602 */
        /* <DEDUP_REMOVED lines=14> */
.L_x_899:
[----:B------:R-:W-:Y:S02]  /*1cc60*/  @P0 IMAD R8, R5, 0x2, R22 ;  /* 0x0000000205080824 */ /* 0x000fe400078e0216 */
[----:B------:R-:W-:Y:S02]  /*1cc70*/  IMAD.MOV.U32 R13, RZ, RZ, R0 ;  /* 0x000000ffff0d7224 */ /* 0x000fe400078e0000 */
[----:B------:R-:W-:Y:S02]  /*1cc80*/  IMAD.MOV.U32 R12, RZ, RZ, 0x2 ;  /* 0x00000002ff0c7424 */ /* 0x000fe400078e00ff */
[----:B------:R-:W-:-:S07]  /*1cc90*/  IMAD.MOV.U32 R3, RZ, RZ, R14 ;  /* 0x000000ffff037224 */ /* 0x000fce00078e000e */
[----:B------:R-:W-:Y:S05]  /*1cca0*/  WARPSYNC.COLLECTIVE R15, `(.L_x_900) ;  /* 0x000000000f087348 */ /* 0x000fea0003c00000 */
[----:B------:R0:W1:Y:S02]  /*1ccb0*/  SHFL.IDX P6, R14, R13, R12, R11 ;  /* 0x0000000c0d0e7389 */ /* 0x00006400000c000b */
[----:B01----:R-:W-:Y:S01]  /*1ccc0*/  ENDCOLLECTIVE ;  /* 0x000000000000791b */ /* 0x003fe20003800000 */
.L_x_900:
        /* <DEDUP_REMOVED lines=16> */
.L_x_901:
[----:B------:R-:W-:Y:S02]  /*1cdd0*/  @P0 IMAD R8, R5, 0x2, R22 ;  /* 0x0000000205080824 */ /* 0x000fe400078e0216 */
[----:B------:R-:W-:Y:S02]  /*1cde0*/  IMAD.MOV.U32 R13, RZ, RZ, R0 ;  /* 0x000000ffff0d7224 */ /* 0x000fe400078e0000 */
[----:B------:R-:W-:Y:S01]  /*1cdf0*/  IMAD.MOV.U32 R12, RZ, RZ, 0x3 ;  /* 0x00000003ff0c7424 */ /* 0x000fe200078e00ff */
[----:B------:R-:W-:-:S07]  /*1ce00*/  MOV R3, R14 ;  /* 0x0000000e00037202 */ /* 0x000fce0000000f00 */
[----:B------:R-:W-:Y:S05]  /*1ce10*/  WARPSYNC.COLLECTIVE R15, `(.L_x_902) ;  /* 0x000000000f087348 */ /* 0x000fea0003c00000 */
[----:B------:R0:W1:Y:S02]  /*1ce20*/  SHFL.IDX P6, R14, R13, R12, R11 ;  /* 0x0000000c0d0e7389 */ /* 0x00006400000c000b */
[----:B01----:R-:W-:Y:S01]  /*1ce30*/  ENDCOLLECTIVE ;  /* 0x000000000000791b */ /* 0x003fe20003800000 */
.L_x_902:
        /* <DEDUP_REMOVED lines=16> */
.L_x_903:
[----:B------:R-:W-:Y:S02]  /*1cf40*/  @P0 IMAD R8, R5, 0x2, R22 ;  /* 0x0000000205080824 */ /* 0x000fe400078e0216 */
[----:B------:R-:W-:Y:S02]  /*1cf50*/  IMAD.MOV.U32 R13, RZ, RZ, R0 ;  /* 0x000000ffff0d7224 */ /* 0x000fe400078e0000 */
[----:B------:R-:W-:Y:S02]  /*1cf60*/  IMAD.MOV.U32 R12, RZ, RZ, 0x4 ;  /* 0x00000004ff0c7424 */ /* 0x000fe400078e00ff */
[----:B------:R-:W-:-:S07]  /*1cf70*/  IMAD.MOV.U32 R3, RZ, RZ, R14 ;  /* 0x000000ffff037224 */ /* 0x000fce00078e000e */
[----:B------:R-:W-:Y:S05]  /*1cf80*/  WARPSYNC.COLLECTIVE R15, `(.L_x_904) ;  /* 0x000000000f087348 */ /* 0x000fea0003c00000 */
[----:B------:R0:W1:Y:S02]  /*1cf90*/  SHFL.IDX P6, R14, R13, R12, R11 ;  /* 0x0000000c0d0e7389 */ /* 0x00006400000c000b */
[----:B01----:R-:W-:Y:S01]  /*1cfa0*/  ENDCOLLECTIVE ;  /* 0x000000000000791b */ /* 0x003fe20003800000 */
.L_x_904:
[----:B------:R-:W-:-:S04]  /*1cfb0*/  @P0 LEA R3, P1, R31, R3, 0x1 ;  /* 0x000000031f030211 */ /* 0x000fc800078208ff */
[----:B------:R-:W-:-:S04]  /*1cfc0*/  @P0 IADD3.X R2, RZ, R2, RZ, P1, !PT ;  /* 0x00000002ff020210 */ /* 0x000fc80000ffe4ff */
        /* <DEDUP_REMOVED lines=14> */
.L_x_905:
[----:B------:R-:W-:Y:S01]  /*1d0b0*/  @P0 LEA R8, R5, R22, 0x1 ;  /* 0x0000001605080211 */ /* 0x000fe200078e08ff */
[----:B------:R-:W-:Y:S02]  /*1d0c0*/  IMAD.MOV.U32 R13, RZ, RZ, R0 ;  /* 0x000000ffff0d7224 */ /* 0x000fe400078e0000 */
[----:B------:R-:W-:Y:S02]  /*1d0d0*/  IMAD.MOV.U32 R12, RZ, RZ, 0x5 ;  /* 0x00000005ff0c7424 */ /* 0x000fe400078e00ff */
[----:B------:R-:W-:-:S07]  /*1d0e0*/  IMAD.MOV.U32 R3, RZ, RZ, R14 ;  /* 0x000000ffff037224 */ /* 0x000fce00078e000e */
[----:B------:R-:W-:Y:S05]  /*1d0f0*/  WARPSYNC.COLLECTIVE R15, `(.L_x_906) ;  /* 0x000000000f087348 */ /* 0x000fea0003c00000 */
[----:B------:R0:W1:Y:S02]  /*1d100*/  SHFL.IDX P6, R14, R13, R12, R11 ;  /* 0x0000000c0d0e7389 */ /* 0x00006400000c000b */
[----:B01----:R-:W-:Y:S01]  /*1d110*/  ENDCOLLECTIVE ;  /* 0x000000000000791b */ /* 0x003fe20003800000 */
.L_x_906:
        /* <DEDUP_REMOVED lines=16> */
.L_x_907:
[----:B------:R-:W-:Y:S01]  /*1d220*/  @P0 IMAD R8, R5, 0x2, R22 ;  /* 0x0000000205080824 */ /* 0x000fe200078e0216 */
[----:B------:R-:W-:Y:S01]  /*1d230*/  MOV R13, R0 ;  /* 0x00000000000d7202 */ /* 0x000fe20000000f00 */
[----:B------:R-:W-:Y:S02]  /*1d240*/  IMAD.MOV.U32 R12, RZ, RZ, 0x6 ;  /* 0x00000006ff0c7424 */ /* 0x000fe400078e00ff */
[----:B------:R-:W-:-:S07]  /*1d250*/  IMAD.MOV.U32 R3, RZ, RZ, R14 ;  /* 0x000000ffff037224 */ /* 0x000fce00078e000e */
[----:B------:R-:W-:Y:S05]  /*1d260*/  WARPSYNC.COLLECTIVE R15, `(.L_x_908) ;  /* 0x000000000f087348 */ /* 0x000fea0003c00000 */
[----:B------:R0:W1:Y:S02]  /*1d270*/  SHFL.IDX P6, R14, R13, R12, R11 ;  /* 0x0000000c0d0e7389 */ /* 0x00006400000c000b */
[----:B01----:R-:W-:Y:S01]  /*1d280*/  ENDCOLLECTIVE ;  /* 0x000000000000791b */ /* 0x003fe20003800000 */
.L_x_908:
        /* <DEDUP_REMOVED lines=16> */
.L_x_909:
[----:B------:R-:W-:Y:S02]  /*1d390*/  @P0 IMAD R8, R5, 0x2, R22 ;  /* 0x0000000205080824 */ /* 0x000fe400078e0216 */
[----:B------:R-:W-:Y:S01]  /*1d3a0*/  IMAD.MOV.U32 R13, RZ, RZ, R0 ;  /* 0x000000ffff0d7224 */ /* 0x000fe200078e0000 */
[----:B------:R-:W-:Y:S01]  /*1d3b0*/  MOV R12, 0x7 ;  /* 0x00000007000c7802 */ /* 0x000fe20000000f00 */
[----:B------:R-:W-:-:S07]  /*1d3c0*/  IMAD.MOV.U32 R3, RZ, RZ, R14 ;  /* 0x000000ffff037224 */ /* 0x000fce00078e000e */
[----:B------:R-:W-:Y:S05]  /*1d3d0*/  WARPSYNC.COLLECTIVE R15, `(.L_x_910) ;  /* 0x000000000f087348 */ /* 0x000fea0003c00000 */
[----:B------:R0:W1:Y:S02]  /*1d3e0*/  SHFL.IDX P6, R14, R13, R12, R11 ;  /* 0x0000000c0d0e7389 */ /* 0x00006400000c000b */
[----:B01----:R-:W-:Y:S01]  /*1d3f0*/  ENDCOLLECTIVE ;  /* 0x000000000000791b */ /* 0x003fe20003800000 */
.L_x_910:
[----:B------:R-:W-:-:S05]  /*1d400*/  @P0 LEA R3, P1, R31, R3, 0x1 ;  /* 0x000000031f030211 */ /* 0x000fca00078208ff */
[----:B------:R-:W-:-:S05]  /*1d410*/  @P0 IMAD.X R2, RZ, RZ, R2, P1 ;  /* 0x000000ffff020224 */ /* 0x000fca00008e0602 */
[----:B------:R-:W-:Y:S01]  /*1d420*/  @P0 LOP3.LUT R3, R3, R2, RZ, 0x3c, !PT ;  /* 0x0000000203030212 */ /* 0x000fe200078e3cff */
[----:B------:R-:W-:-:S03]  /*1d430*/  IMAD.MOV.U32 R13, RZ, RZ, R4 ;  /* 0x000000ffff0d7224 */ /* 0x000fc600078e0004 */
[----:B------:R-:W-:-:S04]  /*1d440*/  @P0 LOP3.LUT R2, R3, R2, RZ, 0x3c, !PT ;  /* 0x0000000203020212 */ /* 0x000fc800078e3cff */
[----:B------:R-:W-:Y:S01]  /*1d450*/  @P0 LOP3.LUT R3, R3, R2, RZ, 0x3c, !PT ;  /* 0x0000000203030212 */ /* 0x000fe200078e3cff */
[----:B------:R-:W-:-:S07]  /*1d460*/  IMAD.MOV.U32 R0, RZ, RZ, R14 ;  /* 0x000000ffff007224 */ /* 0x000fce00078e000e */
[----:B------:R-:W-:Y:S05]  /*1d470*/  WARPSYNC.COLLECTIVE R15, `(.L_x_911) ;  /* 0x000000000f087348 */ /* 0x000fea0003c00000 */
[----:B------:R0:W1:Y:S02]  /*1d480*/  SHFL.IDX P6, R14, R13, R12, R11 ;  /* 0x0000000c0d0e7389 */ /* 0x00006400000c000b */
[----:B01----:R-:W-:Y:S01]  /*1d490*/  ENDCOLLECTIVE ;  /* 0x000000000000791b */ /* 0x003fe20003800000 */
.L_x_911:
[----:B------:R-:W-:Y:S01]  /*1d4a0*/  @!PT LDS RZ, [RZ] ;  /* 0x00000000fffff984 */ /* 0x000fe20000000800 */
[----:B------:R-:W-:Y:S01]  /*1d4b0*/  @!PT LDS RZ, [RZ] ;  /* 0x00000000fffff984 */ /* 0x000fe20000000800 */
[----:B------:R-:W-:Y:S01]  /*1d4c0*/  @!PT LDS RZ, [RZ] ;  /* 0x00000000fffff984 */ /* 0x000fe20000000800 */
[----:B------:R-:W-:Y:S04]  /*1d4d0*/  @P0 LDGSTS.E.BYPASS.LTC128B.128 [R8+0x1b400], desc[UR38][R2.64], !P3 ;  /* 0x1b40000002080fae */ /* 0x000fe8000d901d66 */
[----:B------:R0:W-:Y:S02]  /*1d4e0*/  @P0 LDGSTS.E.BYPASS.LTC128B.128 [R8+0x1f400], desc[UR38][R2.64+0x80], !P2 ;  /* 0x1f40008002080fae */ /* 0x0001e4000d101d66 */
[----:B0-----:R-:W-:Y:S01]  /*1d4f0*/  IMAD.MOV.U32 R2, RZ, RZ, R14 ;  /* 0x000000ffff027224 */ /* 0x001fe200078e000e */
[----:B------:R-:W-:Y:S06]  /*1d500*/  BRA `(.L_x_912) ;  /* 0xffffffa000c07947 */ /* 0x000fec000383ffff */
.L_x_743:
[----:B------:R-:W-:Y:S02]  /*1d510*/  IMAD.MOV.U32 R13, RZ, RZ, R5 ;  /* 0x000000ffff0d7224 */ /* 0x000fe400078e0005 */
[----:B------:R-:W-:Y:S02]  /*1d520*/  IMAD.MOV.U32 R12, RZ, RZ, RZ ;  /* 0x000000ffff0c7224 */ /* 0x000fe400078e00ff */
[----:B------:R-:W-:Y:S02]  /*1d530*/  IMAD.MOV.U32 R11, RZ, RZ, 0x181f ;  /* 0x0000181fff0b7424 */ /* 0x000fe400078e00ff */
[----:B------:R-:W-:Y:S02]  /*1d540*/  IMAD.MOV.U32 R15, RZ, RZ, -0x1 ;  /* 0xffffffffff0f7424 */ /* 0x000fe400078e00ff */
[----:B-----5:R-:W-:Y:S02]  /*1d550*/  IMAD R6, R20, R8, RZ ;  /* 0x0000000814067224 */ /* 0x020fe400078e02ff */
[----:B------:R-:W-:-:S07]  /*1d560*/  IMAD.IADD R4, R10, 0x1, R4 ;  /* 0x000000010a047824 */ /* 0x000fce00078e0204 */
[----:B------:R-:W-:Y:S05]  /*1d570*/  WARPSYNC.COLLECTIVE R15, `(.L_x_913) ;  /* 0x000000000f087348 */ /* 0x000fea0003c00000 */
[----:B------:R0:W1:Y:S02]  /*1d580*/  SHFL.IDX P6, R14, R13, R12, R11 ;  /* 0x0000000c0d0e7389 */ /* 0x00006400000c000b */
[----:B01----:R-:W-:Y:S01]  /*1d590*/  ENDCOLLECTIVE ;  /* 0x000000000000791b */ /* 0x003fe20003800000 */
.L_x_913:
[C---:B------:R-:W-:Y:S01]  /*1d5a0*/  VIADD R7, R4.reuse, 0x10 ;  /* 0x0000001004077836 */ /* 0x040fe20000000000 */
[----:B------:R-:W-:Y:S01]  /*1d5b0*/  ISETP.GE.AND P3, PT, R4, R6, PT ;  /* 0x000000060400720c */ /* 0x000fe20003f66270 */
[----:B------:R-:W-:Y:S01]  /*1d5c0*/  IMAD.MOV.U32 R13, RZ, RZ, R0 ;  /* 0x000000ffff0d7224 */ /* 0x000fe200078e0000 */
[----:B------:R-:W-:-:S11]  /*1d5d0*/  MOV R2, R14 ;  /* 0x0000000e00027202 */ /* 0x000fd60000000f00 */
[----:B------:R-:W-:Y:S05]  /*1d5e0*/  WARPSYNC.COLLECTIVE R15, `(.L_x_914) ;  /* 0x000000000f087348 */ /* 0x000fea0003c00000 */
[----:B------:R0:W1:Y:S02]  /*1d5f0*/  SHFL.IDX P6, R14, R13, R12, R11 ;  /* 0x0000000c0d0e7389 */ /* 0x00006400000c000b */
[----:B01----:R-:W-:Y:S01]  /*1d600*/  ENDCOLLECTIVE ;  /* 0x000000000000791b */ /* 0x003fe20003800000 */
.L_x_914:
        /* <DEDUP_REMOVED lines=8> */
.L_x_915:
        /* <DEDUP_REMOVED lines=11> */
.L_x_916:
        /* <DEDUP_REMOVED lines=8> */
.L_x_917:
        /* <DEDUP_REMOVED lines=13> */
.L_x_918:
        /* <DEDUP_REMOVED lines=8> */
.L_x_919:
        /* <DEDUP_REMOVED lines=13> */
.L_x_920:
        /* <DEDUP_REMOVED lines=8> */
.L_x_921:
        /* <DEDUP_REMOVED lines=13> */
.L_x_922:
        /* <DEDUP_REMOVED lines=8> */
.L_x_923:
        /* <DEDUP_REMOVED lines=13> */
.L_x_924:
        /* <DEDUP_REMOVED lines=8> */
.L_x_925:
[----:B------:R-:W-:-:S05]  /*1dd00*/  @!P3 IMAD.MOV.U32 R3, RZ, RZ, R7 ;  /* 0x000000ffff03b224 */ /* 0x000fca00078e0007 */
[----:B------:R-:W-:Y:S01]  /*1dd10*/  @!PT LDS RZ, [RZ] ;  /* 0x00000000fffff984 */ /* 0x000fe20000000800 */
[----:B------:R-:W-:Y:S01]  /*1dd20*/  @!PT LDS RZ, [RZ] ;  /* 0x00000000fffff984 */ /* 0x000fe20000000800 */
[----:B------:R-:W-:Y:S01]  /*1dd30*/  @!PT LDS RZ, [RZ] ;  /* 0x00000000fffff984 */ /* 0x000fe20000000800 */
[----:B------:R-:W-:Y:S04]  /*1dd40*/  @!P3 LDGSTS.E.BYPASS.LTC128B.128 [R9+0x12c00], desc[UR38][R2.64], !P0 ;  /* 0x12c000000209bfae */ /* 0x000fe8000c101d66 */
[----:B------:R0:W-:Y:S01]  /*1dd50*/  @!P3 LDGSTS.E.BYPASS.LTC128B.128 [R9+0x16c00], desc[UR38][R2.64+0x80], !P1 ;  /* 0x16c000800209bfae */ /* 0x0001e2000c901d66 */
[----:B------:R-:W-:Y:S01]  /*1dd60*/  MOV R13, R0 ;  /* 0x00000000000d7202 */ /* 0x000fe20000000f00 */
[----:B0-----:R-:W-:Y:S02]  /*1dd70*/  VIADD R3, R4, 0x60 ;  /* 0x0000006004037836 */ /* 0x001fe40000000000 */
[----:B------:R-:W-:-:S07]  /*1dd80*/  IMAD.MOV.U32 R2, RZ, RZ, R14 ;  /* 0x000000ffff027224 */ /* 0x000fce00078e000e */
[----:B------:R-:W-:Y:S05]  /*1dd90*/  WARPSYNC.COLLECTIVE R15, `(.L_x_926) ;  /* 0x000000000f087348 */ /* 0x000fea0003c00000 */
[----:B------:R0:W1:Y:S02]  /*1dda0*/  SHFL.IDX P6, R14, R13, R12, R11 ;  /* 0x0000000c0d0e7389 */ /* 0x00006400000c000b */
[----:B01----:R-:W-:Y:S01]  /*1ddb0*/  ENDCOLLECTIVE ;  /* 0x000000000000791b */ /* 0x003fe20003800000 */
.L_x_926:
[----:B------:R-:W-:Y:S01]  /*1ddc0*/  ISETP.GE.AND P3, PT, R3, R6, PT ;  /* 0x000000060300720c */ /* 0x000fe20003f66270 */
[----:B------:R-:W-:Y:S02]  /*1ddd0*/  IMAD.MOV.U32 R13, RZ, RZ, R5 ;  /* 0x000000ffff0d7224 */ /* 0x000fe400078e0005 */
[----:B------:R-:W-:-:S10]  /*1dde0*/  IMAD.MOV.U32 R12, RZ, RZ, 0x7 ;  /* 0x00000007ff0c7424 */ /* 0x000fd400078e00ff */
[----:B------:R-:W-:-:S05]  /*1ddf0*/  @!P3 LEA R14, P2, R31, R14, 0x1 ;  /* 0x0000000e1f0eb211 */ /* 0x000fca00078408ff */
[----:B------:R-:W-:Y:S02]  /*1de00*/  @!P3 IMAD.X R7, RZ, RZ, R2, P2 ;  /* 0x000000ffff07b224 */ /* 0x000fe400010e0602 */
[----:B------:R-:W-:-:S07]  /*1de10*/  @!P3 IMAD.MOV.U32 R2, RZ, RZ, R14 ;  /* 0x000000ffff02b224 */ /* 0x000fce00078e000e */
[----:B------:R-:W-:Y:S05]  /*1de20*/  WARPSYNC.COLLECTIVE R15, `(.L_x_927) ;  /* 0x000000000f087348 */ /* 0x000fea0003c00000 */
[----:B------:R0:W1:Y:S02]  /*1de30*/  SHFL.IDX P6, R14, R13, R12, R11 ;  /* 0x0000000c0d0e7389 */ /* 0x00006400000c000b */
[----:B01----:R-:W-:Y:S01]  /*1de40*/  ENDCOLLECTIVE ;  /* 0x000000000000791b */ /* 0x003fe20003800000 */
.L_x_927:
[----:B------:R-:W-:-:S05]  /*1de50*/  @!P3 IMAD.MOV.U32 R3, RZ, RZ, R7 ;  /* 0x000000ffff03b224 */ /* 0x000fca00078e0007 */
[----:B------:R-:W-:Y:S01]  /*1de60*/  @!PT LDS RZ, [RZ] ;  /* 0x00000000fffff984 */ /* 0x000fe20000000800 */
[----:B------:R-:W-:Y:S01]  /*1de70*/  @!PT LDS RZ, [RZ] ;  /* 0x00000000fffff984 */ /* 0x000fe20000000800 */
[----:B------:R-:W-:Y:S01]  /*1de80*/  @!PT LDS RZ, [RZ] ;  /* 0x00000000fffff984 */ /* 0x000fe20000000800 */
[----:B------:R0:W-:Y:S04]  /*1de90*/  @!P3 LDGSTS.E.BYPASS.LTC128B.128 [R9+0x13400], desc[UR38][R2.64], !P0 ;  /* 0x134000000209bfae */ /* 0x0001e8000c101d66 */
[----:B------:R0:W-:Y:S01]  /*1dea0*/  @!P3 LDGSTS.E.BYPASS.LTC128B.128 [R9+0x17400], desc[UR38][R2.64+0x80], !P1 ;  /* 0x174000800209bfae */ /* 0x0001e2000c901d66 */
[----:B------:R-:W-:Y:S01]  /*1deb0*/  MOV R13, R0 ;  /* 0x00000000000d7202 */ /* 0x000fe20000000f00 */
[----:B------:R-:W-:-:S07]  /*1dec0*/  IMAD.MOV.U32 R5, RZ, RZ, R14 ;  /* 0x000000ffff057224 */ /* 0x000fce00078e000e */
[----:B0-----:R-:W-:Y:S05]  /*1ded0*/  WARPSYNC.COLLECTIVE R15, `(.L_x_928) ;  /* 0x000000000f087348 */ /* 0x001fea0003c00000 */
[----:B------:R1:W2:Y:S02]  /*1dee0*/  SHFL.IDX P6, R14, R13, R12, R11 ;  /* 0x0000000c0d0e7389 */ /* 0x0002a400000c000b */
[----:B012---:R-:W-:Y:S01]  /*1def0*/  ENDCOLLECTIVE ;  /* 0x000000000000791b */ /* 0x007fe20003800000 */
.L_x_928:
[----:B------:R-:W-:Y:S05]  /*1df00*/  BRA `(.L_x_929) ;  /* 0xffffffa4002c7947 */ /* 0x000fea000383ffff */
.L_x_748:
[----:B0-----:R0:W1:Y:S02]  /*1df10*/  SYNCS.PHASECHK.TRANS64.TRYWAIT P0, [R22+URZ+0x28820], R3 ;  /* 0x02882003160075a7 */ /* 0x001064000800017f */
[----:B-1----:R-:W-:Y:S05]  /*1df20*/  @!P0 NANOSLEEP.SYNCS 0x989680 ;  /* 0x009896800000895d */ /* 0x002fea0003900000 */
[----:B------:R-:W1:Y:S02]  /*1df30*/  @!P0 SYNCS.PHASECHK.TRANS64 P0, [R22+URZ+0x28820], R3 ;  /* 0x02882003160085a7 */ /* 0x000e64000800007f */
[----:B-1----:R-:W-:Y:S05]  /*1df40*/  @!P0 BRA `(.L_x_748) ;  /* 0xfffffffc00f08947 */ /* 0x002fea000383ffff */
[----:B------:R-:W-:Y:S05]  /*1df50*/  BRA `(.L_x_930) ;  /* 0xffffffa4009c7947 */ /* 0x000fea000383ffff */
.L_x_753:
[----:B0-----:R0:W1:Y:S02]  /*1df60*/  SYNCS.PHASECHK.TRANS64.TRYWAIT P0, [R6+URZ+0x28840], R3 ;  /* 0x02884003060075a7 */ /* 0x001064000800017f */
[----:B-1----:R-:W-:Y:S05]  /*1df70*/  @!P0 NANOSLEEP.SYNCS 0x989680 ;  /* 0x009896800000895d */ /* 0x002fea0003900000 */
[----:B------:R-:W1:Y:S02]  /*1df80*/  @!P0 SYNCS.PHASECHK.TRANS64 P0, [R6+URZ+0x28840], R3 ;  /* 0x02884003060085a7 */ /* 0x000e64000800007f */
[----:B-1----:R-:W-:Y:S05]  /*1df90*/  @!P0 BRA `(.L_x_753) ;  /* 0xfffffffc00f08947 */ /* 0x002fea000383ffff */
[----:B------:R-:W-:Y:S05]  /*1dfa0*/  BRA `(.L_x_931) ;  /* 0xffffffa8006c7947 */ /* 0x000fea000383ffff */
.L_x_754:
        /* <DEDUP_REMOVED lines=8> */
.L_x_933:
[----:B------:R-:W-:Y:S05]  /*1e030*/  BSYNC B1 ;  /* 0x0000000000017941 */ /* 0x000fea0003800000 */
.L_x_932:
        /* <DEDUP_REMOVED lines=9> */
.L_x_934:
[----:B------:R-:W-:Y:S02]  /*1e0d0*/  IMAD R8, R8, 0x2, R22 ;  /* 0x0000000208087824 */ /* 0x000fe400078e0216 */
[----:B------:R-:W-:Y:S02]  /*1e0e0*/  IMAD.MOV.U32 R13, RZ, RZ, R9 ;  /* 0x000000ffff0d7224 */ /* 0x000fe400078e0009 */
[----:B------:R-:W-:Y:S02]  /*1e0f0*/  IMAD.MOV.U32 R12, RZ, RZ, 0x1 ;  /* 0x00000001ff0c7424 */ /* 0x000fe400078e00ff */
[----:B------:R-:W-:-:S07]  /*1e100*/  IMAD.MOV.U32 R2, RZ, RZ, R14 ;  /* 0x000000ffff027224 */ /* 0x000fce00078e000e */
[----:B------:R-:W-:Y:S05]  /*1e110*/  WARPSYNC.COLLECTIVE R15, `(.L_x_935) ;  /* 0x000000000f087348 */ /* 0x000fea0003c00000 */
[----:B------:R0:W1:Y:S02]  /*1e120*/  SHFL.IDX P6, R14, R13, R12, R11 ;  /* 0x0000000c0d0e7389 */ /* 0x00006400000c000b */
[----:B01----:R-:W-:Y:S01]  /*1e130*/  ENDCOLLECTIVE ;  /* 0x000000000000791b */ /* 0x003fe20003800000 */
.L_x_935:
        /* <DEDUP_REMOVED lines=12> */
.L_x_936:
[----:B------:R-:W-:Y:S02]  /*1e200*/  IMAD.MOV.U32 R13, RZ, RZ, R9 ;  /* 0x000000ffff0d7224 */ /* 0x000fe400078e0009 */
[----:B------:R-:W-:Y:S02]  /*1e210*/  IMAD.MOV.U32 R12, RZ, RZ, 0x2 ;  /* 0x00000002ff0c7424 */ /* 0x000fe400078e00ff */
[----:B------:R-:W-:-:S07]  /*1e220*/  IMAD.MOV.U32 R2, RZ, RZ, R14 ;  /* 0x000000ffff027224 */ /* 0x000fce00078e000e */
[----:B------:R-:W-:Y:S05]  /*1e230*/  WARPSYNC.COLLECTIVE R15, `(.L_x_937) ;  /* 0x000000000f087348 */ /* 0x000fea0003c00000 */
[----:B------:R0:W1:Y:S02]  /*1e240*/  SHFL.IDX P6, R14, R13, R12, R11 ;  /* 0x0000000c0d0e7389 */ /* 0x00006400000c000b */
[----:B01----:R-:W-:Y:S01]  /*1e250*/  ENDCOLLECTIVE ;  /* 0x000000000000791b */ /* 0x003fe20003800000 */
.L_x_937:
        /* <DEDUP_REMOVED lines=12> */
.L_x_938:
[----:B------:R-:W-:Y:S02]  /*1e320*/  IMAD.MOV.U32 R13, RZ, RZ, R9 ;  /* 0x000000ffff0d7224 */ /* 0x000fe400078e0009 */
[----:B------:R-:W-:Y:S01]  /*1e330*/  IMAD.MOV.U32 R12, RZ, RZ, 0x3 ;  /* 0x00000003ff0c7424 */ /* 0x000fe200078e00ff */
[----:B------:R-:W-:-:S07]  /*1e340*/  MOV R2, R14 ;  /* 0x0000000e00027202 */ /* 0x000fce0000000f00 */
[----:B------:R-:W-:Y:S05]  /*1e350*/  WARPSYNC.COLLECTIVE R15, `(.L_x_939) ;  /* 0x000000000f087348 */ /* 0x000fea0003c00000 */
[----:B------:R0:W1:Y:S02]  /*1e360*/  SHFL.IDX P6, R14, R13, R12, R11 ;  /* 0x0000000c0d0e7389 */ /* 0x00006400000c000b */
[----:B01----:R-:W-:Y:S01]  /*1e370*/  ENDCOLLECTIVE ;  /* 0x000000000000791b */ /* 0x003fe20003800000 */
.L_x_939:
        /* <DEDUP_REMOVED lines=12> */
.L_x_940:
[----:B------:R-:W-:Y:S01]  /*1e440*/  MOV R13, R9 ;  /* 0x00000009000d7202 */ /* 0x000fe20000000f00 */
[----:B------:R-:W-:Y:S02]  /*1e450*/  IMAD.MOV.U32 R12, RZ, RZ, 0x4 ;  /* 0x00000004ff0c7424 */ /* 0x000fe400078e00ff */
[----:B------:R-:W-:-:S07]  /*1e460*/  IMAD.MOV.U32 R2, RZ, RZ, R14 ;  /* 0x000000ffff027224 */ /* 0x000fce00078e000e */
[----:B------:R-:W-:Y:S05]  /*1e470*/  WARPSYNC.COLLECTIVE R15, `(.L_x_941) ;  /* 0x000000000f087348 */ /* 0x000fea0003c00000 */
[----:B------:R0:W1:Y:S02]  /*1e480*/  SHFL.IDX P6, R14, R13, R12, R11 ;  /* 0x0000000c0d0e7389 */ /* 0x00006400000c000b */
[----:B01----:R-:W-:Y:S01]  /*1e490*/  ENDCOLLECTIVE ;  /* 0x000000000000791b */ /* 0x003fe20003800000 */
.L_x_941:
        /* <DEDUP_REMOVED lines=12> */
.L_x_942:
[----:B------:R-:W-:Y:S02]  /*1e560*/  IMAD.MOV.U32 R13, RZ, RZ, R9 ;  /* 0x000000ffff0d7224 */ /* 0x000fe400078e0009 */
[----:B------:R-:W-:Y:S02]  /*1e570*/  IMAD.MOV.U32 R12, RZ, RZ, 0x5 ;  /* 0x00000005ff0c7424 */ /* 0x000fe400078e00ff */
[----:B------:R-:W-:-:S07]  /*1e580*/  IMAD.MOV.U32 R2, RZ, RZ, R14 ;  /* 0x000000ffff027224 */ /* 0x000fce00078e000e */
[----:B------:R-:W-:Y:S05]  /*1e590*/  WARPSYNC.COLLECTIVE R15, `(.L_x_943) ;  /* 0x000000000f087348 */ /* 0x000fea0003c00000 */
[----:B------:R0:W1:Y:S02]  /*1e5a0*/  SHFL.IDX P6, R14, R13, R12, R11 ;  /* 0x0000000c0d0e7389 */ /* 0x00006400000c000b */
[----:B01----:R-:W-:Y:S01]  /*1e5b0*/  ENDCOLLECTIVE ;  /* 0x000000000000791b */ /* 0x003fe20003800000 */
.L_x_943:
        /* <DEDUP_REMOVED lines=12> */
.L_x_944:
[----:B------:R-:W-:Y:S02]  /*1e680*/  IMAD.MOV.U32 R13, RZ, RZ, R9 ;  /* 0x000000ffff0d7224 */ /* 0x000fe400078e0009 */
[----:B------:R-:W-:Y:S02]  /*1e690*/  IMAD.MOV.U32 R12, RZ, RZ, 0x6 ;  /* 0x00000006ff0c7424 */ /* 0x000fe400078e00ff */
[----:B------:R-:W-:-:S07]  /*1e6a0*/  IMAD.MOV.U32 R2, RZ, RZ, R14 ;  /* 0x000000ffff027224 */ /* 0x000fce00078e000e */
[----:B------:R-:W-:Y:S05]  /*1e6b0*/  WARPSYNC.COLLECTIVE R15, `(.L_x_945) ;  /* 0x000000000f087348 */ /* 0x000fea0003c00000 */
[----:B------:R0:W1:Y:S02]  /*1e6c0*/  SHFL.IDX P6, R14, R13, R12, R11 ;  /* 0x0000000c0d0e7389 */ /* 0x00006400000c000b */
[----:B01----:R-:W-:Y:S01]  /*1e6d0*/  ENDCOLLECTIVE ;  /* 0x000000000000791b */ /* 0x003fe20003800000 */
.L_x_945:
        /* <DEDUP_REMOVED lines=12> */
.L_x_946:
[----:B------:R-:W-:Y:S02]  /*1e7a0*/  IMAD.MOV.U32 R13, RZ, RZ, R9 ;  /* 0x000000ffff0d7224 */ /* 0x000fe400078e0009 */
[----:B------:R-:W-:Y:S01]  /*1e7b0*/  IMAD.MOV.U32 R12, RZ, RZ, 0x7 ;  /* 0x00000007ff0c7424 */ /* 0x000fe200078e00ff */
[----:B------:R-:W-:-:S07]  /*1e7c0*/  MOV R2, R14 ;  /* 0x0000000e00027202 */ /* 0x000fce0000000f00 */
[----:B------:R-:W-:Y:S05]  /*1e7d0*/  WARPSYNC.COLLECTIVE R15, `(.L_x_947) ;  /* 0x000000000f087348 */ /* 0x000fea0003c00000 */
[----:B------:R0:W1:Y:S02]  /*1e7e0*/  SHFL.IDX P6, R14, R13, R12, R11 ;  /* 0x0000000c0d0e7389 */ /* 0x00006400000c000b */
[----:B01----:R-:W-:Y:S01]  /*1e7f0*/  ENDCOLLECTIVE ;  /* 0x000000000000791b */ /* 0x003fe20003800000 */
.L_x_947:
        /* <DEDUP_REMOVED lines=8> */
[----:B------:R-:W-:-:S07]  /*1e880*/  IMAD.MOV.U32 R9, RZ, RZ, R14 ;  /* 0x000000ffff097224 */ /* 0x000fce00078e000e */
[----:B0-----:R-:W-:Y:S05]  /*1e890*/  WARPSYNC.COLLECTIVE R15, `(.L_x_948) ;  /* 0x000000000f087348 */ /* 0x001fea0003c00000 */
[----:B------:R1:W2:Y:S02]  /*1e8a0*/  SHFL.IDX P6, R14, R13, R12, R11 ;  /* 0x0000000c0d0e7389 */ /* 0x0002a400000c000b */
[----:B012---:R-:W-:Y:S01]  /*1e8b0*/  ENDCOLLECTIVE ;  /* 0x000000000000791b */ /* 0x007fe20003800000 */
.L_x_948:
[----:B------:R-:W-:Y:S01]  /*1e8c0*/  IMAD.MOV.U32 R2, RZ, RZ, R14 ;  /* 0x000000ffff027224 */ /* 0x000fe200078e000e */
[----:B------:R-:W-:Y:S06]  /*1e8d0*/  BRA `(.L_x_949) ;  /* 0xffffffa400407947 */ /* 0x000fec000383ffff */
.L_x_759:
[----:B-1----:R1:W2:Y:S02]  /*1e8e0*/  SYNCS.PHASECHK.TRANS64.TRYWAIT P0, [R6+URZ+0x28860], R2 ;  /* 0x02886002060075a7 */ /* 0x0022a4000800017f */
[----:B--2---:R-:W-:Y:S05]  /*1e8f0*/  @!P0 NANOSLEEP.SYNCS 0x989680 ;  /* 0x009896800000895d */ /* 0x004fea0003900000 */
[----:B------:R-:W2:Y:S02]  /*1e900*/  @!P0 SYNCS.PHASECHK.TRANS64 P0, [R6+URZ+0x28860], R2 ;  /* 0x02886002060085a7 */ /* 0x000ea4000800007f */
[----:B--2---:R-:W-:Y:S05]  /*1e910*/  @!P0 BRA `(.L_x_759) ;  /* 0xfffffffc00f08947 */ /* 0x004fea000383ffff */
[----:B------:R-:W-:Y:S05]  /*1e920*/  BRA `(.L_x_950) ;  /* 0xffffffa4009c7947 */ /* 0x000fea000383ffff */
.L_x_760:
[----:B------:R-:W-:Y:S01]  /*1e930*/  BSSY B1, `(.L_x_951) ;  /* 0x0000008000017945 */ /* 0x000fe20003800000 */
[----:B------:R-:W-:Y:S01]  /*1e940*/  IMAD.MOV.U32 R13, RZ, RZ, R24 ;  /* 0x000000ffff0d7224 */ /* 0x000fe200078e0018 */
[----:B------:R-:W-:Y:S01]  /*1e950*/  MOV R12, RZ ;  /* 0x000000ff000c7202 */ /* 0x000fe20000000f00 */
[----:B------:R-:W-:Y:S02]  /*1e960*/  IMAD.MOV.U32 R11, RZ, RZ, 0x181f ;  /* 0x0000181fff0b7424 */ /* 0x000fe400078e00ff */
[----:B------:R-:W-:-:S07]  /*1e970*/  IMAD.MOV.U32 R15, RZ, RZ, -0x1 ;  /* 0xffffffffff0f7424 */ /* 0x000fce00078e00ff */
[----:B-1----:R-:W-:Y:S05]  /*1e980*/  WARPSYNC.COLLECTIVE R15, `(.L_x_952) ;  /* 0x000000000f087348 */ /* 0x002fea0003c00000 */
[----:B------:R0:W2:Y:S02]  /*1e990*/  SHFL.IDX P6, R14, R13, R12, R11 ;  /* 0x0000000c0d0e7389 */ /* 0x0000a400000c000b */
[----:B012---:R-:W-:Y:S01]  /*1e9a0*/  ENDCOLLECTIVE ;  /* 0x000000000000791b */ /* 0x007fe20003800000 */
.L_x_952:
[----:B------:R-:W-:Y:S05]  /*1e9b0*/  BSYNC B1 ;  /* 0x0000000000017941 */ /* 0x000fea0003800000 */
.L_x_951:
[----:B------:R-:W-:Y:S02]  /*1e9c0*/  IMAD.MOV.U32 R13, RZ, RZ, R23 ;  /* 0x000000ffff0d7224 */ /* 0x000fe400078e0017 */
[----:B------:R-:W-:Y:S02]  /*1e9d0*/  IMAD.MOV.U32 R12, RZ, RZ, RZ ;  /* 0x000000ffff0c7224 */ /* 0x000fe400078e00ff */
[----:B------:R-:W-:Y:S02]  /*1e9e0*/  IMAD.MOV.U32 R11, RZ, RZ, 0x181f ;  /* 0x0000181fff0b7424 */ /* 0x000fe400078e00ff */
[----:B------:R-:W-:Y:S02]  /*1e9f0*/  IMAD.MOV.U32 R15, RZ, RZ, -0x1 ;  /* 0xffffffffff0f7424 */ /* 0x000fe400078e00ff */
[----:B------:R-:W-:Y:S02]  /*1ea00*/  IMAD.MOV.U32 R3, RZ, RZ, R14 ;  /* 0x000000ffff037224 */ /* 0x000fe400078e000e */
[----:B------:R-:W-:-:S07]  /*1ea10*/  IMAD R7, R7, 0x2, R22 ;  /* 0x0000000207077824 */ /* 0x000fce00078e0216 */
[----:B------:R-:W-:Y:S05]  /*1ea20*/  WARPSYNC.COLLECTIVE R15, `(.L_x_953) ;  /* 0x000000000f087348 */ /* 0x000fea0003c00000 */
[----:B------:R0:W1:Y:S02]  /*1ea30*/  SHFL.IDX P6, R14, R13, R12, R11 ;  /* 0x0000000c0d0e7389 */ /* 0x00006400000c000b */
[----:B01----:R-:W-:Y:S01]  /*1ea40*/  ENDCOLLECTIVE ;  /* 0x000000000000791b */ /* 0x003fe20003800000 */
.L_x_953:
[----:B------:R-:W-:Y:S02]  /*1ea50*/  IMAD.MOV.U32 R13, RZ, RZ, R24 ;  /* 0x000000ffff0d7224 */ /* 0x000fe400078e0018 */
[----:B------:R-:W-:Y:S01]  /*1ea60*/  IMAD.MOV.U32 R12, RZ, RZ, 0x1 ;  /* 0x00000001ff0c7424 */ /* 0x000fe200078e00ff */
[----:B------:R-:W-:-:S07]  /*1ea70*/  MOV R2, R14 ;  /* 0x0000000e00027202 */ /* 0x000fce0000000f00 */
[----:B------:R-:W-:Y:S05]  /*1ea80*/  WARPSYNC.COLLECTIVE R15, `(.L_x_954) ;  /* 0x000000000f087348 */ /* 0x000fea0003c00000 */
[----:B------:R0:W1:Y:S02]  /*1ea90*/  SHFL.IDX P6, R14, R13, R12, R11 ;  /* 0x0000000c0d0e7389 */ /* 0x00006400000c000b */
[----:B01----:R-:W-:Y:S01]  /*1eaa0*/  ENDCOLLECTIVE ;  /* 0x000000000000791b */ /* 0x003fe20003800000 */
.L_x_954:
[----:B------:R-:W-:-:S05]  /*1eab0*/  IADD3 R2, P0, R2, R5, RZ ;  /* 0x0000000502027210 */ /* 0x000fca0007f1e0ff */
        /* <DEDUP_REMOVED lines=13> */
.L_x_955:
[----:B------:R-:W-:Y:S02]  /*1eb90*/  IMAD.MOV.U32 R13, RZ, RZ, R24 ;  /* 0x000000ffff0d7224 */ /* 0x000fe400078e0018 */
[----:B------:R-:W-:Y:S02]  /*1eba0*/  IMAD.MOV.U32 R12, RZ, RZ, 0x2 ;  /* 0x00000002ff0c7424 */ /* 0x000fe400078e00ff */
[----:B------:R-:W-:-:S07]  /*1ebb0*/  IMAD.MOV.U32 R2, RZ, RZ, R14 ;  /* 0x000000ffff027224 */ /* 0x000fce00078e000e */
[----:B------:R-:W-:Y:S05]  /*1ebc0*/  WARPSYNC.COLLECTIVE R15, `(.L_x_956) ;  /* 0x000000000f087348 */ /* 0x000fea0003c00000 */
[----:B------:R0:W1:Y:S02]  /*1ebd0*/  SHFL.IDX P6, R14, R13, R12, R11 ;  /* 0x0000000c0d0e7389 */ /* 0x00006400000c000b */
[----:B01----:R-:W-:Y:S01]  /*1ebe0*/  ENDCOLLECTIVE ;  /* 0x000000000000791b */ /* 0x003fe20003800000 */
.L_x_956:
[----:B------:R-:W-:-:S04]  /*1ebf0*/  IADD3 R2, P0, R2, R5, RZ ;  /* 0x0000000502027210 */ /* 0x000fc80007f1e0ff */
        /* <DEDUP_REMOVED lines=13> */
.L_x_957:
[----:B------:R-:W-:Y:S01]  /*1ecd0*/  IMAD.MOV.U32 R13, RZ, RZ, R24 ;  /* 0x000000ffff0d7224 */ /* 0x000fe200078e0018 */
[----:B------:R-:W-:Y:S01]  /*1ece0*/  MOV R12, 0x3 ;  /* 0x00000003000c7802 */ /* 0x000fe20000000f00 */
[----:B------:R-:W-:-:S07]  /*1ecf0*/  IMAD.MOV.U32 R2, RZ, RZ, R14 ;  /* 0x000000ffff027224 */ /* 0x000fce00078e000e */
[----:B------:R-:W-:Y:S05]  /*1ed00*/  WARPSYNC.COLLECTIVE R15, `(.L_x_958) ;  /* 0x000000000f087348 */ /* 0x000fea0003c00000 */
[----:B------:R0:W1:Y:S02]  /*1ed10*/  SHFL.IDX P6, R14, R13, R12, R11 ;  /* 0x0000000c0d0e7389 */ /* 0x00006400000c000b */
[----:B01----:R-:W-:Y:S01]  /*1ed20*/  ENDCOLLECTIVE ;  /* 0x000000000000791b */ /* 0x003fe20003800000 */
.L_x_958:
        /* <DEDUP_REMOVED lines=14> */
.L_x_959:
[----:B------:R-:W-:Y:S02]  /*1ee10*/  IMAD.MOV.U32 R13, RZ, RZ, R24 ;  /* 0x000000ffff0d7224 */ /* 0x000fe400078e0018 */
[----:B------:R-:W-:Y:S02]  /*1ee20*/  IMAD.MOV.U32 R12, RZ, RZ, 0x4 ;  /* 0x00000004ff0c7424 */ /* 0x000fe400078e00ff */
[----:B------:R-:W-:-:S07]  /*1ee30*/  IMAD.MOV.U32 R2, RZ, RZ, R14 ;  /* 0x000000ffff027224 */ /* 0x000fce00078e000e */
[----:B------:R-:W-:Y:S05]  /*1ee40*/  WARPSYNC.COLLECTIVE R15, `(.L_x_960) ;  /* 0x000000000f087348 */ /* 0x000fea0003c00000 */
[----:B------:R0:W1:Y:S02]  /*1ee50*/  SHFL.IDX P6, R14, R13, R12, R11 ;  /* 0x0000000c0d0e7389 */ /* 0x00006400000c000b */
[----:B01----:R-:W-:Y:S01]  /*1ee60*/  ENDCOLLECTIVE ;  /* 0x000000000000791b */ /* 0x003fe20003800000 */
.L_x_960:
[----:B------:R-:W-:-:S05]  /*1ee70*/  IADD3 R2, P0, R2, R5, RZ ;  /* 0x0000000502027210 */ /* 0x000fca0007f1e0ff */
        /* <DEDUP_REMOVED lines=13> */
.L_x_961:
[----:B------:R-:W-:Y:S02]  /*1ef50*/  IMAD.MOV.U32 R13, RZ, RZ, R24 ;  /* 0x000000ffff0d7224 */ /* 0x000fe400078e0018 */
[----:B------:R-:W-:Y:S02]  /*1ef60*/  IMAD.MOV.U32 R12, RZ, RZ, 0x5 ;  /* 0x00000005ff0c7424 */ /* 0x000fe400078e00ff */
[----:B------:R-:W-:-:S07]  /*1ef70*/  IMAD.MOV.U32 R2, RZ, RZ, R14 ;  /* 0x000000ffff027224 */ /* 0x000fce00078e000e */
[----:B------:R-:W-:Y:S05]  /*1ef80*/  WARPSYNC.COLLECTIVE R15, `(.L_x_962) ;  /* 0x000000000f087348 */ /* 0x000fea0003c00000 */
[----:B------:R0:W1:Y:S02]  /*1ef90*/  SHFL.IDX P6, R14, R13, R12, R11 ;  /* 0x0000000c0d0e7389 */ /* 0x00006400000c000b */
[----:B01----:R-:W-:Y:S01]  /*1efa0*/  ENDCOLLECTIVE ;  /* 0x000000000000791b */ /* 0x003fe20003800000 */
.L_x_962:
        /* <DEDUP_REMOVED lines=14> */
.L_x_963:
[----:B------:R-:W-:Y:S02]  /*1f090*/  IMAD.MOV.U32 R13, RZ, RZ, R24 ;  /* 0x000000ffff0d7224 */ /* 0x000fe400078e0018 */
[----:B------:R-:W-:Y:S02]  /*1f0a0*/  IMAD.MOV.U32 R12, RZ, RZ, 0x6 ;  /* 0x00000006ff0c7424 */ /* 0x000fe400078e00ff */
[----:B------:R-:W-:-:S07]  /*1f0b0*/  IMAD.MOV.U32 R2, RZ, RZ, R14 ;  /* 0x000000ffff027224 */ /* 0x000fce00078e000e */
[----:B------:R-:W-:Y:S05]  /*1f0c0*/  WARPSYNC.COLLECTIVE R15, `(.L_x_964) ;  /* 0x000000000f087348 */ /* 0x000fea0003c00000 */
[----:B------:R0:W1:Y:S02]  /*1f0d0*/  SHFL.IDX P6, R14, R13, R12, R11 ;  /* 0x0000000c0d0e7389 */ /* 0x00006400000c000b */
[----:B01----:R-:W-:Y:S01]  /*1f0e0*/  ENDCOLLECTIVE ;  /* 0x000000000000791b */ /* 0x003fe20003800000 */
.L_x_964:
        /* <DEDUP_REMOVED lines=14> */
.L_x_965:
[----:B------:R-:W-:Y:S01]  /*1f1d0*/  IMAD.MOV.U32 R13, RZ, RZ, R24 ;  /* 0x000000ffff0d7224 */ /* 0x000fe200078e0018 */
[----:B------:R-:W-:Y:S01]  /*1f1e0*/  MOV R12, 0x7 ;  /* 0x00000007000c7802 */ /* 0x000fe20000000f00 */
[----:B------:R-:W-:-:S07]  /*1f1f0*/  IMAD.MOV.U32 R2, RZ, RZ, R14 ;  /* 0x000000ffff027224 */ /* 0x000fce00078e000e */
[----:B------:R-:W-:Y:S05]  /*1f200*/  WARPSYNC.COLLECTIVE R15, `(.L_x_966) ;  /* 0x000000000f087348 */ /* 0x000fea0003c00000 */
[----:B------:R0:W1:Y:S02]  /*1f210*/  SHFL.IDX P6, R14, R13, R12, R11 ;  /* 0x0000000c0d0e7389 */ /* 0x00006400000c000b */
[----:B01----:R-:W-:Y:S01]  /*1f220*/  ENDCOLLECTIVE ;  /* 0x000000000000791b */ /* 0x003fe20003800000 */
.L_x_966:
[----:B------:R-:W-:-:S05]  /*1f230*/  IADD3 R2, P0, R2, R5, RZ ;  /* 0x0000000502027210 */ /* 0x000fca0007f1e0ff */
        /* <DEDUP_REMOVED lines=12> */
.L_x_967:
[----:B------:R-:W-:Y:S01]  /*1f300*/  @!PT LDS RZ, [RZ] ;  /* 0x00000000fffff984 */ /* 0x000fe20000000800 */
[----:B------:R-:W-:Y:S01]  /*1f310*/  @!PT LDS RZ, [RZ] ;  /* 0x00000000fffff984 */ /* 0x000fe20000000800 */
[----:B------:R-:W-:Y:S01]  /*1f320*/  @!PT LDS RZ, [RZ] ;  /* 0x00000000fffff984 */ /* 0x000fe20000000800 */
[----:B------:R0:W-:Y:S01]  /*1f330*/  LDGSTS.E.BYPASS.LTC128B.128 [R7+0x7400], desc[UR38][R2.64+0x80], !P0 ;  /* 0x0740008002077fae */ /* 0x0001e2000c101d66 */
[----:B------:R-:W-:Y:S05]  /*1f340*/  BRA `(.L_x_968) ;  /* 0xffffffa000247947 */ /* 0x000fea000383ffff */
.L_x_768:
[----:B0-----:R0:W1:Y:S02]  /*1f350*/  SYNCS.PHASECHK.TRANS64.TRYWAIT P0, [R0+URZ+0x28860], R3 ;  /* 0x02886003000075a7 */ /* 0x001064000800017f */
[----:B-1----:R-:W-:Y:S05]  /*1f360*/  @!P0 NANOSLEEP.SYNCS 0x989680 ;  /* 0x009896800000895d */ /* 0x002fea0003900000 */
[----:B------:R-:W1:Y:S02]  /*1f370*/  @!P0 SYNCS.PHASECHK.TRANS64 P0, [R0+URZ+0x28860], R3 ;  /* 0x02886003000085a7 */ /* 0x000e64000800007f */
[----:B-1----:R-:W-:Y:S05]  /*1f380*/  @!P0 BRA `(.L_x_768) ;  /* 0xfffffffc00f08947 */ /* 0x002fea000383ffff */
[----:B------:R-:W-:Y:S05]  /*1f390*/  BRA `(.L_x_969) ;  /* 0xffffffa400407947 */ /* 0x000fea000383ffff */
.L_x_769:
[----:B------:R-:W-:Y:S01]  /*1f3a0*/  BSSY B0, `(.L_x_970) ;  /* 0x0000008000007945 */ /* 0x000fe20003800000 */
[----:B------:R-:W-:Y:S02]  /*1f3b0*/  IMAD.MOV.U32 R13, RZ, RZ, R24 ;  /* 0x000000ffff0d7224 */ /* 0x000fe400078e0018 */
[----:B------:R-:W-:Y:S02]  /*1f3c0*/  IMAD.MOV.U32 R12, RZ, RZ, RZ ;  /* 0x000000ffff0c7224 */ /* 0x000fe400078e00ff */
[----:B------:R-:W-:Y:S02]  /*1f3d0*/  IMAD.MOV.U32 R11, RZ, RZ, 0x181f ;  /* 0x0000181fff0b7424 */ /* 0x000fe400078e00ff */
[----:B------:R-:W-:-:S07]  /*1f3e0*/  IMAD.MOV.U32 R15, RZ, RZ, -0x1 ;  /* 0xffffffffff0f7424 */ /* 0x000fce00078e00ff */
[----:B0-2---:R-:W-:Y:S05]  /*1f3f0*/  WARPSYNC.COLLECTIVE R15, `(.L_x_971) ;  /* 0x000000000f087348 */ /* 0x005fea0003c00000 */
[----:B--2---:R1:W2:Y:S02]  /*1f400*/  SHFL.IDX P6, R14, R13, R12, R11 ;  /* 0x0000000c0d0e7389 */ /* 0x0042a400000c000b */
[----:B012---:R-:W-:Y:S01]  /*1f410*/  ENDCOLLECTIVE ;  /* 0x000000000000791b */ /* 0x007fe20003800000 */
.L_x_971:
[----:B------:R-:W-:Y:S05]  /*1f420*/  BSYNC B0 ;  /* 0x0000000000007941 */ /* 0x000fea0003800000 */
.L_x_970:
[----:B------:R-:W-:Y:S01]  /*1f430*/  MOV R13, R23 ;  /* 0x00000017000d7202 */ /* 0x000fe20000000f00 */
[----:B------:R-:W-:Y:S02]  /*1f440*/  IMAD.MOV.U32 R12, RZ, RZ, RZ ;  /* 0x000000ffff0c7224 */ /* 0x000fe400078e00ff */
[----:B------:R-:W-:Y:S02]  /*1f450*/  IMAD.MOV.U32 R11, RZ, RZ, 0x181f ;  /* 0x0000181fff0b7424 */ /* 0x000fe400078e00ff */
[----:B------:R-:W-:Y:S02]  /*1f460*/  IMAD.MOV.U32 R15, RZ, RZ, -0x1 ;  /* 0xffffffffff0f7424 */ /* 0x000fe400078e00ff */
[----:B------:R-:W-:Y:S02]  /*1f470*/  IMAD.MOV.U32 R3, RZ, RZ, R14 ;  /* 0x000000ffff037224 */ /* 0x000fe400078e000e */
[----:B------:R-:W-:-:S07]  /*1f480*/  IMAD.SHL.U32 R5, R31, 0x2, RZ ;  /* 0x000000021f057824 */ /* 0x000fce00078e00ff */
[----:B------:R-:W-:Y:S05]  /*1f490*/  WARPSYNC.COLLECTIVE R15, `(.L_x_972) ;  /* 0x000000000f087348 */ /* 0x000fea0003c00000 */
[----:B------:R0:W1:Y:S02]  /*1f4a0*/  SHFL.IDX P6, R14, R13, R12, R11 ;  /* 0x0000000c0d0e7389 */ /* 0x00006400000c000b */
[----:B01----:R-:W-:Y:S01]  /*1f4b0*/  ENDCOLLECTIVE ;  /* 0x000000000000791b */ /* 0x003fe20003800000 */
.L_x_972:
[----:B------:R-:W-:Y:S01]  /*1f4c0*/  ULDC UR4, c[0x0][0x2f4] ;  /* 0x0000bd0000047ab9 */ /* 0x000fe20000000800 */
[----:B------:R-:W-:Y:S01]  /*1f4d0*/  IMAD R4, R9, 0x2, R22 ;  /* 0x0000000209047824 */ /* 0x000fe200078e0216 */
[----:B------:R-:W-:Y:S02]  /*1f4e0*/  ISETP.GE.AND P1, PT, R31, UR4, PT ;  /* 0x000000041f007c0c */ /* 0x000fe4000bf26270 */
[----:B------:R-:W-:Y:S02]  /*1f4f0*/  ISETP.GE.AND P0, PT, R30, UR4, PT ;  /* 0x000000041e007c0c */ /* 0x000fe4000bf06270 */
[C---:B------:R-:W-:Y:S02]  /*1f500*/  ISETP.LT.OR P3, PT, R6.reuse, 0x1, P1 ;  /* 0x000000010600780c */ /* 0x040fe40000f61670 */
[----:B------:R-:W-:Y:S01]  /*1f510*/  ISETP.LT.OR P4, PT, R6, 0x1, P0 ;  /* 0x000000010600780c */ /* 0x000fe20000781670 */
[----:B------:R-:W-:Y:S01]  /*1f520*/  IMAD.MOV.U32 R13, RZ, RZ, R24 ;  /* 0x000000ffff0d7224 */ /* 0x000fe200078e0018 */
[----:B------:R-:W-:-:S02]  /*1f530*/  MOV R12, 0x1 ;  /* 0x00000001000c7802 */ /* 0x000fc40000000f00 */
[----:B------:R-:W-:-:S13]  /*1f540*/  IADD3 R2, P2, R14, R5, RZ ;  /* 0x000000050e027210 */ /* 0x000fda0007f5e0ff */
[----:B------:R-:W-:Y:S05]  /*1f550*/  WARPSYNC.COLLECTIVE R15, `(.L_x_973) ;  /* 0x000000000f087348 */ /* 0x000fea0003c00000 */
[----:B------:R0:W1:Y:S02]  /*1f560*/  SHFL.IDX P6, R14, R13, R12, R11 ;  /* 0x0000000c0d0e7389 */ /* 0x00006400000c000b */
[----:B01----:R-:W-:Y:S01]  /*1f570*/  ENDCOLLECTIVE ;  /* 0x000000000000791b */ /* 0x003fe20003800000 */
.L_x_973:
        /* <DEDUP_REMOVED lines=13> */
.L_x_974:
[----:B------:R-:W-:Y:S02]  /*1f650*/  IMAD.MOV.U32 R13, RZ, RZ, R24 ;  /* 0x000000ffff0d7224 */ /* 0x000fe400078e0018 */
[----:B------:R-:W-:Y:S02]  /*1f660*/  IMAD.MOV.U32 R12, RZ, RZ, 0x2 ;  /* 0x00000002ff0c7424 */ /* 0x000fe400078e00ff */
[----:B------:R-:W-:-:S07]  /*1f670*/  IMAD.MOV.U32 R10, RZ, RZ, R14 ;  /* 0x000000ffff0a7224 */ /* 0x000fce00078e000e */
[----:B------:R-:W-:Y:S05]  /*1f680*/  WARPSYNC.COLLECTIVE R15, `(.L_x_975) ;  /* 0x000000000f087348 */ /* 0x000fea0003c00000 */
[----:B------:R0:W1:Y:S02]  /*1f690*/  SHFL.IDX P6, R14, R13, R12, R11 ;  /* 0x0000000c0d0e7389 */ /* 0x00006400000c000b */
[----:B01----:R-:W-:Y:S01]  /*1f6a0*/  ENDCOLLECTIVE ;  /* 0x000000000000791b */ /* 0x003fe20003800000 */
.L_x_975:
[----:B------:R-:W-:-:S05]  /*1f6b0*/  IADD3 R2, P2, R10, R5, RZ ;  /* 0x000000050a027210 */ /* 0x000fca0007f5e0ff */
[----:B------:R-:W-:-:S05]  /*1f6c0*/  IMAD.X R3, RZ, RZ, R7, P2 ;  /* 0x000000ffff037224 */ /* 0x000fca00010e0607 */
[----:B------:R-:W-:Y:S01]  /*1f6d0*/  @!PT LDS RZ, [RZ] ;  /* 0x00000000fffff984 */ /* 0x000fe20000000800 */
[----:B------:R-:W-:Y:S01]  /*1f6e0*/  @!PT LDS RZ, [RZ] ;  /* 0x00000000fffff984 */ /* 0x000fe20000000800 */
[----:B------:R-:W-:Y:S01]  /*1f6f0*/  @!PT LDS RZ, [RZ] ;  /* 0x00000000fffff984 */ /* 0x000fe20000000800 */
[----:B------:R0:W-:Y:S01]  /*1f700*/  LDGSTS.E.BYPASS.LTC128B.128 [R4+0xc00], desc[UR38][R2.64], !P3 ;  /* 0x00c0000002047fae */ /* 0x0001e2000d901d66 */
[----:B------:R-:W-:Y:S02]  /*1f710*/  MOV R13, R23 ;  /* 0x00000017000d7202 */ /* 0x000fe40000000f00 */
[C---:B------:R-:W-:Y:S01]  /*1f720*/  ISETP.LT.OR P3, PT, R6.reuse, 0x21, P1 ;  /* 0x000000210600780c */ /* 0x040fe20000f61670 */
[----:B------:R0:W-:Y:S01]  /*1f730*/  LDGSTS.E.BYPASS.LTC128B.128 [R4+0x4c00], desc[UR38][R2.64+0x80], !P4 ;  /* 0x04c0008002047fae */ /* 0x0001e2000e101d66 */
[----:B------:R-:W-:Y:S01]  /*1f740*/  ISETP.LT.OR P4, PT, R6, 0x21, P0 ;  /* 0x000000210600780c */ /* 0x000fe20000781670 */
[----:B------:R-:W-:-:S12]  /*1f750*/  IMAD.MOV.U32 R8, RZ, RZ, R14 ;  /* 0x000000ffff087224 */ /* 0x000fd800078e000e */
[----:B0-----:R-:W-:Y:S05]  /*1f760*/  WARPSYNC.COLLECTIVE R15, `(.L_x_976) ;  /* 0x000000000f087348 */ /* 0x001fea0003c00000 */
[----:B------:R1:W2:Y:S02]  /*1f770*/  SHFL.IDX P6, R14, R13, R12, R11 ;  /* 0x0000000c0d0e7389 */ /* 0x0002a400000c000b */
[----:B012---:R-:W-:Y:S01]  /*1f780*/  ENDCOLLECTIVE ;  /* 0x000000000000791b */ /* 0x007fe20003800000 */
.L_x_976:
[----:B------:R-:W-:Y:S02]  /*1f790*/  IMAD.MOV.U32 R13, RZ, RZ, R24 ;  /* 0x000000ffff0d7224 */ /* 0x000fe400078e0018 */
[----:B------:R-:W-:Y:S01]  /*1f7a0*/  IMAD.MOV.U32 R12, RZ, RZ, 0x3 ;  /* 0x00000003ff0c7424 */ /* 0x000fe200078e00ff */
[----:B------:R-:W-:-:S13]  /*1f7b0*/  IADD3 R2, P2, R14, R5, RZ ;  /* 0x000000050e027210 */ /* 0x000fda0007f5e0ff */
[----:B------:R-:W-:Y:S05]  /*1f7c0*/  WARPSYNC.COLLECTIVE R15, `(.L_x_977) ;  /* 0x000000000f087348 */ /* 0x000fea0003c00000 */
[----:B------:R0:W1:Y:S02]  /*1f7d0*/  SHFL.IDX P6, R14, R13, R12, R11 ;  /* 0x0000000c0d0e7389 */ /* 0x00006400000c000b */
[----:B01----:R-:W-:Y:S01]  /*1f7e0*/  ENDCOLLECTIVE ;  /* 0x000000000000791b */ /* 0x003fe20003800000 */
.L_x_977:
        /* <DEDUP_REMOVED lines=13> */
.L_x_978:
[----:B------:R-:W-:Y:S01]  /*1f8c0*/  IMAD.MOV.U32 R13, RZ, RZ, R24 ;  /* 0x000000ffff0d7224 */ /* 0x000fe200078e0018 */
[----:B------:R-:W-:Y:S02]  /*1f8d0*/  MOV R12, 0x4 ;  /* 0x00000004000c7802 */ /* 0x000fe40000000f00 */
[----:B------:R-:W-:-:S13]  /*1f8e0*/  IADD3 R2, P2, R14, R5, RZ ;  /* 0x000000050e027210 */ /* 0x000fda0007f5e0ff */
[----:B------:R-:W-:Y:S05]  /*1f8f0*/  WARPSYNC.COLLECTIVE R15, `(.L_x_979) ;  /* 0x000000000f087348 */ /* 0x000fea0003c00000 */
[----:B------:R0:W1:Y:S02]  /*1f900*/  SHFL.IDX P6, R14, R13, R12, R11 ;  /* 0x0000000c0d0e7389 */ /* 0x00006400000c000b */
[----:B01----:R-:W-:Y:S01]  /*1f910*/  ENDCOLLECTIVE ;  /* 0x000000000000791b */ /* 0x003fe20003800000 */
.L_x_979:
        /* <DEDUP_REMOVED lines=13> */
.L_x_980:
[----:B------:R-:W-:Y:S02]  /*1f9f0*/  IMAD.MOV.U32 R13, RZ, RZ, R24 ;  /* 0x000000ffff0d7224 */ /* 0x000fe400078e0018 */
[----:B------:R-:W-:Y:S02]  /*1fa00*/  IMAD.MOV.U32 R12, RZ, RZ, 0x5 ;  /* 0x00000005ff0c7424 */ /* 0x000fe400078e00ff */
[----:B------:R-:W-:-:S07]  /*1fa10*/  IMAD.MOV.U32 R10, RZ, RZ, R14 ;  /* 0x000000ffff0a7224 */ /* 0x000fce00078e000e */
[----:B------:R-:W-:Y:S05]  /*1fa20*/  WARPSYNC.COLLECTIVE R15, `(.L_x_981) ;  /* 0x000000000f087348 */ /* 0x000fea0003c00000 */
[----:B------:R0:W1:Y:S02]  /*1fa30*/  SHFL.IDX P6, R14, R13, R12, R11 ;  /* 0x0000000c0d0e7389 */ /* 0x00006400000c000b */
[----:B01----:R-:W-:Y:S01]  /*1fa40*/  ENDCOLLECTIVE ;  /* 0x000000000000791b */ /* 0x003fe20003800000 */
.L_x_981:
        /* <DEDUP_REMOVED lines=14> */
.L_x_982:
[----:B------:R-:W-:Y:S02]  /*1fb30*/  IMAD.MOV.U32 R13, RZ, RZ, R24 ;  /* 0x000000ffff0d7224 */ /* 0x000fe400078e0018 */
[----:B------:R-:W-:Y:S01]  /*1fb40*/  IMAD.MOV.U32 R12, RZ, RZ, 0x6 ;  /* 0x00000006ff0c7424 */ /* 0x000fe200078e00ff */
[----:B------:R-:W-:-:S13]  /*1fb50*/  IADD3 R2, P2, R14, R5, RZ ;  /* 0x000000050e027210 */ /* 0x000fda0007f5e0ff */
[----:B------:R-:W-:Y:S05]  /*1fb60*/  WARPSYNC.COLLECTIVE R15, `(.L_x_983) ;  /* 0x000000000f087348 */ /* 0x000fea0003c00000 */
[----:B------:R0:W1:Y:S02]  /*1fb70*/  SHFL.IDX P6, R14, R13, R12, R11 ;  /* 0x0000000c0d0e7389 */ /* 0x00006400000c000b */
[----:B01----:R-:W-:Y:S01]  /*1fb80*/  ENDCOLLECTIVE ;  /* 0x000000000000791b */ /* 0x003fe20003800000 */
.L_x_983:
        /* <DEDUP_REMOVED lines=13> */
.L_x_984:
[----:B------:R-:W-:Y:S01]  /*1fc60*/  MOV R13, R24 ;  /* 0x00000018000d7202 */ /* 0x000fe20000000f00 */
[----:B------:R-:W-:Y:S02]  /*1fc70*/  IMAD.MOV.U32 R12, RZ, RZ, 0x7 ;  /* 0x00000007ff0c7424 */ /* 0x000fe400078e00ff */
[----:B------:R-:W-:-:S07]  /*1fc80*/  IMAD.MOV.U32 R10, RZ, RZ, R14 ;  /* 0x000000ffff0a7224 */ /* 0x000fce00078e000e */
[----:B------:R-:W-:Y:S05]  /*1fc90*/  WARPSYNC.COLLECTIVE R15, `(.L_x_985) ;  /* 0x000000000f087348 */ /* 0x000fea0003c00000 */
[----:B------:R0:W1:Y:S02]  /*1fca0*/  SHFL.IDX P6, R14, R13, R12, R11 ;  /* 0x0000000c0d0e7389 */ /* 0x00006400000c000b */
[----:B01----:R-:W-:Y:S01]  /*1fcb0*/  ENDCOLLECTIVE ;  /* 0x000000000000791b */ /* 0x003fe20003800000 */
.L_x_985:
        /* <DEDUP_REMOVED lines=12> */
.L_x_986:
[----:B------:R-:W-:Y:S05]  /*1fd80*/  BRA `(.L_x_987) ;  /* 0xffffff9c00e07947 */ /* 0x000fea000383ffff */
.L_x_774:
        /* <DEDUP_REMOVED lines=8> */
.L_x_989:
[----:B------:R-:W-:Y:S05]  /*1fe10*/  BSYNC B0 ;  /* 0x0000000000007941 */ /* 0x000fea0003800000 */
.L_x_988:
[----:B------:R-:W-:Y:S01]  /*1fe20*/  IMAD.MOV.U32 R13, RZ, RZ, R16 ;  /* 0x000000ffff0d7224 */ /* 0x000fe200078e0010 */
[----:B------:R-:W-:Y:S01]  /*1fe30*/  MOV R5, R14 ;  /* 0x0000000e00057202 */ /* 0x000fe20000000f00 */
[----:B------:R-:W-:Y:S02]  /*1fe40*/  IMAD.MOV.U32 R12, RZ, RZ, 0x1 ;  /* 0x00000001ff0c7424 */ /* 0x000fe400078e00ff */
[----:B------:R-:W-:Y:S02]  /*1fe50*/  IMAD.MOV.U32 R11, RZ, RZ, 0x1f ;  /* 0x0000001fff0b7424 */ /* 0x000fe400078e00ff */
[----:B------:R-:W-:Y:S02]  /*1fe60*/  IMAD.MOV.U32 R15, RZ, RZ, -0x1 ;  /* 0xffffffffff0f7424 */ /* 0x000fe400078e00ff */
[----:B------:R-:W-:-:S07]  /*1fe70*/  IMAD.IADD R7, R19, 0x1, R8 ;  /* 0x0000000113077824 */ /* 0x000fce00078e0208 */
[----:B------:R-:W-:Y:S05]  /*1fe80*/  WARPSYNC.COLLECTIVE R15, `(.L_x_990) ;  /* 0x000000000f087348 */ /* 0x000fea0003c00000 */
[----:B------:R0:W1:Y:S02]  /*1fe90*/  SHFL.IDX P6, R14, R13, R12, R11 ;  /* 0x0000000c0d0e7389 */ /* 0x00006400000c000b */
[----:B01----:R-:W-:Y:S01]  /*1fea0*/  ENDCOLLECTIVE ;  /* 0x000000000000791b */ /* 0x003fe20003800000 */
.L_x_990:
        /* <DEDUP_REMOVED lines=18> */
.L_x_991:
[----:B------:R-:W-:Y:S01]  /*1ffd0*/  IMAD.MOV.U32 R12, RZ, RZ, 0x2 ;  /* 0x00000002ff0c7424 */ /* 0x000fe200078e00ff */
[----:B------:R-:W-:-:S05]  /*1ffe0*/  SEL R7, R14, RZ, P1 ;  /* 0x000000ff0e077207 */ /* 0x000fca0000800000 */
[----:B------:R-:W-:-:S04]  /*1fff0*/  IMAD.IADD R6, R4, 0x1, R7 ;  /* 0x0000000104067824 */ /* 0x000fc800078e0207 */
[----:B------:R-:W-:-:S07]  /*20000*/  IMAD.MOV.U32 R13, RZ, RZ, R6 ;  /* 0x000000ffff0d7224 */ /* 0x000fce00078e0006 */
[----:B------:R-:W-:Y:S05]  /*20010*/  WARPSYNC.COLLECTIVE R15, `(.L_x_992) ;  /* 0x000000000f087348 */ /* 0x000fea0003c00000 */
[----:B------:R0:W1:Y:S02]  /*20020*/  SHFL.UP P6, R14, R13, R12, R11 ;  /* 0x0400000c0d0e7389 */ /* 0x00006400000c000b */
[----:B01----:R-:W-:Y:S01]  /*20030*/  ENDCOLLECTIVE ;  /* 0x000000000000791b */ /* 0x003fe20003800000 */
.L_x_992:
[----:B------:R-:W-:Y:S02]  /*20040*/  MOV R12, 0x4 ;  /* 0x00000004000c7802 */ /* 0x000fe40000000f00 */
[----:B------:R-:W-:-:S05]  /*20050*/  SEL R7, R14, RZ, P2 ;  /* 0x000000ff0e077207 */ /* 0x000fca0001000000 */
[----:B------:R-:W-:-:S04]  /*20060*/  IMAD.IADD R7, R6, 0x1, R7 ;  /* 0x0000000106077824 */ /* 0x000fc800078e0207 */
[----:B------:R-:W-:-:S07]  /*20070*/  IMAD.MOV.U32 R13, RZ, RZ, R7 ;  /* 0x000000ffff0d7224 */ /* 0x000fce00078e0007 */
[----:B------:R-:W-:Y:S05]  /*20080*/  WARPSYNC.COLLECTIVE R15, `(.L_x_993) ;  /* 0x000000000f087348 */ /* 0x000fea0003c00000 */
[----:B------:R0:W1:Y:S02]  /*20090*/  SHFL.UP P6, R14, R13, R12, R11 ;  /* 0x0400000c0d0e7389 */ /* 0x00006400000c000b */
[----:B01----:R-:W-:Y:S01]  /*200a0*/  ENDCOLLECTIVE ;  /* 0x000000000000791b */ /* 0x003fe20003800000 */
.L_x_993:
[----:B------:R-:W-:Y:S01]  /*200b0*/  IMAD.MOV.U32 R12, RZ, RZ, 0x8 ;  /* 0x00000008ff0c7424 */ /* 0x000fe200078e00ff */
[----:B------:R-:W-:-:S05]  /*200c0*/  SEL R2, R14, RZ, P3 ;  /* 0x000000ff0e027207 */ /* 0x000fca0001800000 */
[----:B------:R-:W-:-:S04]  /*200d0*/  IMAD.IADD R2, R7, 0x1, R2 ;  /* 0x0000000107027824 */ /* 0x000fc800078e0202 */
[----:B------:R-:W-:-:S07]  /*200e0*/  IMAD.MOV.U32 R13, RZ, RZ, R2 ;  /* 0x000000ffff0d7224 */ /* 0x000fce00078e0002 */
[----:B------:R-:W-:Y:S05]  /*200f0*/  WARPSYNC.COLLECTIVE R15, `(.L_x_994) ;  /* 0x000000000f087348 */ /* 0x000fea0003c00000 */
[----:B------:R0:W1:Y:S02]  /*20100*/  SHFL.UP P6, R14, R13, R12, R11 ;  /* 0x0400000c0d0e7389 */ /* 0x00006400000c000b */
[----:B01----:R-:W-:Y:S01]  /*20110*/  ENDCOLLECTIVE ;  /* 0x000000000000791b */ /* 0x003fe20003800000 */
.L_x_994:
[----:B------:R-:W-:Y:S01]  /*20120*/  IMAD.MOV.U32 R12, RZ, RZ, 0x10 ;  /* 0x00000010ff0c7424 */ /* 0x000fe200078e00ff */
[----:B------:R-:W-:-:S05]  /*20130*/  SEL R3, R14, RZ, P4 ;  /* 0x000000ff0e037207 */ /* 0x000fca0002000000 */
[----:B------:R-:W-:-:S04]  /*20140*/  IMAD.IADD R3, R2, 0x1, R3 ;  /* 0x0000000102037824 */ /* 0x000fc800078e0203 */
[----:B------:R-:W-:-:S07]  /*20150*/  IMAD.MOV.U32 R13, RZ, RZ, R3 ;  /* 0x000000ffff0d7224 */ /* 0x000fce00078e0003 */
[----:B------:R-:W-:Y:S05]  /*20160*/  WARPSYNC.COLLECTIVE R15, `(.L_x_995) ;  /* 0x000000000f087348 */ /* 0x000fea0003c00000 */
[----:B------:R0:W1:Y:S02]  /*20170*/  SHFL.UP P6, R14, R13, R12, R11 ;  /* 0x0400000c0d0e7389 */ /* 0x00006400000c000b */
[----:B01----:R-:W-:Y:S01]  /*20180*/  ENDCOLLECTIVE ;  /* 0x000000000000791b */ /* 0x003fe20003800000 */
.L_x_995:
        /* <DEDUP_REMOVED lines=8> */
.L_x_996:
[----:B------:R-:W-:Y:S05]  /*20210*/  BRA `(.L_x_997) ;  /* 0xffffff9c00ec7947 */ /* 0x000fea000383ffff */
.L_x_779:
[----:B------:R-:W-:Y:S01]  /*20220*/  BSSY B0, `(.L_x_998) ;  /* 0x0000008000007945 */ /* 0x000fe20003800000 */
[----:B-----5:R-:W-:Y:S02]  /*20230*/  IMAD.MOV.U32 R13, RZ, RZ, R4 ;  /* 0x000000ffff0d7224 */ /* 0x020fe400078e0004 */
[----:B------:R-:W-:Y:S02]  /*20240*/  IMAD.MOV.U32 R12, RZ, RZ, 0x1 ;  /* 0x00000001ff0c7424 */ /* 0x000fe400078e00ff */
[----:B------:R-:W-:Y:S02]  /*20250*/  IMAD.MOV.U32 R11, RZ, RZ, RZ ;  /* 0x000000ffff0b7224 */ /* 0x000fe400078e00ff */
[----:B------:R-:W-:-:S07]  /*20260*/  IMAD.MOV.U32 R15, RZ, RZ, -0x1 ;  /* 0xffffffffff0f7424 */ /* 0x000fce00078e00ff */
[----:B0-----:R-:W-:Y:S05]  /*20270*/  WARPSYNC.COLLECTIVE R15, `(.L_x_999) ;  /* 0x000000000f087348 */ /* 0x001fea0003c00000 */
[----:B------:R1:W2:Y:S02]  /*20280*/  SHFL.UP P6, R14, R13, R12, R11 ;  /* 0x0400000c0d0e7389 */ /* 0x0002a400000c000b */
[----:B012---:R-:W-:Y:S01]  /*20290*/  ENDCOLLECTIVE ;  /* 0x000000000000791b */ /* 0x007fe20003800000 */
.L_x_999:
[----:B------:R-:W-:Y:S05]  /*202a0*/  BSYNC B0 ;  /* 0x0000000000007941 */ /* 0x000fea0003800000 */
.L_x_998:
        /* <DEDUP_REMOVED lines=8> */
.L_x_1000:
[----:B------:R-:W-:Y:S01]  /*20330*/  IMAD.MOV.U32 R12, RZ, RZ, 0x4 ;  /* 0x00000004ff0c7424 */ /* 0x000fe200078e00ff */
[----:B------:R-:W-:-:S05]  /*20340*/  SEL R0, R14, RZ, P2 ;  /* 0x000000ff0e007207 */ /* 0x000fca0001000000 */
[----:B------:R-:W-:-:S04]  /*20350*/  IMAD.IADD R0, R13, 0x1, R0 ;  /* 0x000000010d007824 */ /* 0x000fc800078e0200 */
[----:B------:R-:W-:-:S07]  /*20360*/  IMAD.MOV.U32 R13, RZ, RZ, R0 ;  /* 0x000000ffff0d7224 */ /* 0x000fce00078e0000 */
[----:B------:R-:W-:Y:S05]  /*20370*/  WARPSYNC.COLLECTIVE R15, `(.L_x_1001) ;  /* 0x000000000f087348 */ /* 0x000fea0003c00000 */
[----:B------:R0:W1:Y:S02]  /*20380*/  SHFL.UP P6, R14, R13, R12, R11 ;  /* 0x0400000c0d0e7389 */ /* 0x00006400000c000b */
[----:B01----:R-:W-:Y:S01]  /*20390*/  ENDCOLLECTIVE ;  /* 0x000000000000791b */ /* 0x003fe20003800000 */
.L_x_1001:
[----:B------:R-:W-:Y:S02]  /*203a0*/  MOV R12, 0x8 ;  /* 0x00000008000c7802 */ /* 0x000fe40000000f00 */
[----:B------:R-:W-:-:S05]  /*203b0*/  SEL R3, R14, RZ, P3 ;  /* 0x000000ff0e037207 */ /* 0x000fca0001800000 */
[----:B------:R-:W-:-:S04]  /*203c0*/  IMAD.IADD R2, R0, 0x1, R3 ;  /* 0x0000000100027824 */ /* 0x000fc800078e0203 */
[----:B------:R-:W-:-:S07]  /*203d0*/  IMAD.MOV.U32 R13, RZ, RZ, R2 ;  /* 0x000000ffff0d7224 */ /* 0x000fce00078e0002 */
[----:B------:R-:W-:Y:S05]  /*203e0*/  WARPSYNC.COLLECTIVE R15, `(.L_x_1002) ;  /* 0x000000000f087348 */ /* 0x000fea0003c00000 */
[----:B------:R0:W1:Y:S02]  /*203f0*/  SHFL.UP P6, R14, R13, R12, R11 ;  /* 0x0400000c0d0e7389 */ /* 0x00006400000c000b */
[----:B01----:R-:W-:Y:S01]  /*20400*/  ENDCOLLECTIVE ;  /* 0x000000000000791b */ /* 0x003fe20003800000 */
.L_x_1002:
[----:B------:R-:W-:Y:S01]  /*20410*/  IMAD.MOV.U32 R12, RZ, RZ, 0x10 ;  /* 0x00000010ff0c7424 */ /* 0x000fe200078e00ff */
[----:B------:R-:W-:-:S05]  /*20420*/  SEL R3, R14, RZ, P4 ;  /* 0x000000ff0e037207 */ /* 0x000fca0002000000 */
[----:B------:R-:W-:-:S04]  /*20430*/  IMAD.IADD R3, R2, 0x1, R3 ;  /* 0x0000000102037824 */ /* 0x000fc800078e0203 */
[----:B------:R-:W-:-:S07]  /*20440*/  IMAD.MOV.U32 R13, RZ, RZ, R3 ;  /* 0x000000ffff0d7224 */ /* 0x000fce00078e0003 */
[----:B------:R-:W-:Y:S05]  /*20450*/  WARPSYNC.COLLECTIVE R15, `(.L_x_1003) ;  /* 0x000000000f087348 */ /* 0x000fea0003c00000 */
[----:B------:R0:W1:Y:S02]  /*20460*/  SHFL.UP P6, R14, R13, R12, R11 ;  /* 0x0400000c0d0e7389 */ /* 0x00006400000c000b */
[----:B01----:R-:W-:Y:S01]  /*20470*/  ENDCOLLECTIVE ;  /* 0x000000000000791b */ /* 0x003fe20003800000 */
.L_x_1003:
[----:B------:R-:W-:Y:S02]  /*20480*/  IMAD.MOV.U32 R12, RZ, RZ, 0x1f ;  /* 0x0000001fff0c7424 */ /* 0x000fe400078e00ff */
[----:B------:R-:W-:Y:S01]  /*20490*/  IMAD.MOV.U32 R11, RZ, RZ, 0x1f ;  /* 0x0000001fff0b7424 */ /* 0x000fe200078e00ff */
[----:B------:R-:W-:-:S05]  /*204a0*/  SEL R2, R14, RZ, P5 ;  /* 0x000000ff0e027207 */ /* 0x000fca0002800000 */
[----:B------:R-:W-:-:S04]  /*204b0*/  IMAD.IADD R2, R3, 0x1, R2 ;  /* 0x0000000103027824 */ /* 0x000fc800078e0202 */
[----:B------:R-:W-:-:S07]  /*204c0*/  IMAD.MOV.U32 R13, RZ, RZ, R2 ;  /* 0x000000ffff0d7224 */ /* 0x000fce00078e0002 */
[----:B------:R-:W-:Y:S05]  /*204d0*/  WARPSYNC.COLLECTIVE R15, `(.L_x_1004) ;  /* 0x000000000f087348 */ /* 0x000fea0003c00000 */
[----:B------:R0:W1:Y:S02]  /*204e0*/  SHFL.IDX P6, R14, R13, R12, R11 ;  /* 0x0000000c0d0e7389 */ /* 0x00006400000c000b */
[----:B01----:R-:W-:Y:S01]  /*204f0*/  ENDCOLLECTIVE ;  /* 0x000000000000791b */ /* 0x003fe20003800000 */
.L_x_1004:
[----:B------:R-:W-:Y:S05]  /*20500*/  BRA `(.L_x_1005) ;  /* 0xffffff9c00cc7947 */ /* 0x000fea000383ffff */
.L_x_781:
[----:B------:R-:W-:Y:S01]  /*20510*/  BSSY B0, `(.L_x_1006) ;  /* 0x0000006000007945 */ /* 0x000fe20003800000 */
[----:B------:R-:W-:Y:S02]  /*20520*/  PLOP3.LUT P6, PT, P6, PT, PT, 0x8, 0x0 ;  /* 0x000000000000781c */ /* 0x000fe400037ce170 */
[----:B------:R-:W-:-:S11]  /*20530*/  MOV R15, 0xffffffff ;  /* 0xffffffff000f7802 */ /* 0x000fd60000000f00 */
[----:B0-----:R-:W-:Y:S05]  /*20540*/  WARPSYNC.COLLECTIVE R15, `(.L_x_1007) ;  /* 0x000000000f087348 */ /* 0x001fea0003c00000 */
[----:B------:R-:W-:Y:S01]  /*20550*/  VOTE.ANY R14, PT, P6 ;  /* 0x00000000000e7806 */ /* 0x000fe200030e0100 */
[----:B0-----:R-:W-:Y:S06]  /*20560*/  ENDCOLLECTIVE ;  /* 0x000000000000791b */ /* 0x001fec0003800000 */
.L_x_1007:
[----:B------:R-:W-:Y:S05]  /*20570*/  BSYNC B0 ;  /* 0x0000000000007941 */ /* 0x000fea0003800000 */
.L_x_1006:
[----:B------:R-:W-:Y:S02]  /*20580*/  IMAD.MOV.U32 R3, RZ, RZ, R14 ;  /* 0x000000ffff037224 */ /* 0x000fe400078e000e */
[----:B------:R-:W-:Y:S02]  /*20590*/  IMAD.MOV.U32 R13, RZ, RZ, R4 ;  /* 0x000000ffff0d7224 */ /* 0x000fe400078e0004 */
[----:B------:R-:W0:Y:S01]  /*205a0*/  POPC R0, R3 ;  /* 0x0000000300007309 */ /* 0x000e220000000000 */
[----:B------:R-:W-:Y:S02]  /*205b0*/  IMAD.MOV.U32 R11, RZ, RZ, 0x1f ;  /* 0x0000001fff0b7424 */ /* 0x000fe400078e00ff */
[----:B------:R-:W-:Y:S02]  /*205c0*/  IMAD.MOV.U32 R15, RZ, RZ, -0x1 ;  /* 0xffffffffff0f7424 */ /* 0x000fe400078e00ff */
[----:B0-----:R-:W-:-:S07]  /*205d0*/  IMAD.MOV.U32 R12, RZ, RZ, R0 ;  /* 0x000000ffff0c7224 */ /* 0x001fce00078e0000 */
[----:B------:R-:W-:Y:S05]  /*205e0*/  WARPSYNC.COLLECTIVE R15, `(.L_x_1008) ;  /* 0x000000000f087348 */ /* 0x000fea0003c00000 */
[----:B------:R0:W1:Y:S02]  /*205f0*/  SHFL.IDX P6, R14, R13, R12, R11 ;  /* 0x0000000c0d0e7389 */ /* 0x00006400000c000b */
[----:B01----:R-:W-:Y:S01]  /*20600*/  ENDCOLLECTIVE ;  /* 0x000000000000791b */ /* 0x003fe20003800000 */
.L_x_1008:
[----:B------:R-:W-:Y:S01]  /*20610*/  IMAD.MOV.U32 R4, RZ, RZ, R14 ;  /* 0x000000ffff047224 */ /* 0x000fe200078e000e */
[----:B------:R-:W-:Y:S06]  /*20620*/  BRA `(.L_x_1009) ;  /* 0xffffff9c00bc7947 */ /* 0x000fec000383ffff */
.L_x_783:
[----:B------:R-:W-:Y:S01]  /*20630*/  BSSY B0, `(.L_x_1010) ;  /* 0x0000007000007945 */ /* 0x000fe20003800000 */
[----:B------:R-:W-:Y:S01]  /*20640*/  IMAD.MOV.U32 R13, RZ, RZ, R2 ;  /* 0x000000ffff0d7224 */ /* 0x000fe200078e0002 */
[----:B------:R-:W-:Y:S01]  /*20650*/  MOV R11, 0x1f ;  /* 0x0000001f000b7802 */ /* 0x000fe20000000f00 */
[----:B------:R-:W-:-:S07]  /*20660*/  IMAD.MOV.U32 R15, RZ, RZ, -0x1 ;  /* 0xffffffffff0f7424 */ /* 0x000fce00078e00ff */
[----:B012---:R-:W-:Y:S05]  /*20670*/  WARPSYNC.COLLECTIVE R15, `(.L_x_1011) ;  /* 0x000000000f087348 */ /* 0x007fea0003c00000 */
[----:B------:R3:W4:Y:S02]  /*20680*/  SHFL.IDX P6, R14, R13, R12, R11 ;  /* 0x0000000c0d0e7389 */ /* 0x00072400000c000b */
[----:B01234-:R-:W-:Y:S01]  /*20690*/  ENDCOLLECTIVE ;  /* 0x000000000000791b */ /* 0x01ffe20003800000 */
.L_x_1011:
[----:B------:R-:W-:Y:S05]  /*206a0*/  BSYNC B0 ;  /* 0x0000000000007941 */ /* 0x000fea0003800000 */
.L_x_1010:
[----:B------:R-:W-:Y:S05]  /*206b0*/  BRA `(.L_x_782) ;  /* 0xffffff9c00b47947 */ /* 0x000fea000383ffff */
.L_x_787:
[----:B0-----:R0:W1:Y:S02]  /*206c0*/  SYNCS.PHASECHK.TRANS64.TRYWAIT P0, [R4+URZ+0x28820], R0 ;  /* 0x02882000040075a7 */ /* 0x001064000800017f */
[----:B-1----:R-:W-:Y:S05]  /*206d0*/  @!P0 NANOSLEEP.SYNCS 0x989680 ;  /* 0x009896800000895d */ /* 0x002fea0003900000 */
[----:B------:R-:W1:Y:S02]  /*206e0*/  @!P0 SYNCS.PHASECHK.TRANS64 P0, [R4+URZ+0x28820], R0 ;  /* 0x02882000040085a7 */ /* 0x000e64000800007f */
[----:B-1----:R-:W-:Y:S05]  /*206f0*/  @!P0 BRA `(.L_x_787) ;  /* 0xfffffffc00f08947 */ /* 0x002fea000383ffff */
[----:B------:R-:W-:Y:S05]  /*20700*/  BRA `(.L_x_1012) ;  /* 0xffffffa000a07947 */ /* 0x000fea000383ffff */
.L_x_788:
[----:B------:R-:W1:Y:S01]  /*20710*/  S2R R2, SR_TID.X ;  /* 0x0000000000027919 */ /* 0x000e620000002100 */
[----:B------:R-:W-:Y:S01]  /*20720*/  BSSY B0, `(.L_x_1013) ;  /* 0x000000a000007945 */ /* 0x000fe20003800000 */
[----:B------:R-:W-:Y:S02]  /*20730*/  IMAD.MOV.U32 R12, RZ, RZ, RZ ;  /* 0x000000ffff0c7224 */ /* 0x000fe400078e00ff */
[----:B------:R-:W-:Y:S02]  /*20740*/  IMAD.MOV.U32 R11, RZ, RZ, 0x1f ;  /* 0x0000001fff0b7424 */ /* 0x000fe400078e00ff */
[----:B------:R-:W-:Y:S01]  /*20750*/  IMAD.MOV.U32 R15, RZ, RZ, -0x1 ;  /* 0xffffffffff0f7424 */ /* 0x000fe200078e00ff */
[----:B-1----:R-:W-:-:S04]  /*20760*/  SHF.R.U32.HI R2, RZ, 0x5, R2 ;  /* 0x00000005ff027819 */ /* 0x002fc80000011602 */
[----:B------:R-:W-:-:S05]  /*20770*/  LOP3.LUT R2, R2, 0x3, RZ, 0xc0, !PT ;  /* 0x0000000302027812 */ /* 0x000fca00078ec0ff */
[----:B------:R-:W-:-:S07]  /*20780*/  IMAD.MOV.U32 R13, RZ, RZ, R2 ;  /* 0x000000ffff0d7224 */ /* 0x000fce00078e0002 */
[----:B0-2---:R-:W-:Y:S05]  /*20790*/  WARPSYNC.COLLECTIVE R15, `(.L_x_1014) ;  /* 0x000000000f087348 */ /* 0x005fea0003c00000 */
[----:B------:R1:W3:Y:S02]  /*207a0*/  SHFL.IDX P6, R14, R13, R12, R11 ;  /* 0x0000000c0d0e7389 */ /* 0x0002e400000c000b */
[----:B0123--:R-:W-:Y:S01]  /*207b0*/  ENDCOLLECTIVE ;  /* 0x000000000000791b */ /* 0x00ffe20003800000 */
.L_x_1014:
[----:B------:R-:W-:Y:S05]  /*207c0*/  BSYNC B0 ;  /* 0x0000000000007941 */ /* 0x000fea0003800000 */
.L_x_1013:
[----:B------:R-:W-:Y:S05]  /*207d0*/  BRA `(.L_x_1015) ;  /* 0xffffffa000887947 */ /* 0x000fea000383ffff */
.L_x_789:
[----:B------:R-:W-:Y:S01]  /*207e0*/  BSSY B0, `(.L_x_1016) ;  /* 0x0000006000007945 */ /* 0x000fe20003800000 */
[----:B------:R-:W-:-:S07]  /*207f0*/  IMAD.MOV.U32 R15, RZ, RZ, -0x1 ;  /* 0xffffffffff0f7424 */ /* 0x000fce00078e00ff */
[----:B0-2---:R-:W-:Y:S05]  /*20800*/  WARPSYNC.COLLECTIVE R15, `(.L_x_1017) ;  /* 0x000000000f0c7348 */ /* 0x005fea0003c00000 */
[----:B------:R-:W-:Y:S02]  /*20810*/  ELECT P6, UR62, PT ;  /* 0x00000000003e782f */ /* 0x000fe400038c0000 */
[----:B------:R-:W-:Y:S01]  /*20820*/  MOV R14, UR62 ;  /* 0x0000003e000e7c02 */ /* 0x000fe20008000f00 */
[----:B0-2---:R-:W-:Y:S10]  /*20830*/  ENDCOLLECTIVE ;  /* 0x000000000000791b */ /* 0x005ff40003800000 */
.L_x_1017:
[----:B------:R-:W-:Y:S05]  /*20840*/  BSYNC B0 ;  /* 0x0000000000007941 */ /* 0x000fea0003800000 */
.L_x_1016:
[----:B------:R-:W-:Y:S05]  /*20850*/  BRA `(.L_x_1018) ;  /* 0xffffffa0007c7947 */ /* 0x000fea000383ffff */
.L_x_791:
[----:B0-----:R0:W1:Y:S02]  /*20860*/  SYNCS.PHASECHK.TRANS64.TRYWAIT P1, [R5+URZ+0x28840], R0 ;  /* 0x02884000050075a7 */ /* 0x001064000802017f */
[----:B-1----:R-:W-:Y:S05]  /*20870*/  @!P1 NANOSLEEP.SYNCS 0x989680 ;  /* 0x009896800000995d */ /* 0x002fea0003900000 */
[----:B------:R-:W1:Y:S02]  /*20880*/  @!P1 SYNCS.PHASECHK.TRANS64 P1, [R5+URZ+0x28840], R0 ;  /* 0x02884000050095a7 */ /* 0x000e64000802007f */
[----:B-1----:R-:W-:Y:S05]  /*20890*/  @!P1 BRA `(.L_x_791) ;  /* 0xfffffffc00f09947 */ /* 0x002fea000383ffff */
[----:B------:R-:W-:Y:S05]  /*208a0*/  BRA `(.L_x_1019) ;  /* 0xffffffa0009c7947 */ /* 0x000fea000383ffff */
.L_x_793:
[----:B-1----:R1:W3:Y:S02]  /*208b0*/  SYNCS.PHASECHK.TRANS64.TRYWAIT P1, [R25+URZ+0x28840], R2 ;  /* 0x02884002190075a7 */ /* 0x0022e4000802017f */
[----:B---3--:R-:W-:Y:S05]  /*208c0*/  @!P1 NANOSLEEP.SYNCS 0x989680 ;  /* 0x009896800000995d */ /* 0x008fea0003900000 */
[----:B------:R-:W3:Y:S02]  /*208d0*/  @!P1 SYNCS.PHASECHK.TRANS64 P1, [R25+URZ+0x28840], R2 ;  /* 0x02884002190095a7 */ /* 0x000ee4000802007f */
[----:B---3--:R-:W-:Y:S05]  /*208e0*/  @!P1 BRA `(.L_x_793) ;  /* 0xfffffffc00f09947 */ /* 0x008fea000383ffff */
[----:B------:R-:W-:Y:S05]  /*208f0*/  BRA `(.L_x_1020) ;  /* 0xffffffa000a87947 */ /* 0x000fea000383ffff */
.L_x_795:
[----:B---3--:R3:W4:Y:S02]  /*20900*/  SYNCS.PHASECHK.TRANS64.TRYWAIT P1, [R5+URZ+0x28860], R0 ;  /* 0x02886000050075a7 */ /* 0x008724000802017f */
[----:B----4-:R-:W-:Y:S05]  /*20910*/  @!P1 NANOSLEEP.SYNCS 0x989680 ;  /* 0x009896800000995d */ /* 0x010fea0003900000 */
[----:B------:R-:W4:Y:S02]  /*20920*/  @!P1 SYNCS.PHASECHK.TRANS64 P1, [R5+URZ+0x28860], R0 ;  /* 0x02886000050095a7 */ /* 0x000f24000802007f */
[----:B----4-:R-:W-:Y:S05]  /*20930*/  @!P1 BRA `(.L_x_795) ;  /* 0xfffffffc00f09947 */ /* 0x010fea000383ffff */
[----:B------:R-:W-:Y:S05]  /*20940*/  BRA `(.L_x_1021) ;  /* 0xffffffa000a47947 */ /* 0x000fea000383ffff */
.L_x_1022:
        /* <DEDUP_REMOVED lines=11> */
.L_x_3480:


//--------------------- .text._ZN7cutlass13device_kernelIN5flash11enable_sm90INS1_16FlashAttnFwdSm90INS1_25CollectiveMainloopFwdSm90ILi2EN4cute5tupleIJNS5_1CILi1EEES8_S8_EEENS6_IJNS7_ILi128EEESA_SA_EEELi128ENS_10bfloat16_tEfNS_4arch4Sm90ELb0ELb1ELb1ELb0ELb1ELb0ELb0ELb1ELb1ELb1ELb0ELb0EEENS1_21CollectiveEpilogueFwdISB_S9_SC_SE_Li256ELb0ELb1ELb0ELb0EEENS1_30DynamicPersistentTileSchedulerILi256ELi128ELb0ELb1ELb1EEEEEEEEEvNT_6ParamsE --------------------------
	.section	.text._ZN7cutlass13device_kernelIN5flash11enable_sm90INS1_16FlashAttnFwdSm90INS1_25CollectiveMainloopFwdSm90ILi2EN4cute5tupleIJNS5_1CILi1EEES8_S8_EEENS6_IJNS7_ILi128EEESA_SA_EEELi128ENS_10bfloat16_tEfNS_4arch4Sm90ELb0ELb1ELb1ELb0ELb1ELb0ELb0ELb1ELb1ELb1ELb0ELb0EEENS1_21CollectiveEpilogueFwdISB_S9_SC_SE_Li256ELb0ELb1ELb0ELb0EEENS1_30DynamicPersistentTileSchedulerILi256ELi128ELb0ELb1ELb1EEEEEEEEEvNT_6ParamsE,"ax",@progbits
	.align	128
.text._ZN7cutlass13device_kernelIN5flash11enable_sm90INS1_16FlashAttnFwdSm90INS1_25CollectiveMainloopFwdSm90ILi2EN4cute5tupleIJNS5_1CILi1EEES8_S8_EEENS6_IJNS7_ILi128EEESA_SA_EEELi128ENS_10bfloat16_tEfNS_4arch4Sm90ELb0ELb1ELb1ELb0ELb1ELb0ELb0ELb1ELb1ELb1ELb0ELb0EEENS1_21CollectiveEpilogueFwdISB_S9_SC_SE_Li256ELb0ELb1ELb0ELb0EEENS1_30DynamicPersistentTileSchedulerILi256ELi128ELb0ELb1ELb1EEEEEEEEEvNT_6ParamsE:
        .type           _ZN7cutlass13device_kernelIN5flash11enable_sm90INS1_16FlashAttnFwdSm90INS1_25CollectiveMainloopFwdSm90ILi2EN4cute5tupleIJNS5_1CILi1EEES8_S8_EEENS6_IJNS7_ILi128EEESA_SA_EEELi128ENS_10bfloat16_tEfNS_4arch4Sm90ELb0ELb1ELb1ELb0ELb1ELb0ELb0ELb1ELb1ELb1ELb0ELb0EEENS1_21CollectiveEpilogueFwdISB_S9_SC_SE_Li256ELb0ELb1ELb0ELb0EEENS1_30DynamicPersistentTileSchedulerILi256ELi128ELb0ELb1ELb1EEEEEEEEEvNT_6ParamsE,@function
        .size           _ZN7cutlass13device_kernelIN5flash11enable_sm90INS1_16FlashAttnFwdSm90INS1_25CollectiveMainloopFwdSm90ILi2EN4cute5tupleIJNS5_1CILi1EEES8_S8_EEENS6_IJNS7_ILi128EEESA_SA_EEELi128ENS_10bfloat16_tEfNS_4arch4Sm90ELb0ELb1ELb1ELb0ELb1ELb0ELb0ELb1ELb1ELb1ELb0ELb0EEENS1_21CollectiveEpilogueFwdISB_S9_SC_SE_Li256ELb0ELb1ELb0ELb0EEENS1_30DynamicPersistentTileSchedulerILi256ELi128ELb0ELb1ELb1EEEEEEEEEvNT_6ParamsE,(.L_x_3481 - _ZN7cutlass13device_kernelIN5flash11enable_sm90INS1_16FlashAttnFwdSm90INS1_25CollectiveMainloopFwdSm90ILi2EN4cute5tupleIJNS5_1CILi1EEES8_S8_EEENS6_IJNS7_ILi128EEESA_SA_EEELi128ENS_10bfloat16_tEfNS_4arch4Sm90ELb0ELb1ELb1ELb0ELb1ELb0ELb0ELb1ELb1ELb1ELb0ELb0EEENS1_21CollectiveEpilogueFwdISB_S9_SC_SE_Li256ELb0ELb1ELb0ELb0EEENS1_30DynamicPersistentTileSchedulerILi256ELi128ELb0ELb1ELb1EEEEEEEEEvNT_6ParamsE)
        .other          _ZN7cutlass13device_kernelIN5flash11enable_sm90INS1_16FlashAttnFwdSm90INS1_25CollectiveMainloopFwdSm90ILi2EN4cute5tupleIJNS5_1CILi1EEES8_S8_EEENS6_IJNS7_ILi128EEESA_SA_EEELi128ENS_10bfloat16_tEfNS_4arch4Sm90ELb0ELb1ELb1ELb0ELb1ELb0ELb0ELb1ELb1ELb1ELb0ELb0EEENS1_21CollectiveEpilogueFwdISB_S9_SC_SE_Li256ELb0ELb1ELb0ELb0EEENS1_30DynamicPersistentTileSchedulerILi256ELi128ELb0ELb1ELb1EEEEEEEEEvNT_6ParamsE,@"STO_CUDA_ENTRY STV_DEFAULT"
_ZN7cutlass13device_kernelIN5flash11enable_sm90INS1_16FlashAttnFwdSm90INS1_25CollectiveMainloopFwdSm90ILi2EN4cute5tupleIJNS5_1CILi1EEES8_S8_EEENS6_IJNS7_ILi128EEESA_SA_EEELi128ENS_10bfloat16_tEfNS_4arch4Sm90ELb0ELb1ELb1ELb0ELb1ELb0ELb0ELb1ELb1ELb1ELb0ELb0EEENS1_21CollectiveEpilogueFwdISB_S9_SC_SE_Li256ELb0ELb1ELb0ELb0EEENS1_30DynamicPersistentTileSchedulerILi256ELi128ELb0ELb1ELb1EEEEEEEEEvNT_6ParamsE:
[----:B------:R-:W0:Y:S01]  /*0000*/  LDC R1, c[0x0][0x28] ;  /* 0x00000a00ff017b82 */ /* 0x000e220000000800 */
[----:B------:R-:W1:Y:S01]  /*0010*/  S2R R3, SR_TID.X ;  /* 0x0000000000037919 */ /* 0x000e620000002100 */
[----:B------:R-:W-:Y:S01]  /*0020*/  ELECT P0, URZ, PT ;  /* 0x00000000003f782f */ /* 0x000fe20003800000 */
[----:B------:R-:W-:Y:S01]  /*0030*/  UMOV UR4, 0x80 ;  /* 0x0000008000047882 */ /* 0x000fe20000000000 */
[----:B------:R-:W-:Y:S01]  /*0040*/  UMOV UR7, 0x100 ;  /* 0x0000010000077882 */ /* 0x000fe20000000000 */
[--C-:B-1----:R-:W-:Y:S02]  /*0050*/  SHF.R.U32.HI R0, RZ, 0x5, R3.reuse ;  /* 0x00000005ff007819 */ /* 0x102fe40000011603 */
[----:B------:R-:W-:-:S03]  /*0060*/  SHF.R.U32.HI R23, RZ, 0x7, R3 ;  /* 0x00000007ff177819 */ /* 0x000fc60000011603 */
[----:B------:R-:W1:Y:S04]  /*0070*/  SHFL.IDX PT, R2, R0, RZ, 0x1f ;  /* 0x00001fff00027589 */ /* 0x000e6800000e0000 */
[----:B------:R2:W3:Y:S01]  /*0080*/  SHFL.IDX PT, R3, R23, RZ, 0x1f ;  /* 0x00001fff17037589 */ /* 0x0004e200000e0000 */
[C---:B-1----:R-:W-:Y:S02]  /*0090*/  ISETP.NE.OR P0, PT, R2.reuse, RZ, !P0 ;  /* 0x000000ff0200720c */ /* 0x042fe40004705670 */
[----:B------:R-:W-:-:S11]  /*00a0*/  ISETP.NE.AND P1, PT, R2, RZ, PT ;  /* 0x000000ff0200720c */ /* 0x000fd60003f25270 */
[----:B------:R-:W-:Y:S01]  /*00b0*/  VOTEU.ALL UP0, P0 ;  /* 0x00000000003f7886 */ /* 0x000fe20000000000 */
[----:B------:R-:W-:-:S04]  /*00c0*/  VOTEU.ALL UP1, P0 ;  /* 0x00000000003f7886 */ /* 0x000fc80000020000 */
[----:B------:R-:W1:Y:S01]  /*00d0*/  @!UP0 S2UR UR8, SR_CgaCtaId ;  /* 0x00000000000889c3 */ /* 0x000e620000008800 */
[----:B------:R-:W-:Y:S01]  /*00e0*/  @!UP0 UMOV UR6, 0x400 ;  /* 0x0000040000068882 */ /* 0x000fe20000000000 */
[----:B------:R-:W-:-:S04]  /*00f0*/  @!UP0 UIADD3 UR4, -UR4, 0x100000, URZ ;  /* 0x0010000004048890 */ /* 0x000fc8000fffe13f */
[----:B------:R-:W-:Y:S02]  /*0100*/  @!UP0 USHF.L.U32 UR5, UR4, 0xb, URZ ;  /* 0x0000000b04058899 */ /* 0x000fe4000800063f */
[----:B------:R-:W-:Y:S02]  /*0110*/  @!UP0 USHF.L.U32 UR4, UR4, 0x1, URZ ;  /* 0x0000000104048899 */ /* 0x000fe4000800063f */
[----:B-1----:R-:W-:Y:S02]  /*0120*/  @!UP0 ULEA UR8, UR8, UR6, 0x18 ;  /* 0x0000000608088291 */ /* 0x002fe4000f8ec03f */
[----:B------:R-:W-:-:S04]  /*0130*/  @!UP0 UIADD3 UR6, -UR7, 0x100000, URZ ;  /* 0x0010000007068890 */ /* 0x000fc8000fffe13f */
[----:B------:R-:W-:Y:S02]  /*0140*/  @!UP0 USHF.L.U32 UR7, UR6, 0xb, URZ ;  /* 0x0000000b06078899 */ /* 0x000fe4000800063f */
[----:B------:R-:W-:Y:S01]  /*0150*/  @!UP0 USHF.L.U32 UR6, UR6, 0x1, URZ ;  /* 0x0000000106068899 */ /* 0x000fe2000800063f */
[----:B------:R-:W-:-:S05]  /*0160*/  VOTEU.ALL UP0, P0 ;  /* 0x00000000003f7886 */ /* 0x000fca0000000000 */
[----:B------:R2:W1:Y:S06]  /*0170*/  @!UP0 SYNCS.EXCH.64 URZ, [UR8+0x28800], UR4 ;  /* 0x02880004083f85b2 */ /* 0x00046c0008000100 */
[----:B------:R2:W4:Y:S02]  /*0180*/  @!UP1 SYNCS.EXCH.64 URZ, [UR8+0x28820], UR6 ;  /* 0x02882006083f95b2 */ /* 0x0005240008000100 */
[----:B0-23--:R-:W-:Y:S05]  /*0190*/  @P1 BRA `(.L_x_1023) ;  /* 0x0000000000481947 */ /* 0x00dfea0003800000 */
        /* <DEDUP_REMOVED lines=13> */
[----:B0-----:R0:W2:Y:S08]  /*0270*/  SYNCS.EXCH.64 URZ, [UR8+0x28830], UR4 ;  /* 0x02883004083f75b2 */ /* 0x0010b00008000100 */
[----:B------:R0:W3:Y:S01]  /*0280*/  SYNCS.EXCH.64 URZ, [UR8+0x28840], UR6 ;  /* 0x02884006083f75b2 */ /* 0x0000e20008000100 */
[----:B------:R0:W0:Y:S01]  /*0290*/  SYNCS.EXCH.64 URZ, [UR8+0x28838], UR4 ;  /* 0x02883804083f75b2 */ /* 0x0000220008000100 */
[----:B------:R0:W0:Y:S01]  /*02a0*/  SYNCS.EXCH.64 URZ, [UR8+0x28848], UR6 ;  /* 0x02884806083f75b2 */ /* 0x0000220008000100 */
[----:B------:R-:W-:Y:S01]  /*02b0*/  NOP ;  /* 0x0000000000007918 */ /* 0x000fe20000000000 */
.L_x_1023:
        /* <DEDUP_REMOVED lines=22> */
.L_x_1024:
        /* <DEDUP_REMOVED lines=18> */
.L_x_1025:
        /* <DEDUP_REMOVED lines=22> */
.L_x_1026:
        /* <DEDUP_REMOVED lines=23> */
.L_x_1027:
        /* <DEDUP_REMOVED lines=8> */
.L_x_1029:
[----:B------:R-:W-:-:S08]  /*0890*/  NOP ;  /* 0x0000000000007918 */ /* 0x000fd00000000000 */
[----:B------:R-:W0:Y:S02]  /*08a0*/  USETMAXREG.TRY_ALLOC.CTAPOOL UP0, 0xe8 ;  /* 0x000000e8000079c8 */ /* 0x000e240008000600 */
[----:B0-----:R-:W-:-:S13]  /*08b0*/  PLOP3.LUT P0, PT, PT, PT, UP0, 0x80, 0x0 ;  /* 0x000000000000781c */ /* 0x001fda0003f0f008 */
[----:B------:R-:W-:Y:S05]  /*08c0*/  @!P0 BRA `(.L_x_1029) ;  /* 0xfffffffc00f08947 */ /* 0x000fea000383ffff */
[----:B------:R-:W0:Y:S01]  /*08d0*/  S2R R2, SR_TID.X ;  /* 0x0000000000027919 */ /* 0x000e220000002100 */
[----:B------:R-:W1:Y:S08]  /*08e0*/  S2UR UR4, SR_CTAID.X ;  /* 0x00000000000479c3 */ /* 0x000e700000002500 */
[----:B------:R-:W-:Y:S08]  /*08f0*/  BAR.ARV 0x4, 0x180 ;  /* 0x0106000000007b1d */ /* 0x000ff00000002000 */
[----:B------:R-:W-:Y:S06]  /*0900*/  BAR.ARV 0x8, 0x180 ;  /* 0x0206000000007b1d */ /* 0x000fec0000002000 */
[----:B0-----:R-:W-:-:S04]  /*0910*/  LOP3.LUT R0, R2, 0xffffff80, RZ, 0xc0, !PT ;  /* 0xffffff8002007812 */ /* 0x001fc800078ec0ff */
[----:B------:R-:W-:Y:S02]  /*0920*/  ISETP.NE.AND P0, PT, R0, 0x80, PT ;  /* 0x000000800000780c */ /* 0x000fe40003f05270 */
[----:B------:R-:W1:Y:S11]  /*0930*/  LDC R0, c[0x0][0xc38] ;  /* 0x00030e00ff007b82 */ /* 0x000e760000000800 */
[----:B------:R-:W-:Y:S06]  /*0940*/  @!P0 BAR.ARV 0x9, 0x100 ;  /* 0x0244000000008b1d */ /* 0x000fec0000002000 */
[----:B-1----:R-:W-:-:S13]  /*0950*/  ISETP.LE.AND P0, PT, R0, UR4, PT ;  /* 0x0000000400007c0c */ /* 0x002fda000bf03270 */
        /* <DEDUP_REMOVED lines=10> */
[----:B------:R-:W-:Y:S01]  /*0a00*/  SHF.R.S32.HI R186, RZ, 0x7, R3 ;  /* 0x00000007ffba7819 */ /* 0x000fe20000011403 */
[----:B------:R-:W-:Y:S02]  /*0a10*/  IMAD.SHL.U32 R6, R4, 0x20, RZ ;  /* 0x0000002004067824 */ /* 0x000fe400078e00ff */
[----:B------:R-:W-:Y:S01]  /*0a20*/  IMAD.IADD R185, R191, 0x1, -R2 ;  /* 0x00000001bfb97824 */ /* 0x000fe200078e0a02 */
[----:B------:R-:W-:-:S02]  /*0a30*/  LEA.HI R2, R0, R191, RZ, 0x4 ;  /* 0x000000bf00027211 */ /* 0x000fc400078f20ff */
[----:B------:R-:W-:Y:S02]  /*0a40*/  LOP3.LUT R7, R6, 0xfffffc00, RZ, 0xc0, !PT ;  /* 0xfffffc0006077812 */ /* 0x000fe400078ec0ff */
[----:B------:R-:W-:Y:S02]  /*0a50*/  LOP3.LUT R4, R2, 0x3fffff0, RZ, 0xc0, !PT ;  /* 0x03fffff002047812 */ /* 0x000fe400078ec0ff */
[----:B------:R-:W-:Y:S02]  /*0a60*/  SHF.R.S32.HI R8, RZ, 0x1f, R185 ;  /* 0x0000001fff087819 */ /* 0x000fe400000114b9 */
[----:B------:R-:W-:Y:S01]  /*0a70*/  SHF.R.S32.HI R5, RZ, 0x4, R2 ;  /* 0x00000004ff057819 */ /* 0x000fe20000011402 */
[----:B------:R-:W-:Y:S01]  /*0a80*/  IMAD.IADD R4, R191, 0x1, -R4 ;  /* 0x00000001bf047824 */ /* 0x000fe200078e0a04 */
[----:B------:R-:W-:Y:S02]  /*0a90*/  LEA.HI R9, R8, R185, RZ, 0x2 ;  /* 0x000000b908097211 */ /* 0x000fe400078f10ff */
[----:B------:R-:W-:Y:S01]  /*0aa0*/  LEA.HI R2, R2, R5, RZ, 0x1 ;  /* 0x0000000502027211 */ /* 0x000fe200078f08ff */
[----:B------:R-:W-:Y:S01]  /*0ab0*/  IMAD R7, R4, 0x40, R7 ;  /* 0x0000004004077824 */ /* 0x000fe200078e0207 */
[----:B------:R-:W-:-:S02]  /*0ac0*/  LEA.HI R4, R0, R191, RZ, 0x2 ;  /* 0x000000bf00047211 */ /* 0x000fc400078f10ff */
[--C-:B------:R-:W-:Y:S02]  /*0ad0*/  SHF.R.S32.HI R6, RZ, 0x2, R9.reuse ;  /* 0x00000002ff067819 */ /* 0x100fe40000011409 */
[----:B------:R-:W-:Y:S02]  /*0ae0*/  SHF.R.S32.HI R11, RZ, 0x1f, R9 ;  /* 0x0000001fff0b7819 */ /* 0x000fe40000011409 */
[----:B------:R-:W-:Y:S02]  /*0af0*/  LOP3.LUT R2, R2, 0x1ffffffe, RZ, 0xc0, !PT ;  /* 0x1ffffffe02027812 */ /* 0x000fe400078ec0ff */
[----:B------:R-:W-:Y:S02]  /*0b00*/  LOP3.LUT R4, R4, 0xfffffffc, RZ, 0xc0, !PT ;  /* 0xfffffffc04047812 */ /* 0x000fe400078ec0ff */
[----:B------:R-:W-:Y:S01]  /*0b10*/  LEA.HI R0, R0, R191, RZ, 0x3 ;  /* 0x000000bf00007211 */ /* 0x000fe200078f18ff */
[----:B------:R-:W-:Y:S01]  /*0b20*/  IMAD.IADD R2, R5, 0x1, -R2 ;  /* 0x0000000105027824 */ /* 0x000fe200078e0a02 */
[----:B------:R-:W-:Y:S01]  /*0b30*/  LEA.HI R11, R11, R6, RZ, 0x3 ;  /* 0x000000060b0b7211 */ /* 0x000fe200078f18ff */
[----:B------:R-:W-:Y:S01]  /*0b40*/  IMAD.IADD R4, R191, 0x1, -R4 ;  /* 0x00000001bf047824 */ /* 0x000fe200078e0a04 */
[----:B------:R-:W-:Y:S01]  /*0b50*/  LOP3.LUT R22, R0, 0xfffffff8, RZ, 0xc0, !PT ;  /* 0xfffffff800167812 */ /* 0x000fe200078ec0ff */
[----:B------:R-:W-:Y:S01]  /*0b60*/  IMAD R188, R2, 0x8, R7 ;  /* 0x0000000802bc7824 */ /* 0x000fe200078e0207 */
[----:B------:R-:W-:-:S02]  /*0b70*/  LOP3.LUT R11, R11, 0xfffffff8, RZ, 0xc0, !PT ;  /* 0xfffffff80b0b7812 */ /* 0x000fc400078ec0ff */
[----:B------:R-:W-:Y:S01]  /*0b80*/  LEA.HI R8, R8, R185, RZ, 0x5 ;  /* 0x000000b908087211 */ /* 0x000fe200078f28ff */
[----:B------:R-:W-:Y:S01]  /*0b90*/  IMAD.IADD R22, R191, 0x1, -R22 ;  /* 0x00000001bf167824 */ /* 0x000fe200078e0a16 */
[----:B------:R-:W-:Y:S01]  /*0ba0*/  LEA.HI R3, R3, R186, RZ, 0x1 ;  /* 0x000000ba03037211 */ /* 0x000fe200078f08ff */
[----:B------:R-:W-:Y:S01]  /*0bb0*/  IMAD.IADD R11, R6, 0x1, -R11 ;  /* 0x00000001060b7824 */ /* 0x000fe200078e0a0b */
[----:B------:R-:W-:Y:S01]  /*0bc0*/  LEA.HI R2, R4, R4, RZ, 0x1 ;  /* 0x0000000404027211 */ /* 0x000fe200078f08ff */
[----:B------:R-:W-:Y:S01]  /*0bd0*/  IMAD.SHL.U32 R18, R22, 0x8, RZ ;  /* 0x0000000816127824 */ /* 0x000fe200078e00ff */
[----:B------:R-:W-:Y:S02]  /*0be0*/  SHF.R.S32.HI R8, RZ, 0x5, R8 ;  /* 0x00000005ff087819 */ /* 0x000fe40000011408 */
[----:B------:R-:W-:Y:S01]  /*0bf0*/  LOP3.LUT R3, R3, 0x3fffffe, RZ, 0xc0, !PT ;  /* 0x03fffffe03037812 */ /* 0x000fe200078ec0ff */
[----:B------:R-:W-:Y:S01]  /*0c00*/  VIADD R19, R18, 0x40 ;  /* 0x0000004012137836 */ /* 0x000fe20000000000 */
[----:B------:R-:W-:Y:S01]  /*0c10*/  LOP3.LUT R5, R2, 0x1ffffffe, RZ, 0xc0, !PT ;  /* 0x1ffffffe02057812 */ /* 0x000fe200078ec0ff */
[----:B------:R-:W-:Y:S01]  /*0c20*/  IMAD R8, R8, 0x10, R11 ;  /* 0x0000001008087824 */ /* 0x000fe200078e020b */
[----:B------:R-:W-:Y:S01]  /*0c30*/  LOP3.LUT R16, R9, 0x7ffffffc, RZ, 0xc0, !PT ;  /* 0x7ffffffc09107812 */ /* 0x000fe200078ec0ff */
[----:B------:R-:W-:Y:S01]  /*0c40*/  IMAD.IADD R3, R186, 0x1, -R3 ;  /* 0x00000001ba037824 */ /* 0x000fe200078e0a03 */
[----:B------:R-:W-:Y:S01]  /*0c50*/  SHF.R.S32.HI R184, RZ, 0x3, R0 ;  /* 0x00000003ffb87819 */ /* 0x000fe20000011400 */
[----:B------:R-:W-:Y:S01]  /*0c60*/  IMAD.IADD R4, R4, 0x1, -R5 ;  /* 0x0000000104047824 */ /* 0x000fe200078e0a05 */
[----:B------:R-:W-:Y:S01]  /*0c70*/  SHF.R.S32.HI R190, RZ, 0x1f, R18 ;  /* 0x0000001fffbe7819 */ /* 0x000fe20000011412 */
[----:B------:R-:W-:Y:S01]  /*0c80*/  IMAD R187, R3, 0x40, R8 ;  /* 0x0000004003bb7824 */ /* 0x000fe200078e0208 */
[----:B------:R-:W-:Y:S01]  /*0c90*/  SHF.R.S32.HI R189, RZ, 0x1f, R19 ;  /* 0x0000001fffbd7819 */ /* 0x000fe20000011413 */
[----:B------:R-:W-:-:S02]  /*0ca0*/  IMAD.IADD R16, R185, 0x1, -R16 ;  /* 0x00000001b9107824 */ /* 0x000fc400078e0a10 */
[----:B------:R-:W-:-:S07]  /*0cb0*/  IMAD R17, R4, 0x8, R187 ;  /* 0x0000000804117824 */ /* 0x000fce00078e02bb */
.L_x_1134:
[----:B------:R-:W-:Y:S01]  /*0cc0*/  ULDC UR5, c[0x0][0xc60] ;  /* 0x0003180000057ab9 */ /* 0x000fe20000000800 */
[----:B------:R-:W-:Y:S01]  /*0cd0*/  UMOV UR8, UR4 ;  /* 0x0000000400087c82 */ /* 0x000fe20008000000 */
[----:B------:R-:W-:-:S11]  /*0ce0*/  UISETP.NE.AND UP0, UPT, UR5, 0x1, UPT ;  /* 0x000000010500788c */ /* 0x000fd6000bf05270 */
[----:B------:R-:W-:Y:S01]  /*0cf0*/  @UP0 ULDC UR6, c[0x0][0xc64] ;  /* 0x0003190000060ab9 */ /* 0x000fe20000000800 */
[----:B------:R-:W-:Y:S01]  /*0d00*/  @UP0 ULDC UR9, c[0x0][0xc68] ;  /* 0x00031a0000090ab9 */ /* 0x000fe20000000800 */
[----:B------:R-:W-:-:S04]  /*0d10*/  UIMAD.WIDE.U32 UR6, UR4, UR6, URZ ;  /* 0x00000006040672a5 */ /* 0x000fc8000f8e003f */
[----:B------:R-:W-:-:S03]  /*0d20*/  @UP0 USHF.R.U32.HI UR8, URZ, UR9, UR7 ;  /* 0x000000093f080299 */ /* 0x000fc60008011607 */
[----:B------:R-:W-:Y:S02]  /*0d30*/  ULDC UR6, c[0x0][0xc78] ;  /* 0x00031e0000067ab9 */ /* 0x000fe40000000800 */
[----:B------:R-:W-:Y:S02]  /*0d40*/  UISETP.GE.AND UP0, UPT, UR8, UR6, UPT ;  /* 0x000000060800728c */ /* 0x000fe4000bf06270 */
[----:B------:R-:W-:-:S04]  /*0d50*/  UIADD3 UR6, -UR8, URZ, URZ ;  /* 0x0000003f08067290 */ /* 0x000fc8000fffe13f */
[----:B------:R-:W-:Y:S01]  /*0d60*/  PLOP3.LUT P0, PT, PT, PT, UP0, 0x80, 0x0 ;  /* 0x000000000000781c */ /* 0x000fe20003f0f008 */
[----:B------:R-:W-:-:S12]  /*0d70*/  UIMAD UR9, UR5, UR6, UR4 ;  /* 0x00000006050972a4 */ /* 0x000fd8000f8e0204 */
[----:B012345:R-:W-:Y:S05]  /*0d80*/  @!P0 BRA `(.L_x_1030) ;  /* 0x0000000000208947 */ /* 0x03ffea0003800000 */
[----:B------:R-:W-:Y:S01]  /*0d90*/  ULDC UR7, c[0x0][0xc6c] ;  /* 0x00031b0000077ab9 */ /* 0x000fe20000000800 */
[----:B------:R-:W-:Y:S01]  /*0da0*/  UMOV UR6, UR9 ;  /* 0x0000000900067c82 */ /* 0x000fe20008000000 */
[----:B------:R-:W-:-:S11]  /*0db0*/  UISETP.NE.AND UP0, UPT, UR7, 0x1, UPT ;  /* 0x000000010700788c */ /* 0x000fd6000bf05270 */
[----:B------:R-:W-:Y:S02]  /*0dc0*/  @UP0 ULDC.64 UR10, c[0x0][0xc70] ;  /* 0x00031c00000a0ab9 */ /* 0x000fe40000000a00 */
[----:B------:R-:W-:-:S04]  /*0dd0*/  UIMAD.WIDE.U32 UR4, UR9, UR10, URZ ;  /* 0x0000000a090472a5 */ /* 0x000fc8000f8e003f */
[----:B------:R-:W-:-:S04]  /*0de0*/  @UP0 USHF.R.U32.HI UR6, URZ, UR11, UR5 ;  /* 0x0000000b3f060299 */ /* 0x000fc80008011605 */
[----:B------:R-:W-:Y:S01]  /*0df0*/  UIMAD UR4, UR6, UR7, URZ ;  /* 0x00000007060472a4 */ /* 0x000fe2000f8e023f */
[----:B------:R-:W-:Y:S11]  /*0e00*/  BRA `(.L_x_1031) ;  /* 0x00000000001c7947 */ /* 0x000ff60003800000 */
.L_x_1030:
[----:B------:R-:W-:Y:S01]  /*0e10*/  ULDC UR7, c[0x0][0xc54] ;  /* 0x0003150000077ab9 */ /* 0x000fe20000000800 */
[----:B------:R-:W-:Y:S01]  /*0e20*/  UMOV UR6, UR9 ;  /* 0x0000000900067c82 */ /* 0x000fe20008000000 */
[----:B------:R-:W-:-:S11]  /*0e30*/  UISETP.NE.AND UP0, UPT, UR7, 0x1, UPT ;  /* 0x000000010700788c */ /* 0x000fd6000bf05270 */
[----:B------:R-:W-:Y:S02]  /*0e40*/  @UP0 ULDC.64 UR10, c[0x0][0xc58] ;  /* 0x00031600000a0ab9 */ /* 0x000fe40000000a00 */
[----:B------:R-:W-:-:S04]  /*0e50*/  UIMAD.WIDE.U32 UR4, UR9, UR10, URZ ;  /* 0x0000000a090472a5 */ /* 0x000fc8000f8e003f */
[----:B------:R-:W-:-:S04]  /*0e60*/  @UP0 USHF.R.U32.HI UR6, URZ, UR11, UR5 ;  /* 0x0000000b3f060299 */ /* 0x000fc80008011605 */
[----:B------:R-:W-:-:S12]  /*0e70*/  UIMAD UR4, UR6, UR7, URZ ;  /* 0x00000007060472a4 */ /* 0x000fd8000f8e023f */
.L_x_1031:
[----:B------:R-:W-:Y:S01]  /*0e80*/  ULOP3.LUT UR6, URZ, UR6, URZ, 0x33, !UPT ;  /* 0x000000063f067292 */ /* 0x000fe2000f8e333f */
[----:B------:R-:W-:Y:S01]  /*0e90*/  ULDC UR7, c[0x0][0x448] ;  /* 0x0001120000077ab9 */ /* 0x000fe20000000800 */
[----:B------:R-:W-:Y:S01]  /*0ea0*/  ULDC UR5, c[0x0][0xc3c] ;  /* 0x00030f0000057ab9 */ /* 0x000fe20000000800 */
[----:B------:R-:W-:Y:S02]  /*0eb0*/  UISETP.NE.AND UP3, UPT, UR7, 0x1, UPT ;  /* 0x000000010700788c */ /* 0x000fe4000bf65270 */
[----:B------:R-:W-:Y:S01]  /*0ec0*/  UIADD3 UR6, UR6, UR5, URZ ;  /* 0x0000000506067290 */ /* 0x000fe2000fffe03f */
[----:B------:R-:W-:Y:S01]  /*0ed0*/  ULDC.64 UR10, c[0x0][0x418] ;  /* 0x00010600000a7ab9 */ /* 0x000fe20000000a00 */
[----:B------:R-:W-:Y:S01]  /*0ee0*/  UIADD3 UR4, UR9, -UR4, URZ ;  /* 0x8000000409047290 */ /* 0x000fe2000fffe03f */
[----:B------:R-:W-:Y:S01]  /*0ef0*/  ULDC UR38, c[0x0][0xc48] ;  /* 0x0003120000267ab9 */ /* 0x000fe20000000800 */
[----:B------:R-:W-:Y:S02]  /*0f00*/  UISETP.NE.U32.AND UP0, UPT, UR10, URZ, UPT ;  /* 0x0000003f0a00728c */ /* 0x000fe4000bf05070 */
[----:B------:R-:W-:-:S02]  /*0f10*/  USHF.L.U32 UR37, UR6, 0x7, URZ ;  /* 0x0000000706257899 */ /* 0x000fc4000800063f */
[----:B------:R-:W-:Y:S01]  /*0f20*/  UISETP.NE.AND UP1, UPT, UR38, 0x1, UPT ;  /* 0x000000012600788c */ /* 0x000fe2000bf25270 */
[----:B------:R-:W-:Y:S01]  /*0f30*/  ULDC UR13, c[0x0][0xc54] ;  /* 0x00031500000d7ab9 */ /* 0x000fe20000000800 */
[----:B------:R-:W-:Y:S02]  /*0f40*/  UISETP.NE.AND.EX UP0, UPT, UR11, URZ, UPT, UP0 ;  /* 0x0000003f0b00728c */ /* 0x000fe4000bf05300 */
[----:B------:R-:W-:Y:S02]  /*0f50*/  UIADD3 UR10, UR37, 0x7f, URZ ;  /* 0x0000007f250a7890 */ /* 0x000fe4000fffe03f */
[----:B------:R-:W-:Y:S01]  /*0f60*/  UIMAD UR13, UR8, UR13, UR4 ;  /* 0x0000000d080d72a4 */ /* 0x000fe2000f8e0204 */
[----:B------:R-:W-:Y:S01]  /*0f70*/  ULDC UR43, c[0x0][0x424] ;  /* 0x00010900002b7ab9 */ /* 0x000fe20000000800 */
[----:B------:R-:W-:Y:S01]  /*0f80*/  ULDC UR54, c[0x0][0x288] ;  /* 0x0000a20000367ab9 */ /* 0x000fe20000000800 */
[----:B------:R-:W-:Y:S01]  /*0f90*/  ULDC.64 UR4, c[0x0][0x9e0] ;  /* 0x0002780000047ab9 */ /* 0x000fe20000000a00 */
[----:B------:R-:W-:Y:S01]  /*0fa0*/  @UP3 ULDC UR8, c[0x0][0x44c] ;  /* 0x0001130000083ab9 */ /* 0x000fe20000000800 */
[----:B------:R-:W-:-:S02]  /*0fb0*/  UIADD3 UR11, -UR54, 0x1, URZ ;  /* 0x00000001360b7890 */ /* 0x000fc4000fffe13f */
[----:B------:R-:W-:Y:S02]  /*0fc0*/  UISETP.GE.AND UP2, UPT, UR5, 0x1, UPT ;  /* 0x000000010500788c */ /* 0x000fe4000bf46270 */
[----:B------:R-:W-:Y:S02]  /*0fd0*/  USEL UR43, UR43, 0x1, UP0 ;  /* 0x000000012b2b7887 */ /* 0x000fe40008000000 */
[----:B------:R-:W-:Y:S01]  /*0fe0*/  UIMAD.WIDE.U32 UR8, UR10, UR8, URZ ;  /* 0x000000080a0872a5 */ /* 0x000fe2000f8e003f */
[----:B------:R-:W-:Y:S01]  /*0ff0*/  ULDC UR12, c[0x0][0x2f0] ;  /* 0x0000bc00000c7ab9 */ /* 0x000fe20000000800 */
[----:B------:R-:W-:Y:S01]  /*1000*/  @UP3 ULDC UR15, c[0x0][0x450] ;  /* 0x00011400000f3ab9 */ /* 0x000fe20000000800 */
[----:B------:R-:W-:Y:S01]  /*1010*/  @UP1 ULDC UR6, c[0x0][0xc4c] ;  /* 0x0003130000061ab9 */ /* 0x000fe20000000800 */
[----:B------:R-:W-:Y:S01]  /*1020*/  UIMAD UR11, UR43, UR12, UR11 ;  /* 0x0000000c2b0b72a4 */ /* 0x000fe2000f8e020b */
[----:B------:R-:W-:Y:S01]  /*1030*/  PLOP3.LUT P0, PT, PT, PT, UP2, 0x40, 0x0 ;  /* 0x000000000000781c */ /* 0x000fe20003f0e828 */
[----:B------:R-:W-:-:S02]  /*1040*/  @UP3 USHF.R.U32.HI UR10, URZ, UR15, UR9 ;  /* 0x0000000f3f0a3299 */ /* 0x000fc40008011609 */
[----:B------:R-:W-:Y:S01]  /*1050*/  UIMAD.WIDE.U32 UR6, UR13, UR6, URZ ;  /* 0x000000060d0672a5 */ /* 0x000fe2000f8e003f */
[----:B------:R-:W-:Y:S01]  /*1060*/  @UP1 ULDC UR14, c[0x0][0xc50] ;  /* 0x00031400000e1ab9 */ /* 0x000fe20000000800 */
[----:B------:R-:W-:Y:S01]  /*1070*/  UIADD3 UR10, UR11, UR10, URZ ;  /* 0x0000000a0b0a7290 */ /* 0x000fe2000fffe03f */
[----:B------:R-:W-:Y:S01]  /*1080*/  UMOV UR44, UR13 ;  /* 0x0000000d002c7c82 */ /* 0x000fe20008000000 */
[----:B------:R-:W-:Y:S02]  /*1090*/  @UP1 USHF.R.U32.HI UR44, URZ, UR14, UR7 ;  /* 0x0000000e3f2c1299 */ /* 0x000fe40008011607 */
[----:B------:R-:W-:Y:S02]  /*10a0*/  UIADD3 UR4, UR10, UR4, URZ ;  /* 0x000000040a047290 */ /* 0x000fe4000fffe03f */
[----:B------:R-:W-:Y:S02]  /*10b0*/  UIADD3 UR6, -UR44, URZ, URZ ;  /* 0x0000003f2c067290 */ /* 0x000fe4000fffe13f */
[----:B------:R-:W-:-:S02]  /*10c0*/  UP2UR UR50, UPR, URZ, 0x8 ;  /* 0x000000083f327883 */ /* 0x000fc40008000000 */
[----:B------:R-:W-:Y:S01]  /*10d0*/  UP2UR UR49, UPR, URZ, 0x4 ;  /* 0x000000043f317883 */ /* 0x000fe20008000000 */
[----:B------:R-:W-:Y:S01]  /*10e0*/  IMAD.U32 R0, RZ, RZ, UR4 ;  /* 0x00000004ff007e24 */ /* 0x000fe2000f8e00ff */
[----:B------:R-:W-:Y:S01]  /*10f0*/  UIMAD UR38, UR38, UR6, UR13 ;  /* 0x00000006262672a4 */ /* 0x000fe2000f8e020d */
[----:B------:R-:W-:Y:S11]  /*1100*/  @P0 BRA `(.L_x_1032) ;  /* 0x0000000000400947 */ /* 0x000ff60003800000 */
[----:B------:R-:W-:Y:S01]  /*1110*/  ISETP.LT.AND P0, PT, RZ, UR10, PT ;  /* 0x0000000aff007c0c */ /* 0x000fe2000bf01270 */
[----:B------:R-:W-:-:S12]  /*1120*/  UIADD3 UR4, UR10, -0x1, URZ ;  /* 0xffffffff0a047890 */ /* 0x000fd8000fffe03f */
[----:B------:R-:W-:Y:S05]  /*1130*/  @P0 BRA `(.L_x_1033) ;  /* 0x00000000001c0947 */ /* 0x000fea0003800000 */
[----:B------:R-:W-:Y:S02]  /*1140*/  UISETP.NE.AND UP0, UPT, UR5, 0x1, UPT ;  /* 0x000000010500788c */ /* 0x000fe4000bf05270 */
[----:B------:R-:W-:-:S09]  /*1150*/  UIADD3 UR4, -UR10, URZ, URZ ;  /* 0x0000003f0a047290 */ /* 0x000fd2000fffe13f */
[----:B------:R-:W-:Y:S02]  /*1160*/  @UP0 ULDC.64 UR8, c[0x0][0x9e8] ;  /* 0x00027a0000080ab9 */ /* 0x000fe40000000a00 */
[----:B------:R-:W-:-:S04]  /*1170*/  UIMAD.WIDE.U32 UR6, UR4, UR8, URZ ;  /* 0x00000008040672a5 */ /* 0x000fc8000f8e003f */
[----:B------:R-:W-:-:S04]  /*1180*/  @UP0 USHF.R.U32.HI UR4, URZ, UR9, UR7 ;  /* 0x000000093f040299 */ /* 0x000fc80008011607 */
[----:B------:R-:W-:Y:S01]  /*1190*/  ULOP3.LUT UR4, URZ, UR4, URZ, 0x33, !UPT ;  /* 0x000000043f047292 */ /* 0x000fe2000f8e333f */
[----:B------:R-:W-:Y:S11]  /*11a0*/  BRA `(.L_x_1034) ;  /* 0x0000000000107947 */ /* 0x000ff60003800000 */
.L_x_1033:
[----:B------:R-:W-:-:S11]  /*11b0*/  UISETP.NE.AND UP0, UPT, UR5, 0x1, UPT ;  /* 0x000000010500788c */ /* 0x000fd6000bf05270 */
[----:B------:R-:W-:Y:S02]  /*11c0*/  @UP0 ULDC.64 UR8, c[0x0][0x9e8] ;  /* 0x00027a0000080ab9 */ /* 0x000fe40000000a00 */
[----:B------:R-:W-:-:S04]  /*11d0*/  UIMAD.WIDE.U32 UR6, UR4, UR8, URZ ;  /* 0x00000008040672a5 */ /* 0x000fc8000f8e003f */
[----:B------:R-:W-:-:S12]  /*11e0*/  @UP0 USHF.R.U32.HI UR4, URZ, UR9, UR7 ;  /* 0x000000093f040299 */ /* 0x000fd80008011607 */
.L_x_1034:
[----:B------:R-:W-:-:S06]  /*11f0*/  UIMAD UR4, UR4, UR5, UR5 ;  /* 0x00000005040472a4 */ /* 0x000fcc000f8e0205 */
[----:B------:R-:W-:-:S07]  /*1200*/  VIMNMX R0, R0, UR4, PT ;  /* 0x0000000400007c48 */ /* 0x000fce000bfe0100 */
.L_x_1032:
[----:B------:R-:W-:Y:S01]  /*1210*/  UISETP.NE.AND UP0, UPT, UR50, URZ, UPT ;  /* 0x0000003f3200728c */ /* 0x000fe2000bf05270 */
[----:B------:R-:W-:Y:S01]  /*1220*/  VIADD R0, R0, 0x7f ;  /* 0x0000007f00007836 */ /* 0x000fe20000000000 */
[----:B------:R-:W-:Y:S01]  /*1230*/  UMOV UR9, UR37 ;  /* 0x0000002500097c82 */ /* 0x000fe20008000000 */
[----:B------:R-:W-:Y:S02]  /*1240*/  UIMAD UR4, UR43, UR12, 0x7f ;  /* 0x0000007f2b0474a4 */ /* 0x000fe4000f8e020c */
[----:B------:R-:W-:Y:S01]  /*1250*/  UIMAD UR54, UR43, UR12, -UR54 ;  /* 0x0000000c2b3672a4 */ /* 0x000fe2000f8e0a36 */
[----:B------:R-:W-:Y:S01]  /*1260*/  SHF.R.S32.HI R3, RZ, 0x1f, R0 ;  /* 0x0000001fff037819 */ /* 0x000fe20000011400 */
[----:B------:R-:W-:Y:S01]  /*1270*/  USHF.R.S32.HI UR8, URZ, 0x1f, UR4 ;  /* 0x0000001f3f087899 */ /* 0x000fe20008011404 */
[----:B------:R-:W-:Y:S02]  /*1280*/  ULDC UR10, c[0x0][0x9dc] ;  /* 0x00027700000a7ab9 */ /* 0x000fe40000000800 */
[----:B------:R-:W-:Y:S01]  /*1290*/  LEA.HI R3, R3, R0, RZ, 0x7 ;  /* 0x0000000003037211 */ /* 0x000fe200078f38ff */
[----:B------:R-:W-:Y:S01]  /*12a0*/  @UP0 ULDC UR6, c[0x0][0x44c] ;  /* 0x0001130000060ab9 */ /* 0x000fe20000000800 */
[----:B------:R-:W-:Y:S01]  /*12b0*/  @UP0 ULDC UR11, c[0x0][0x450] ;  /* 0x00011400000b0ab9 */ /* 0x000fe20000000800 */
[----:B------:R-:W-:Y:S01]  /*12c0*/  UIMAD.WIDE.U32 UR6, UR37, UR6, URZ ;  /* 0x00000006250672a5 */ /* 0x000fe2000f8e003f */
[----:B------:R-:W-:Y:S01]  /*12d0*/  SHF.R.S32.HI R3, RZ, 0x7, R3 ;  /* 0x00000007ff037819 */ /* 0x000fe20000011403 */
[----:B------:R-:W-:-:S02]  /*12e0*/  ULEA.HI UR8, UR8, UR4, URZ, 0x7 ;  /* 0x0000000408087291 */ /* 0x000fc4000f8f383f */
[----:B------:R-:W-:Y:S02]  /*12f0*/  @UP0 USHF.R.U32.HI UR9, URZ, UR11, UR7 ;  /* 0x0000000b3f090299 */ /* 0x000fe40008011607 */
[----:B------:R-:W-:Y:S02]  /*1300*/  UISETP.GE.AND UP0, UPT, UR5, 0x1, UPT ;  /* 0x000000010500788c */ /* 0x000fe4000bf06270 */
[----:B------:R-:W-:Y:S02]  /*1310*/  USHF.R.S32.HI UR8, URZ, 0x7, UR8 ;  /* 0x000000073f087899 */ /* 0x000fe40008011408 */
[----:B------:R-:W-:Y:S02]  /*1320*/  UIADD3 UR4, UR54, UR9, URZ ;  /* 0x0000000936047290 */ /* 0x000fe4000fffe03f */
[----:B------:R-:W-:Y:S02]  /*1330*/  PLOP3.LUT P0, PT, PT, PT, UP0, 0x40, 0x0 ;  /* 0x000000000000781c */ /* 0x000fe40003f0e808 */
[----:B------:R-:W-:Y:S01]  /*1340*/  UIADD3 UR9, UR4, -UR10, URZ ;  /* 0x8000000a04097290 */ /* 0x000fe2000fffe03f */
[----:B------:R-:W-:-:S10]  /*1350*/  VIMNMX R88, R3, UR8, PT ;  /* 0x0000000803587c48 */ /* 0x000fd4000bfe0100 */
[----:B------:R-:W-:Y:S05]  /*1360*/  @P0 BRA `(.L_x_1035) ;  /* 0x0000000000440947 */ /* 0x000fea0003800000 */
[----:B------:R-:W-:-:S06]  /*1370*/  UISETP.GT.AND UP0, UPT, UR4, -0x1, UPT ;  /* 0xffffffff0400788c */ /* 0x000fcc000bf04270 */
[----:B------:R-:W-:-:S13]  /*1380*/  PLOP3.LUT P0, PT, PT, PT, UP0, 0x80, 0x0 ;  /* 0x000000000000781c */ /* 0x000fda0003f0f008 */
[----:B------:R-:W-:Y:S05]  /*1390*/  @P0 BRA `(.L_x_1036) ;  /* 0x00000000001c0947 */ /* 0x000fea0003800000 */
[----:B------:R-:W-:Y:S02]  /*13a0*/  UISETP.NE.AND UP0, UPT, UR5, 0x1, UPT ;  /* 0x000000010500788c */ /* 0x000fe4000bf05270 */
[----:B------:R-:W-:-:S09]  /*13b0*/  ULOP3.LUT UR4, URZ, UR4, URZ, 0x33, !UPT ;  /* 0x000000043f047292 */ /* 0x000fd2000f8e333f */
[----:B------:R-:W-:Y:S02]  /*13c0*/  @UP0 ULDC.64 UR10, c[0x0][0x9e8] ;  /* 0x00027a00000a0ab9 */ /* 0x000fe40000000a00 */
[----:B------:R-:W-:-:S04]  /*13d0*/  UIMAD.WIDE.U32 UR6, UR4, UR10, URZ ;  /* 0x0000000a040672a5 */ /* 0x000fc8000f8e003f */
[----:B------:R-:W-:-:S04]  /*13e0*/  @UP0 USHF.R.U32.HI UR4, URZ, UR11, UR7 ;  /* 0x0000000b3f040299 */ /* 0x000fc80008011607 */
[----:B------:R-:W-:Y:S01]  /*13f0*/  ULOP3.LUT UR4, URZ, UR4, URZ, 0x33, !UPT ;  /* 0x000000043f047292 */ /* 0x000fe2000f8e333f */
[----:B------:R-:W-:Y:S11]  /*1400*/  BRA `(.L_x_1037) ;  /* 0x0000000000107947 */ /* 0x000ff60003800000 */
.L_x_1036:
[----:B------:R-:W-:-:S11]  /*1410*/  UISETP.NE.AND UP0, UPT, UR5, 0x1, UPT ;  /* 0x000000010500788c */ /* 0x000fd6000bf05270 */
[----:B------:R-:W-:Y:S02]  /*1420*/  @UP0 ULDC.64 UR10, c[0x0][0x9e8] ;  /* 0x00027a00000a0ab9 */ /* 0x000fe40000000a00 */
[----:B------:R-:W-:-:S04]  /*1430*/  UIMAD.WIDE.U32 UR6, UR4, UR10, URZ ;  /* 0x0000000a040672a5 */ /* 0x000fc8000f8e003f */
[----:B------:R-:W-:-:S12]  /*1440*/  @UP0 USHF.R.U32.HI UR4, URZ, UR11, UR7 ;  /* 0x0000000b3f040299 */ /* 0x000fd80008011607 */
.L_x_1037:
[----:B------:R-:W-:-:S04]  /*1450*/  UIMAD UR4, UR4, UR5, URZ ;  /* 0x00000005040472a4 */ /* 0x000fc8000f8e023f */
[----:B------:R-:W-:-:S04]  /*1460*/  UISETP.LT.AND UP0, UPT, UR9, UR4, UPT ;  /* 0x000000040900728c */ /* 0x000fc8000bf01270 */
[----:B------:R-:W-:-:S12]  /*1470*/  USEL UR9, UR9, UR4, !UP0 ;  /* 0x0000000409097287 */ /* 0x000fd8000c000000 */
.L_x_1035:
[----:B------:R-:W-:Y:S01]  /*1480*/  USHF.R.S32.HI UR4, URZ, 0x1f, UR9 ;  /* 0x0000001f3f047899 */ /* 0x000fe20008011409 */
[----:B------:R-:W-:Y:S01]  /*1490*/  PLOP3.LUT P0, PT, PT, PT, PT, 0x80, 0x0 ;  /* 0x000000000000781c */ /* 0x000fe20003f0f070 */
[----:B------:R-:W-:Y:S01]  /*14a0*/  IMAD.MOV.U32 R0, RZ, RZ, RZ ;  /* 0x000000ffff007224 */ /* 0x000fe200078e00ff */
[----:B------:R-:W-:Y:S01]  /*14b0*/  CS2R R150, SRZ ;  /* 0x0000000000967805 */ /* 0x000fe2000001ff00 */
[----:B------:R-:W-:Y:S01]  /*14c0*/  ULEA.HI UR4, UR4, UR9, URZ, 0x7 ;  /* 0x0000000904047291 */ /* 0x000fe2000f8f383f */
[----:B------:R-:W-:Y:S01]  /*14d0*/  IMAD.MOV.U32 R36, RZ, RZ, RZ ;  /* 0x000000ffff247224 */ /* 0x000fe200078e00ff */
[----:B------:R-:W-:Y:S02]  /*14e0*/  CS2R R148, SRZ ;  /* 0x0000000000947805 */ /* 0x000fe4000001ff00 */
[----:B------:R-:W-:Y:S01]  /*14f0*/  CS2R R146, SRZ ;  /* 0x0000000000927805 */ /* 0x000fe2000001ff00 */
[----:B------:R-:W-:Y:S01]  /*1500*/  USHF.R.S32.HI UR4, URZ, 0x7, UR4 ;  /* 0x000000073f047899 */ /* 0x000fe20008011404 */
[----:B------:R-:W-:-:S02]  /*1510*/  CS2R R144, SRZ ;  /* 0x0000000000907805 */ /* 0x000fc4000001ff00 */
[----:B------:R-:W-:Y:S02]  /*1520*/  CS2R R142, SRZ ;  /* 0x00000000008e7805 */ /* 0x000fe4000001ff00 */
[----:B------:R-:W-:Y:S01]  /*1530*/  CS2R R140, SRZ ;  /* 0x00000000008c7805 */ /* 0x000fe2000001ff00 */
[----:B------:R-:W-:Y:S01]  /*1540*/  UISETP.LT.AND UP0, UPT, URZ, UR4, UPT ;  /* 0x000000043f00728c */ /* 0x000fe2000bf01270 */
[----:B------:R-:W-:Y:S02]  /*1550*/  CS2R R138, SRZ ;  /* 0x00000000008a7805 */ /* 0x000fe4000001ff00 */
[----:B------:R-:W-:Y:S02]  /*1560*/  CS2R R136, SRZ ;  /* 0x0000000000887805 */ /* 0x000fe4000001ff00 */
[----:B------:R-:W-:Y:S01]  /*1570*/  CS2R R134, SRZ ;  /* 0x0000000000867805 */ /* 0x000fe2000001ff00 */
[----:B------:R-:W-:Y:S01]  /*1580*/  USEL UR39, URZ, UR4, !UP0 ;  /* 0x000000043f277287 */ /* 0x000fe2000c000000 */
[----:B------:R-:W-:-:S02]  /*1590*/  CS2R R132, SRZ ;  /* 0x0000000000847805 */ /* 0x000fc4000001ff00 */
[----:B------:R-:W-:Y:S02]  /*15a0*/  CS2R R130, SRZ ;  /* 0x0000000000827805 */ /* 0x000fe4000001ff00 */
[----:B------:R-:W-:Y:S02]  /*15b0*/  CS2R R128, SRZ ;  /* 0x0000000000807805 */ /* 0x000fe4000001ff00 */
[----:B------:R-:W-:Y:S02]  /*15c0*/  CS2R R126, SRZ ;  /* 0x00000000007e7805 */ /* 0x000fe4000001ff00 */
[----:B------:R-:W-:Y:S02]  /*15d0*/  CS2R R124, SRZ ;  /* 0x00000000007c7805 */ /* 0x000fe4000001ff00 */
[----:B------:R-:W-:Y:S02]  /*15e0*/  ISETP.GT.AND P1, PT, R88, UR39, PT ;  /* 0x0000002758007c0c */ /* 0x000fe4000bf24270 */
        /* <DEDUP_REMOVED lines=15> */
[----:B------:R-:W-:Y:S01]  /*16e0*/  IMAD.MOV.U32 R93, RZ, RZ, RZ ;  /* 0x000000ffff5d7224 */ /* 0x000fe200078e00ff */
[----:B------:R-:W-:Y:S02]  /*16f0*/  CS2R R6, SRZ ;  /* 0x0000000000067805 */ /* 0x000fe4000001ff00 */
[----:B------:R-:W-:Y:S01]  /*1700*/  CS2R R90, SRZ ;  /* 0x00000000005a7805 */ /* 0x000fe2000001ff00 */
[----:B------:R-:W-:Y:S01]  /*1710*/  IMAD.MOV.U32 R46, RZ, RZ, RZ ;  /* 0x000000ffff2e7224 */ /* 0x000fe200078e00ff */
[----:B------:R-:W-:Y:S06]  /*1720*/  @!P1 BRA `(.L_x_1038) ;  /* 0x000000e400409947 */ /* 0x000fec0003800000 */
[----:B------:R-:W0:Y:S01]  /*1730*/  SHFL.IDX PT, R0, R186, RZ, 0x1f ;  /* 0x00001fffba007589 */ /* 0x000e2200000e0000 */
[----:B------:R-:W1:Y:S01]  /*1740*/  S2UR UR40, SR_CgaCtaId ;  /* 0x00000000002879c3 */ /* 0x000e620000008800 */
[----:B------:R-:W-:Y:S01]  /*1750*/  UMOV UR41, 0x400 ;  /* 0x0000040000297882 */ /* 0x000fe20000000000 */
        /* <DEDUP_REMOVED lines=19> */
[----:B------:R-:W-:Y:S02]  /*1890*/  IMAD.U32 R10, RZ, RZ, UR6 ;  /* 0x00000006ff0a7e24 */ /* 0x000fe4000f8e00ff */
[----:B------:R-:W-:Y:S02]  /*18a0*/  IMAD.U32 R6, RZ, RZ, UR4 ;  /* 0x00000004ff067e24 */ /* 0x000fe4000f8e00ff */
[----:B------:R-:W-:-:S02]  /*18b0*/  IMAD.U32 R7, RZ, RZ, UR5 ;  /* 0x00000005ff077e24 */ /* 0x000fc4000f8e00ff */
[----:B------:R-:W-:Y:S02]  /*18c0*/  IMAD.U32 R11, RZ, RZ, UR7 ;  /* 0x00000007ff0b7e24 */ /* 0x000fe4000f8e00ff */
[----:B------:R-:W-:Y:S02]  /*18d0*/  IMAD.MOV.U32 R8, RZ, RZ, 0x70 ;  /* 0x00000070ff087424 */ /* 0x000fe400078e00ff */
[----:B------:R-:W-:Y:S02]  /*18e0*/  IMAD.MOV.U32 R12, RZ, RZ, 0x1 ;  /* 0x00000001ff0c7424 */ /* 0x000fe400078e00ff */
[----:B0-----:R-:W-:-:S07]  /*18f0*/  IMAD.MOV.U32 R13, RZ, RZ, RZ ;  /* 0x000000ffff0d7224 */ /* 0x001fce00078e00ff */
[----:B------:R-:W-:-:S07]  /*1900*/  LEPC R20, `(.L_x_1039) ;  /* 0x000000001014794e */ /* 0x000fce0000000000 */
[----:B-1----:R-:W-:Y:S05]  /*1910*/  CALL.ABS.NOINC R2 ;  /* 0x0000000002007343 */ /* 0x002fea0003c00000 */
.L_x_1039:
        /* <DEDUP_REMOVED lines=9> */
.L_x_1204:
[----:B------:R-:W-:Y:S05]  /*19b0*/  @!P0 BRA `(.L_x_1041) ;  /* 0x0000000000048947 */ /* 0x000fea0003800000 */
[----:B------:R-:W-:Y:S01]  /*19c0*/  BPT.TRAP 0x1 ;  /* 0x000000040000795c */ /* 0x000fe20000300000 */
.L_x_1041:
[----:B------:R-:W-:Y:S02]  /*19d0*/  IMAD.U32 R9, RZ, RZ, UR45 ;  /* 0x0000002dff097e24 */ /* 0x000fe4000f8e00ff */
[----:B0-----:R-:W-:-:S03]  /*19e0*/  IMAD.U32 R0, RZ, RZ, UR46 ;  /* 0x0000002eff007e24 */ /* 0x001fc6000f8e00ff */
[----:B------:R-:W-:Y:S02]  /*19f0*/  LEA R9, R9, UR41, 0x3 ;  /* 0x0000002909097c11 */ /* 0x000fe4000f8e18ff */
[----:B------:R-:W-:-:S04]  /*1a00*/  SHF.L.U32 R0, R0, 0x1f, RZ ;  /* 0x0000001f00007819 */ /* 0x000fc800000006ff */
[----:B------:R0:W1:Y:S01]  /*1a10*/  SYNCS.PHASECHK.TRANS64.TRYWAIT P1, [R9+URZ+0x28830], R0 ;  /* 0x02883000090075a7 */ /* 0x000062000802017f */
[----:B------:R-:W-:Y:S05]  /*1a20*/  @!P0 BRA `(.L_x_1042) ;  /* 0x0000000000048947 */ /* 0x000fea0003800000 */
[----:B------:R-:W-:Y:S01]  /*1a30*/  BPT.TRAP 0x1 ;  /* 0x000000040000795c */ /* 0x000fe20000300000 */
.L_x_1042:
[----:B-1----:R-:W-:Y:S05]  /*1a40*/  @P1 BRA `(.L_x_1043) ;  /* 0x0000000000081947 */ /* 0x002fea0003800000 */
[----:B------:R-:W1:Y:S02]  /*1a50*/  SYNCS.PHASECHK.TRANS64.TRYWAIT P1, [R9+URZ+0x28830], R0 ;  /* 0x02883000090075a7 */ /* 0x000e64000802017f */
[----:B-1----:R-:W-:Y:S05]  /*1a60*/  @!P1 BRA `(.L_x_1044) ;  /* 0x0000014400409947 */ /* 0x002fea0003800000 */
.L_x_1043:
        /* <DEDUP_REMOVED lines=63> */
.L_x_1045:
[----:B------:R-:W-:Y:S01]  /*1e60*/  UISETP.NE.AND UP1, UPT, UR50, URZ, UPT ;  /* 0x0000003f3200728c */ /* 0x000fe2000bf25270 */
[----:B------:R-:W-:Y:S01]  /*1e70*/  R2UR UR6, R9 ;  /* 0x00000000090672ca */ /* 0x000fe200000e0000 */
[----:B------:R-:W-:Y:S01]  /*1e80*/  ULDC UR7, c[0x0][0x9d8] ;  /* 0x0002760000077ab9 */ /* 0x000fe20000000800 */
[----:B------:R-:W2:Y:S01]  /*1e90*/  LDC R8, c[0x0][0x2f0] ;  /* 0x0000bc00ff087b82 */ /* 0x000ea20000000800 */
[----:B------:R-:W-:Y:S01]  /*1ea0*/  FMUL.FTZ R36, R36, UR7 ;  /* 0x0000000724247c20 */ /* 0x000fe20008410000 */
[----:B------:R-:W-:Y:S01]  /*1eb0*/  FMUL.FTZ R32, R32, UR7 ;  /* 0x0000000720207c20 */ /* 0x000fe20008410000 */
[----:B------:R-:W-:Y:S01]  /*1ec0*/  PLOP3.LUT P1, PT, PT, PT, UP1, 0x80, 0x0 ;  /* 0x000000000000781c */ /* 0x000fe20003f2f018 */
[----:B------:R-:W-:Y:S01]  /*1ed0*/  FMUL.FTZ R40, R40, UR7 ;  /* 0x0000000728287c20 */ /* 0x000fe20008410000 */
[----:B------:R-:W-:Y:S01]  /*1ee0*/  PLOP3.LUT P2, PT, PT, PT, UP1, 0x80, 0x0 ;  /* 0x000000000000781c */ /* 0x000fe20003f4f018 */
[----:B------:R3:W4:Y:S01]  /*1ef0*/  MUFU.TANH R125, R36 ;  /* 0x00000024007d7308 */ /* 0x0007220000002400 */
[----:B------:R-:W-:Y:S01]  /*1f00*/  FMUL.FTZ R13, R25, UR7 ;  /* 0x00000007190d7c20 */ /* 0x000fe20008410000 */
[----:B------:R-:W-:Y:S01]  /*1f10*/  @UP1 ULDC UR10, c[0x0][0x44c] ;  /* 0x00011300000a1ab9 */ /* 0x000fe20000000800 */
[----:B01----:R-:W0:Y:S01]  /*1f20*/  LDC R9, c[0x0][0x288] ;  /* 0x0000a200ff097b82 */ /* 0x003e220000000800 */
[----:B------:R-:W-:Y:S01]  /*1f30*/  FMUL.FTZ R61, R61, UR7 ;  /* 0x000000073d3d7c20 */ /* 0x000fe20008410000 */
[----:B------:R-:W-:Y:S01]  /*1f40*/  IMAD.MOV.U32 R25, RZ, RZ, -0x80 ;  /* 0xffffff80ff197424 */ /* 0x000fe200078e00ff */
[----:B------:R-:W-:Y:S01]  /*1f50*/  UIADD3 UR6, UR6, 0x28840, URZ ;  /* 0x0002884006067890 */ /* 0x000fe2000fffe03f */
[----:B------:R-:W-:Y:S01]  /*1f60*/  FMUL.FTZ R44, R44, UR7 ;  /* 0x000000072c2c7c20 */ /* 0x000fe20008410000 */
[----:B------:R1:W0:Y:S01]  /*1f70*/  MUFU.TANH R127, R32 ;  /* 0x00000020007f7308 */ /* 0x0002220000002400 */
[----:B---3--:R-:W-:Y:S01]  /*1f80*/  FMUL.FTZ R36, R47, UR7 ;  /* 0x000000072f247c20 */ /* 0x008fe20008410000 */
[----:B------:R-:W-:-:S02]  /*1f90*/  VIADD R47, R17, UR37 ;  /* 0x00000025112f7c36 */ /* 0x000fc40008000000 */
[----:B------:R-:W-:Y:S01]  /*1fa0*/  FMUL.FTZ R48, R48, UR7 ;  /* 0x0000000730307c20 */ /* 0x000fe20008410000 */
[----:B------:R-:W-:Y:S01]  /*1fb0*/  FMUL.FTZ R52, R52, UR7 ;  /* 0x0000000734347c20 */ /* 0x000fe20008410000 */
[----:B------:R-:W-:Y:S01]  /*1fc0*/  FMUL.FTZ R56, R56, UR7 ;  /* 0x0000000738387c20 */ /* 0x000fe20008410000 */
[----:B------:R-:W-:Y:S01]  /*1fd0*/  @P1 IMAD.HI.U32 R11, R47, UR10, RZ ;  /* 0x0000000a2f0b1c27 */ /* 0x000fe2000f8e00ff */
[----:B------:R-:W-:Y:S01]  /*1fe0*/  @UP1 ULDC UR10, c[0x0][0x450] ;  /* 0x00011400000a1ab9 */ /* 0x000fe20000000800 */
[----:B------:R3:W0:Y:S02]  /*1ff0*/  MUFU.TANH R123, R40 ;  /* 0x00000028007b7308 */ /* 0x0006240000002400 */
[----:B-1----:R-:W-:Y:S01]  /*2000*/  FMUL.FTZ R32, R43, UR7 ;  /* 0x000000072b207c20 */ /* 0x002fe20008410000 */
[----:B------:R-:W-:Y:S01]  /*2010*/  UISETP.NE.AND UP0, UPT, UR49, URZ, UPT ;  /* 0x0000003f3100728c */ /* 0x000fe2000bf05270 */
[----:B------:R-:W-:Y:S01]  /*2020*/  @P2 SHF.R.U32.HI R47, RZ, UR10, R11 ;  /* 0x0000000aff2f2c19 */ /* 0x000fe2000801160b */
[----:B------:R-:W-:Y:S01]  /*2030*/  FMUL.FTZ R0, R26, UR7 ;  /* 0x000000071a007c20 */ /* 0x000fe20008410000 */
[----:B------:R-:W-:Y:S01]  /*2040*/  FMUL.FTZ R6, R30, UR7 ;  /* 0x000000071e067c20 */ /* 0x000fe20008410000 */
[----:B------:R-:W-:Y:S01]  /*2050*/  FMUL.FTZ R20, R34, UR7 ;  /* 0x0000000722147c20 */ /* 0x000fe20008410000 */
[----:B------:R-:W-:Y:S01]  /*2060*/  FMUL.FTZ R26, R38, UR7 ;  /* 0x00000007261a7c20 */ /* 0x000fe20008410000 */
[----:B------:R1:W0:Y:S01]  /*2070*/  MUFU.TANH R43, R61 ;  /* 0x0000003d002b7308 */ /* 0x0002220000002400 */
[----:B---3--:R-:W-:Y:S01]  /*2080*/  FMUL.FTZ R40, R51, UR7 ;  /* 0x0000000733287c20 */ /* 0x008fe20008410000 */
[----:B------:R-:W-:-:S02]  /*2090*/  IMAD R51, R88, R25, 0x80 ;  /* 0x0000008058337424 */ /* 0x000fc400078e0219 */
[----:B------:R-:W-:Y:S01]  /*20a0*/  FMUL.FTZ R30, R42, UR7 ;  /* 0x000000072a1e7c20 */ /* 0x000fe20008410000 */
[----:B------:R-:W-:Y:S01]  /*20b0*/  UPRMT UR6, UR40, 0x654, UR6 ;  /* 0x0000065428067896 */ /* 0x000fe20008000006 */
[----:B------:R-:W-:Y:S01]  /*20c0*/  FMUL.FTZ R14, R24, UR7 ;  /* 0x00000007180e7c20 */ /* 0x000fe20008410000 */
[----:B------:R-:W-:Y:S02]  /*20d0*/  VIADD R25, R51, 0x1 ;  /* 0x0000000133197836 */ /* 0x000fe40000000000 */
[----:B------:R-:W-:Y:S01]  /*20e0*/  FMUL.FTZ R15, R28, UR7 ;  /* 0x000000071c0f7c20 */ /* 0x000fe20008410000 */
[----:B------:R3:W0:Y:S01]  /*20f0*/  MUFU.TANH R121, R44 ;  /* 0x0000002c00797308 */ /* 0x0006220000002400 */
[----:B-1----:R-:W1:Y:S01]  /*2100*/  SHFL.IDX PT, R61, R47, RZ, 0x1c1f ;  /* 0x001c1fff2f3d7589 */ /* 0x002e6200000e0000 */
[----:B------:R-:W-:Y:S01]  /*2110*/  FMUL.FTZ R34, R46, UR7 ;  /* 0x000000072e227c20 */ /* 0x000fe20008410000 */
[----:B------:R-:W-:Y:S01]  /*2120*/  FMUL.FTZ R38, R50, UR7 ;  /* 0x0000000732267c20 */ /* 0x000fe20008410000 */
[----:B------:R-:W-:Y:S01]  /*2130*/  FMUL.FTZ R42, R54, UR7 ;  /* 0x00000007362a7c20 */ /* 0x000fe20008410000 */
[----:B------:R-:W-:Y:S01]  /*2140*/  FMUL.FTZ R2, R27, UR7 ;  /* 0x000000071b027c20 */ /* 0x000fe20008410000 */
[----:B------:R-:W-:Y:S01]  /*2150*/  FMUL.FTZ R21, R29, UR7 ;  /* 0x000000071d157c20 */ /* 0x000fe20008410000 */
[----:B------:R-:W-:Y:S01]  /*2160*/  FMUL.FTZ R7, R31, UR7 ;  /* 0x000000071f077c20 */ /* 0x000fe20008410000 */
[----:B------:R5:W0:Y:S01]  /*2170*/  MUFU.TANH R119, R48 ;  /* 0x0000003000777308 */ /* 0x000a220000002400 */
[----:B------:R-:W-:Y:S01]  /*2180*/  FMUL.FTZ R33, R33, UR7 ;  /* 0x0000000721217c20 */ /* 0x000fe20008410000 */
[----:B------:R-:W-:Y:S01]  /*2190*/  FMUL.FTZ R24, R35, UR7 ;  /* 0x0000000723187c20 */ /* 0x000fe20008410000 */
[----:B------:R-:W-:Y:S01]  /*21a0*/  FMUL.FTZ R28, R39, UR7 ;  /* 0x00000007271c7c20 */ /* 0x000fe20008410000 */
[----:B------:R-:W-:Y:S01]  /*21b0*/  FMUL.FTZ R41, R41, UR7 ;  /* 0x0000000729297c20 */ /* 0x000fe20008410000 */
[----:B------:R-:W-:Y:S01]  /*21c0*/  FMUL.FTZ R45, R45, UR7 ;  /* 0x000000072d2d7c20 */ /* 0x000fe20008410000 */
[----:B------:R-:W-:Y:S01]  /*21d0*/  FMUL.FTZ R53, R53, UR7 ;  /* 0x0000000735357c20 */ /* 0x000fe20008410000 */
[----:B---3--:R-:W-:Y:S01]  /*21e0*/  FMUL.FTZ R44, R55, UR7 ;  /* 0x00000007372c7c20 */ /* 0x008fe20008410000 */
[----:B------:R3:W0:Y:S01]  /*21f0*/  MUFU.TANH R117, R52 ;  /* 0x0000003400757308 */ /* 0x0006220000002400 */
[----:B------:R-:W-:Y:S01]  /*2200*/  FMUL.FTZ R57, R57, UR7 ;  /* 0x0000000739397c20 */ /* 0x000fe20008410000 */
[----:B------:R-:W-:Y:S01]  /*2210*/  FMUL.FTZ R46, R58, UR7 ;  /* 0x000000073a2e7c20 */ /* 0x000fe20008410000 */
[----:B-----5:R-:W-:Y:S01]  /*2220*/  FMUL.FTZ R48, R59, UR7 ;  /* 0x000000073b307c20 */ /* 0x020fe20008410000 */
[----:B------:R-:W-:Y:S01]  /*2230*/  FMUL.FTZ R60, R60, UR7 ;  /* 0x000000073c3c7c20 */ /* 0x000fe20008410000 */
[----:B------:R-:W-:Y:S01]  /*2240*/  FMUL.FTZ R50, R62, UR7 ;  /* 0x000000073e327c20 */ /* 0x000fe20008410000 */
[----:B------:R-:W-:Y:S01]  /*2250*/  FMUL.FTZ R64, R64, UR7 ;  /* 0x0000000740407c20 */ /* 0x000fe20008410000 */
[----:B------:R-:W-:Y:S01]  /*2260*/  FMUL.FTZ R65, R65, UR7 ;  /* 0x0000000741417c20 */ /* 0x000fe20008410000 */
[----:B------:R5:W0:Y:S01]  /*2270*/  MUFU.TANH R115, R56 ;  /* 0x0000003800737308 */ /* 0x000a220000002400 */
[----:B---3--:R-:W-:Y:S01]  /*2280*/  FMUL.FTZ R52, R63, UR7 ;  /* 0x000000073f347c20 */ /* 0x008fe20008410000 */
[----:B------:R-:W-:Y:S01]  /*2290*/  FMUL.FTZ R54, R66, UR7 ;  /* 0x0000000742367c20 */ /* 0x000fe20008410000 */
[----:B------:R-:W-:Y:S01]  /*22a0*/  FMUL.FTZ R89, R70, UR7 ;  /* 0x0000000746597c20 */ /* 0x000fe20008410000 */
[----:B------:R-:W-:Y:S01]  /*22b0*/  FMUL.FTZ R91, R71, UR7 ;  /* 0x00000007475b7c20 */ /* 0x000fe20008410000 */
[----:B------:R-:W-:Y:S01]  /*22c0*/  FMUL.FTZ R93, R74, UR7 ;  /* 0x000000074a5d7c20 */ /* 0x000fe20008410000 */
[----:B------:R-:W-:Y:S01]  /*22d0*/  FMUL.FTZ R95, R75, UR7 ;  /* 0x000000074b5f7c20 */ /* 0x000fe20008410000 */
[----:B------:R-:W-:Y:S01]  /*22e0*/  FMUL.FTZ R76, R76, UR7 ;  /* 0x000000074c4c7c20 */ /* 0x000fe20008410000 */
[----:B------:R-:W-:Y:S01]  /*22f0*/  FMUL.FTZ R4, R78, UR7 ;  /* 0x000000074e047c20 */ /* 0x000fe20008410000 */
[----:B-----5:R-:W-:Y:S01]  /*2300*/  FMUL.FTZ R56, R67, UR7 ;  /* 0x0000000743387c20 */ /* 0x020fe20008410000 */
[----:B------:R-:W-:Y:S01]  /*2310*/  FMUL.FTZ R3, R79, UR7 ;  /* 0x000000074f037c20 */ /* 0x000fe20008410000 */
        /* <DEDUP_REMOVED lines=8> */
[----:B------:R-:W-:-:S02]  /*23a0*/  IMAD R25, R16, -0x2, R25 ;  /* 0xfffffffe10197824 */ /* 0x000fc400078e0219 */
[----:B------:R-:W-:Y:S01]  /*23b0*/  FMUL.FTZ R68, R68, UR7 ;  /* 0x0000000744447c20 */ /* 0x000fe20008410000 */
[----:B------:R-:W-:Y:S01]  /*23c0*/  FMUL.FTZ R69, R69, UR7 ;  /* 0x0000000745457c20 */ /* 0x000fe20008410000 */
[----:B------:R-:W-:Y:S01]  /*23d0*/  FMUL.FTZ R72, R72, UR7 ;  /* 0x0000000748487c20 */ /* 0x000fe20008410000 */
[----:B------:R-:W-:Y:S01]  /*23e0*/  FMUL.FTZ R73, R73, UR7 ;  /* 0x0000000749497c20 */ /* 0x000fe20008410000 */
[----:B------:R-:W-:Y:S01]  /*23f0*/  FMUL.FTZ R77, R77, UR7 ;  /* 0x000000074d4d7c20 */ /* 0x000fe20008410000 */
[----:B------:R-:W-:Y:S01]  /*2400*/  PLOP3.LUT P1, PT, PT, PT, UP0, 0x40, 0x0 ;  /* 0x000000000000781c */ /* 0x000fe20003f2e808 */
[C---:B--2---:R-:W-:Y:S01]  /*2410*/  IMAD R58, R8.reuse, UR43, R25 ;  /* 0x0000002b083a7c24 */ /* 0x044fe2000f8e0219 */
[----:B------:R-:W2:Y:S01]  /*2420*/  MUFU.TANH R14, R14 ;  /* 0x0000000e000e7308 */ /* 0x000ea20000002400 */
[----:B------:R-:W-:Y:S01]  /*2430*/  ULDC UR55, c[0x0][0x9dc] ;  /* 0x0002770000377ab9 */ /* 0x000fe20000000800 */
[----:B------:R-:W-:Y:S01]  /*2440*/  SYNCS.ARRIVE.TRANS64.RED.A1T0 RZ, [UR6], RZ ;  /* 0x000000ffffff79a7 */ /* 0x000fe20008100406 */
[----:B------:R-:W-:Y:S01]  /*2450*/  ULOP3.LUT UR6, URZ, UR55, URZ, 0x33, !UPT ;  /* 0x000000373f067292 */ /* 0x000fe2000f8e333f */
[----:B------:R-:W-:Y:S01]  /*2460*/  IMAD R25, R8, UR43, R51 ;  /* 0x0000002b08197c24 */ /* 0x000fe2000f8e0233 */
[----:B------:R-:W-:Y:S01]  /*2470*/  ULDC UR14, c[0x0][0x9e0] ;  /* 0x00027800000e7ab9 */ /* 0x000fe20000000800 */
[----:B0-----:R-:W-:-:S02]  /*2480*/  IMAD.IADD R58, R58, 0x1, -R9 ;  /* 0x000000013a3a7824 */ /* 0x001fc400078e0a09 */
[----:B------:R-:W-:Y:S01]  /*2490*/  FMUL.FTZ R37, R37, UR7 ;  /* 0x0000000725257c20 */ /* 0x000fe20008410000 */
[----:B------:R-:W0:Y:S01]  /*24a0*/  MUFU.TANH R13, R13 ;  /* 0x0000000d000d7308 */ /* 0x000e220000002400 */
[----:B------:R-:W-:Y:S01]  /*24b0*/  FMUL.FTZ R49, R49, UR7 ;  /* 0x0000000731317c20 */ /* 0x000fe20008410000 */
[----:B------:R-:W-:Y:S01]  /*24c0*/  IMAD R55, R16, -0x2, R25 ;  /* 0xfffffffe10377824 */ /* 0x000fe200078e0219 */
[----:B------:R-:W-:Y:S01]  /*24d0*/  LEA R62, R88, 0xffffff80, 0x7 ;  /* 0xffffff80583e7811 */ /* 0x000fe200078e38ff */
[C---:B------:R-:W-:Y:S02]  /*24e0*/  VIADD R66, R58.reuse, UR14 ;  /* 0x0000000e3a427c36 */ /* 0x040fe40008000000 */
[----:B------:R-:W-:Y:S02]  /*24f0*/  VIADD R59, R58, UR6 ;  /* 0x000000063a3b7c36 */ /* 0x000fe40008000000 */
[----:B------:R-:W3:Y:S08]  /*2500*/  MUFU.TANH R0, R0 ;  /* 0x0000000000007308 */ /* 0x000ef00000002400 */
[----:B------:R-:W0:Y:S08]  /*2510*/  MUFU.TANH R2, R2 ;  /* 0x0000000200027308 */ /* 0x000e300000002400 */
        /* <DEDUP_REMOVED lines=50> */
[----:B------:R1:W0:Y:S08]  /*2840*/  MUFU.TANH R103, R37 ;  /* 0x0000002500677308 */ /* 0x0002300000002400 */
[----:B------:R5:W0:Y:S01]  /*2850*/  MUFU.TANH R109, R49 ;  /* 0x00000031006d7308 */ /* 0x000a220000002400 */
[----:B-1----:R-:W-:Y:S01]  /*2860*/  VIADDMNMX R37, R61, R66, R55, PT ;  /* 0x000000423d257246 */ /* 0x002fe20003800137 */
[----:B-----5:R-:W-:Y:S01]  /*2870*/  IMAD.IADD R49, R59, 0x1, R61 ;  /* 0x000000013b317824 */ /* 0x020fe200078e023d */
[----:B--234-:R-:W-:Y:S06]  /*2880*/  @P1 BRA `(.L_x_1046) ;  /* 0x0000000000641947 */ /* 0x01cfec0003800000 */
[----:B------:R-:W-:Y:S01]  /*2890*/  IMAD R58, R8, UR43, R61 ;  /* 0x0000002b083a7c24 */ /* 0x000fe2000f8e023d */
[----:B------:R-:W-:Y:S03]  /*28a0*/  BSSY B0, `(.L_x_1047) ;  /* 0x0000013000007945 */ /* 0x000fe60003800000 */
[----:B------:R-:W-:-:S05]  /*28b0*/  IMAD.IADD R25, R58, 0x1, -R9 ;  /* 0x000000013a197824 */ /* 0x000fca00078e0a09 */
[----:B------:R-:W-:-:S13]  /*28c0*/  ISETP.GT.AND P1, PT, R25, -0x1, PT ;  /* 0xffffffff1900780c */ /* 0x000fda0003f24270 */
[----:B------:R-:W-:Y:S05]  /*28d0*/  @P1 BRA `(.L_x_1048) ;  /* 0x0000000000241947 */ /* 0x000fea0003800000 */
[----:B------:R-:W-:Y:S01]  /*28e0*/  ULDC UR6, c[0x0][0x9e4] ;  /* 0x0002790000067ab9 */ /* 0x000fe20000000800 */
[----:B------:R-:W-:Y:S01]  /*28f0*/  LOP3.LUT R25, RZ, R25, RZ, 0x33, !PT ;  /* 0x00000019ff197212 */ /* 0x000fe200078e33ff */
[----:B------:R-:W-:-:S05]  /*2900*/  IMAD.U32 R61, RZ, RZ, UR6 ;  /* 0x00000006ff3d7e24 */ /* 0x000fca000f8e00ff */
[----:B------:R-:W-:-:S13]  /*2910*/  ISETP.NE.AND P1, PT, R61, 0x1, PT ;  /* 0x000000013d00780c */ /* 0x000fda0003f25270 */
[----:B------:R-:W1:Y:S02]  /*2920*/  @P1 LDC.64 R68, c[0x0][0x9e8] ;  /* 0x00027a00ff441b82 */ /* 0x000e640000000a00 */
[----:B-1----:R-:W-:-:S05]  /*2930*/  @P1 IMAD.HI.U32 R58, R25, R68, RZ ;  /* 0x00000044193a1227 */ /* 0x002fca00078e00ff */
[----:B------:R-:W-:-:S04]  /*2940*/  @P1 SHF.R.U32.HI R25, RZ, R69, R58 ;  /* 0x00000045ff191219 */ /* 0x000fc8000001163a */
[----:B------:R-:W-:Y:S01]  /*2950*/  LOP3.LUT R25, RZ, R25, RZ, 0x33, !PT ;  /* 0x00000019ff197212 */ /* 0x000fe200078e33ff */
[----:B------:R-:W-:Y:S06]  /*2960*/  BRA `(.L_x_1049) ;  /* 0x0000000000187947 */ /* 0x000fec0003800000 */
.L_x_1048:
[----:B------:R-:W-:Y:S02]  /*2970*/  ULDC UR6, c[0x0][0x9e4] ;  /* 0x0002790000067ab9 */ /* 0x000fe40000000800 */
[----:B------:R-:W-:-:S05]  /*2980*/  IMAD.U32 R61, RZ, RZ, UR6 ;  /* 0x00000006ff3d7e24 */ /* 0x000fca000f8e00ff */
[----:B------:R-:W-:-:S13]  /*2990*/  ISETP.NE.AND P1, PT, R61, 0x1, PT ;  /* 0x000000013d00780c */ /* 0x000fda0003f25270 */
[----:B------:R-:W1:Y:S02]  /*29a0*/  @P1 LDC.64 R68, c[0x0][0x9e8] ;  /* 0x00027a00ff441b82 */ /* 0x000e640000000a00 */
[----:B-1----:R-:W-:-:S05]  /*29b0*/  @P1 IMAD.HI.U32 R58, R25, R68, RZ ;  /* 0x00000044193a1227 */ /* 0x002fca00078e00ff */
[----:B------:R-:W-:-:S07]  /*29c0*/  @P1 SHF.R.U32.HI R25, RZ, R69, R58 ;  /* 0x00000045ff191219 */ /* 0x000fce000001163a */
.L_x_1049:
[----:B------:R-:W-:Y:S05]  /*29d0*/  BSYNC B0 ;  /* 0x0000000000007941 */ /* 0x000fea0003800000 */
.L_x_1047:
[----:B------:R-:W-:-:S04]  /*29e0*/  IMAD R25, R25, R61, -R62 ;  /* 0x0000003d19197224 */ /* 0x000fc800078e0a3e */
[----:B------:R-:W-:-:S05]  /*29f0*/  IMAD R58, R16, -0x2, R25 ;  /* 0xfffffffe103a7824 */ /* 0x000fca00078e0219 */
[----:B------:R-:W-:Y:S02]  /*2a00*/  VIADDMNMX R37, R58, R61, R37, PT ;  /* 0x0000003d3a257246 */ /* 0x000fe40003800125 */
[----:B------:R-:W-:-:S07]  /*2a10*/  VIMNMX R49, R49, R58, !PT ;  /* 0x0000003a31317248 */ /* 0x000fce0007fe0100 */
.L_x_1046:
[C---:B------:R-:W-:Y:S01]  /*2a20*/  ISETP.GE.AND P2, PT, R51.reuse, 0x9, PT ;  /* 0x000000093300780c */ /* 0x040fe20003f46270 */
[----:B------:R-:W1:Y:S01]  /*2a30*/  SHFL.IDX PT, R47, R47, 0x1, 0x1c1f ;  /* 0x003c1f002f2f7f89 */ /* 0x000e6200000e0000 */
[----:B------:R-:W-:Y:S01]  /*2a40*/  ISETP.GE.AND P1, PT, R51, 0x2, PT ;  /* 0x000000023300780c */ /* 0x000fe20003f26270 */
[----:B------:R-:W-:Y:S01]  /*2a50*/  UISETP.NE.AND UP0, UPT, UR49, URZ, UPT ;  /* 0x0000003f3100728c */ /* 0x000fe2000bf05270 */
[C---:B------:R-:W-:Y:S02]  /*2a60*/  ISETP.GT.AND P3, PT, R49.reuse, 0x8, !P2 ;  /* 0x000000083100780c */ /* 0x040fe40005764270 */
[----:B------:R-:W-:Y:S02]  /*2a70*/  ISETP.GT.AND P4, PT, R49, 0x1, !P1 ;  /* 0x000000013100780c */ /* 0x000fe40004f84270 */
[----:B------:R-:W-:Y:S02]  /*2a80*/  ISETP.LT.OR P3, PT, R37, 0x9, P3 ;  /* 0x000000092500780c */ /* 0x000fe40001f61670 */
[----:B------:R-:W-:-:S02]  /*2a90*/  ISETP.GE.AND P5, PT, R51, 0x11, PT ;  /* 0x000000113300780c */ /* 0x000fc40003fa6270 */
[----:B0-----:R-:W-:Y:S02]  /*2aa0*/  FSEL R129, R15, -INF , !P3 ;  /* 0xff8000000f817808 */ /* 0x001fe40005800000 */
[----:B------:R-:W-:Y:S02]  /*2ab0*/  ISETP.LT.OR P4, PT, R37, 0x2, P4 ;  /* 0x000000022500780c */ /* 0x000fe40002781670 */
[----:B------:R-:W-:Y:S02]  /*2ac0*/  ISETP.GT.AND P3, PT, R49, 0x10, !P5 ;  /* 0x000000103100780c */ /* 0x000fe40006f64270 */
[----:B------:R-:W-:Y:S02]  /*2ad0*/  ISETP.GE.AND P6, PT, R51, 0xa, PT ;  /* 0x0000000a3300780c */ /* 0x000fe40003fc6270 */
[----:B------:R-:W-:Y:S02]  /*2ae0*/  FSEL R131, R13, -INF , !P4 ;  /* 0xff8000000d837808 */ /* 0x000fe40006000000 */
[----:B------:R-:W-:-:S02]  /*2af0*/  P2R R67, PR, RZ, 0x20 ;  /* 0x00000020ff437803 */ /* 0x000fc40000000000 */
[----:B------:R-:W-:Y:S01]  /*2b00*/  ISETP.LT.OR P3, PT, R37, 0x11, P3 ;  /* 0x000000112500780c */ /* 0x000fe20001f61670 */
[----:B-1----:R-:W-:Y:S01]  /*2b10*/  IMAD.IADD R58, R59, 0x1, R47 ;  /* 0x000000013b3a7824 */ /* 0x002fe200078e022f */
[----:B------:R-:W-:Y:S02]  /*2b20*/  ISETP.GT.AND P4, PT, R49, 0x9, !P6 ;  /* 0x000000093100780c */ /* 0x000fe40007784270 */
[----:B------:R-:W-:Y:S02]  /*2b30*/  ISETP.GE.AND P5, PT, R51, 0x12, PT ;  /* 0x000000123300780c */ /* 0x000fe40003fa6270 */
[----:B------:R-:W-:Y:S02]  /*2b40*/  FSEL R127, R127, -INF , !P3 ;  /* 0xff8000007f7f7808 */ /* 0x000fe40005800000 */
[----:B------:R-:W-:Y:S02]  /*2b50*/  ISETP.LT.OR P4, PT, R37, 0xa, P4 ;  /* 0x0000000a2500780c */ /* 0x000fe40002781670 */
[----:B------:R-:W-:-:S02]  /*2b60*/  ISETP.GT.AND P3, PT, R49, 0x11, !P5 ;  /* 0x000000113100780c */ /* 0x000fc40006f64270 */
[----:B------:R-:W-:Y:S02]  /*2b70*/  FSEL R99, R21, -INF , !P4 ;  /* 0xff80000015637808 */ /* 0x000fe40006000000 */
[----:B------:R-:W-:Y:S02]  /*2b80*/  ISETP.LT.OR P3, PT, R37, 0x12, P3 ;  /* 0x000000122500780c */ /* 0x000fe40001f61670 */
[----:B------:R-:W-:Y:S02]  /*2b90*/  ISETP.GE.AND P4, PT, R51, 0x19, PT ;  /* 0x000000193300780c */ /* 0x000fe40003f86270 */
[----:B------:R-:W-:Y:S02]  /*2ba0*/  FSEL R101, R33, -INF , !P3 ;  /* 0xff80000021657808 */ /* 0x000fe40005800000 */
[----:B------:R-:W-:Y:S02]  /*2bb0*/  ISETP.GT.AND P3, PT, R49, 0x18, !P4 ;  /* 0x000000183100780c */ /* 0x000fe40006764270 */
[----:B------:R-:W-:-:S02]  /*2bc0*/  P2R R69, PR, RZ, 0x10 ;  /* 0x00000010ff457803 */ /* 0x000fc40000000000 */
[----:B------:R-:W-:Y:S02]  /*2bd0*/  ISETP.LT.OR P3, PT, R37, 0x19, P3 ;  /* 0x000000192500780c */ /* 0x000fe40001f61670 */
[----:B------:R-:W-:Y:S02]  /*2be0*/  ISETP.GE.AND P4, PT, R51, 0x1a, PT ;  /* 0x0000001a3300780c */ /* 0x000fe40003f86270 */
[----:B------:R-:W-:Y:S02]  /*2bf0*/  FSEL R125, R125, -INF , !P3 ;  /* 0xff8000007d7d7808 */ /* 0x000fe40005800000 */
[----:B------:R-:W-:Y:S02]  /*2c00*/  ISETP.GT.AND P3, PT, R49, 0x19, !P4 ;  /* 0x000000193100780c */ /* 0x000fe40006764270 */
[----:B------:R-:W-:Y:S02]  /*2c10*/  P2R R70, PR, RZ, 0x10 ;  /* 0x00000010ff467803 */ /* 0x000fe40000000000 */
[----:B------:R-:W-:-:S02]  /*2c20*/  ISETP.LT.OR P3, PT, R37, 0x1a, P3 ;  /* 0x0000001a2500780c */ /* 0x000fc40001f61670 */
[----:B------:R-:W-:Y:S02]  /*2c30*/  ISETP.GE.AND P4, PT, R51, 0x21, PT ;  /* 0x000000213300780c */ /* 0x000fe40003f86270 */
[----:B------:R-:W-:Y:S02]  /*2c40*/  FSEL R103, R103, -INF , !P3 ;  /* 0xff80000067677808 */ /* 0x000fe40005800000 */
[----:B------:R-:W-:Y:S02]  /*2c50*/  ISETP.GT.AND P3, PT, R49, 0x20, !P4 ;  /* 0x000000203100780c */ /* 0x000fe40006764270 */
[----:B------:R-:W-:Y:S02]  /*2c60*/  P2R R71, PR, RZ, 0x10 ;  /* 0x00000010ff477803 */ /* 0x000fe40000000000 */
[----:B------:R-:W-:Y:S02]  /*2c70*/  ISETP.LT.OR P3, PT, R37, 0x21, P3 ;  /* 0x000000212500780c */ /* 0x000fe40001f61670 */
[----:B------:R-:W-:-:S02]  /*2c80*/  ISETP.GE.AND P4, PT, R51, 0x22, PT ;  /* 0x000000223300780c */ /* 0x000fc40003f86270 */
[----:B------:R-:W-:Y:S02]  /*2c90*/  FSEL R123, R123, -INF , !P3 ;  /* 0xff8000007b7b7808 */ /* 0x000fe40005800000 */
[----:B------:R-:W-:Y:S02]  /*2ca0*/  ISETP.GT.AND P3, PT, R49, 0x21, !P4 ;  /* 0x000000213100780c */ /* 0x000fe40006764270 */
[----:B------:R-:W-:Y:S02]  /*2cb0*/  P2R R72, PR, RZ, 0x10 ;  /* 0x00000010ff487803 */ /* 0x000fe40000000000 */
[----:B------:R-:W-:Y:S02]  /*2cc0*/  ISETP.LT.OR P3, PT, R37, 0x22, P3 ;  /* 0x000000222500780c */ /* 0x000fe40001f61670 */
[----:B------:R-:W-:Y:S02]  /*2cd0*/  ISETP.GE.AND P4, PT, R51, 0x29, PT ;  /* 0x000000293300780c */ /* 0x000fe40003f86270 */
[----:B------:R-:W-:-:S02]  /*2ce0*/  FSEL R105, R41, -INF , !P3 ;  /* 0xff80000029697808 */ /* 0x000fc40005800000 */
[----:B------:R-:W-:Y:S02]  /*2cf0*/  ISETP.GT.AND P3, PT, R49, 0x28, !P4 ;  /* 0x000000283100780c */ /* 0x000fe40006764270 */
[----:B------:R-:W-:Y:S02]  /*2d00*/  P2R R73, PR, RZ, 0x10 ;  /* 0x00000010ff497803 */ /* 0x000fe40000000000 */
[----:B------:R-:W-:Y:S02]  /*2d10*/  ISETP.LT.OR P3, PT, R37, 0x29, P3 ;  /* 0x000000292500780c */ /* 0x000fe40001f61670 */
[----:B------:R-:W-:Y:S02]  /*2d20*/  ISETP.GE.AND P4, PT, R51, 0x2a, PT ;  /* 0x0000002a3300780c */ /* 0x000fe40003f86270 */
[----:B------:R-:W-:Y:S02]  /*2d30*/  FSEL R121, R121, -INF , !P3 ;  /* 0xff80000079797808 */ /* 0x000fe40005800000 */
[----:B------:R-:W-:-:S02]  /*2d40*/  ISETP.GT.AND P3, PT, R49, 0x29, !P4 ;  /* 0x000000293100780c */ /* 0x000fc40006764270 */
[----:B------:R-:W-:Y:S02]  /*2d50*/  P2R R74, PR, RZ, 0x10 ;  /* 0x00000010ff4a7803 */ /* 0x000fe40000000000 */
        /* <DEDUP_REMOVED lines=81> */
[----:B------:R-:W-:Y:S02]  /*3270*/  P2R R68, PR, RZ, 0x20 ;  /* 0x00000020ff447803 */ /* 0x000fe40000000000 */
[----:B------:R-:W-:-:S02]  /*3280*/  FSEL R27, R27, -INF , !P3 ;  /* 0xff8000001b1b7808 */ /* 0x000fc40005800000 */
[----:B------:R-:W-:Y:S02]  /*3290*/  ISETP.GE.AND P3, PT, R51, 0x71, PT ;  /* 0x000000713300780c */ /* 0x000fe40003f66270 */
[----:B------:R-:W-:Y:S02]  /*32a0*/  P2R R63, PR, RZ, 0x40 ;  /* 0x00000040ff3f7803 */ /* 0x000fe40000000000 */
[----:B------:R-:W-:-:S04]  /*32b0*/  ISETP.GT.AND P4, PT, R49, 0x70, !P3 ;  /* 0x000000703100780c */ /* 0x000fc80005f84270 */
[----:B------:R-:W-:-:S04]  /*32c0*/  ISETP.LT.OR P4, PT, R37, 0x71, P4 ;  /* 0x000000712500780c */ /* 0x000fc80002781670 */
[----:B------:R-:W-:Y:S02]  /*32d0*/  FSEL R21, R80, -INF , !P4 ;  /* 0xff80000050157808 */ /* 0x000fe40006000000 */
[----:B------:R-:W-:-:S04]  /*32e0*/  ISETP.GE.AND P4, PT, R51, 0x72, PT ;  /* 0x000000723300780c */ /* 0x000fc80003f86270 */
        /* <DEDUP_REMOVED lines=8> */
[----:B------:R-:W-:Y:S02]  /*3370*/  P2R R64, PR, RZ, 0x40 ;  /* 0x00000040ff407803 */ /* 0x000fe40000000000 */
[----:B------:R-:W-:-:S04]  /*3380*/  ISETP.GT.AND P6, PT, R49, RZ, !P6 ;  /* 0x000000ff3100720c */ /* 0x000fc800077c4270 */
[----:B------:R-:W-:-:S04]  /*3390*/  ISETP.LT.OR P6, PT, R37, 0x1, P6 ;  /* 0x000000012500780c */ /* 0x000fc800037c1670 */
[----:B------:R-:W-:Y:S02]  /*33a0*/  FSEL R97, R14, -INF , !P6 ;  /* 0xff8000000e617808 */ /* 0x000fe40007000000 */
[----:B------:R-:W-:Y:S02]  /*33b0*/  ISETP.GE.AND P6, PT, R51, 0x7a, PT ;  /* 0x0000007a3300780c */ /* 0x000fe40003fc6270 */
[----:B------:R-:W-:Y:S02]  /*33c0*/  VIADDMNMX R14, R47, R66, R55, PT ;  /* 0x000000422f0e7246 */ /* 0x000fe40003800137 */
[----:B------:R-:W-:Y:S02]  /*33d0*/  P2R R80, PR, RZ, 0x40 ;  /* 0x00000040ff507803 */ /* 0x000fe40000000000 */
[----:B------:R-:W-:-:S04]  /*33e0*/  ISETP.GT.AND P6, PT, R49, 0x79, !P6 ;  /* 0x000000793100780c */ /* 0x000fc800077c4270 */
[----:B------:R-:W-:-:S04]  /*33f0*/  ISETP.LT.OR P6, PT, R37, 0x7a, P6 ;  /* 0x0000007a2500780c */ /* 0x000fc800037c1670 */
[----:B------:R-:W-:Y:S02]  /*3400*/  FSEL R37, R85, -INF , !P6 ;  /* 0xff80000055257808 */ /* 0x000fe40007000000 */
[----:B------:R-:W-:-:S13]  /*3410*/  PLOP3.LUT P6, PT, PT, PT, UP0, 0x40, 0x0 ;  /* 0x000000000000781c */ /* 0x000fda0003fce808 */
[----:B------:R-:W-:Y:S05]  /*3420*/  @P6 BRA `(.L_x_1050) ;  /* 0x0000000000646947 */ /* 0x000fea0003800000 */
        /* <DEDUP_REMOVED lines=9> */
[----:B------:R-:W0:Y:S02]  /*34c0*/  @P6 LDC.64 R60, c[0x0][0x9e8] ;  /* 0x00027a00ff3c6b82 */ /* 0x000e240000000a00 */
[----:B0-----:R-:W-:-:S05]  /*34d0*/  @P6 IMAD.HI.U32 R60, R47, R60, RZ ;  /* 0x0000003c2f3c6227 */ /* 0x001fca00078e00ff */
[----:B------:R-:W-:-:S04]  /*34e0*/  @P6 SHF.R.U32.HI R47, RZ, R61, R60 ;  /* 0x0000003dff2f6219 */ /* 0x000fc8000001163c */
[----:B------:R-:W-:Y:S01]  /*34f0*/  LOP3.LUT R47, RZ, R47, RZ, 0x33, !PT ;  /* 0x0000002fff2f7212 */ /* 0x000fe200078e33ff */
[----:B------:R-:W-:Y:S06]  /*3500*/  BRA `(.L_x_1053) ;  /* 0x0000000000187947 */ /* 0x000fec0003800000 */
.L_x_1052:
[----:B------:R-:W-:Y:S02]  /*3510*/  ULDC UR6, c[0x0][0x9e4] ;  /* 0x0002790000067ab9 */ /* 0x000fe40000000800 */
[----:B------:R-:W-:-:S05]  /*3520*/  IMAD.U32 R49, RZ, RZ, UR6 ;  /* 0x00000006ff317e24 */ /* 0x000fca000f8e00ff */
[----:B------:R-:W-:-:S13]  /*3530*/  ISETP.NE.AND P6, PT, R49, 0x1, PT ;  /* 0x000000013100780c */ /* 0x000fda0003fc5270 */
[----:B------:R-:W0:Y:S02]  /*3540*/  @P6 LDC.64 R60, c[0x0][0x9e8] ;  /* 0x00027a00ff3c6b82 */ /* 0x000e240000000a00 */
[----:B0-----:R-:W-:-:S05]  /*3550*/  @P6 IMAD.HI.U32 R60, R47, R60, RZ ;  /* 0x0000003c2f3c6227 */ /* 0x001fca00078e00ff */
[----:B------:R-:W-:-:S07]  /*3560*/  @P6 SHF.R.U32.HI R47, RZ, R61, R60 ;  /* 0x0000003dff2f6219 */ /* 0x000fce000001163c */
.L_x_1053:
[----:B------:R-:W-:Y:S05]  /*3570*/  BSYNC B0 ;  /* 0x0000000000007941 */ /* 0x000fea0003800000 */
.L_x_1051:
[----:B------:R-:W-:-:S04]  /*3580*/  IMAD R47, R47, R49, -R62 ;  /* 0x000000312f2f7224 */ /* 0x000fc800078e0a3e */
[----:B------:R-:W-:-:S05]  /*3590*/  IMAD R47, R16, -0x2, R47 ;  /* 0xfffffffe102f7824 */ /* 0x000fca00078e022f */
[----:B------:R-:W-:Y:S02]  /*35a0*/  VIADDMNMX R14, R47, R49, R14, PT ;  /* 0x000000312f0e7246 */ /* 0x000fe4000380010e */
[----:B------:R-:W-:-:S07]  /*35b0*/  VIMNMX R58, R58, R47, !PT ;  /* 0x0000002f3a3a7248 */ /* 0x000fce0007fe0100 */
.L_x_1050:
[----:B------:R-:W-:Y:S01]  /*35c0*/  ISETP.GT.AND P1, PT, R58, 0x1, !P1 ;  /* 0x000000013a00780c */ /* 0x000fe20004f24270 */
[----:B------:R-:W-:Y:S01]  /*35d0*/  ULDC UR6, c[0x0][0x988] ;  /* 0x0002620000067ab9 */ /* 0x000fe20000000800 */
[----:B------:R-:W-:Y:S01]  /*35e0*/  ISETP.NE.AND P6, PT, R63, RZ, PT ;  /* 0x000000ff3f00720c */ /* 0x000fe20003fc5270 */
[----:B------:R-:W-:Y:S01]  /*35f0*/  UISETP.NE.AND UP1, UPT, UR50, URZ, UPT ;  /* 0x0000003f3200728c */ /* 0x000fe2000bf25270 */
[----:B------:R-:W-:Y:S01]  /*3600*/  ISETP.LT.OR P1, PT, R14, 0x2, P1 ;  /* 0x000000020e00780c */ /* 0x000fe20000f21670 */
[----:B------:R-:W-:Y:S01]  /*3610*/  UISETP.NE.AND UP0, UPT, UR49, URZ, UPT ;  /* 0x0000003f3100728c */ /* 0x000fe2000bf05270 */
[----:B------:R-:W-:Y:S01]  /*3620*/  ISETP.GT.AND P2, PT, R58, 0x8, !P2 ;  /* 0x000000083a00780c */ /* 0x000fe20005744270 */
[----:B------:R-:W-:Y:S01]  /*3630*/  UMOV UR10, UR37 ;  /* 0x00000025000a7c82 */ /* 0x000fe20008000000 */
[----:B------:R-:W-:Y:S02]  /*3640*/  FSEL R47, R2, -INF , !P1 ;  /* 0xff800000022f7808 */ /* 0x000fe40004800000 */
[----:B------:R-:W-:-:S02]  /*3650*/  ISETP.GT.AND P1, PT, R58, 0x9, !P6 ;  /* 0x000000093a00780c */ /* 0x000fc40007724270 */
[----:B------:R-:W-:Y:S02]  /*3660*/  FMNMX.FTZ R2, R97, R131, !PT ;  /* 0x0000008361027209 */ /* 0x000fe40007810000 */
[----:B------:R-:W-:Y:S01]  /*3670*/  ISETP.LT.OR P1, PT, R14, 0xa, P1 ;  /* 0x0000000a0e00780c */ /* 0x000fe20000f21670 */
[----:B------:R-:W-:Y:S01]  /*3680*/  @UP1 ULDC UR11, c[0x0][0x450] ;  /* 0x00011400000b1ab9 */ /* 0x000fe20000000800 */
[----:B------:R-:W-:Y:S02]  /*3690*/  FMNMX.FTZ R2, R129, R2, !PT ;  /* 0x0000000281027209 */ /* 0x000fe40007810000 */
[----:B------:R-:W-:Y:S02]  /*36a0*/  FSEL R51, R7, -INF , !P1 ;  /* 0xff80000007337808 */ /* 0x000fe40004800000 */
[----:B------:R-:W-:Y:S02]  /*36b0*/  ISETP.NE.AND P1, PT, R67, RZ, PT ;  /* 0x000000ff4300720c */ /* 0x000fe40003f25270 */
[----:B------:R-:W-:-:S02]  /*36c0*/  FMNMX.FTZ R2, R99, R2, !PT ;  /* 0x0000000263027209 */ /* 0x000fc40007810000 */
[----:B------:R-:W-:Y:S02]  /*36d0*/  ISETP.GT.AND P1, PT, R58, 0x10, !P1 ;  /* 0x000000103a00780c */ /* 0x000fe40004f24270 */
[----:B------:R-:W-:Y:S02]  /*36e0*/  FMNMX.FTZ R2, R127, R2, !PT ;  /* 0x000000027f027209 */ /* 0x000fe40007810000 */
[----:B------:R-:W-:Y:S02]  /*36f0*/  ISETP.LT.OR P1, PT, R14, 0x11, P1 ;  /* 0x000000110e00780c */ /* 0x000fe40000f21670 */
[----:B------:R-:W-:Y:S02]  /*3700*/  FMNMX.FTZ R2, R101, R2, !PT ;  /* 0x0000000265027209 */ /* 0x000fe40007810000 */
[----:B------:R-:W-:Y:S02]  /*3710*/  FSEL R53, R20, -INF , !P1 ;  /* 0xff80000014357808 */ /* 0x000fe40004800000 */
[----:B------:R-:W-:-:S02]  /*3720*/  ISETP.NE.AND P1, PT, R68, RZ, PT ;  /* 0x000000ff4400720c */ /* 0x000fc40003f25270 */
[----:B------:R-:W-:Y:S02]  /*3730*/  FMNMX.FTZ R2, R125, R2, !PT ;  /* 0x000000027d027209 */ /* 0x000fe40007810000 */
[----:B------:R-:W-:Y:S02]  /*3740*/  ISETP.GT.AND P1, PT, R58, 0x11, !P1 ;  /* 0x000000113a00780c */ /* 0x000fe40004f24270 */
[C---:B------:R-:W-:Y:S02]  /*3750*/  ISETP.LT.OR P2, PT, R14.reuse, 0x9, P2 ;  /* 0x000000090e00780c */ /* 0x040fe40001741670 */
[----:B------:R-:W-:Y:S02]  /*3760*/  ISETP.LT.OR P1, PT, R14, 0x12, P1 ;  /* 0x000000120e00780c */ /* 0x000fe40000f21670 */
[----:B------:R-:W-:Y:S02]  /*3770*/  FMNMX.FTZ R2, R103, R2, !PT ;  /* 0x0000000267027209 */ /* 0x000fe40007810000 */
[----:B------:R-:W-:-:S02]  /*3780*/  FSEL R55, R24, -INF , !P1 ;  /* 0xff80000018377808 */ /* 0x000fc40004800000 */
[----:B------:R-:W-:Y:S02]  /*3790*/  ISETP.NE.AND P1, PT, R69, RZ, PT ;  /* 0x000000ff4500720c */ /* 0x000fe40003f25270 */
[----:B------:R-:W-:Y:S01]  /*37a0*/  FSEL R49, R6, -INF , !P2 ;  /* 0xff80000006317808 */ /* 0x000fe20005000000 */
[----:B------:R-:W-:Y:S01]  /*37b0*/  IMAD.U32 R6, RZ, RZ, UR6 ;  /* 0x00000006ff067e24 */ /* 0x000fe2000f8e00ff */
[----:B------:R-:W-:Y:S01]  /*37c0*/  ISETP.GT.AND P1, PT, R58, 0x18, !P1 ;  /* 0x000000183a00780c */ /* 0x000fe20004f24270 */
[----:B------:R-:W-:Y:S01]  /*37d0*/  @UP1 ULDC UR6, c[0x0][0x44c] ;  /* 0x0001130000061ab9 */ /* 0x000fe20000000800 */
[----:B------:R-:W-:Y:S01]  /*37e0*/  ISETP.NE.AND P2, PT, R77, RZ, PT ;  /* 0x000000ff4d00720c */ /* 0x000fe20003f45270 */
[----:B------:R-:W-:Y:S01]  /*37f0*/  UIMAD.WIDE.U32 UR6, UR37, UR6, URZ ;  /* 0x00000006250672a5 */ /* 0x000fe2000f8e003f */
[----:B------:R-:W-:Y:S02]  /*3800*/  ISETP.LT.OR P1, PT, R14, 0x19, P1 ;  /* 0x000000190e00780c */ /* 0x000fe40000f21670 */
[----:B------:R-:W-:Y:S01]  /*3810*/  FMNMX.FTZ R2, R123, R2, !PT ;  /* 0x000000027b027209 */ /* 0x000fe20007810000 */
[----:B------:R-:W-:Y:S01]  /*3820*/  @UP1 USHF.R.U32.HI UR10, URZ, UR11, UR7 ;  /* 0x0000000b3f0a1299 */ /* 0x000fe20008011607 */
[----:B------:R-:W-:-:S02]  /*3830*/  FSEL R57, R26, -INF , !P1 ;  /* 0xff8000001a397808 */ /* 0x000fc40004800000 */
[----:B------:R-:W-:Y:S01]  /*3840*/  ISETP.NE.AND P1, PT, R70, RZ, PT ;  /* 0x000000ff4600720c */ /* 0x000fe20003f25270 */
[----:B------:R-:W-:Y:S01]  /*3850*/  UIADD3 UR54, UR54, UR10, URZ ;  /* 0x0000000a36367290 */ /* 0x000fe2000fffe03f */
[----:B------:R-:W-:Y:S02]  /*3860*/  FMNMX.FTZ R2, R105, R2, !PT ;  /* 0x0000000269027209 */ /* 0x000fe40007810000 */
[----:B------:R-:W-:Y:S01]  /*3870*/  ISETP.GT.AND P1, PT, R58, 0x19, !P1 ;  /* 0x000000193a00780c */ /* 0x000fe20004f24270 */
[----:B------:R-:W-:Y:S01]  /*3880*/  UIADD3 UR14, UR54, UR14, URZ ;  /* 0x0000000e360e7290 */ /* 0x000fe2000fffe03f */
[----:B------:R-:W-:Y:S02]  /*3890*/  ISETP.NE.AND P6, PT, R78, RZ, PT ;  /* 0x000000ff4e00720c */ /* 0x000fe40003fc5270 */
[----:B------:R-:W-:Y:S02]  /*38a0*/  ISETP.LT.OR P1, PT, R14, 0x1a, P1 ;  /* 0x0000001a0e00780c */ /* 0x000fe40000f21670 */
[----:B------:R-:W-:-:S02]  /*38b0*/  FMNMX.FTZ R2, R121, R2, !PT ;  /* 0x0000000279027209 */ /* 0x000fc40007810000 */
[----:B------:R-:W-:Y:S02]  /*38c0*/  FSEL R59, R28, -INF , !P1 ;  /* 0xff8000001c3b7808 */ /* 0x000fe40004800000 */
[----:B------:R-:W-:Y:S02]  /*38d0*/  ISETP.NE.AND P1, PT, R71, RZ, PT ;  /* 0x000000ff4700720c */ /* 0x000fe40003f25270 */
[----:B------:R-:W-:Y:S02]  /*38e0*/  FMNMX.FTZ R2, R107, R2, !PT ;  /* 0x000000026b027209 */ /* 0x000fe40007810000 */
[----:B------:R-:W-:Y:S02]  /*38f0*/  ISETP.GT.AND P1, PT, R58, 0x20, !P1 ;  /* 0x000000203a00780c */ /* 0x000fe40004f24270 */
[----:B------:R-:W-:Y:S02]  /*3900*/  FMNMX.FTZ R2, R119, R2, !PT ;  /* 0x0000000277027209 */ /* 0x000fe40007810000 */
[----:B------:R-:W-:-:S02]  /*3910*/  ISETP.LT.OR P1, PT, R14, 0x21, P1 ;  /* 0x000000210e00780c */ /* 0x000fc40000f21670 */
[----:B------:R-:W-:Y:S02]  /*3920*/  FMNMX.FTZ R2, R109, R2, !PT ;  /* 0x000000026d027209 */ /* 0x000fe40007810000 */
[----:B------:R-:W-:Y:S02]  /*3930*/  FSEL R61, R30, -INF , !P1 ;  /* 0xff8000001e3d7808 */ /* 0x000fe40004800000 */
[----:B------:R-:W-:Y:S02]  /*3940*/  ISETP.NE.AND P1, PT, R72, RZ, PT ;  /* 0x000000ff4800720c */ /* 0x000fe40003f25270 */
[----:B------:R-:W-:Y:S02]  /*3950*/  FMNMX.FTZ R2, R117, R2, !PT ;  /* 0x0000000275027209 */ /* 0x000fe40007810000 */
[----:B------:R-:W-:Y:S02]  /*3960*/  ISETP.GT.AND P1, PT, R58, 0x21, !P1 ;  /* 0x000000213a00780c */ /* 0x000fe40004f24270 */
[----:B------:R-:W-:-:S02]  /*3970*/  FMNMX.FTZ R2, R111, R2, !PT ;  /* 0x000000026f027209 */ /* 0x000fc40007810000 */
[----:B------:R-:W-:Y:S02]  /*3980*/  ISETP.LT.OR P1, PT, R14, 0x22, P1 ;  /* 0x000000220e00780c */ /* 0x000fe40000f21670 */
[----:B------:R-:W-:Y:S02]  /*3990*/  FMNMX.FTZ R2, R115, R2, !PT ;  /* 0x0000000273027209 */ /* 0x000fe40007810000 */
[----:B------:R-:W-:Y:S02]  /*39a0*/  FSEL R63, R32, -INF , !P1 ;  /* 0xff800000203f7808 */ /* 0x000fe40004800000 */
[----:B------:R-:W-:Y:S02]  /*39b0*/  ISETP.NE.AND P1, PT, R73, RZ, PT ;  /* 0x000000ff4900720c */ /* 0x000fe40003f25270 */
[----:B------:R-:W-:Y:S02]  /*39c0*/  FMNMX.FTZ R2, R113, R2, !PT ;  /* 0x0000000271027209 */ /* 0x000fe40007810000 */
[----:B------:R-:W-:-:S02]  /*39d0*/  ISETP.GT.AND P1, PT, R58, 0x28, !P1 ;  /* 0x000000283a00780c */ /* 0x000fc40004f24270 */
[----:B------:R-:W-:Y:S02]  /*39e0*/  FMNMX.FTZ R2, R45, R2, !PT ;  /* 0x000000022d027209 */ /* 0x000fe40007810000 */
[----:B------:R-:W-:Y:S02]  /*39f0*/  ISETP.LT.OR P1, PT, R14, 0x29, P1 ;  /* 0x000000290e00780c */ /* 0x000fe40000f21670 */
        /* <DEDUP_REMOVED lines=12> */
[----:B------:R-:W-:Y:S02]  /*3ac0*/  FMNMX.FTZ R2, R31, R2, !PT ;  /* 0x000000021f027209 */ /* 0x000fe40007810000 */
[----:B------:R-:W-:Y:S02]  /*3ad0*/  ISETP.LT.OR P1, PT, R14, 0x31, P1 ;  /* 0x000000310e00780c */ /* 0x000fe40000f21670 */
[----:B------:R-:W-:Y:S02]  /*3ae0*/  FMNMX.FTZ R2, R29, R2, !PT ;  /* 0x000000021d027209 */ /* 0x000fe40007810000 */
[----:B------:R-:W-:-:S02]  /*3af0*/  FSEL R69, R38, -INF , !P1 ;  /* 0xff80000026457808 */ /* 0x000fc40004800000 */
[----:B------:R-:W-:Y:S02]  /*3b00*/  ISETP.GT.AND P1, PT, R58, 0x31, !P2 ;  /* 0x000000313a00780c */ /* 0x000fe40005724270 */
[----:B------:R-:W-:Y:S02]  /*3b10*/  FMNMX.FTZ R2, R15, R2, !PT ;  /* 0x000000020f027209 */ /* 0x000fe40007810000 */
[----:B------:R-:W-:Y:S02]  /*3b20*/  ISETP.LT.OR P1, PT, R14, 0x32, P1 ;  /* 0x000000320e00780c */ /* 0x000fe40000f21670 */
[----:B------:R-:W-:Y:S02]  /*3b30*/  FMNMX.FTZ R2, R27, R2, !PT ;  /* 0x000000021b027209 */ /* 0x000fe40007810000 */
[----:B------:R-:W-:Y:S02]  /*3b40*/  FSEL R71, R40, -INF , !P1 ;  /* 0xff80000028477808 */ /* 0x000fe40004800000 */
        /* <DEDUP_REMOVED lines=10> */
[----:B------:R-:W-:Y:S01]  /*3bf0*/  ISETP.NE.AND P2, PT, R98, RZ, PT ;  /* 0x000000ff6200720c */ /* 0x000fe20003f45270 */
[----:B------:R-:W0:Y:S01]  /*3c00*/  SHFL.BFLY PT, R7, R2, 0x2, 0x1f ;  /* 0x0c401f0002077f89 */ /* 0x000e2200000e0000 */
[----:B------:R-:W-:Y:S02]  /*3c10*/  FSEL R75, R44, -INF , !P1 ;  /* 0xff8000002c4b7808 */ /* 0x000fe40004800000 */
[----:B------:R-:W-:-:S02]  /*3c20*/  ISETP.NE.AND P1, PT, R82, RZ, PT ;  /* 0x000000ff5200720c */ /* 0x000fc40003f25270 */
[----:B------:R-:W-:Y:S02]  /*3c30*/  ISETP.NE.AND P6, PT, R100, RZ, PT ;  /* 0x000000ff6400720c */ /* 0x000fe40003fc5270 */
[C---:B------:R-:W-:Y:S02]  /*3c40*/  ISETP.GT.AND P1, PT, R58.reuse, 0x40, !P1 ;  /* 0x000000403a00780c */ /* 0x040fe40004f24270 */
[----:B------:R-:W-:Y:S02]  /*3c50*/  ISETP.GT.AND P3, PT, R58, 0x70, !P3 ;  /* 0x000000703a00780c */ /* 0x000fe40005f64270 */
[----:B------:R-:W-:Y:S02]  /*3c60*/  ISETP.LT.OR P1, PT, R14, 0x41, P1 ;  /* 0x000000410e00780c */ /* 0x000fe40000f21670 */
[----:B------:R-:W-:Y:S02]  /*3c70*/  ISETP.GT.AND P4, PT, R58, 0x71, !P4 ;  /* 0x000000713a00780c */ /* 0x000fe40006784270 */
[----:B------:R-:W-:-:S02]  /*3c80*/  FSEL R77, R46, -INF , !P1 ;  /* 0xff8000002e4d7808 */ /* 0x000fc40004800000 */
[----:B------:R-:W-:Y:S02]  /*3c90*/  ISETP.NE.AND P1, PT, R83, RZ, PT ;  /* 0x000000ff5300720c */ /* 0x000fe40003f25270 */
[----:B------:R-:W-:Y:S02]  /*3ca0*/  ISETP.LT.OR P3, PT, R14, 0x71, P3 ;  /* 0x000000710e00780c */ /* 0x000fe40001f61670 */
[C---:B------:R-:W-:Y:S02]  /*3cb0*/  ISETP.GT.AND P1, PT, R58.reuse, 0x41, !P1 ;  /* 0x000000413a00780c */ /* 0x040fe40004f24270 */
[----:B------:R-:W-:Y:S02]  /*3cc0*/  ISETP.GT.AND P5, PT, R58, 0x78, !P5 ;  /* 0x000000783a00780c */ /* 0x000fe40006fa4270 */
[----:B------:R-:W-:Y:S02]  /*3cd0*/  ISETP.LT.OR P1, PT, R14, 0x42, P1 ;  /* 0x000000420e00780c */ /* 0x000fe40000f21670 */
[----:B0-----:R-:W-:-:S02]  /*3ce0*/  FMNMX.FTZ R20, R2, R7, !PT ;  /* 0x0000000702147209 */ /* 0x001fc40007810000 */
[----:B------:R-:W-:Y:S02]  /*3cf0*/  FSEL R79, R48, -INF , !P1 ;  /* 0xff800000304f7808 */ /* 0x000fe40004800000 */
[----:B------:R-:W-:Y:S01]  /*3d00*/  ISETP.NE.AND P1, PT, R86, RZ, PT ;  /* 0x000000ff5600720c */ /* 0x000fe20003f25270 */
[----:B------:R-:W0:Y:S01]  /*3d10*/  SHFL.BFLY PT, R7, R20, 0x1, 0x1f ;  /* 0x0c201f0014077f89 */ /* 0x000e2200000e0000 */
[----:B------:R-:W-:Y:S02]  /*3d20*/  ISETP.LT.OR P4, PT, R14, 0x72, P4 ;  /* 0x000000720e00780c */ /* 0x000fe40002781670 */
[----:B------:R-:W-:Y:S02]  /*3d30*/  ISETP.GT.AND P1, PT, R58, 0x48, !P1 ;  /* 0x000000483a00780c */ /* 0x000fe40004f24270 */
[C---:B------:R-:W-:Y:S02]  /*3d40*/  ISETP.LT.OR P5, PT, R14.reuse, 0x79, P5 ;  /* 0x000000790e00780c */ /* 0x040fe40002fa1670 */
[----:B------:R-:W-:-:S02]  /*3d50*/  ISETP.LT.OR P1, PT, R14, 0x49, P1 ;  /* 0x000000490e00780c */ /* 0x000fc40000f21670 */
[----:B------:R-:W-:Y:S02]  /*3d60*/  FSEL R5, R5, -INF , !P4 ;  /* 0xff80000005057808 */ /* 0x000fe40006000000 */
[----:B------:R-:W-:Y:S02]  /*3d70*/  FSEL R81, R50, -INF , !P1 ;  /* 0xff80000032517808 */ /* 0x000fe40004800000 */
[----:B------:R-:W-:-:S04]  /*3d80*/  ISETP.NE.AND P1, PT, R87, RZ, PT ;  /* 0x000000ff5700720c */ /* 0x000fc80003f25270 */
[----:B------:R-:W-:-:S04]  /*3d90*/  ISETP.GT.AND P1, PT, R58, 0x49, !P1 ;  /* 0x000000493a00780c */ /* 0x000fc80004f24270 */
[----:B------:R-:W-:Y:S02]  /*3da0*/  ISETP.LT.OR P1, PT, R14, 0x4a, P1 ;  /* 0x0000004a0e00780c */ /* 0x000fe40000f21670 */
[----:B0-----:R-:W-:Y:S02]  /*3db0*/  FMNMX.FTZ R7, R20, R7, !PT ;  /* 0x0000000714077209 */ /* 0x001fe40007810000 */
[----:B------:R-:W-:Y:S02]  /*3dc0*/  FSEL R83, R52, -INF , !P1 ;  /* 0xff80000034537808 */ /* 0x000fe40004800000 */
[----:B------:R-:W-:Y:S01]  /*3dd0*/  ISETP.NE.AND P1, PT, R90, RZ, PT ;  /* 0x000000ff5a00720c */ /* 0x000fe20003f25270 */
[----:B------:R-:W-:-:S03]  /*3de0*/  FMUL.FTZ R24, R7, R6 ;  /* 0x0000000607187220 */ /* 0x000fc60000410000 */
[----:B------:R-:W-:-:S04]  /*3df0*/  ISETP.GT.AND P1, PT, R58, 0x50, !P1 ;  /* 0x000000503a00780c */ /* 0x000fc80004f24270 */
[----:B------:R-:W-:-:S04]  /*3e00*/  ISETP.LT.OR P1, PT, R14, 0x51, P1 ;  /* 0x000000510e00780c */ /* 0x000fc80000f21670 */
[----:B------:R-:W-:Y:S02]  /*3e10*/  FSEL R85, R54, -INF , !P1 ;  /* 0xff80000036557808 */ /* 0x000fe40004800000 */
[----:B------:R-:W-:-:S04]  /*3e20*/  ISETP.NE.AND P1, PT, R92, RZ, PT ;  /* 0x000000ff5c00720c */ /* 0x000fc80003f25270 */
        /* <DEDUP_REMOVED lines=11> */
[----:B------:R-:W-:Y:S02]  /*3ee0*/  ISETP.GT.AND P1, PT, R58, 0x60, !P2 ;  /* 0x000000603a00780c */ /* 0x000fe40005724270 */
[----:B------:R-:W-:Y:S02]  /*3ef0*/  ISETP.NE.AND P2, PT, R76, RZ, PT ;  /* 0x000000ff4c00720c */ /* 0x000fe40003f45270 */
[----:B------:R-:W-:Y:S02]  /*3f00*/  ISETP.LT.OR P1, PT, R14, 0x61, P1 ;  /* 0x000000610e00780c */ /* 0x000fe40000f21670 */
[----:B------:R-:W-:Y:S02]  /*3f10*/  ISETP.GT.AND P2, PT, R58, 0x69, !P2 ;  /* 0x000000693a00780c */ /* 0x000fe40005744270 */
[----:B------:R-:W-:-:S02]  /*3f20*/  FSEL R93, R93, -INF , !P1 ;  /* 0xff8000005d5d7808 */ /* 0x000fc40004800000 */
[----:B------:R-:W-:Y:S02]  /*3f30*/  ISETP.GT.AND P1, PT, R58, 0x61, !P6 ;  /* 0x000000613a00780c */ /* 0x000fe40007724270 */
[----:B------:R-:W-:Y:S02]  /*3f40*/  ISETP.NE.AND P6, PT, R64, RZ, PT ;  /* 0x000000ff4000720c */ /* 0x000fe40003fc5270 */
[C---:B------:R-:W-:Y:S02]  /*3f50*/  ISETP.LT.OR P1, PT, R14.reuse, 0x62, P1 ;  /* 0x000000620e00780c */ /* 0x040fe40000f21670 */
[----:B------:R-:W-:Y:S02]  /*3f60*/  ISETP.LT.OR P2, PT, R14, 0x6a, P2 ;  /* 0x0000006a0e00780c */ /* 0x000fe40001741670 */
[----:B------:R-:W-:Y:S02]  /*3f70*/  FSEL R95, R95, -INF , !P1 ;  /* 0xff8000005f5f7808 */ /* 0x000fe40004800000 */
[----:B------:R-:W-:-:S04]  /*3f80*/  FSETP.NEU.FTZ.AND P1, PT, R7, -INF , PT ;  /* 0xff8000000700780b */ /* 0x000fc80003f3d000 */
[----:B------:R-:W-:Y:S02]  /*3f90*/  FSEL R24, R24, RZ, P1 ;  /* 0x000000ff18187208 */ /* 0x000fe40000800000 */
[----:B------:R-:W-:Y:S02]  /*3fa0*/  ISETP.GT.AND P1, PT, R58, RZ, !P6 ;  /* 0x000000ff3a00720c */ /* 0x000fe40007724270 */
[----:B------:R-:W-:Y:S01]  /*3fb0*/  ISETP.NE.AND P6, PT, R80, RZ, PT ;  /* 0x000000ff5000720c */ /* 0x000fe20003fc5270 */
[-CC-:B------:R-:W-:Y:S01]  /*3fc0*/  FFMA.FTZ R170, R117, R6.reuse, -R24.reuse ;  /* 0x0000000675aa7223 */ /* 0x180fe20000010818 */
[----:B------:R-:W-:Y:S01]  /*3fd0*/  ISETP.LT.OR P1, PT, R14, 0x1, P1 ;  /* 0x000000010e00780c */ /* 0x000fe20000f21670 */
[-CC-:B------:R-:W-:Y:S01]  /*3fe0*/  FFMA.FTZ R168, R119, R6.reuse, -R24.reuse ;  /* 0x0000000677a87223 */ /* 0x180fe20000010818 */
[----:B------:R-:W-:Y:S01]  /*3ff0*/  FSEL R119, R3, -INF , !P2 ;  /* 0xff80000003777808 */ /* 0x000fe20005000000 */
[-CC-:B------:R-:W-:Y:S01]  /*4000*/  FFMA.FTZ R164, R115, R6.reuse, -R24.reuse ;  /* 0x0000000673a47223 */ /* 0x180fe20000010818 */
[----:B------:R-:W-:Y:S01]  /*4010*/  FSEL R0, R0, -INF , !P1 ;  /* 0xff80000000007808 */ /* 0x000fe20004800000 */
[-CC-:B------:R-:W-:Y:S01]  /*4020*/  FFMA.FTZ R3, R113, R6.reuse, -R24.reuse ;  /* 0x0000000671037223 */ /* 0x180fe20000010818 */
[----:B------:R-:W-:Y:S01]  /*4030*/  ISETP.NE.AND P1, PT, R102, RZ, PT ;  /* 0x000000ff6600720c */ /* 0x000fe20003f25270 */
[-CC-:B------:R-:W-:Y:S01]  /*4040*/  FFMA.FTZ R174, R121, R6.reuse, -R24.reuse ;  /* 0x0000000679ae7223 */ /* 0x180fe20000010818 */
[----:B------:R-:W-:Y:S01]  /*4050*/  FMNMX.FTZ R2, R0, R47, !PT ;  /* 0x0000002f00027209 */ /* 0x000fe20007810000 */
[-CC-:B------:R-:W-:Y:S01]  /*4060*/  FFMA.FTZ R180, R97, R6.reuse, -R24.reuse ;  /* 0x0000000661b47223 */ /* 0x180fe20000010818 */
[----:B------:R-:W-:Y:S01]  /*4070*/  ISETP.GT.AND P1, PT, R58, 0x68, !P1 ;  /* 0x000000683a00780c */ /* 0x000fe20004f24270 */
[--C-:B------:R-:W-:Y:S01]  /*4080*/  FFMA.FTZ R97, R131, R6, -R24.reuse ;  /* 0x0000000683617223 */ /* 0x100fe20000010818 */
[----:B------:R-:W-:Y:S01]  /*4090*/  FMNMX.FTZ R2, R49, R2, !PT ;  /* 0x0000000231027209 */ /* 0x000fe20007810000 */
[--C-:B------:R-:W-:Y:S01]  /*40a0*/  FFMA.FTZ R182, R129, R6, -R24.reuse ;  /* 0x0000000681b67223 */ /* 0x100fe20000010818 */
[----:B------:R-:W-:Y:S01]  /*40b0*/  ISETP.LT.OR P1, PT, R14, 0x69, P1 ;  /* 0x000000690e00780c */ /* 0x000fe20000f21670 */
[----:B------:R-:W-:Y:S01]  /*40c0*/  MUFU.EX2 R180, R180 ;  /* 0x000000b400b47308 */ /* 0x000fe20000000800 */
[----:B------:R-:W-:Y:S01]  /*40d0*/  FMNMX.FTZ R2, R51, R2, !PT ;  /* 0x0000000233027209 */ /* 0x000fe20007810000 */
[-CC-:B------:R-:W-:Y:S01]  /*40e0*/  FFMA.FTZ R99, R99, R6.reuse, -R24.reuse ;  /* 0x0000000663637223 */ /* 0x180fe20000010818 */
[----:B------:R-:W-:Y:S01]  /*40f0*/  FSEL R117, R4, -INF , !P1 ;  /* 0xff80000004757808 */ /* 0x000fe20004800000 */
[--C-:B------:R-:W-:Y:S01]  /*4100*/  FFMA.FTZ R176, R127, R6, -R24.reuse ;  /* 0x000000067fb07223 */ /* 0x100fe20000010818 */
[----:B------:R-:W-:Y:S01]  /*4110*/  FMNMX.FTZ R2, R53, R2, !PT ;  /* 0x0000000235027209 */ /* 0x000fe20007810000 */
[--C-:B------:R-:W-:Y:S01]  /*4120*/  FFMA.FTZ R101, R101, R6, -R24.reuse ;  /* 0x0000000665657223 */ /* 0x100fe20000010818 */
[----:B------:R-:W-:Y:S01]  /*4130*/  FSEL R115, R10, -INF , !P3 ;  /* 0xff8000000a737808 */ /* 0x000fe20005800000 */
[----:B------:R-:W0:Y:S01]  /*4140*/  MUFU.EX2 R97, R97 ;  /* 0x0000006100617308 */ /* 0x000e220000000800 */
[----:B------:R-:W-:Y:S01]  /*4150*/  FMNMX.FTZ R2, R55, R2, !PT ;  /* 0x0000000237027209 */ /* 0x000fe20007810000 */
[-CC-:B------:R-:W-:Y:S01]  /*4160*/  FFMA.FTZ R25, R25, R6.reuse, -R24.reuse ;  /* 0x0000000619197223 */ /* 0x180fe20000010818 */
[----:B------:R-:W-:Y:S01]  /*4170*/  ISETP.GT.AND P6, PT, R58, 0x79, !P6 ;  /* 0x000000793a00780c */ /* 0x000fe200077c4270 */
[--C-:B------:R-:W-:Y:S01]  /*4180*/  FFMA.FTZ R178, R125, R6, -R24.reuse ;  /* 0x000000067db27223 */ /* 0x100fe20000010818 */
[----:B------:R-:W-:Y:S01]  /*4190*/  FMNMX.FTZ R2, R57, R2, !PT ;  /* 0x0000000239027209 */ /* 0x000fe20007810000 */
[--C-:B------:R-:W-:Y:S01]  /*41a0*/  FFMA.FTZ R103, R103, R6, -R24.reuse ;  /* 0x0000000667677223 */ /* 0x100fe20000010818 */
[----:B------:R-:W-:Y:S01]  /*41b0*/  ISETP.LT.OR P6, PT, R14, 0x7a, P6 ;  /* 0x0000007a0e00780c */ /* 0x000fe200037c1670 */
[----:B------:R-:W1:Y:S01]  /*41c0*/  MUFU.EX2 R182, R182 ;  /* 0x000000b600b67308 */ /* 0x000e620000000800 */
[----:B------:R-:W-:Y:S01]  /*41d0*/  FMNMX.FTZ R2, R59, R2, !PT ;  /* 0x000000023b027209 */ /* 0x000fe20007810000 */
[-CC-:B------:R-:W-:Y:S01]  /*41e0*/  FFMA.FTZ R172, R123, R6.reuse, -R24.reuse ;  /* 0x000000067bac7223 */ /* 0x180fe20000010818 */
[----:B------:R-:W-:Y:S01]  /*41f0*/  FSEL R113, R11, -INF , !P5 ;  /* 0xff8000000b717808 */ /* 0x000fe20006800000 */
[--C-:B------:R-:W-:Y:S01]  /*4200*/  FFMA.FTZ R105, R105, R6, -R24.reuse ;  /* 0x0000000669697223 */ /* 0x100fe20000010818 */
[----:B------:R-:W-:Y:S01]  /*4210*/  FMNMX.FTZ R2, R61, R2, !PT ;  /* 0x000000023d027209 */ /* 0x000fe20007810000 */
[--C-:B------:R-:W-:Y:S01]  /*4220*/  FFMA.FTZ R107, R107, R6, -R24.reuse ;  /* 0x000000066b6b7223 */ /* 0x100fe20000010818 */
[----:B------:R-:W-:Y:S01]  /*4230*/  FSEL R121, R12, -INF , !P6 ;  /* 0xff8000000c797808 */ /* 0x000fe20007000000 */
[----:B------:R-:W2:Y:S01]  /*4240*/  MUFU.EX2 R99, R99 ;  /* 0x0000006300637308 */ /* 0x000ea20000000800 */
[----:B------:R-:W-:Y:S01]  /*4250*/  FMNMX.FTZ R2, R63, R2, !PT ;  /* 0x000000023f027209 */ /* 0x000fe20007810000 */
[-CC-:B------:R-:W-:Y:S01]  /*4260*/  FFMA.FTZ R109, R109, R6.reuse, -R24.reuse ;  /* 0x000000066d6d7223 */ /* 0x180fe20000010818 */
[-CC-:B------:R-:W-:Y:S01]  /*4270*/  FFMA.FTZ R111, R111, R6.reuse, -R24.reuse ;  /* 0x000000066f6f7223 */ /* 0x180fe20000010818 */
[--C-:B------:R-:W-:Y:S01]  /*4280*/  FFMA.FTZ R27, R27, R6, -R24.reuse ;  /* 0x000000061b1b7223 */ /* 0x100fe20000010818 */
[----:B------:R-:W-:Y:S01]  /*4290*/  FMNMX.FTZ R2, R65, R2, !PT ;  /* 0x0000000241027209 */ /* 0x000fe20007810000 */
[-CC-:B------:R-:W-:Y:S01]  /*42a0*/  FFMA.FTZ R166, R45, R6.reuse, -R24.reuse ;  /* 0x000000062da67223 */ /* 0x180fe20000010818 */
[--C-:B------:R-:W-:Y:S01]  /*42b0*/  FFMA.FTZ R43, R43, R6, -R24.reuse ;  /* 0x000000062b2b7223 */ /* 0x100fe20000010818 */
[----:B------:R-:W3:Y:S01]  /*42c0*/  MUFU.EX2 R176, R176 ;  /* 0x000000b000b07308 */ /* 0x000ee20000000800 */
[----:B------:R-:W-:Y:S01]  /*42d0*/  FMNMX.FTZ R2, R67, R2, !PT ;  /* 0x0000000243027209 */ /* 0x000fe20007810000 */
[-CC-:B------:R-:W-:Y:S01]  /*42e0*/  FFMA.FTZ R33, R33, R6.reuse, -R24.reuse ;  /* 0x0000000621217223 */ /* 0x180fe20000010818 */
[-CC-:B------:R-:W-:Y:S01]  /*42f0*/  FFMA.FTZ R41, R41, R6.reuse, -R24.reuse ;  /* 0x0000000629297223 */ /* 0x180fe20000010818 */
[--C-:B------:R-:W-:Y:S01]  /*4300*/  FFMA.FTZ R35, R35, R6, -R24.reuse ;  /* 0x0000000623237223 */ /* 0x100fe20000010818 */
[----:B------:R-:W-:Y:S01]  /*4310*/  FMNMX.FTZ R2, R69, R2, !PT ;  /* 0x0000000245027209 */ /* 0x000fe20007810000 */
[-CC-:B------:R-:W-:Y:S01]  /*4320*/  FFMA.FTZ R39, R39, R6.reuse, -R24.reuse ;  /* 0x0000000627277223 */ /* 0x180fe20000010818 */
[--C-:B------:R-:W-:Y:S01]  /*4330*/  FFMA.FTZ R31, R31, R6, -R24.reuse ;  /* 0x000000061f1f7223 */ /* 0x100fe20000010818 */
[----:B------:R-:W4:Y:S01]  /*4340*/  MUFU.EX2 R101, R101 ;  /* 0x0000006500657308 */ /* 0x000f220000000800 */
[----:B------:R-:W-:Y:S01]  /*4350*/  FMNMX.FTZ R2, R71, R2, !PT ;  /* 0x0000000247027209 */ /* 0x000fe20007810000 */
[-CC-:B------:R-:W-:Y:S01]  /*4360*/  FFMA.FTZ R29, R29, R6.reuse, -R24.reuse ;  /* 0x000000061d1d7223 */ /* 0x180fe20000010818 */
[-CC-:B------:R-:W-:Y:S01]  /*4370*/  FFMA.FTZ R15, R15, R6.reuse, -R24.reuse ;  /* 0x000000060f0f7223 */ /* 0x180fe20000010818 */
[--C-:B------:R-:W-:Y:S01]  /*4380*/  FFMA.FTZ R21, R21, R6, -R24.reuse ;  /* 0x0000000615157223 */ /* 0x100fe20000010818 */
[----:B------:R-:W-:Y:S01]  /*4390*/  FMNMX.FTZ R2, R73, R2, !PT ;  /* 0x0000000249027209 */ /* 0x000fe20007810000 */
[-CC-:B------:R-:W-:Y:S01]  /*43a0*/  FFMA.FTZ R13, R13, R6.reuse, -R24.reuse ;  /* 0x000000060d0d7223 */ /* 0x180fe20000010818 */
[----:B------:R-:W-:Y:S01]  /*43b0*/  FFMA.FTZ R24, R37, R6, -R24 ;  /* 0x0000000625187223 */ /* 0x000fe20000010818 */
[----:B------:R0:W-:Y:S01]  /*43c0*/  MUFU.EX2 R152, R25 ;  /* 0x0000001900987308 */ /* 0x0001e20000000800 */
[----:B------:R-:W-:-:S04]  /*43d0*/  FMNMX.FTZ R2, R75, R2, !PT ;  /* 0x000000024b027209 */ /* 0x000fc80007810000 */
[----:B------:R-:W-:-:S03]  /*43e0*/  FMNMX.FTZ R2, R77, R2, !PT ;  /* 0x000000024d027209 */ /* 0x000fc60007810000 */
[----:B------:R-:W5:Y:S01]  /*43f0*/  MUFU.EX2 R178, R178 ;  /* 0x000000b200b27308 */ /* 0x000f620000000800 */
[----:B------:R-:W-:Y:S01]  /*4400*/  FMNMX.FTZ R2, R79, R2, !PT ;  /* 0x000000024f027209 */ /* 0x000fe20007810000 */
[----:B0-----:R-:W-:Y:S01]  /*4410*/  FADD.FTZ R25, R180, R97 ;  /* 0x00000061b4197221 */ /* 0x001fe20000010000 */
[----:B------:R-:W-:Y:S02]  /*4420*/  F2FP.BF16.F32.PACK_AB R180, R97, R180 ;  /* 0x000000b461b4723e */ /* 0x000fe400000010ff */
[----:B------:R-:W-:Y:S01]  /*4430*/  FMNMX.FTZ R2, R81, R2, !PT ;  /* 0x0000000251027209 */ /* 0x000fe20007810000 */
[----:B-1----:R-:W-:Y:S01]  /*4440*/  FADD.FTZ R28, R182, R25 ;  /* 0x00000019b61c7221 */ /* 0x002fe20000010000 */
[----:B--2---:R-:W-:Y:S01]  /*4450*/  F2FP.BF16.F32.PACK_AB R182, R99, R182 ;  /* 0x000000b663b6723e */ /* 0x004fe200000010ff */
[----:B------:R-:W0:Y:S01]  /*4460*/  MUFU.EX2 R103, R103 ;  /* 0x0000006700677308 */ /* 0x000e220000000800 */
[----:B------:R-:W-:Y:S01]  /*4470*/  FMNMX.FTZ R2, R83, R2, !PT ;  /* 0x0000000253027209 */ /* 0x000fe20007810000 */
[----:B------:R-:W-:-:S03]  /*4480*/  FADD.FTZ R25, R99, R28 ;  /* 0x0000001c63197221 */ /* 0x000fc60000010000 */
[----:B------:R-:W-:Y:S01]  /*4490*/  FMNMX.FTZ R2, R85, R2, !PT ;  /* 0x0000000255027209 */ /* 0x000fe20007810000 */
[----:B---3--:R-:W-:Y:S01]  /*44a0*/  FADD.FTZ R30, R176, R25 ;  /* 0x00000019b01e7221 */ /* 0x008fe20000010000 */
[----:B----4-:R-:W-:Y:S01]  /*44b0*/  F2FP.BF16.F32.PACK_AB R176, R101, R176 ;  /* 0x000000b065b0723e */ /* 0x010fe200000010ff */
[----:B------:R-:W1:Y:S01]  /*44c0*/  MUFU.EX2 R172, R172 ;  /* 0x000000ac00ac7308 */ /* 0x000e620000000800 */
[----:B------:R-:W-:Y:S01]  /*44d0*/  FMNMX.FTZ R2, R87, R2, !PT ;  /* 0x0000000257027209 */ /* 0x000fe20007810000 */
[----:B------:R-:W-:-:S03]  /*44e0*/  FADD.FTZ R25, R101, R30 ;  /* 0x0000001e65197221 */ /* 0x000fc60000010000 */
[----:B------:R-:W-:Y:S01]  /*44f0*/  FMNMX.FTZ R2, R89, R2, !PT ;  /* 0x0000000259027209 */ /* 0x000fe20007810000 */
[----:B-----5:R-:W-:Y:S02]  /*4500*/  FADD.FTZ R30, R178, R25 ;  /* 0x00000019b21e7221 */ /* 0x020fe40000010000 */
[----:B------:R-:W2:Y:S01]  /*4510*/  MUFU.EX2 R105, R105 ;  /* 0x0000006900697308 */ /* 0x000ea20000000800 */
[----:B------:R-:W-:Y:S01]  /*4520*/  FMNMX.FTZ R2, R91, R2, !PT ;  /* 0x000000025b027209 */ /* 0x000fe20007810000 */
[C---:B0-----:R-:W-:Y:S01]  /*4530*/  FADD.FTZ R25, R103.reuse, R30 ;  /* 0x0000001e67197221 */ /* 0x041fe20000010000 */
[----:B------:R-:W-:Y:S02]  /*4540*/  F2FP.BF16.F32.PACK_AB R178, R103, R178 ;  /* 0x000000b267b2723e */ /* 0x000fe400000010ff */
[----:B------:R-:W-:-:S03]  /*4550*/  FMNMX.FTZ R2, R93, R2, !PT ;  /* 0x000000025d027209 */ /* 0x000fc60007810000 */
[----:B------:R-:W0:Y:S01]  /*4560*/  MUFU.EX2 R174, R174 ;  /* 0x000000ae00ae7308 */ /* 0x000e220000000800 */
[----:B------:R-:W-:Y:S01]  /*4570*/  FMNMX.FTZ R2, R95, R2, !PT ;  /* 0x000000025f027209 */ /* 0x000fe20007810000 */
[----:B-1----:R-:W-:-:S03]  /*4580*/  FADD.FTZ R32, R172, R25 ;  /* 0x00000019ac207221 */ /* 0x002fc60000010000 */
[----:B------:R-:W-:-:S03]  /*4590*/  FMNMX.FTZ R2, R117, R2, !PT ;  /* 0x0000000275027209 */ /* 0x000fc60007810000 */
[----:B------:R-:W1:Y:S01]  /*45a0*/  MUFU.EX2 R107, R107 ;  /* 0x0000006b006b7308 */ /* 0x000e620000000800 */
[----:B------:R-:W-:Y:S01]  /*45b0*/  FMNMX.FTZ R2, R119, R2, !PT ;  /* 0x0000000277027209 */ /* 0x000fe20007810000 */
[C---:B--2---:R-:W-:Y:S01]  /*45c0*/  FADD.FTZ R25, R105.reuse, R32 ;  /* 0x0000002069197221 */ /* 0x044fe20000010000 */
[----:B------:R-:W-:Y:S02]  /*45d0*/  F2FP.BF16.F32.PACK_AB R172, R105, R172 ;  /* 0x000000ac69ac723e */ /* 0x000fe400000010ff */
[----:B------:R-:W-:-:S03]  /*45e0*/  FMNMX.FTZ R2, R115, R2, !PT ;  /* 0x0000000273027209 */ /* 0x000fc60007810000 */
[----:B------:R-:W2:Y:S01]  /*45f0*/  MUFU.EX2 R168, R168 ;  /* 0x000000a800a87308 */ /* 0x000ea20000000800 */
[----:B------:R-:W-:Y:S01]  /*4600*/  FMNMX.FTZ R2, R5, R2, !PT ;  /* 0x0000000205027209 */ /* 0x000fe20007810000 */
[----:B0-----:R-:W-:-:S03]  /*4610*/  FADD.FTZ R34, R174, R25 ;  /* 0x00000019ae227221 */ /* 0x001fc60000010000 */
[----:B------:R-:W-:-:S03]  /*4620*/  FMNMX.FTZ R2, R113, R2, !PT ;  /* 0x0000000271027209 */ /* 0x000fc60007810000 */
[----:B------:R-:W0:Y:S01]  /*4630*/  MUFU.EX2 R109, R109 ;  /* 0x0000006d006d7308 */ /* 0x000e220000000800 */
[----:B------:R-:W-:Y:S02]  /*4640*/  FMNMX.FTZ R2, R121, R2, !PT ;  /* 0x0000000279027209 */ /* 0x000fe40007810000 */
[----:B-1----:R-:W-:-:S03]  /*4650*/  F2FP.BF16.F32.PACK_AB R174, R107, R174 ;  /* 0x000000ae6bae723e */ /* 0x002fc600000010ff */
[----:B------:R-:W1:Y:S02]  /*4660*/  SHFL.BFLY PT, R11, R2, 0x2, 0x1f ;  /* 0x0c401f00020b7f89 */ /* 0x000e6400000e0000 */
[----:B------:R-:W3:Y:S08]  /*4670*/  MUFU.EX2 R170, R170 ;  /* 0x000000aa00aa7308 */ /* 0x000ef00000000800 */
[----:B------:R-:W4:Y:S08]  /*4680*/  MUFU.EX2 R111, R111 ;  /* 0x0000006f006f7308 */ /* 0x000f300000000800 */
[----:B------:R5:W-:Y:S01]  /*4690*/  MUFU.EX2 R158, R27 ;  /* 0x0000001b009e7308 */ /* 0x000be20000000800 */
[----:B-1----:R-:W-:-:S07]  /*46a0*/  FMNMX.FTZ R4, R2, R11, !PT ;  /* 0x0000000b02047209 */ /* 0x002fce0007810000 */
[----:B------:R-:W1:Y:S01]  /*46b0*/  MUFU.EX2 R164, R164 ;  /* 0x000000a400a47308 */ /* 0x000e620000000800 */
[----:B-----5:R-:W-:Y:S01]  /*46c0*/  FADD.FTZ R27, R107, R34 ;  /* 0x000000226b1b7221 */ /* 0x020fe20000010000 */
[----:B------:R-:W5:Y:S03]  /*46d0*/  SHFL.BFLY PT, R11, R4, 0x1, 0x1f ;  /* 0x0c201f00040b7f89 */ /* 0x000f6600000e0000 */
[----:B--2---:R-:W-:Y:S01]  /*46e0*/  FADD.FTZ R36, R168, R27 ;  /* 0x0000001ba8247221 */ /* 0x004fe20000010000 */
[C---:B0-----:R-:W-:Y:S02]  /*46f0*/  F2FP.BF16.F32.PACK_AB R168, R109.reuse, R168 ;  /* 0x000000a86da8723e */ /* 0x041fe400000010ff */
[----:B------:R-:W0:Y:S01]  /*4700*/  MUFU.EX2 R3, R3 ;  /* 0x0000000300037308 */ /* 0x000e220000000800 */
[----:B------:R-:W-:-:S04]  /*4710*/  FADD.FTZ R27, R109, R36 ;  /* 0x000000246d1b7221 */ /* 0x000fc80000010000 */
[----:B---3--:R-:W-:Y:S01]  /*4720*/  FADD.FTZ R36, R170, R27 ;  /* 0x0000001baa247221 */ /* 0x008fe20000010000 */
[C---:B----4-:R-:W-:Y:S02]  /*4730*/  F2FP.BF16.F32.PACK_AB R170, R111.reuse, R170 ;  /* 0x000000aa6faa723e */ /* 0x050fe400000010ff */
[----:B------:R-:W2:Y:S01]  /*4740*/  MUFU.EX2 R166, R166 ;  /* 0x000000a600a67308 */ /* 0x000ea20000000800 */
[----:B------:R-:W-:-:S04]  /*4750*/  FADD.FTZ R27, R111, R36 ;  /* 0x000000246f1b7221 */ /* 0x000fc80000010000 */
[----:B-1----:R-:W-:-:S03]  /*4760*/  FADD.FTZ R38, R164, R27 ;  /* 0x0000001ba4267221 */ /* 0x002fc60000010000 */
[----:B------:R-:W1:Y:S01]  /*4770*/  MUFU.EX2 R43, R43 ;  /* 0x0000002b002b7308 */ /* 0x000e620000000800 */
[C---:B0-----:R-:W-:Y:S01]  /*4780*/  FADD.FTZ R27, R3.reuse, R38 ;  /* 0x00000026031b7221 */ /* 0x041fe20000010000 */
[----:B------:R-:W-:Y:S02]  /*4790*/  F2FP.BF16.F32.PACK_AB R164, R3, R164 ;  /* 0x000000a403a4723e */ /* 0x000fe400000010ff */
[----:B-----5:R-:W-:-:S04]  /*47a0*/  FMNMX.FTZ R11, R4, R11, !PT ;  /* 0x0000000b040b7209 */ /* 0x020fc80007810000 */
[C---:B------:R-:W-:Y:S01]  /*47b0*/  FSETP.NEU.FTZ.AND P1, PT, R11.reuse, -INF , PT ;  /* 0xff8000000b00780b */ /* 0x040fe20003f3d000 */
[----:B------:R-:W-:Y:S01]  /*47c0*/  FMUL.FTZ R2, R11, R6 ;  /* 0x000000060b027220 */ /* 0x000fe20000410000 */
[----:B------:R-:W0:Y:S01]  /*47d0*/  MUFU.EX2 R33, R33 ;  /* 0x0000002100217308 */ /* 0x000e220000000800 */
[----:B--2---:R-:W-:-:S03]  /*47e0*/  FADD.FTZ R38, R166, R27 ;  /* 0x0000001ba6267221 */ /* 0x004fc60000010000 */
[----:B------:R-:W-:Y:S02]  /*47f0*/  FSEL R2, R2, RZ, P1 ;  /* 0x000000ff02027208 */ /* 0x000fe40000800000 */
[----:B------:R-:W-:Y:S01]  /*4800*/  PLOP3.LUT P1, PT, PT, PT, UP0, 0x40, 0x0 ;  /* 0x000000000000781c */ /* 0x000fe20003f2e808 */
[----:B-1----:R-:W-:Y:S01]  /*4810*/  FADD.FTZ R38, R43, R38 ;  /* 0x000000262b267221 */ /* 0x002fe20000010000 */
        /* <DEDUP_REMOVED lines=19> */
[-C--:B------:R-:W-:Y:S01]  /*4950*/  FFMA.FTZ R77, R77, R6.reuse, -R2 ;  /* 0x000000064d4d7223 */ /* 0x080fe20000010802 */
[----:B0-----:R-:W-:Y:S01]  /*4960*/  FADD.FTZ R27, R33, R38 ;  /* 0x00000026211b7221 */ /* 0x001fe20000010000 */
[-CC-:B------:R-:W-:Y:S01]  /*4970*/  FFMA.FTZ R79, R79, R6.reuse, -R2.reuse ;  /* 0x000000064f4f7223 */ /* 0x180fe20000010802 */
[-CC-:B------:R-:W-:Y:S01]  /*4980*/  FFMA.FTZ R81, R81, R6.reuse, -R2.reuse ;  /* 0x0000000651517223 */ /* 0x180fe20000010802 */
[-CC-:B------:R-:W-:Y:S01]  /*4990*/  FFMA.FTZ R83, R83, R6.reuse, -R2.reuse ;  /* 0x0000000653537223 */ /* 0x180fe20000010802 */
[----:B------:R-:W0:Y:S01]  /*49a0*/  MUFU.EX2 R49, R49 ;  /* 0x0000003100317308 */ /* 0x000e220000000800 */
[-CC-:B------:R-:W-:Y:S01]  /*49b0*/  FFMA.FTZ R85, R85, R6.reuse, -R2.reuse ;  /* 0x0000000655557223 */ /* 0x180fe20000010802 */
        /* <DEDUP_REMOVED lines=12> */
[----:B------:R-:W-:Y:S01]  /*4a80*/  FFMA.FTZ R121, R121, R6, -R2 ;  /* 0x0000000679797223 */ /* 0x000fe20000010802 */
[----:B------:R-:W-:Y:S01]  /*4a90*/  FADD.FTZ R2, R160, R27 ;  /* 0x0000001ba0027221 */ /* 0x000fe20000010000 */
[----:B------:R-:W1:Y:S01]  /*4aa0*/  MUFU.EX2 R53, R53 ;  /* 0x0000003500357308 */ /* 0x000e620000000800 */
[----:B0-----:R-:W-:Y:S01]  /*4ab0*/  FADD.FTZ R25, R49, R32 ;  /* 0x0000002031197221 */ /* 0x001fe20000010000 */
[----:B------:R-:W-:-:S02]  /*4ac0*/  F2FP.BF16.F32.PACK_AB R181, R47, R0 ;  /* 0x000000002fb5723e */ /* 0x000fc400000010ff */
[----:B------:R-:W-:Y:S02]  /*4ad0*/  F2FP.BF16.F32.PACK_AB R166, R43, R166 ;  /* 0x000000a62ba6723e */ /* 0x000fe400000010ff */
[----:B------:R-:W-:Y:S02]  /*4ae0*/  F2FP.BF16.F32.PACK_AB R160, R160, R33 ;  /* 0x00000021a0a0723e */ /* 0x000fe400000010ff */
[----:B------:R-:W0:Y:S01]  /*4af0*/  MUFU.EX2 R10, R55 ;  /* 0x00000037000a7308 */ /* 0x000e220000000800 */
[C---:B--2---:R-:W-:Y:S01]  /*4b00*/  FADD.FTZ R34, R4.reuse, R25 ;  /* 0x0000001904227221 */ /* 0x044fe20000010000 */
[----:B------:R-:W-:-:S06]  /*4b10*/  F2FP.BF16.F32.PACK_AB R183, R4, R49 ;  /* 0x0000003104b7723e */ /* 0x000fcc00000010ff */
[----:B------:R-:W2:Y:S01]  /*4b20*/  MUFU.EX2 R57, R57 ;  /* 0x0000003900397308 */ /* 0x000ea20000000800 */
[----:B-1----:R-:W-:-:S07]  /*4b30*/  FADD.FTZ R25, R53, R34 ;  /* 0x0000002235197221 */ /* 0x002fce0000010000 */
        /* <DEDUP_REMOVED lines=21> */
[----:B-1----:R-:W-:-:S07]  /*4c90*/  FADD.FTZ R27, R35, R2 ;  /* 0x00000002231b7221 */ /* 0x002fce0000010000 */
[----:B------:R-:W1:Y:S01]  /*4ca0*/  MUFU.EX2 R73, R73 ;  /* 0x0000004900497308 */ /* 0x000e620000000800 */
[C---:B0-----:R-:W-:Y:S01]  /*4cb0*/  FADD.FTZ R2, R26.reuse, R25 ;  /* 0x000000191a027221 */ /* 0x041fe20000010000 */
[----:B------:R-:W-:-:S06]  /*4cc0*/  F2FP.BF16.F32.PACK_AB R169, R26, R69 ;  /* 0x000000451aa9723e */ /* 0x000fcc00000010ff */
[----:B------:R-:W0:Y:S01]  /*4cd0*/  MUFU.EX2 R31, R31 ;  /* 0x0000001f001f7308 */ /* 0x000e220000000800 */
[C---:B--2---:R-:W-:Y:S01]  /*4ce0*/  FADD.FTZ R38, R162.reuse, R27 ;  /* 0x0000001ba2267221 */ /* 0x044fe20000010000 */
[----:B------:R-:W-:-:S06]  /*4cf0*/  F2FP.BF16.F32.PACK_AB R162, R162, R35 ;  /* 0x00000023a2a2723e */ /* 0x000fcc00000010ff */
[----:B------:R-:W2:Y:S01]  /*4d00*/  MUFU.EX2 R28, R75 ;  /* 0x0000004b001c7308 */ /* 0x000ea20000000800 */
[----:B-1----:R-:W-:-:S07]  /*4d10*/  FADD.FTZ R25, R73, R2 ;  /* 0x0000000249197221 */ /* 0x002fce0000010000 */
[----:B------:R-:W1:Y:S01]  /*4d20*/  MUFU.EX2 R156, R29 ;  /* 0x0000001d009c7308 */ /* 0x000e620000000800 */
[----:B0-----:R-:W-:-:S07]  /*4d30*/  FADD.FTZ R27, R31, R38 ;  /* 0x000000261f1b7221 */ /* 0x001fce0000010000 */
[----:B------:R-:W0:Y:S01]  /*4d40*/  MUFU.EX2 R77, R77 ;  /* 0x0000004d004d7308 */ /* 0x000e220000000800 */
[C---:B--2---:R-:W-:Y:S01]  /*4d50*/  FADD.FTZ R2, R28.reuse, R25 ;  /* 0x000000191c027221 */ /* 0x044fe20000010000 */
[----:B------:R-:W-:-:S06]  /*4d60*/  F2FP.BF16.F32.PACK_AB R171, R28, R73 ;  /* 0x000000491cab723e */ /* 0x000fcc00000010ff */
[----:B------:R-:W2:Y:S01]  /*4d70*/  MUFU.EX2 R15, R15 ;  /* 0x0000000f000f7308 */ /* 0x000ea20000000800 */
[C---:B-1----:R-:W-:Y:S01]  /*4d80*/  FADD.FTZ R40, R156.reuse, R27 ;  /* 0x0000001b9c287221 */ /* 0x042fe20000010000 */
[----:B------:R-:W-:-:S06]  /*4d90*/  F2FP.BF16.F32.PACK_AB R156, R156, R31 ;  /* 0x0000001f9c9c723e */ /* 0x000fcc00000010ff */
[----:B------:R-:W1:Y:S01]  /*4da0*/  MUFU.EX2 R30, R79 ;  /* 0x0000004f001e7308 */ /* 0x000e620000000800 */
[----:B0-----:R-:W-:-:S07]  /*4db0*/  FADD.FTZ R25, R77, R2 ;  /* 0x000000024d197221 */ /* 0x001fce0000010000 */
[----:B------:R-:W0:Y:S01]  /*4dc0*/  MUFU.EX2 R81, R81 ;  /* 0x0000005100517308 */ /* 0x000e220000000800 */
[----:B--2---:R-:W-:-:S04]  /*4dd0*/  FADD.FTZ R27, R15, R40 ;  /* 0x000000280f1b7221 */ /* 0x004fc80000010000 */
[C---:B------:R-:W-:Y:S01]  /*4de0*/  FADD.FTZ R40, R158.reuse, R27 ;  /* 0x0000001b9e287221 */ /* 0x040fe20000010000 */
[----:B------:R-:W-:Y:S02]  /*4df0*/  F2FP.BF16.F32.PACK_AB R158, R158, R15 ;  /* 0x0000000f9e9e723e */ /* 0x000fe400000010ff */
        /* <DEDUP_REMOVED lines=31> */
[----:B------:R2:W3:Y:S01]  /*4ff0*/  MUFU.EX2 R0, R5 ;  /* 0x0000000500007308 */ /* 0x0004e20000000800 */
[C---:B-1----:R-:W-:Y:S01]  /*5000*/  FADD.FTZ R10, R40.reuse, R3 ;  /* 0x00000003280a7221 */ /* 0x042fe20000010000 */
[----:B------:R-:W-:-:S06]  /*5010*/  F2FP.BF16.F32.PACK_AB R159, R40, R117 ;  /* 0x00000075289f723e */ /* 0x000fcc00000010ff */
[----:B------:R-:W1:Y:S01]  /*5020*/  MUFU.EX2 R113, R113 ;  /* 0x0000007100717308 */ /* 0x000e620000000800 */
[----:B0-----:R-:W-:Y:S01]  /*5030*/  FADD.FTZ R3, R115, R10 ;  /* 0x0000000a73037221 */ /* 0x001fe20000010000 */
[----:B--2---:R-:W-:-:S06]  /*5040*/  VIADD R5, R88, 0xfffffffe ;  /* 0xfffffffe58057836 */ /* 0x004fcc0000000000 */
[----:B------:R-:W0:Y:S01]  /*5050*/  MUFU.EX2 R24, R24 ;  /* 0x0000001800187308 */ /* 0x000e220000000800 */
[C---:B---3--:R-:W-:Y:S01]  /*5060*/  FADD.FTZ R10, R0.reuse, R3 ;  /* 0x00000003000a7221 */ /* 0x048fe20000010000 */
[----:B------:R-:W-:-:S06]  /*5070*/  F2FP.BF16.F32.PACK_AB R153, R0, R115 ;  /* 0x000000730099723e */ /* 0x000fcc00000010ff */
[----:B------:R-:W2:Y:S01]  /*5080*/  MUFU.EX2 R4, R121 ;  /* 0x0000007900047308 */ /* 0x000ea20000000800 */
[----:B-1----:R-:W-:Y:S01]  /*5090*/  FADD.FTZ R3, R113, R10 ;  /* 0x0000000a71037221 */ /* 0x002fe20000010000 */
[C---:B0-----:R-:W-:Y:S01]  /*50a0*/  FADD.FTZ R2, R24.reuse, R15 ;  /* 0x0000000f18027221 */ /* 0x041fe20000010000 */
[----:B------:R-:W-:Y:S02]  /*50b0*/  F2FP.BF16.F32.PACK_AB R154, R24, R13 ;  /* 0x0000000d189a723e */ /* 0x000fe400000010ff */
[C---:B--2---:R-:W-:Y:S01]  /*50c0*/  FADD.FTZ R0, R4.reuse, R3 ;  /* 0x0000000304007221 */ /* 0x044fe20000010000 */
[----:B------:R-:W-:Y:S01]  /*50d0*/  F2FP.BF16.F32.PACK_AB R155, R4, R113 ;  /* 0x00000071049b723e */ /* 0x000fe200000010ff */
[----:B------:R-:W-:Y:S06]  /*50e0*/  @P1 BRA `(.L_x_1054) ;  /* 0x00000000004c1947 */ /* 0x000fec0003800000 */
[----:B------:R-:W-:Y:S01]  /*50f0*/  ISETP.LT.AND P1, PT, RZ, UR54, PT ;  /* 0x00000036ff007c0c */ /* 0x000fe2000bf21270 */
[----:B------:R-:W-:-:S12]  /*5100*/  UIADD3 UR15, UR54, -0x1, URZ ;  /* 0xffffffff360f7890 */ /* 0x000fd8000fffe03f */
[----:B------:R-:W-:Y:S05]  /*5110*/  @P1 BRA `(.L_x_1055) ;  /* 0x0000000000201947 */ /* 0x000fea0003800000 */
[----:B------:R-:W-:Y:S01]  /*5120*/  ULDC UR18, c[0x0][0x9e4] ;  /* 0x0002790000127ab9 */ /* 0x000fe20000000800 */
[----:B------:R-:W-:Y:S02]  /*5130*/  UIADD3 UR15, -UR54, URZ, URZ ;  /* 0x0000003f360f7290 */ /* 0x000fe4000fffe13f */
[----:B------:R-:W-:-:S11]  /*5140*/  UISETP.NE.AND UP0, UPT, UR18, 0x1, UPT ;  /* 0x000000011200788c */ /* 0x000fd6000bf05270 */
[----:B------:R-:W-:Y:S02]  /*5150*/  @UP0 ULDC.64 UR6, c[0x0][0x9e8] ;  /* 0x00027a0000060ab9 */ /* 0x000fe40000000a00 */
[----:B------:R-:W-:-:S04]  /*5160*/  UIMAD.WIDE.U32 UR10, UR15, UR6, URZ ;  /* 0x000000060f0a72a5 */ /* 0x000fc8000f8e003f */
[----:B------:R-:W-:-:S04]  /*5170*/  @UP0 USHF.R.U32.HI UR15, URZ, UR7, UR11 ;  /* 0x000000073f0f0299 */ /* 0x000fc8000801160b */
[----:B------:R-:W-:Y:S01]  /*5180*/  ULOP3.LUT UR15, URZ, UR15, URZ, 0x33, !UPT ;  /* 0x0000000f3f0f7292 */ /* 0x000fe2000f8e333f */
[----:B------:R-:W-:Y:S11]  /*5190*/  BRA `(.L_x_1056) ;  /* 0x0000000000147947 */ /* 0x000ff60003800000 */
.L_x_1055:
[----:B------:R-:W-:Y:S02]  /*51a0*/  ULDC UR18, c[0x0][0x9e4] ;  /* 0x0002790000127ab9 */ /* 0x000fe40000000800 */
[----:B------:R-:W-:-:S11]  /*51b0*/  UISETP.NE.AND UP0, UPT, UR18, 0x1, UPT ;  /* 0x000000011200788c */ /* 0x000fd6000bf05270 */
[----:B------:R-:W-:Y:S02]  /*51c0*/  @UP0 ULDC.64 UR6, c[0x0][0x9e8] ;  /* 0x00027a0000060ab9 */ /* 0x000fe40000000a00 */
[----:B------:R-:W-:-:S04]  /*51d0*/  UIMAD.WIDE.U32 UR10, UR15, UR6, URZ ;  /* 0x000000060f0a72a5 */ /* 0x000fc8000f8e003f */
[----:B------:R-:W-:-:S12]  /*51e0*/  @UP0 USHF.R.U32.HI UR15, URZ, UR7, UR11 ;  /* 0x000000073f0f0299 */ /* 0x000fd8000801160b */
.L_x_1056:
[----:B------:R-:W-:-:S04]  /*51f0*/  UIMAD UR15, UR15, UR18, UR18 ;  /* 0x000000120f0f72a4 */ /* 0x000fc8000f8e0212 */
[----:B------:R-:W-:-:S04]  /*5200*/  UISETP.LT.AND UP0, UPT, UR14, UR15, UPT ;  /* 0x0000000f0e00728c */ /* 0x000fc8000bf01270 */
[----:B------:R-:W-:-:S12]  /*5210*/  USEL UR14, UR14, UR15, UP0 ;  /* 0x0000000f0e0e7287 */ /* 0x000fd80008000000 */
.L_x_1054:
[----:B------:R-:W-:Y:S01]  /*5220*/  USHF.R.S32.HI UR6, URZ, 0x1f, UR14 ;  /* 0x0000001f3f067899 */ /* 0x000fe2000801140e */
[----:B------:R-:W-:Y:S02]  /*5230*/  CS2R R150, SRZ ;  /* 0x0000000000967805 */ /* 0x000fe4000001ff00 */
[----:B------:R-:W-:Y:S02]  /*5240*/  CS2R R148, SRZ ;  /* 0x0000000000947805 */ /* 0x000fe4000001ff00 */
[----:B------:R-:W-:Y:S01]  /*5250*/  CS2R R146, SRZ ;  /* 0x0000000000927805 */ /* 0x000fe2000001ff00 */
[----:B------:R-:W-:Y:S01]  /*5260*/  ULEA.HI UR6, UR6, UR14, URZ, 0x7 ;  /* 0x0000000e06067291 */ /* 0x000fe2000f8f383f */
[----:B------:R-:W-:Y:S02]  /*5270*/  CS2R R144, SRZ ;  /* 0x0000000000907805 */ /* 0x000fe4000001ff00 */
[----:B------:R-:W-:Y:S02]  /*5280*/  CS2R R142, SRZ ;  /* 0x00000000008e7805 */ /* 0x000fe4000001ff00 */
[----:B------:R-:W-:Y:S01]  /*5290*/  CS2R R140, SRZ ;  /* 0x00000000008c7805 */ /* 0x000fe2000001ff00 */
[----:B------:R-:W-:Y:S01]  /*52a0*/  USHF.R.S32.HI UR6, URZ, 0x7, UR6 ;  /* 0x000000073f067899 */ /* 0x000fe20008011406 */
[----:B------:R-:W-:-:S02]  /*52b0*/  CS2R R138, SRZ ;  /* 0x00000000008a7805 */ /* 0x000fc4000001ff00 */
[----:B------:R-:W-:Y:S02]  /*52c0*/  CS2R R136, SRZ ;  /* 0x0000000000887805 */ /* 0x000fe4000001ff00 */
[----:B------:R-:W-:Y:S01]  /*52d0*/  CS2R R134, SRZ ;  /* 0x0000000000867805 */ /* 0x000fe2000001ff00 */
[----:B------:R-:W-:Y:S01]  /*52e0*/  UISETP.LT.AND UP0, UPT, UR39, UR6, UPT ;  /* 0x000000062700728c */ /* 0x000fe2000bf01270 */
[----:B------:R-:W-:Y:S02]  /*52f0*/  CS2R R132, SRZ ;  /* 0x0000000000847805 */ /* 0x000fe4000001ff00 */
[----:B------:R-:W-:Y:S02]  /*5300*/  CS2R R130, SRZ ;  /* 0x0000000000827805 */ /* 0x000fe4000001ff00 */
[----:B------:R-:W-:Y:S01]  /*5310*/  CS2R R128, SRZ ;  /* 0x0000000000807805 */ /* 0x000fe2000001ff00 */
[----:B------:R-:W-:Y:S01]  /*5320*/  USEL UR58, UR39, UR6, !UP0 ;  /* 0x00000006273a7287 */ /* 0x000fe2000c000000 */
[----:B------:R-:W-:-:S02]  /*5330*/  CS2R R126, SRZ ;  /* 0x00000000007e7805 */ /* 0x000fc4000001ff00 */
[----:B------:R-:W-:Y:S02]  /*5340*/  CS2R R124, SRZ ;  /* 0x00000000007c7805 */ /* 0x000fe4000001ff00 */
[----:B------:R-:W-:Y:S02]  /*5350*/  CS2R R122, SRZ ;  /* 0x00000000007a7805 */ /* 0x000fe4000001ff00 */
[----:B------:R-:W-:Y:S02]  /*5360*/  CS2R R120, SRZ ;  /* 0x0000000000787805 */ /* 0x000fe4000001ff00 */
[----:B------:R-:W-:Y:S02]  /*5370*/  CS2R R118, SRZ ;  /* 0x0000000000767805 */ /* 0x000fe4000001ff00 */
[----:B------:R-:W-:Y:S02]  /*5380*/  ISETP.GE.AND P1, PT, R5, UR58, PT ;  /* 0x0000003a05007c0c */ /* 0x000fe4000bf26270 */
        /* <DEDUP_REMOVED lines=15> */
[----:B------:R-:W-:Y:S06]  /*5480*/  @!P1 BRA `(.L_x_1057) ;  /* 0x00000038006c9947 */ /* 0x000fec0003800000 */
[----:B------:R-:W-:Y:S01]  /*5490*/  IMAD.MOV.U32 R4, RZ, RZ, R11 ;  /* 0x000000ffff047224 */ /* 0x000fe200078e000b */
[----:B------:R-:W-:Y:S01]  /*54a0*/  UMOV UR60, UR46 ;  /* 0x0000002e003c7c82 */ /* 0x000fe20008000000 */
[----:B------:R-:W-:Y:S01]  /*54b0*/  IMAD.MOV.U32 R3, RZ, RZ, R7 ;  /* 0x000000ffff037224 */ /* 0x000fe200078e0007 */
[----:B------:R-:W-:Y:S01]  /*54c0*/  UMOV UR59, UR45 ;  /* 0x0000002d003b7c82 */ /* 0x000fe20008000000 */
[----:B------:R-:W-:Y:S01]  /*54d0*/  IMAD.MOV.U32 R151, RZ, RZ, RZ ;  /* 0x000000ffff977224 */ /* 0x000fe200078e00ff */
[----:B------:R-:W-:Y:S01]  /*54e0*/  ULDC UR54, c[0x0][0x9e4] ;  /* 0x0002790000367ab9 */ /* 0x000fe20000000800 */
[----:B------:R-:W-:Y:S01]  /*54f0*/  ULDC UR55, c[0x0][0x9dc] ;  /* 0x0002770000377ab9 */ /* 0x000fe20000000800 */
[----:B------:R-:W-:Y:S01]  /*5500*/  ULDC UR57, c[0x0][0x9d8] ;  /* 0x0002760000397ab9 */ /* 0x000fe20000000800 */
[----:B------:R-:W-:-:S05]  /*5510*/  ULDC UR56, c[0x0][0x9e0] ;  /* 0x0002780000387ab9 */ /* 0x000fca0000000800 */
.L_x_1076:
[----:B------:R-:W-:Y:S01]  /*5520*/  ISETP.NE.AND P2, PT, RZ, UR42, PT ;  /* 0x0000002aff007c0c */ /* 0x000fe2000bf45270 */
[----:B------:R-:W-:-:S04]  /*5530*/  UISETP.NE.AND UP0, UPT, UR59, 0x1, UPT ;  /* 0x000000013b00788c */ /* 0x000fc8000bf05270 */
[----:B------:R-:W-:-:S04]  /*5540*/  USEL UR46, URZ, 0x1, UP0 ;  /* 0x000000013f2e7887 */ /* 0x000fc80008000000 */
[----:B------:R-:W-:-:S04]  /*5550*/  ULOP3.LUT UR46, UR60, UR46, URZ, 0x3c, !UPT ;  /* 0x0000002e3c2e7292 */ /* 0x000fc8000f8e3c3f */
[----:B------:R-:W-:Y:S08]  /*5560*/  @P2 BRA `(.L_x_1058) ;  /* 0x0000000000382947 */ /* 0x000ff00003800000 */
[----:B------:R-:W-:Y:S05]  /*5570*/  @!P0 BRA `(.L_x_1059) ;  /* 0x0000000000048947 */ /* 0x000fea0003800000 */
[----:B------:R-:W-:Y:S01]  /*5580*/  BPT.TRAP 0x1 ;  /* 0x000000040000795c */ /* 0x000fe20000300000 */
.L_x_1059:
        /* <DEDUP_REMOVED lines=9> */
.L_x_1060:
[----:B-1----:R-:W-:Y:S05]  /*5620*/  @P1 BRA `(.L_x_1058) ;  /* 0x0000000000081947 */ /* 0x002fea0003800000 */
[----:B------:R-:W1:Y:S02]  /*5630*/  SYNCS.PHASECHK.TRANS64.TRYWAIT P1, [UR6+0x28830], R6 ;  /* 0x02883006ff0075a7 */ /* 0x000e640008020146 */
[----:B-1----:R-:W-:Y:S05]  /*5640*/  @!P1 BRA `(.L_x_1061) ;  /* 0x00000108005c9947 */ /* 0x002fea0003800000 */
.L_x_1058:
        /* <DEDUP_REMOVED lines=48> */
.L_x_1063:
[----:B------:R-:W-:Y:S01]  /*5950*/  ULEA UR6, UR59, UR41, 0x3 ;  /* 0x000000293b067291 */ /* 0x000fe2000f8e183f */
[----:B------:R-:W-:-:S05]  /*5960*/  IMAD.U32 R6, RZ, RZ, UR60 ;  /* 0x0000003cff067e24 */ /* 0x000fca000f8e00ff */
[----:B------:R-:W-:-:S04]  /*5970*/  SHF.L.U32 R6, R6, 0x1f, RZ ;  /* 0x0000001f06067819 */ /* 0x000fc800000006ff */
[----:B------:R0:W1:Y:S01]  /*5980*/  SYNCS.PHASECHK.TRANS64.TRYWAIT P1, [UR6+0x28850], R6 ;  /* 0x02885006ff0075a7 */ /* 0x0000620008020146 */
[----:B------:R-:W-:Y:S05]  /*5990*/  @!P0 BRA `(.L_x_1064) ;  /* 0x0000000000048947 */ /* 0x000fea0003800000 */
[----:B------:R-:W-:Y:S01]  /*59a0*/  BPT.TRAP 0x1 ;  /* 0x000000040000795c */ /* 0x000fe20000300000 */
.L_x_1064:
[----:B-1----:R-:W-:Y:S05]  /*59b0*/  @P1 BRA `(.L_x_1062) ;  /* 0x0000000000081947 */ /* 0x002fea0003800000 */
[----:B------:R-:W1:Y:S02]  /*59c0*/  SYNCS.PHASECHK.TRANS64.TRYWAIT P1, [UR6+0x28850], R6 ;  /* 0x02885006ff0075a7 */ /* 0x000e640008020146 */
[----:B-1----:R-:W-:Y:S05]  /*59d0*/  @!P1 BRA `(.L_x_1065) ;  /* 0x0000010400909947 */ /* 0x002fea0003800000 */
.L_x_1062:
        /* <DEDUP_REMOVED lines=49> */
.L_x_1066:
[----:B------:R-:W-:Y:S01]  /*5cf0*/  UISETP.NE.AND UP1, UPT, UR50, URZ, UPT ;  /* 0x0000003f3200728c */ /* 0x000fe2000bf25270 */
[----:B------:R-:W-:Y:S01]  /*5d00*/  FMUL.FTZ R154, R32, UR57 ;  /* 0x00000039209a7c20 */ /* 0x000fe20008410000 */
[----:B------:R-:W-:Y:S01]  /*5d10*/  FMUL.FTZ R32, R58, UR57 ;  /* 0x000000393a207c20 */ /* 0x000fe20008410000 */
[----:B------:R-:W-:Y:S02]  /*5d20*/  VIADD R58, R17, UR37 ;  /* 0x00000025113a7c36 */ /* 0x000fe40008000000 */
[----:B------:R-:W-:Y:S01]  /*5d30*/  FMUL.FTZ R153, R29, UR57 ;  /* 0x000000391d997c20 */ /* 0x000fe20008410000 */
[----:B------:R-:W1:Y:S01]  /*5d40*/  LDC R8, c[0x0][0x2f0] ;  /* 0x0000bc00ff087b82 */ /* 0x000e620000000800 */
[----:B------:R-:W-:Y:S01]  /*5d50*/  PLOP3.LUT P1, PT, PT, PT, UP1, 0x80, 0x0 ;  /* 0x000000000000781c */ /* 0x000fe20003f2f018 */
[----:B------:R-:W-:Y:S01]  /*5d60*/  FMUL.FTZ R29, R46, UR57 ;  /* 0x000000392e1d7c20 */ /* 0x000fe20008410000 */
[----:B------:R-:W-:Y:S01]  /*5d70*/  PLOP3.LUT P2, PT, PT, PT, UP1, 0x80, 0x0 ;  /* 0x000000000000781c */ /* 0x000fe20003f4f018 */
[----:B0-----:R-:W-:Y:S01]  /*5d80*/  FMUL.FTZ R6, R24, UR57 ;  /* 0x0000003918067c20 */ /* 0x001fe20008410000 */
[----:B------:R-:W-:Y:S01]  /*5d90*/  FMUL.FTZ R24, R39, UR57 ;  /* 0x0000003927187c20 */ /* 0x000fe20008410000 */
[----:B------:R-:W-:Y:S01]  /*5da0*/  @UP1 ULDC UR7, c[0x0][0x44c] ;  /* 0x0001130000071ab9 */ /* 0x000fe20000000800 */
[----:B------:R-:W-:Y:S01]  /*5db0*/  FMUL.FTZ R39, R70, UR57 ;  /* 0x0000003946277c20 */ /* 0x000fe20008410000 */
[----:B------:R-:W0:Y:S01]  /*5dc0*/  LDC R9, c[0x0][0x288] ;  /* 0x0000a200ff097b82 */ /* 0x000e220000000800 */
[----:B------:R-:W-:Y:S01]  /*5dd0*/  FMUL.FTZ R11, R27, UR57 ;  /* 0x000000391b0b7c20 */ /* 0x000fe20008410000 */
[----:B------:R-:W-:-:S02]  /*5de0*/  IMAD.SHL.U32 R70, R5, 0x80, RZ ;  /* 0x0000008005467824 */ /* 0x000fc400078e00ff */
[----:B------:R-:W-:Y:S01]  /*5df0*/  FMUL.FTZ R27, R51, UR57 ;  /* 0x00000039331b7c20 */ /* 0x000fe20008410000 */
[----:B------:R-:W-:Y:S01]  /*5e00*/  ULEA UR6, UR45, UR41, 0x3 ;  /* 0x000000292d067291 */ /* 0x000fe2000f8e183f */
[----:B------:R-:W-:Y:S01]  /*5e10*/  FMUL.FTZ R51, R53, UR57 ;  /* 0x0000003935337c20 */ /* 0x000fe20008410000 */
[----:B------:R-:W-:Y:S01]  /*5e20*/  @P1 IMAD.HI.U32 R46, R58, UR7, RZ ;  /* 0x000000073a2e1c27 */ /* 0x000fe2000f8e00ff */
[----:B------:R-:W-:-:S03]  /*5e30*/  @UP1 ULDC UR7, c[0x0][0x450] ;  /* 0x0001140000071ab9 */ /* 0x000fc60000000800 */
[----:B------:R-:W-:Y:S01]  /*5e40*/  FMUL.FTZ R7, R25, UR57 ;  /* 0x0000003919077c20 */ /* 0x000fe20008410000 */
[----:B------:R-:W-:Y:S01]  /*5e50*/  FMUL.FTZ R53, R57, UR57 ;  /* 0x0000003939357c20 */ /* 0x000fe20008410000 */
[----:B------:R-:W-:Y:S01]  /*5e60*/  FMUL.FTZ R25, R47, UR57 ;  /* 0x000000392f197c20 */ /* 0x000fe20008410000 */
[----:B------:R-:W-:Y:S01]  /*5e70*/  @P2 SHF.R.U32.HI R58, RZ, UR7, R46 ;  /* 0x00000007ff3a2c19 */ /* 0x000fe2000801162e */
[----:B------:R-:W-:Y:S01]  /*5e80*/  FMUL.FTZ R57, R61, UR57 ;  /* 0x000000393d397c20 */ /* 0x000fe20008410000 */
[----:B------:R-:W-:Y:S01]  /*5e90*/  UIADD3 UR6, UR6, 0x28840, URZ ;  /* 0x0002884006067890 */ /* 0x000fe2000fffe03f */
[----:B------:R-:W-:Y:S01]  /*5ea0*/  IADD3 R47, -R70, 0x1, RZ ;  /* 0x00000001462f7810 */ /* 0x000fe20007ffe1ff */
[----:B------:R-:W-:Y:S01]  /*5eb0*/  FMUL.FTZ R152, R28, UR57 ;  /* 0x000000391c987c20 */ /* 0x000fe20008410000 */
[----:B------:R-:W2:Y:S01]  /*5ec0*/  SHFL.IDX PT, R61, R58, RZ, 0x1c1f ;  /* 0x001c1fff3a3d7589 */ /* 0x000ea200000e0000 */
[----:B------:R-:W-:Y:S01]  /*5ed0*/  UISETP.NE.AND UP0, UPT, UR49, URZ, UPT ;  /* 0x0000003f3100728c */ /* 0x000fe2000bf05270 */
        /* <DEDUP_REMOVED lines=8> */
[----:B------:R-:W-:Y:S01]  /*5f60*/  UPRMT UR6, UR40, 0x654, UR6 ;  /* 0x0000065428067896 */ /* 0x000fe20008000006 */
        /* <DEDUP_REMOVED lines=42> */
[----:B------:R-:W-:Y:S01]  /*6210*/  PLOP3.LUT P1, PT, PT, PT, UP0, 0x40, 0x0 ;  /* 0x000000000000781c */ /* 0x000fe20003f2e808 */
[----:B------:R-:W3:Y:S01]  /*6220*/  MUFU.TANH R6, R6 ;  /* 0x0000000600067308 */ /* 0x000ee20000002400 */
[----:B-1----:R-:W-:Y:S01]  /*6230*/  IMAD R54, R8, UR43, R55 ;  /* 0x0000002b08367c24 */ /* 0x002fe2000f8e0237 */
[----:B------:R-:W-:Y:S01]  /*6240*/  SYNCS.ARRIVE.TRANS64.RED.A1T0 RZ, [UR6], RZ ;  /* 0x000000ffffff79a7 */ /* 0x000fe20008100406 */
[----:B------:R-:W-:-:S02]  /*6250*/  ULOP3.LUT UR6, URZ, UR55, URZ, 0x33, !UPT ;  /* 0x000000373f067292 */ /* 0x000fc4000f8e333f */
[----:B0-----:R-:W-:-:S03]  /*6260*/  IMAD.IADD R54, R54, 0x1, -R9 ;  /* 0x0000000136367824 */ /* 0x001fc600078e0a09 */
[----:B------:R-:W0:Y:S01]  /*6270*/  MUFU.TANH R7, R7 ;  /* 0x0000000700077308 */ /* 0x000e220000002400 */
[C---:B------:R-:W-:Y:S02]  /*6280*/  VIADD R72, R54.reuse, UR56 ;  /* 0x0000003836487c36 */ /* 0x040fe40008000000 */
[----:B------:R-:W-:Y:S02]  /*6290*/  VIADD R74, R54, UR6 ;  /* 0x00000006364a7c36 */ /* 0x000fe40008000000 */
[--C-:B--2---:R-:W-:Y:S02]  /*62a0*/  IMAD.IADD R59, R72, 0x1, R61.reuse ;  /* 0x00000001483b7824 */ /* 0x104fe400078e023d */
[----:B------:R-:W-:Y:S01]  /*62b0*/  IMAD.IADD R60, R74, 0x1, R61 ;  /* 0x000000014a3c7824 */ /* 0x000fe200078e023d */
[----:B------:R-:W1:Y:S08]  /*62c0*/  MUFU.TANH R10, R10 ;  /* 0x0000000a000a7308 */ /* 0x000e700000002400 */
[----:B------:R-:W2:Y:S08]  /*62d0*/  MUFU.TANH R11, R11 ;  /* 0x0000000b000b7308 */ /* 0x000eb00000002400 */
[----:B------:R-:W4:Y:S08]  /*62e0*/  MUFU.TANH R152, R152 ;  /* 0x0000009800987308 */ /* 0x000f300000002400 */
        /* <DEDUP_REMOVED lines=58> */
[----:B------:R-:W0:Y:S01]  /*6690*/  MUFU.TANH R47, R47 ;  /* 0x0000002f002f7308 */ /* 0x000e220000002400 */
[----:B-1234-:R-:W-:Y:S05]  /*66a0*/  @P1 BRA `(.L_x_1067) ;  /* 0x00000000005c1947 */ /* 0x01efea0003800000 */
[----:B------:R-:W-:Y:S01]  /*66b0*/  IMAD R54, R8, UR43, R61 ;  /* 0x0000002b08367c24 */ /* 0x000fe2000f8e023d */
[----:B------:R-:W-:Y:S03]  /*66c0*/  BSSY B0, `(.L_x_1068) ;  /* 0x0000011000007945 */ /* 0x000fe60003800000 */
[----:B------:R-:W-:-:S05]  /*66d0*/  IMAD.IADD R61, R54, 0x1, -R9 ;  /* 0x00000001363d7824 */ /* 0x000fca00078e0a09 */
[----:B------:R-:W-:-:S13]  /*66e0*/  ISETP.GT.AND P1, PT, R61, -0x1, PT ;  /* 0xffffffff3d00780c */ /* 0x000fda0003f24270 */
[----:B------:R-:W-:Y:S05]  /*66f0*/  @P1 BRA `(.L_x_1069) ;  /* 0x0000000000201947 */ /* 0x000fea0003800000 */
[----:B------:R-:W-:Y:S01]  /*6700*/  IMAD.U32 R78, RZ, RZ, UR54 ;  /* 0x00000036ff4e7e24 */ /* 0x000fe2000f8e00ff */
[----:B------:R-:W-:-:S04]  /*6710*/  LOP3.LUT R61, RZ, R61, RZ, 0x33, !PT ;  /* 0x0000003dff3d7212 */ /* 0x000fc800078e33ff */
[----:B------:R-:W-:-:S13]  /*6720*/  ISETP.NE.AND P1, PT, R78, 0x1, PT ;  /* 0x000000014e00780c */ /* 0x000fda0003f25270 */
[----:B------:R-:W1:Y:S02]  /*6730*/  @P1 LDC.64 R54, c[0x0][0x9e8] ;  /* 0x00027a00ff361b82 */ /* 0x000e640000000a00 */
[----:B-1----:R-:W-:-:S05]  /*6740*/  @P1 IMAD.HI.U32 R54, R61, R54, RZ ;  /* 0x000000363d361227 */ /* 0x002fca00078e00ff */
[----:B------:R-:W-:-:S04]  /*6750*/  @P1 SHF.R.U32.HI R61, RZ, R55, R54 ;  /* 0x00000037ff3d1219 */ /* 0x000fc80000011636 */
[----:B------:R-:W-:Y:S01]  /*6760*/  LOP3.LUT R61, RZ, R61, RZ, 0x33, !PT ;  /* 0x0000003dff3d7212 */ /* 0x000fe200078e33ff */
[----:B------:R-:W-:Y:S06]  /*6770*/  BRA `(.L_x_1070) ;  /* 0x0000000000147947 */ /* 0x000fec0003800000 */
.L_x_1069:
[----:B------:R-:W-:-:S05]  /*6780*/  IMAD.U32 R78, RZ, RZ, UR54 ;  /* 0x00000036ff4e7e24 */ /* 0x000fca000f8e00ff */
[----:B------:R-:W-:-:S13]  /*6790*/  ISETP.NE.AND P1, PT, R78, 0x1, PT ;  /* 0x000000014e00780c */ /* 0x000fda0003f25270 */
[----:B------:R-:W1:Y:S02]  /*67a0*/  @P1 LDC.64 R54, c[0x0][0x9e8] ;  /* 0x00027a00ff361b82 */ /* 0x000e640000000a00 */
[----:B-1----:R-:W-:-:S05]  /*67b0*/  @P1 IMAD.HI.U32 R54, R61, R54, RZ ;  /* 0x000000363d361227 */ /* 0x002fca00078e00ff */
[----:B------:R-:W-:-:S07]  /*67c0*/  @P1 SHF.R.U32.HI R61, RZ, R55, R54 ;  /* 0x00000037ff3d1219 */ /* 0x000fce0000011636 */
.L_x_1070:
[----:B------:R-:W-:Y:S05]  /*67d0*/  BSYNC B0 ;  /* 0x0000000000007941 */ /* 0x000fea0003800000 */
.L_x_1068:
[----:B------:R-:W-:-:S04]  /*67e0*/  IMAD R61, R61, R78, -R70 ;  /* 0x0000004e3d3d7224 */ /* 0x000fc800078e0a46 */
[----:B------:R-:W-:-:S05]  /*67f0*/  IMAD R61, R16, -0x2, R61 ;  /* 0xfffffffe103d7824 */ /* 0x000fca00078e023d */
[----:B------:R-:W-:Y:S02]  /*6800*/  VIADDMNMX R59, R61, R78, R59, PT ;  /* 0x0000004e3d3b7246 */ /* 0x000fe4000380013b */
[----:B------:R-:W-:-:S07]  /*6810*/  VIMNMX R60, R60, R61, !PT ;  /* 0x0000003d3c3c7248 */ /* 0x000fce0007fe0100 */
.L_x_1067:
[----:B------:R-:W-:Y:S01]  /*6820*/  ISETP.GT.AND P1, PT, R5, -0x1, PT ;  /* 0xffffffff0500780c */ /* 0x000fe20003f24270 */
[----:B------:R-:W1:Y:S01]  /*6830*/  SHFL.IDX PT, R87, R58, 0x1, 0x1c1f ;  /* 0x003c1f003a577f89 */ /* 0x000e6200000e0000 */
[----:B------:R-:W-:Y:S02]  /*6840*/  UISETP.NE.AND UP0, UPT, UR49, URZ, UPT ;  /* 0x0000003f3100728c */ /* 0x000fe4000bf05270 */
[C---:B------:R-:W-:Y:S02]  /*6850*/  ISETP.GT.AND P6, PT, R60.reuse, RZ, P1 ;  /* 0x000000ff3c00720c */ /* 0x040fe40000fc4270 */
[----:B------:R-:W-:Y:S02]  /*6860*/  ISETP.GT.AND P2, PT, R60, 0x1, P1 ;  /* 0x000000013c00780c */ /* 0x000fe40000f44270 */
[C---:B------:R-:W-:Y:S02]  /*6870*/  ISETP.LT.OR P6, PT, R59.reuse, 0x1, P6 ;  /* 0x000000013b00780c */ /* 0x040fe400037c1670 */
[----:B------:R-:W-:-:S02]  /*6880*/  ISETP.LT.OR P2, PT, R59, 0x2, P2 ;  /* 0x000000023b00780c */ /* 0x000fc40001741670 */
[----:B------:R-:W-:Y:S02]  /*6890*/  ISETP.GT.AND P3, PT, R60, 0x8, P1 ;  /* 0x000000083c00780c */ /* 0x000fe40000f64270 */
[----:B------:R-:W-:Y:S02]  /*68a0*/  FSEL R163, R6, -INF , !P6 ;  /* 0xff80000006a37808 */ /* 0x000fe40007000000 */
[----:B0-----:R-:W-:Y:S02]  /*68b0*/  FSEL R169, R7, -INF , !P2 ;  /* 0xff80000007a97808 */ /* 0x001fe40005000000 */
[C---:B------:R-:W-:Y:S02]  /*68c0*/  ISETP.GT.AND P5, PT, R60.reuse, 0x9, P1 ;  /* 0x000000093c00780c */ /* 0x040fe40000fa4270 */
[C---:B------:R-:W-:Y:S02]  /*68d0*/  ISETP.GT.AND P4, PT, R60.reuse, 0x10, P1 ;  /* 0x000000103c00780c */ /* 0x040fe40000f84270 */
[----:B------:R-:W-:-:S02]  /*68e0*/  ISETP.GT.AND P6, PT, R60, 0x11, P1 ;  /* 0x000000113c00780c */ /* 0x000fc40000fc4270 */
[----:B------:R-:W-:Y:S02]  /*68f0*/  ISETP.GT.AND P2, PT, R60, 0x18, P1 ;  /* 0x000000183c00780c */ /* 0x000fe40000f44270 */
[C---:B------:R-:W-:Y:S02]  /*6900*/  ISETP.LT.OR P3, PT, R59.reuse, 0x9, P3 ;  /* 0x000000093b00780c */ /* 0x040fe40001f61670 */
[C---:B------:R-:W-:Y:S02]  /*6910*/  ISETP.LT.OR P5, PT, R59.reuse, 0xa, P5 ;  /* 0x0000000a3b00780c */ /* 0x040fe40002fa1670 */
[C---:B------:R-:W-:Y:S02]  /*6920*/  ISETP.LT.OR P4, PT, R59.reuse, 0x11, P4 ;  /* 0x000000113b00780c */ /* 0x040fe40002781670 */
[C---:B------:R-:W-:Y:S02]  /*6930*/  ISETP.LT.OR P6, PT, R59.reuse, 0x12, P6 ;  /* 0x000000123b00780c */ /* 0x040fe400037c1670 */
[----:B------:R-:W-:-:S02]  /*6940*/  ISETP.LT.OR P2, PT, R59, 0x19, P2 ;  /* 0x000000193b00780c */ /* 0x000fc40001741670 */
[----:B------:R-:W-:Y:S02]  /*6950*/  FSEL R175, R152, -INF , !P3 ;  /* 0xff80000098af7808 */ /* 0x000fe40005800000 */
[----:B------:R-:W-:Y:S02]  /*6960*/  ISETP.GT.AND P3, PT, R60, 0x19, P1 ;  /* 0x000000193c00780c */ /* 0x000fe40000f64270 */
[----:B------:R-:W-:Y:S02]  /*6970*/  FSEL R183, R153, -INF , !P5 ;  /* 0xff80000099b77808 */ /* 0x000fe40006800000 */
[----:B------:R-:W-:Y:S02]  /*6980*/  FSEL R179, R154, -INF , !P4 ;  /* 0xff8000009ab37808 */ /* 0x000fe40006000000 */
[----:B------:R-:W-:Y:S02]  /*6990*/  FSEL R195, R155, -INF , !P6 ;  /* 0xff8000009bc37808 */ /* 0x000fe40007000000 */
[----:B------:R-:W-:-:S02]  /*69a0*/  FSEL R193, R156, -INF , !P2 ;  /* 0xff8000009cc17808 */ /* 0x000fc40005000000 */
[C---:B------:R-:W-:Y:S02]  /*69b0*/  ISETP.GT.AND P5, PT, R60.reuse, 0x20, P1 ;  /* 0x000000203c00780c */ /* 0x040fe40000fa4270 */
[C---:B------:R-:W-:Y:S02]  /*69c0*/  ISETP.GT.AND P4, PT, R60.reuse, 0x21, P1 ;  /* 0x000000213c00780c */ /* 0x040fe40000f84270 */
[C---:B------:R-:W-:Y:S02]  /*69d0*/  ISETP.GT.AND P6, PT, R60.reuse, 0x28, P1 ;  /* 0x000000283c00780c */ /* 0x040fe40000fc4270 */
[----:B------:R-:W-:Y:S02]  /*69e0*/  ISETP.GT.AND P2, PT, R60, 0x29, P1 ;  /* 0x000000293c00780c */ /* 0x000fe40000f44270 */
[C---:B------:R-:W-:Y:S02]  /*69f0*/  ISETP.LT.OR P3, PT, R59.reuse, 0x1a, P3 ;  /* 0x0000001a3b00780c */ /* 0x040fe40001f61670 */
[----:B------:R-:W-:-:S02]  /*6a00*/  ISETP.LT.OR P5, PT, R59, 0x21, P5 ;  /* 0x000000213b00780c */ /* 0x000fc40002fa1670 */
[C---:B------:R-:W-:Y:S02]  /*6a10*/  ISETP.LT.OR P4, PT, R59.reuse, 0x22, P4 ;  /* 0x000000223b00780c */ /* 0x040fe40002781670 */
[C---:B------:R-:W-:Y:S02]  /*6a20*/  ISETP.LT.OR P6, PT, R59.reuse, 0x29, P6 ;  /* 0x000000293b00780c */ /* 0x040fe400037c1670 */
[----:B------:R-:W-:Y:S02]  /*6a30*/  ISETP.LT.OR P2, PT, R59, 0x2a, P2 ;  /* 0x0000002a3b00780c */ /* 0x000fe40001741670 */
[----:B------:R-:W-:Y:S02]  /*6a40*/  FSEL R181, R157, -INF , !P3 ;  /* 0xff8000009db57808 */ /* 0x000fe40005800000 */
[----:B------:R-:W-:Y:S02]  /*6a50*/  ISETP.GT.AND P3, PT, R60, 0x30, P1 ;  /* 0x000000303c00780c */ /* 0x000fe40000f64270 */
[----:B------:R-:W-:-:S02]  /*6a60*/  FSEL R177, R158, -INF , !P5 ;  /* 0xff8000009eb17808 */ /* 0x000fc40006800000 */
[----:B------:R-:W-:Y:S02]  /*6a70*/  FSEL R173, R159, -INF , !P4 ;  /* 0xff8000009fad7808 */ /* 0x000fe40006000000 */
[----:B------:R-:W-:Y:S02]  /*6a80*/  FSEL R167, R160, -INF , !P6 ;  /* 0xff800000a0a77808 */ /* 0x000fe40007000000 */
[----:B------:R-:W-:Y:S02]  /*6a90*/  FSEL R161, R161, -INF , !P2 ;  /* 0xff800000a1a17808 */ /* 0x000fe40005000000 */
        /* <DEDUP_REMOVED lines=9> */
[----:B------:R-:W-:Y:S01]  /*6b30*/  FSEL R159, R48, -INF , !P3 ;  /* 0xff800000309f7808 */ /* 0x000fe20005800000 */
[--C-:B-1----:R-:W-:Y:S01]  /*6b40*/  IMAD.IADD R48, R72, 0x1, R87.reuse ;  /* 0x0000000148307824 */ /* 0x102fe200078e0257 */
[----:B------:R-:W-:Y:S02]  /*6b50*/  ISETP.GT.AND P3, PT, R60, 0x41, P1 ;  /* 0x000000413c00780c */ /* 0x000fe40000f64270 */
[----:B------:R-:W-:Y:S02]  /*6b60*/  FSEL R85, R49, -INF , !P5 ;  /* 0xff80000031557808 */ /* 0x000fe40006800000 */
[----:B------:R-:W-:Y:S01]  /*6b70*/  FSEL R83, R50, -INF , !P4 ;  /* 0xff80000032537808 */ /* 0x000fe20006000000 */
[----:B------:R-:W-:Y:S01]  /*6b80*/  IMAD.IADD R50, R74, 0x1, R87 ;  /* 0x000000014a327824 */ /* 0x000fe200078e0257 */
        /* <DEDUP_REMOVED lines=42> */
[----:B------:R-:W-:Y:S02]  /*6e30*/  PLOP3.LUT P3, PT, PT, PT, UP0, 0x40, 0x0 ;  /* 0x000000000000781c */ /* 0x000fe40003f6e808 */
[----:B------:R-:W-:-:S02]  /*6e40*/  FSEL R57, R80, -INF , !P5 ;  /* 0xff80000050397808 */ /* 0x000fc40006800000 */
[----:B------:R-:W-:Y:S02]  /*6e50*/  FSEL R53, R66, -INF , !P4 ;  /* 0xff80000042357808 */ /* 0x000fe40006000000 */
[----:B------:R-:W-:Y:S02]  /*6e60*/  FSEL R51, R84, -INF , !P6 ;  /* 0xff80000054337808 */ /* 0x000fe40007000000 */
[----:B------:R-:W-:-:S05]  /*6e70*/  FSEL R49, R68, -INF , !P2 ;  /* 0xff80000044317808 */ /* 0x000fca0005000000 */
[----:B------:R-:W-:Y:S05]  /*6e80*/  @P3 BRA `(.L_x_1071) ;  /* 0x00000000005c3947 */ /* 0x000fea0003800000 */
        /* <DEDUP_REMOVED lines=8> */
[----:B------:R-:W0:Y:S02]  /*6f10*/  @P2 LDC.64 R6, c[0x0][0x9e8] ;  /* 0x00027a00ff062b82 */ /* 0x000e240000000a00 */
[----:B0-----:R-:W-:-:S05]  /*6f20*/  @P2 IMAD.HI.U32 R6, R87, R6, RZ ;  /* 0x0000000657062227 */ /* 0x001fca00078e00ff */
[----:B------:R-:W-:-:S04]  /*6f30*/  @P2 SHF.R.U32.HI R87, RZ, R7, R6 ;  /* 0x00000007ff572219 */ /* 0x000fc80000011606 */
[----:B------:R-:W-:Y:S01]  /*6f40*/  LOP3.LUT R87, RZ, R87, RZ, 0x33, !PT ;  /* 0x00000057ff577212 */ /* 0x000fe200078e33ff */
[----:B------:R-:W-:Y:S06]  /*6f50*/  BRA `(.L_x_1074) ;  /* 0x0000000000147947 */ /* 0x000fec0003800000 */
.L_x_1073:
[----:B------:R-:W-:-:S05]  /*6f60*/  IMAD.U32 R52, RZ, RZ, UR54 ;  /* 0x00000036ff347e24 */ /* 0x000fca000f8e00ff */
[----:B------:R-:W-:-:S13]  /*6f70*/  ISETP.NE.AND P2, PT, R52, 0x1, PT ;  /* 0x000000013400780c */ /* 0x000fda0003f45270 */
[----:B------:R-:W0:Y:S02]  /*6f80*/  @P2 LDC.64 R6, c[0x0][0x9e8] ;  /* 0x00027a00ff062b82 */ /* 0x000e240000000a00 */
[----:B0-----:R-:W-:-:S05]  /*6f90*/  @P2 IMAD.HI.U32 R6, R87, R6, RZ ;  /* 0x0000000657062227 */ /* 0x001fca00078e00ff */
[----:B------:R-:W-:-:S07]  /*6fa0*/  @P2 SHF.R.U32.HI R87, RZ, R7, R6 ;  /* 0x00000007ff572219 */ /* 0x000fce0000011606 */
.L_x_1074:
[----:B------:R-:W-:Y:S05]  /*6fb0*/  BSYNC B0 ;  /* 0x0000000000007941 */ /* 0x000fea0003800000 */
.L_x_1072:
[----:B------:R-:W-:-:S04]  /*6fc0*/  IMAD R87, R87, R52, -R70 ;  /* 0x0000003457577224 */ /* 0x000fc800078e0a46 */
[----:B------:R-:W-:-:S05]  /*6fd0*/  IMAD R87, R16, -0x2, R87 ;  /* 0xfffffffe10577824 */ /* 0x000fca00078e0257 */
[----:B------:R-:W-:Y:S02]  /*6fe0*/  VIADDMNMX R48, R87, R52, R48, PT ;  /* 0x0000003457307246 */ /* 0x000fe40003800130 */
[----:B------:R-:W-:-:S07]  /*6ff0*/  VIMNMX R50, R50, R87, !PT ;  /* 0x0000005732327248 */ /* 0x000fce0007fe0100 */
.L_x_1071:
[----:B------:R-:W-:Y:S02]  /*7000*/  FMNMX.FTZ R6, R163, R3, !PT ;  /* 0x00000003a3067209 */ /* 0x000fe40007810000 */
[----:B------:R-:W-:Y:S02]  /*7010*/  ISETP.GT.AND P5, PT, R50, 0x10, P1 ;  /* 0x000000103200780c */ /* 0x000fe40000fa4270 */
[----:B------:R-:W-:Y:S02]  /*7020*/  FMNMX.FTZ R6, R169, R6, !PT ;  /* 0x00000006a9067209 */ /* 0x000fe40007810000 */
[----:B------:R-:W-:Y:S02]  /*7030*/  ISETP.LT.OR P5, PT, R48, 0x11, P5 ;  /* 0x000000113000780c */ /* 0x000fe40002fa1670 */
[----:B------:R-:W-:Y:S02]  /*7040*/  FMNMX.FTZ R6, R175, R6, !PT ;  /* 0x00000006af067209 */ /* 0x000fe40007810000 */
[----:B------:R-:W-:-:S02]  /*7050*/  FSEL R157, R15, -INF , !P5 ;  /* 0xff8000000f9d7808 */ /* 0x000fc40006800000 */
[----:B------:R-:W-:Y:S02]  /*7060*/  FMNMX.FTZ R6, R183, R6, !PT ;  /* 0x00000006b7067209 */ /* 0x000fe40007810000 */
[----:B------:R-:W-:Y:S02]  /*7070*/  ISETP.GT.AND P5, PT, R50, 0x20, P1 ;  /* 0x000000203200780c */ /* 0x000fe40000fa4270 */
[----:B------:R-:W-:Y:S02]  /*7080*/  FMNMX.FTZ R6, R179, R6, !PT ;  /* 0x00000006b3067209 */ /* 0x000fe40007810000 */
[----:B------:R-:W-:Y:S02]  /*7090*/  ISETP.LT.OR P5, PT, R48, 0x21, P5 ;  /* 0x000000213000780c */ /* 0x000fe40002fa1670 */
[----:B------:R-:W-:Y:S02]  /*70a0*/  FMNMX.FTZ R6, R195, R6, !PT ;  /* 0x00000006c3067209 */ /* 0x000fe40007810000 */
[----:B------:R-:W-:-:S02]  /*70b0*/  FSEL R171, R26, -INF , !P5 ;  /* 0xff8000001aab7808 */ /* 0x000fc40006800000 */
[----:B------:R-:W-:Y:S02]  /*70c0*/  FMNMX.FTZ R6, R193, R6, !PT ;  /* 0x00000006c1067209 */ /* 0x000fe40007810000 */
[C---:B------:R-:W-:Y:S02]  /*70d0*/  ISETP.GT.AND P5, PT, R50.reuse, RZ, P1 ;  /* 0x000000ff3200720c */ /* 0x040fe40000fa4270 */
[----:B------:R-:W-:Y:S02]  /*70e0*/  FMNMX.FTZ R6, R181, R6, !PT ;  /* 0x00000006b5067209 */ /* 0x000fe40007810000 */
[----:B------:R-:W-:Y:S02]  /*70f0*/  ISETP.GT.AND P6, PT, R50, 0x1, P1 ;  /* 0x000000013200780c */ /* 0x000fe40000fc4270 */
[----:B------:R-:W-:Y:S02]  /*7100*/  FMNMX.FTZ R6, R177, R6, !PT ;  /* 0x00000006b1067209 */ /* 0x000fe40007810000 */
[----:B------:R-:W-:-:S02]  /*7110*/  ISETP.LT.OR P5, PT, R48, 0x1, P5 ;  /* 0x000000013000780c */ /* 0x000fc40002fa1670 */
        /* <DEDUP_REMOVED lines=13> */
[----:B------:R-:W-:Y:S02]  /*71f0*/  FMNMX.FTZ R10, R197, R4, !PT ;  /* 0x00000004c50a7209 */ /* 0x000fe40007810000 */
[----:B------:R-:W-:Y:S02]  /*7200*/  FMNMX.FTZ R6, R79, R6, !PT ;  /* 0x000000064f067209 */ /* 0x000fe40007810000 */
[----:B------:R-:W-:Y:S02]  /*7210*/  ISETP.LT.OR P4, PT, R48, 0xa, P4 ;  /* 0x0000000a3000780c */ /* 0x000fe40002781670 */
[----:B------:R-:W-:Y:S02]  /*7220*/  FMNMX.FTZ R6, R77, R6, !PT ;  /* 0x000000064d067209 */ /* 0x000fe40007810000 */
[----:B------:R-:W-:-:S02]  /*7230*/  FSEL R153, R13, -INF , !P3 ;  /* 0xff8000000d997808 */ /* 0x000fc40005800000 */
[----:B------:R-:W-:Y:S02]  /*7240*/  FMNMX.FTZ R6, R75, R6, !PT ;  /* 0x000000064b067209 */ /* 0x000fe40007810000 */
[----:B------:R-:W-:Y:S02]  /*7250*/  FMNMX.FTZ R10, R87, R10, !PT ;  /* 0x0000000a570a7209 */ /* 0x000fe40007810000 */
[----:B------:R-:W-:Y:S02]  /*7260*/  FMNMX.FTZ R6, R73, R6, !PT ;  /* 0x0000000649067209 */ /* 0x000fe40007810000 */
[----:B------:R-:W-:Y:S02]  /*7270*/  ISETP.GT.AND P2, PT, R50, 0x11, P1 ;  /* 0x000000113200780c */ /* 0x000fe40000f44270 */
[----:B------:R-:W-:Y:S02]  /*7280*/  FMNMX.FTZ R6, R63, R6, !PT ;  /* 0x000000063f067209 */ /* 0x000fe40007810000 */
[----:B------:R-:W-:-:S02]  /*7290*/  FSEL R155, R12, -INF , !P4 ;  /* 0xff8000000c9b7808 */ /* 0x000fc40006000000 */
[----:B------:R-:W-:Y:S02]  /*72a0*/  FMNMX.FTZ R6, R65, R6, !PT ;  /* 0x0000000641067209 */ /* 0x000fe40007810000 */
[----:B------:R-:W-:Y:S02]  /*72b0*/  FMNMX.FTZ R10, R153, R10, !PT ;  /* 0x0000000a990a7209 */ /* 0x000fe40007810000 */
[----:B------:R-:W-:Y:S02]  /*72c0*/  FMNMX.FTZ R6, R67, R6, !PT ;  /* 0x0000000643067209 */ /* 0x000fe40007810000 */
[----:B------:R-:W-:Y:S02]  /*72d0*/  ISETP.GT.AND P3, PT, R50, 0x18, P1 ;  /* 0x000000183200780c */ /* 0x000fe40000f64270 */
[----:B------:R-:W-:Y:S02]  /*72e0*/  FMNMX.FTZ R6, R69, R6, !PT ;  /* 0x0000000645067209 */ /* 0x000fe40007810000 */
[----:B------:R-:W-:-:S02]  /*72f0*/  ISETP.LT.OR P2, PT, R48, 0x12, P2 ;  /* 0x000000123000780c */ /* 0x000fc40001741670 */
        /* <DEDUP_REMOVED lines=9> */
[----:B------:R-:W-:Y:S02]  /*7390*/  ISETP.LT.OR P4, PT, R48, 0x1a, P4 ;  /* 0x0000001a3000780c */ /* 0x000fe40002781670 */
[----:B------:R-:W-:Y:S02]  /*73a0*/  FMNMX.FTZ R6, R53, R6, !PT ;  /* 0x0000000635067209 */ /* 0x000fe40007810000 */
[----:B------:R-:W-:-:S02]  /*73b0*/  FSEL R165, R20, -INF , !P3 ;  /* 0xff80000014a57808 */ /* 0x000fc40005800000 */
[----:B------:R-:W-:Y:S02]  /*73c0*/  FMNMX.FTZ R6, R51, R6, !PT ;  /* 0x0000000633067209 */ /* 0x000fe40007810000 */
[----:B------:R-:W-:Y:S02]  /*73d0*/  ISETP.GT.AND P3, PT, R50, 0x28, P1 ;  /* 0x000000283200780c */ /* 0x000fe40000f64270 */
[----:B------:R-:W-:Y:S02]  /*73e0*/  FMNMX.FTZ R52, R49, R6, !PT ;  /* 0x0000000631347209 */ /* 0x000fe40007810000 */
[----:B------:R-:W0:Y:S01]  /*73f0*/  LDC R6, c[0x0][0x988] ;  /* 0x00026200ff067b82 */ /* 0x000e220000000800 */
[----:B------:R-:W-:Y:S02]  /*7400*/  ISETP.LT.OR P3, PT, R48, 0x29, P3 ;  /* 0x000000293000780c */ /* 0x000fe40001f61670 */
[----:B------:R-:W1:Y:S01]  /*7410*/  SHFL.BFLY PT, R7, R52, 0x2, 0x1f ;  /* 0x0c401f0034077f89 */ /* 0x000e6200000e0000 */
[----:B------:R-:W-:-:S02]  /*7420*/  ISETP.GT.AND P5, PT, R50, 0x38, P1 ;  /* 0x000000383200780c */ /* 0x000fc40000fa4270 */
[----:B------:R-:W-:Y:S02]  /*7430*/  FSEL R29, R29, -INF , !P3 ;  /* 0xff8000001d1d7808 */ /* 0x000fe40005800000 */
[----:B------:R-:W-:Y:S02]  /*7440*/  ISETP.GT.AND P3, PT, R50, 0x31, P1 ;  /* 0x000000313200780c */ /* 0x000fe40000f64270 */
[C---:B------:R-:W-:Y:S02]  /*7450*/  ISETP.LT.OR P5, PT, R48.reuse, 0x39, P5 ;  /* 0x000000393000780c */ /* 0x040fe40002fa1670 */
[----:B------:R-:W-:Y:S02]  /*7460*/  ISETP.LT.OR P3, PT, R48, 0x32, P3 ;  /* 0x000000323000780c */ /* 0x000fe40001f61670 */
[----:B-1----:R-:W-:-:S05]  /*7470*/  FMNMX.FTZ R54, R52, R7, !PT ;  /* 0x0000000734367209 */ /* 0x002fca0007810000 */
[----:B------:R-:W1:Y:S02]  /*7480*/  SHFL.BFLY PT, R7, R54, 0x1, 0x1f ;  /* 0x0c201f0036077f89 */ /* 0x000e6400000e0000 */
[----:B-1----:R-:W-:-:S04]  /*7490*/  FMNMX.FTZ R7, R54, R7, !PT ;  /* 0x0000000736077209 */ /* 0x002fc80007810000 */
[C---:B------:R-:W-:Y:S01]  /*74a0*/  FSETP.NEU.FTZ.AND P6, PT, R7.reuse, -INF , PT ;  /* 0xff8000000700780b */ /* 0x040fe20003fdd000 */
[----:B0-----:R-:W-:-:S03]  /*74b0*/  FMUL.FTZ R52, R7, R6 ;  /* 0x0000000607347220 */ /* 0x001fc60000410000 */
[----:B------:R-:W-:Y:S02]  /*74c0*/  FSEL R12, R7, RZ, P6 ;  /* 0x000000ff070c7208 */ /* 0x000fe40003000000 */
[----:B------:R-:W-:-:S05]  /*74d0*/  FSEL R52, R52, RZ, P6 ;  /* 0x000000ff34347208 */ /* 0x000fca0003000000 */
[-CC-:B------:R-:W-:Y:S01]  /*74e0*/  FFMA.FTZ R13, R163, R6.reuse, -R52.reuse ;  /* 0x00000006a30d7223 */ /* 0x180fe20000010834 */
[----:B------:R-:W-:Y:S01]  /*74f0*/  FSEL R163, R14, -INF , !P2 ;  /* 0xff8000000ea37808 */ /* 0x000fe20005000000 */
[-CC-:B------:R-:W-:Y:S01]  /*7500*/  FFMA.FTZ R180, R169, R6.reuse, -R52.reuse ;  /* 0x00000006a9b47223 */ /* 0x180fe20000010834 */
[----:B------:R-:W-:Y:S01]  /*7510*/  ISETP.GT.AND P2, PT, R50, 0x21, P1 ;  /* 0x000000213200780c */ /* 0x000fe20000f44270 */
[--C-:B------:R-:W-:Y:S01]  /*7520*/  FFMA.FTZ R182, R175, R6, -R52.reuse ;  /* 0x00000006afb67223 */ /* 0x100fe20000010834 */
[----:B------:R-:W-:Y:S01]  /*7530*/  FMNMX.FTZ R10, R163, R10, !PT ;  /* 0x0000000aa30a7209 */ /* 0x000fe20007810000 */
[-CC-:B------:R-:W-:Y:S01]  /*7540*/  FFMA.FTZ R176, R179, R6.reuse, -R52.reuse ;  /* 0x00000006b3b07223 */ /* 0x180fe20000010834 */
[----:B------:R-:W-:Y:S01]  /*7550*/  FSEL R169, R24, -INF , !P4 ;  /* 0xff80000018a97808 */ /* 0x000fe20006000000 */
[--C-:B------:R-:W-:Y:S01]  /*7560*/  FFMA.FTZ R15, R183, R6, -R52.reuse ;  /* 0x00000006b70f7223 */ /* 0x100fe20000010834 */
[----:B------:R-:W-:Y:S01]  /*7570*/  FMNMX.FTZ R10, R165, R10, !PT ;  /* 0x0000000aa50a7209 */ /* 0x000fe20007810000 */
[-CC-:B------:R-:W-:Y:S01]  /*7580*/  FFMA.FTZ R178, R193, R6.reuse, -R52.reuse ;  /* 0x00000006c1b27223 */ /* 0x180fe20000010834 */
[----:B------:R-:W-:Y:S01]  /*7590*/  ISETP.LT.OR P2, PT, R48, 0x22, P2 ;  /* 0x000000223000780c */ /* 0x000fe20001741670 */
[--C-:B------:R-:W-:Y:S01]  /*75a0*/  FFMA.FTZ R172, R177, R6, -R52.reuse ;  /* 0x00000006b1ac7223 */ /* 0x100fe20000010834 */
[----:B------:R-:W-:Y:S01]  /*75b0*/  FMNMX.FTZ R10, R169, R10, !PT ;  /* 0x0000000aa90a7209 */ /* 0x000fe20007810000 */
[-CC-:B------:R-:W-:Y:S01]  /*75c0*/  FFMA.FTZ R174, R167, R6.reuse, -R52.reuse ;  /* 0x00000006a7ae7223 */ /* 0x180fe20000010834 */
[C---:B------:R-:W-:Y:S01]  /*75d0*/  ISETP.GT.AND P4, PT, R50.reuse, 0x29, P1 ;  /* 0x000000293200780c */ /* 0x040fe20000f84270 */
[-CC-:B------:R-:W-:Y:S01]  /*75e0*/  FFMA.FTZ R168, R159, R6.reuse, -R52.reuse ;  /* 0x000000069fa87223 */ /* 0x180fe20000010834 */
[----:B------:R-:W-:Y:S01]  /*75f0*/  FSEL R175, R21, -INF , !P2 ;  /* 0xff80000015af7808 */ /* 0x000fe20005000000 */
[--C-:B------:R-:W-:Y:S01]  /*7600*/  FFMA.FTZ R21, R195, R6, -R52.reuse ;  /* 0x00000006c3157223 */ /* 0x100fe20000010834 */
[----:B------:R-:W-:Y:S01]  /*7610*/  FMNMX.FTZ R10, R171, R10, !PT ;  /* 0x0000000aab0a7209 */ /* 0x000fe20007810000 */
[-CC-:B------:R-:W-:Y:S01]  /*7620*/  FFMA.FTZ R170, R83, R6.reuse, -R52.reuse ;  /* 0x0000000653aa7223 */ /* 0x180fe20000010834 */
[----:B------:R-:W-:Y:S01]  /*7630*/  ISETP.GT.AND P2, PT, R50, 0x30, P1 ;  /* 0x000000303200780c */ /* 0x000fe20000f44270 */
[-CC-:B------:R-:W-:Y:S01]  /*7640*/  FFMA.FTZ R164, R79, R6.reuse, -R52.reuse ;  /* 0x000000064fa47223 */ /* 0x180fe20000010834 */
[C---:B------:R-:W-:Y:S01]  /*7650*/  ISETP.LT.OR P4, PT, R48.reuse, 0x2a, P4 ;  /* 0x0000002a3000780c */ /* 0x040fe20002781670 */
[--C-:B------:R-:W-:Y:S01]  /*7660*/  FFMA.FTZ R166, R75, R6, -R52.reuse ;  /* 0x000000064ba67223 */ /* 0x100fe20000010834 */
[----:B------:R-:W-:Y:S01]  /*7670*/  FMNMX.FTZ R10, R175, R10, !PT ;  /* 0x0000000aaf0a7209 */ /* 0x000fe20007810000 */
[-CC-:B------:R-:W-:Y:S01]  /*7680*/  FFMA.FTZ R154, R51, R6.reuse, -R52.reuse ;  /* 0x00000006339a7223 */ /* 0x180fe20000010834 */
[----:B------:R-:W-:Y:S01]  /*7690*/  ISETP.LT.OR P2, PT, R48, 0x31, P2 ;  /* 0x000000313000780c */ /* 0x000fe20001741670 */
[----:B------:R-:W-:Y:S01]  /*76a0*/  FADD.FTZ R51, -R12, R3 ;  /* 0x000000030c337221 */ /* 0x000fe20000010100 */
[----:B------:R-:W-:Y:S01]  /*76b0*/  FSEL R179, R25, -INF , !P4 ;  /* 0xff80000019b37808 */ /* 0x000fe20006000000 */
[--C-:B------:R-:W-:Y:S01]  /*76c0*/  FFMA.FTZ R25, R181, R6, -R52.reuse ;  /* 0x00000006b5197223 */ /* 0x100fe20000010834 */
[----:B------:R-:W-:Y:S01]  /*76d0*/  FMNMX.FTZ R10, R29, R10, !PT ;  /* 0x0000000a1d0a7209 */ /* 0x000fe20007810000 */
[--C-:B------:R-:W-:Y:S01]  /*76e0*/  FFMA.FTZ R3, R49, R6, -R52.reuse ;  /* 0x0000000631037223 */ /* 0x100fe20000010834 */
[----:B------:R-:W-:Y:S01]  /*76f0*/  FSEL R183, R28, -INF , !P2 ;  /* 0xff8000001cb77808 */ /* 0x000fe20005000000 */
[----:B------:R-:W-:Y:S01]  /*7700*/  MUFU.EX2 R13, R13 ;  /* 0x0000000d000d7308 */ /* 0x000fe20000000800 */
[----:B------:R-:W-:Y:S01]  /*7710*/  FMNMX.FTZ R10, R179, R10, !PT ;  /* 0x0000000ab30a7209 */ /* 0x000fe20007810000 */
[-CC-:B------:R-:W-:Y:S01]  /*7720*/  FFMA.FTZ R152, R57, R6.reuse, -R52.reuse ;  /* 0x0000000639987223 */ /* 0x180fe20000010834 */
[C---:B------:R-:W-:Y:S01]  /*7730*/  ISETP.GT.AND P4, PT, R50.reuse, 0x39, P1 ;  /* 0x000000393200780c */ /* 0x040fe20000f84270 */
[-CC-:B------:R-:W-:Y:S01]  /*7740*/  FFMA.FTZ R162, R67, R6.reuse, -R52.reuse ;  /* 0x0000000643a27223 */ /* 0x180fe20000010834 */
[----:B------:R-:W-:Y:S01]  /*7750*/  FSEL R195, R27, -INF , !P3 ;  /* 0xff8000001bc37808 */ /* 0x000fe20005800000 */
[--C-:B------:R-:W-:Y:S01]  /*7760*/  FFMA.FTZ R27, R173, R6, -R52.reuse ;  /* 0x00000006ad1b7223 */ /* 0x100fe20000010834 */
[----:B------:R-:W-:Y:S01]  /*7770*/  FMNMX.FTZ R10, R183, R10, !PT ;  /* 0x0000000ab70a7209 */ /* 0x000fe20007810000 */
[----:B------:R-:W-:Y:S01]  /*7780*/  MUFU.EX2 R180, R180 ;  /* 0x000000b400b47308 */ /* 0x000fe20000000800 */
[----:B------:R-:W-:Y:S01]  /*7790*/  ISETP.GT.AND P2, PT, R50, 0x40, P1 ;  /* 0x000000403200780c */ /* 0x000fe20000f44270 */
[-CC-:B------:R-:W-:Y:S01]  /*77a0*/  FFMA.FTZ R158, R55, R6.reuse, -R52.reuse ;  /* 0x00000006379e7223 */ /* 0x180fe20000010834 */
[----:B------:R-:W-:Y:S01]  /*77b0*/  FSEL R193, R31, -INF , !P5 ;  /* 0xff8000001fc17808 */ /* 0x000fe20006800000 */
[-CC-:B------:R-:W-:Y:S01]  /*77c0*/  FFMA.FTZ R31, R161, R6.reuse, -R52.reuse ;  /* 0x00000006a11f7223 */ /* 0x180fe20000010834 */
[----:B------:R-:W-:Y:S01]  /*77d0*/  ISETP.LT.OR P4, PT, R48, 0x3a, P4 ;  /* 0x0000003a3000780c */ /* 0x000fe20002781670 */
[--C-:B------:R-:W-:Y:S01]  /*77e0*/  FFMA.FTZ R55, R59, R6, -R52.reuse ;  /* 0x000000063b377223 */ /* 0x100fe20000010834 */
[----:B------:R-:W-:Y:S01]  /*77f0*/  FMNMX.FTZ R10, R195, R10, !PT ;  /* 0x0000000ac30a7209 */ /* 0x000fe20007810000 */
[----:B------:R-:W-:Y:S01]  /*7800*/  MUFU.EX2 R182, R182 ;  /* 0x000000b600b67308 */ /* 0x000fe20000000800 */
[----:B------:R-:W-:Y:S01]  /*7810*/  ISETP.GT.AND P3, PT, R50, 0x41, P1 ;  /* 0x000000413200780c */ /* 0x000fe20000f64270 */
[-CC-:B------:R-:W-:Y:S01]  /*7820*/  FFMA.FTZ R160, R63, R6.reuse, -R52.reuse ;  /* 0x000000063fa07223 */ /* 0x180fe20000010834 */
[----:B------:R-:W-:Y:S01]  /*7830*/  ISETP.LT.OR P2, PT, R48, 0x41, P2 ;  /* 0x000000413000780c */ /* 0x000fe20001741670 */
        /* <DEDUP_REMOVED lines=8> */
[----:B------:R-:W-:Y:S01]  /*78c0*/  FFMA.FTZ R53, R53, R6, -R52 ;  /* 0x0000000635357223 */ /* 0x000fe20000010834 */
[----:B------:R-:W-:-:S02]  /*78d0*/  ISETP.LT.OR P3, PT, R48, 0x42, P3 ;  /* 0x000000423000780c */ /* 0x000fc40001f61670 */
[----:B------:R-:W-:Y:S01]  /*78e0*/  FMNMX.FTZ R10, R181, R10, !PT ;  /* 0x0000000ab50a7209 */ /* 0x000fe20007810000 */
[----:B------:R-:W-:Y:S01]  /*78f0*/  MUFU.EX2 R176, R176 ;  /* 0x000000b000b07308 */ /* 0x000fe20000000800 */
[----:B------:R-:W-:Y:S02]  /*7900*/  ISETP.GT.AND P4, PT, R50, 0x49, P1 ;  /* 0x000000493200780c */ /* 0x000fe40000f84270 */
[----:B------:R-:W-:Y:S02]  /*7910*/  ISETP.LT.OR P5, PT, R48, 0x49, P5 ;  /* 0x000000493000780c */ /* 0x000fe40002fa1670 */
[----:B------:R-:W-:Y:S01]  /*7920*/  FSEL R177, R33, -INF , !P3 ;  /* 0xff80000021b17808 */ /* 0x000fe20005800000 */
[----:B------:R-:W-:Y:S01]  /*7930*/  FFMA.FTZ R33, R85, R6, -R52 ;  /* 0x0000000655217223 */ /* 0x000fe20000010834 */
[----:B------:R-:W-:Y:S01]  /*7940*/  FMNMX.FTZ R10, R199, R10, !PT ;  /* 0x0000000ac70a7209 */ /* 0x000fe20007810000 */
[----:B------:R-:W-:Y:S01]  /*7950*/  MUFU.EX2 R21, R21 ;  /* 0x0000001500157308 */ /* 0x000fe20000000800 */
[----:B------:R-:W-:-:S02]  /*7960*/  ISETP.GT.AND P2, PT, R50, 0x50, P1 ;  /* 0x000000503200780c */ /* 0x000fc40000f44270 */
[----:B------:R-:W-:Y:S02]  /*7970*/  FSEL R35, R35, -INF , !P5 ;  /* 0xff80000023237808 */ /* 0x000fe40006800000 */
[----:B------:R-:W-:Y:S02]  /*7980*/  ISETP.LT.OR P4, PT, R48, 0x4a, P4 ;  /* 0x0000004a3000780c */ /* 0x000fe40002781670 */
[----:B------:R-:W-:Y:S01]  /*7990*/  FMNMX.FTZ R10, R177, R10, !PT ;  /* 0x0000000ab10a7209 */ /* 0x000fe20007810000 */
[----:B------:R-:W-:Y:S01]  /*79a0*/  MUFU.EX2 R178, R178 ;  /* 0x000000b200b27308 */ /* 0x000fe20000000800 */
[----:B------:R-:W-:Y:S02]  /*79b0*/  ISETP.GT.AND P3, PT, R50, 0x51, P1 ;  /* 0x000000513200780c */ /* 0x000fe40000f64270 */
[----:B------:R-:W-:Y:S02]  /*79c0*/  ISETP.LT.OR P2, PT, R48, 0x51, P2 ;  /* 0x000000513000780c */ /* 0x000fe40001741670 */
[----:B------:R-:W-:-:S02]  /*79d0*/  FSEL R167, R34, -INF , !P4 ;  /* 0xff80000022a77808 */ /* 0x000fc40006000000 */
[----:B------:R-:W-:Y:S01]  /*79e0*/  FMNMX.FTZ R10, R35, R10, !PT ;  /* 0x0000000a230a7209 */ /* 0x000fe20007810000 */
[----:B------:R-:W-:Y:S01]  /*79f0*/  MUFU.EX2 R25, R25 ;  /* 0x0000001900197308 */ /* 0x000fe20000000800 */
[----:B------:R-:W-:Y:S02]  /*7a00*/  ISETP.GT.AND P5, PT, R50, 0x58, P1 ;  /* 0x000000583200780c */ /* 0x000fe40000fa4270 */
[----:B------:R-:W-:Y:S02]  /*7a10*/  FSEL R37, R37, -INF , !P2 ;  /* 0xff80000025257808 */ /* 0x000fe40005000000 */
[----:B------:R-:W-:Y:S02]  /*7a20*/  ISETP.LT.OR P3, PT, R48, 0x52, P3 ;  /* 0x000000523000780c */ /* 0x000fe40001f61670 */
[----:B------:R-:W-:Y:S01]  /*7a30*/  FMNMX.FTZ R10, R167, R10, !PT ;  /* 0x0000000aa70a7209 */ /* 0x000fe20007810000 */
[----:B------:R-:W-:Y:S01]  /*7a40*/  MUFU.EX2 R172, R172 ;  /* 0x000000ac00ac7308 */ /* 0x000fe20000000800 */
[----:B------:R-:W-:-:S02]  /*7a50*/  ISETP.GT.AND P4, PT, R50, 0x59, P1 ;  /* 0x000000593200780c */ /* 0x000fc40000f84270 */
[----:B------:R-:W-:Y:S02]  /*7a60*/  ISETP.LT.OR P5, PT, R48, 0x59, P5 ;  /* 0x000000593000780c */ /* 0x000fe40002fa1670 */
[----:B------:R-:W-:Y:S02]  /*7a70*/  FSEL R161, R36, -INF , !P3 ;  /* 0xff80000024a17808 */ /* 0x000fe40005800000 */
[----:B------:R-:W-:Y:S01]  /*7a80*/  FMNMX.FTZ R10, R37, R10, !PT ;  /* 0x0000000a250a7209 */ /* 0x000fe20007810000 */
[----:B------:R-:W-:Y:S01]  /*7a90*/  MUFU.EX2 R27, R27 ;  /* 0x0000001b001b7308 */ /* 0x000fe20000000800 */
[----:B------:R-:W-:Y:S02]  /*7aa0*/  ISETP.GT.AND P2, PT, R50, 0x60, P1 ;  /* 0x000000603200780c */ /* 0x000fe40000f44270 */
[----:B------:R-:W-:Y:S01]  /*7ab0*/  FSEL R159, R39, -INF , !P5 ;  /* 0xff800000279f7808 */ /* 0x000fe20006800000 */
[----:B------:R-:W-:Y:S01]  /*7ac0*/  FFMA.FTZ R39, R81, R6, -R52 ;  /* 0x0000000651277223 */ /* 0x000fe20000010834 */
[----:B------:R-:W-:-:S02]  /*7ad0*/  ISETP.LT.OR P4, PT, R48, 0x5a, P4 ;  /* 0x0000005a3000780c */ /* 0x000fc40002781670 */
[----:B------:R-:W-:Y:S01]  /*7ae0*/  FMNMX.FTZ R10, R161, R10, !PT ;  /* 0x0000000aa10a7209 */ /* 0x000fe20007810000 */
[----:B------:R-:W-:Y:S01]  /*7af0*/  MUFU.EX2 R174, R174 ;  /* 0x000000ae00ae7308 */ /* 0x000fe20000000800 */
[----:B------:R-:W-:Y:S02]  /*7b00*/  ISETP.GT.AND P3, PT, R50, 0x61, P1 ;  /* 0x000000613200780c */ /* 0x000fe40000f64270 */
[----:B------:R-:W-:Y:S02]  /*7b10*/  ISETP.LT.OR P2, PT, R48, 0x61, P2 ;  /* 0x000000613000780c */ /* 0x000fe40001741670 */
[----:B------:R-:W-:Y:S02]  /*7b20*/  FSEL R85, R38, -INF , !P4 ;  /* 0xff80000026557808 */ /* 0x000fe40006000000 */
        /* <DEDUP_REMOVED lines=19> */
[----:B------:R-:W-:Y:S01]  /*7c60*/  FSEL R79, R43, -INF , !P4 ;  /* 0xff8000002b4f7808 */ /* 0x000fe20006000000 */
[----:B------:R-:W-:Y:S01]  /*7c70*/  FFMA.FTZ R43, R77, R6, -R52 ;  /* 0x000000064d2b7223 */ /* 0x000fe20000010834 */
        /* <DEDUP_REMOVED lines=8> */
[C---:B------:R-:W-:Y:S02]  /*7d00*/  ISETP.LT.OR P5, PT, R48.reuse, 0x79, P5 ;  /* 0x000000793000780c */ /* 0x040fe40002fa1670 */
[----:B------:R-:W-:Y:S01]  /*7d10*/  FSEL R77, R45, -INF , !P3 ;  /* 0xff8000002d4d7808 */ /* 0x000fe20005800000 */
[----:B------:R-:W-:Y:S01]  /*7d20*/  FFMA.FTZ R45, R73, R6, -R52 ;  /* 0x00000006492d7223 */ /* 0x000fe20000010834 */
[----:B------:R-:W-:Y:S01]  /*7d30*/  FMNMX.FTZ R10, R173, R10, !PT ;  /* 0x0000000aad0a7209 */ /* 0x000fe20007810000 */
[----:B------:R-:W-:Y:S01]  /*7d40*/  MUFU.EX2 R43, R43 ;  /* 0x0000002b002b7308 */ /* 0x000fe20000000800 */
[----:B------:R-:W-:-:S02]  /*7d50*/  ISETP.LT.OR P1, PT, R48, 0x7a, P1 ;  /* 0x0000007a3000780c */ /* 0x000fc40000f21670 */
[----:B------:R-:W-:Y:S02]  /*7d60*/  FSEL R201, R46, -INF , !P5 ;  /* 0xff8000002ec97808 */ /* 0x000fe40006800000 */
[----:B------:R-:W-:Y:S02]  /*7d70*/  FMNMX.FTZ R10, R77, R10, !PT ;  /* 0x0000000a4d0a7209 */ /* 0x000fe40007810000 */
[----:B------:R-:W-:Y:S01]  /*7d80*/  FSEL R75, R47, -INF , !P1 ;  /* 0xff8000002f4b7808 */ /* 0x000fe20004800000 */
[----:B------:R-:W-:Y:S01]  /*7d90*/  FFMA.FTZ R47, R65, R6, -R52 ;  /* 0x00000006412f7223 */ /* 0x000fe20000010834 */
        /* <DEDUP_REMOVED lines=13> */
[----:B0-----:R-:W-:Y:S01]  /*7e70*/  FMNMX.FTZ R11, R11, R10, !PT ;  /* 0x0000000a0b0b7209 */ /* 0x001fe20007810000 */
[----:B------:R-:W-:-:S03]  /*7e80*/  FMUL.FTZ R10, R51, R6 ;  /* 0x00000006330a7220 */ /* 0x000fc60000410000 */
[C---:B------:R-:W-:Y:S01]  /*7e90*/  FSETP.NEU.FTZ.AND P1, PT, R11.reuse, -INF , PT ;  /* 0xff8000000b00780b */ /* 0x040fe20003f3d000 */
[----:B------:R-:W-:Y:S02]  /*7ea0*/  FMUL.FTZ R12, R11, R6 ;  /* 0x000000060b0c7220 */ /* 0x000fe40000410000 */
[----:B------:R-:W-:Y:S03]  /*7eb0*/  MUFU.EX2 R158, R158 ;  /* 0x0000009e009e7308 */ /* 0x000fe60000000800 */
[----:B------:R-:W-:-:S05]  /*7ec0*/  FSEL R12, R12, RZ, P1 ;  /* 0x000000ff0c0c7208 */ /* 0x000fca0000800000 */
[----:B------:R-:W0:Y:S01]  /*7ed0*/  MUFU.EX2 R10, R10 ;  /* 0x0000000a000a7308 */ /* 0x000e220000000800 */
[-CC-:B------:R-:W-:Y:S01]  /*7ee0*/  FFMA.FTZ R65, R175, R6.reuse, -R12.reuse ;  /* 0x00000006af417223 */ /* 0x180fe2000001080c */
[-CC-:B------:R-:W-:Y:S01]  /*7ef0*/  FFMA.FTZ R175, R29, R6.reuse, -R12.reuse ;  /* 0x000000061daf7223 */ /* 0x180fe2000001080c */
[----:B------:R-:W-:Y:S01]  /*7f00*/  FSEL R29, R11, RZ, P1 ;  /* 0x000000ff0b1d7208 */ /* 0x000fe20000800000 */
[-CC-:B------:R-:W-:Y:S01]  /*7f10*/  FFMA.FTZ R49, R197, R6.reuse, -R12.reuse ;  /* 0x00000006c5317223 */ /* 0x180fe2000001080c */
[-CC-:B------:R-:W-:Y:S01]  /*7f20*/  FFMA.FTZ R14, R87, R6.reuse, -R12.reuse ;  /* 0x00000006570e7223 */ /* 0x180fe2000001080c */
[-CC-:B------:R-:W-:Y:S01]  /*7f30*/  FFMA.FTZ R20, R153, R6.reuse, -R12.reuse ;  /* 0x0000000699147223 */ /* 0x180fe2000001080c */
[-C--:B------:R-:W-:Y:S01]  /*7f40*/  FFMA.FTZ R51, R155, R6.reuse, -R12 ;  /* 0x000000069b337223 */ /* 0x080fe2000001080c */
[----:B------:R-:W-:Y:S01]  /*7f50*/  FADD.FTZ R29, -R29, R4 ;  /* 0x000000041d1d7221 */ /* 0x000fe20000010100 */
[-CC-:B------:R-:W-:Y:S01]  /*7f60*/  FFMA.FTZ R24, R157, R6.reuse, -R12.reuse ;  /* 0x000000069d187223 */ /* 0x180fe2000001080c */
[----:B------:R-:W-:Y:S01]  /*7f70*/  MUFU.EX2 R49, R49 ;  /* 0x0000003100317308 */ /* 0x000fe20000000800 */
[-CC-:B------:R-:W-:Y:S01]  /*7f80*/  FFMA.FTZ R57, R163, R6.reuse, -R12.reuse ;  /* 0x00000006a3397223 */ /* 0x180fe2000001080c */
[-C--:B------:R-:W-:Y:S01]  /*7f90*/  FMUL.FTZ R4, R29, R6.reuse ;  /* 0x000000061d047220 */ /* 0x080fe20000410000 */
[-CC-:B------:R-:W-:Y:S01]  /*7fa0*/  FFMA.FTZ R29, R35, R6.reuse, -R12.reuse ;  /* 0x00000006231d7223 */ /* 0x180fe2000001080c */
[-CC-:B------:R-:W-:Y:S01]  /*7fb0*/  FFMA.FTZ R26, R165, R6.reuse, -R12.reuse ;  /* 0x00000006a51a7223 */ /* 0x180fe2000001080c */
[-CC-:B------:R-:W-:Y:S01]  /*7fc0*/  FFMA.FTZ R59, R169, R6.reuse, -R12.reuse ;  /* 0x00000006a93b7223 */ /* 0x180fe2000001080c */
[--C-:B------:R-:W-:Y:S01]  /*7fd0*/  FFMA.FTZ R28, R171, R6, -R12.reuse ;  /* 0x00000006ab1c7223 */ /* 0x100fe2000001080c */
[----:B0-----:R-:W-:Y:S01]  /*7fe0*/  FFMA.FTZ R35, R10, R2, R13 ;  /* 0x000000020a237223 */ /* 0x001fe2000001000d */
[----:B------:R-:W0:Y:S01]  /*7ff0*/  MUFU.EX2 R4, R4 ;  /* 0x0000000400047308 */ /* 0x000e220000000800 */
[-CC-:B------:R-:W-:Y:S01]  /*8000*/  FFMA.FTZ R30, R179, R6.reuse, -R12.reuse ;  /* 0x00000006b31e7223 */ /* 0x180fe2000001080c */
[-CC-:B------:R-:W-:Y:S01]  /*8010*/  FFMA.FTZ R169, R183, R6.reuse, -R12.reuse ;  /* 0x00000006b7a97223 */ /* 0x180fe2000001080c */
[----:B------:R-:W-:Y:S01]  /*8020*/  FADD.FTZ R35, R180, R35 ;  /* 0x00000023b4237221 */ /* 0x000fe20000010000 */
        /* <DEDUP_REMOVED lines=11> */
[--C-:B------:R-:W-:Y:S01]  /*80e0*/  FFMA.FTZ R83, R83, R6, -R12.reuse ;  /* 0x0000000653537223 */ /* 0x100fe2000001080c */
[----:B------:R-:W2:Y:S01]  /*80f0*/  MUFU.EX2 R20, R20 ;  /* 0x0000001400147308 */ /* 0x000ea20000000800 */
[----:B0-----:R-:W-:Y:S01]  /*8100*/  FFMA.FTZ R67, R4, R0, R49 ;  /* 0x0000000004437223 */ /* 0x001fe20000010031 */
[----:B------:R-:W-:Y:S01]  /*8110*/  FADD.FTZ R0, R182, R35 ;  /* 0x00000023b6007221 */ /* 0x000fe20000010000 */
[-CC-:B------:R-:W-:Y:S01]  /*8120*/  FFMA.FTZ R35, R37, R6.reuse, -R12.reuse ;  /* 0x0000000625237223 */ /* 0x180fe2000001080c */
[-CC-:B------:R-:W-:Y:S01]  /*8130*/  FFMA.FTZ R81, R81, R6.reuse, -R12.reuse ;  /* 0x0000000651517223 */ /* 0x180fe2000001080c */
[-CC-:B------:R-:W-:Y:S01]  /*8140*/  FFMA.FTZ R79, R79, R6.reuse, -R12.reuse ;  /* 0x000000064f4f7223 */ /* 0x180fe2000001080c */
[-CC-:B------:R-:W-:Y:S01]  /*8150*/  FFMA.FTZ R173, R173, R6.reuse, -R12.reuse ;  /* 0x00000006adad7223 */ /* 0x180fe2000001080c */
[-CC-:B------:R-:W-:Y:S01]  /*8160*/  FFMA.FTZ R77, R77, R6.reuse, -R12.reuse ;  /* 0x000000064d4d7223 */ /* 0x180fe2000001080c */
[----:B------:R-:W0:Y:S01]  /*8170*/  MUFU.EX2 R51, R51 ;  /* 0x0000003300337308 */ /* 0x000e220000000800 */
[----:B-1----:R-:W-:Y:S01]  /*8180*/  FADD.FTZ R67, R14, R67 ;  /* 0x000000430e437221 */ /* 0x002fe20000010000 */
[-CC-:B------:R-:W-:Y:S01]  /*8190*/  FFMA.FTZ R201, R201, R6.reuse, -R12.reuse ;  /* 0x00000006c9c97223 */ /* 0x180fe2000001080c */
[----:B------:R-:W-:-:S05]  /*81a0*/  FFMA.FTZ R12, R75, R6, -R12 ;  /* 0x000000064b0c7223 */ /* 0x000fca000001080c */
[----:B------:R-:W1:Y:S01]  /*81b0*/  MUFU.EX2 R24, R24 ;  /* 0x0000001800187308 */ /* 0x000e620000000800 */
[----:B--2---:R-:W-:Y:S01]  /*81c0*/  FADD.FTZ R2, R20, R67 ;  /* 0x0000004314027221 */ /* 0x004fe20000010000 */
[----:B------:R-:W-:-:S04]  /*81d0*/  FADD.FTZ R67, R15, R0 ;  /* 0x000000000f437221 */ /* 0x000fc80000010000 */
[----:B------:R-:W-:Y:S02]  /*81e0*/  FADD.FTZ R0, R176, R67 ;  /* 0x00000043b0007221 */ /* 0x000fe40000010000 */
[----:B------:R-:W2:Y:S01]  /*81f0*/  MUFU.EX2 R57, R57 ;  /* 0x0000003900397308 */ /* 0x000ea20000000800 */
[----:B0-----:R-:W-:Y:S01]  /*8200*/  FADD.FTZ R69, R51, R2 ;  /* 0x0000000233457221 */ /* 0x001fe20000010000 */
[----:B------:R-:W-:-:S04]  /*8210*/  FADD.FTZ R37, R21, R0 ;  /* 0x0000000015257221 */ /* 0x000fc80000010000 */
[----:B------:R-:W-:Y:S02]  /*8220*/  FADD.FTZ R0, R178, R37 ;  /* 0x00000025b2007221 */ /* 0x000fe40000010000 */
[----:B------:R-:W0:Y:S01]  /*8230*/  MUFU.EX2 R26, R26 ;  /* 0x0000001a001a7308 */ /* 0x000e220000000800 */
[----:B-1----:R-:W-:Y:S01]  /*8240*/  FADD.FTZ R2, R24, R69 ;  /* 0x0000004518027221 */ /* 0x002fe20000010000 */
[----:B------:R-:W-:-:S04]  /*8250*/  FADD.FTZ R37, R25, R0 ;  /* 0x0000000019257221 */ /* 0x000fc80000010000 */
[----:B------:R-:W-:Y:S02]  /*8260*/  FADD.FTZ R0, R172, R37 ;  /* 0x00000025ac007221 */ /* 0x000fe40000010000 */
[----:B------:R-:W1:Y:S01]  /*8270*/  MUFU.EX2 R59, R59 ;  /* 0x0000003b003b7308 */ /* 0x000e620000000800 */
[----:B--2---:R-:W-:Y:S01]  /*8280*/  FADD.FTZ R67, R57, R2 ;  /* 0x0000000239437221 */ /* 0x004fe20000010000 */
[----:B------:R-:W-:-:S04]  /*8290*/  FADD.FTZ R37, R27, R0 ;  /* 0x000000001b257221 */ /* 0x000fc80000010000 */
[----:B------:R-:W-:Y:S02]  /*82a0*/  FADD.FTZ R0, R174, R37 ;  /* 0x00000025ae007221 */ /* 0x000fe40000010000 */
[----:B------:R-:W2:Y:S01]  /*82b0*/  MUFU.EX2 R28, R28 ;  /* 0x0000001c001c7308 */ /* 0x000ea20000000800 */
[----:B0-----:R-:W-:-:S07]  /*82c0*/  FADD.FTZ R2, R26, R67 ;  /* 0x000000431a027221 */ /* 0x001fce0000010000 */
[----:B------:R-:W0:Y:S01]  /*82d0*/  MUFU.EX2 R65, R65 ;  /* 0x0000004100417308 */ /* 0x000e220000000800 */
[----:B-1----:R-:W-:-:S07]  /*82e0*/  FADD.FTZ R67, R59, R2 ;  /* 0x000000023b437221 */ /* 0x002fce0000010000 */
[----:B------:R-:W1:Y:S01]  /*82f0*/  MUFU.EX2 R175, R175 ;  /* 0x000000af00af7308 */ /* 0x000e620000000800 */
[----:B--2---:R-:W-:Y:S01]  /*8300*/  FADD.FTZ R2, R28, R67 ;  /* 0x000000431c027221 */ /* 0x004fe20000010000 */
[----:B------:R-:W-:-:S06]  /*8310*/  FADD.FTZ R67, R31, R0 ;  /* 0x000000001f437221 */ /* 0x000fcc0000010000 */
[----:B------:R-:W2:Y:S01]  /*8320*/  MUFU.EX2 R30, R30 ;  /* 0x0000001e001e7308 */ /* 0x000ea20000000800 */
[----:B0-----:R-:W-:-:S07]  /*8330*/  FADD.FTZ R2, R65, R2 ;  /* 0x0000000241027221 */ /* 0x001fce0000010000 */
        /* <DEDUP_REMOVED lines=26> */
[----:B------:R-:W-:-:S06]  /*84e0*/  FADD.FTZ R2, R156, R41 ;  /* 0x000000299c027221 */ /* 0x000fcc0000010000 */
        /* <DEDUP_REMOVED lines=37> */
[----:B-1----:R-:W-:Y:S01]  /*8740*/  FADD.FTZ R0, R155, R0 ;  /* 0x000000009b007221 */ /* 0x002fe20000010000 */
[----:B--2---:R-:W-:-:S03]  /*8750*/  FADD.FTZ R2, R3, R2 ;  /* 0x0000000203027221 */ /* 0x004fc60000010000 */
[----:B0-----:R-:W-:Y:S01]  /*8760*/  FADD.FTZ R0, R12, R0 ;  /* 0x000000000c007221 */ /* 0x001fe20000010000 */
[----:B------:R-:W-:Y:S06]  /*8770*/  @!P0 BRA `(.L_x_1075) ;  /* 0x0000000000048947 */ /* 0x000fec0003800000 */
[----:B------:R-:W-:Y:S01]  /*8780*/  BPT.TRAP 0x1 ;  /* 0x000000040000795c */ /* 0x000fe20000300000 */
.L_x_1075:
[----:B------:R-:W-:Y:S01]  /*8790*/  ULEA UR6, UR59, UR41, 0x3 ;  /* 0x000000293b067291 */ /* 0x000fe2000f8e183f */
[----:B------:R-:W-:Y:S01]  /*87a0*/  ISETP.GT.AND P1, PT, R5, UR58, PT ;  /* 0x0000003a05007c0c */ /* 0x000fe2000bf24270 */
[----:B------:R-:W-:Y:S01]  /*87b0*/  UMOV UR60, UR46 ;  /* 0x0000002e003c7c82 */ /* 0x000fe20008000000 */
[----:B------:R-:W-:Y:S01]  /*87c0*/  UMOV UR59, UR45 ;  /* 0x0000002d003b7c82 */ /* 0x000fe20008000000 */
[----:B------:R-:W-:Y:S01]  /*87d0*/  UIADD3 UR6, UR6, 0x28860, URZ ;  /* 0x0002886006067890 */ /* 0x000fe2000fffe03f */
[----:B------:R-:W-:Y:S01]  /*87e0*/  F2FP.BF16.F32.PACK_AB R154, R3, R154 ;  /* 0x0000009a039a723e */ /* 0x000fe200000010ff */
[-C--:B------:R-:W-:Y:S01]  /*87f0*/  FMUL.FTZ R90, R90, R4.reuse ;  /* 0x000000045a5a7220 */ /* 0x080fe20000410000 */
[-C--:B------:R-:W-:Y:S01]  /*8800*/  FMUL.FTZ R91, R91, R4.reuse ;  /* 0x000000045b5b7220 */ /* 0x080fe20000410000 */
[----:B------:R-:W-:Y:S01]  /*8810*/  UPRMT UR6, UR40, 0x654, UR6 ;  /* 0x0000065428067896 */ /* 0x000fe20008000006 */
        /* <DEDUP_REMOVED lines=32> */
[-C--:B------:R-:W-:Y:S01]  /*8a20*/  FMUL.FTZ R88, R88, R10.reuse ;  /* 0x0000000a58587220 */ /* 0x080fe20000410000 */
[----:B------:R-:W-:Y:S01]  /*8a30*/  F2FP.BF16.F32.PACK_AB R181, R14, R49 ;  /* 0x000000310eb5723e */ /* 0x000fe200000010ff */
[----:B------:R-:W-:Y:S01]  /*8a40*/  FMUL.FTZ R89, R89, R10 ;  /* 0x0000000a59597220 */ /* 0x000fe20000410000 */
        /* <DEDUP_REMOVED lines=17> */
[-C--:B------:R-:W-:Y:S01]  /*8b60*/  FMUL.FTZ R108, R108, R10.reuse ;  /* 0x0000000a6c6c7220 */ /* 0x080fe20000410000 */
        /* <DEDUP_REMOVED lines=37> */
[-C--:B------:R-:W-:Y:S01]  /*8dc0*/  FMUL.FTZ R145, R145, R10.reuse ;  /* 0x0000000a91917220 */ /* 0x080fe20000410000 */
[----:B------:R-:W-:Y:S01]  /*8dd0*/  F2FP.BF16.F32.PACK_AB R155, R12, R155 ;  /* 0x0000009b0c9b723e */ /* 0x000fe200000010ff */
[-C--:B------:R-:W-:Y:S01]  /*8de0*/  FMUL.FTZ R148, R148, R10.reuse ;  /* 0x0000000a94947220 */ /* 0x080fe20000410000 */
[----:B------:R-:W-:Y:S01]  /*8df0*/  FMUL.FTZ R149, R149, R10 ;  /* 0x0000000a95957220 */ /* 0x000fe20000410000 */
[----:B------:R-:W-:-:S02]  /*8e00*/  VIADD R5, R5, 0xffffffff ;  /* 0xffffffff05057836 */ /* 0x000fc40000000000 */
[----:B------:R-:W-:Y:S02]  /*8e10*/  IMAD.MOV.U32 R4, RZ, RZ, R11 ;  /* 0x000000ffff047224 */ /* 0x000fe400078e000b */
[----:B------:R-:W-:Y:S01]  /*8e20*/  IMAD.MOV.U32 R3, RZ, RZ, R7 ;  /* 0x000000ffff037224 */ /* 0x000fe200078e0007 */
[----:B------:R-:W-:Y:S06]  /*8e30*/  @P1 BRA `(.L_x_1076) ;  /* 0xffffffc400b81947 */ /* 0x000fec000383ffff */
.L_x_1057:
[----:B------:R-:W-:Y:S01]  /*8e40*/  UISETP.NE.AND UP1, UPT, UR50, URZ, UPT ;  /* 0x0000003f3200728c */ /* 0x000fe2000bf25270 */
[----:B------:R-:W-:Y:S01]  /*8e50*/  IADD3 R9, -R9, 0x1, RZ ;  /* 0x0000000109097810 */ /* 0x000fe20007ffe1ff */
[----:B------:R-:W-:Y:S02]  /*8e60*/  UISETP.NE.AND UP0, UPT, UR49, URZ, UPT ;  /* 0x0000003f3100728c */ /* 0x000fe4000bf05270 */
[----:B------:R-:W-:Y:S02]  /*8e70*/  UIADD3 UR10, UR37, 0x7f, URZ ;  /* 0x0000007f250a7890 */ /* 0x000fe4000fffe03f */
[----:B------:R-:W-:Y:S02]  /*8e80*/  IMAD R3, R8, UR43, R9 ;  /* 0x0000002b08037c24 */ /* 0x000fe4000f8e0209 */
[----:B------:R-:W-:-:S03]  /*8e90*/  PLOP3.LUT P1, PT, PT, PT, UP0, 0x40, 0x0 ;  /* 0x000000000000781c */ /* 0x000fc60003f2e808 */
[----:B------:R-:W-:Y:S01]  /*8ea0*/  @UP1 ULDC UR6, c[0x0][0x44c] ;  /* 0x0001130000061ab9 */ /* 0x000fe20000000800 */
[----:B------:R-:W-:Y:S01]  /*8eb0*/  @UP1 ULDC UR11, c[0x0][0x450] ;  /* 0x00011400000b1ab9 */ /* 0x000fe20000000800 */
[----:B------:R-:W-:-:S04]  /*8ec0*/  UIMAD.WIDE.U32 UR6, UR10, UR6, URZ ;  /* 0x000000060a0672a5 */ /* 0x000fc8000f8e003f */
[----:B------:R-:W-:-:S06]  /*8ed0*/  @UP1 USHF.R.U32.HI UR10, URZ, UR11, UR7 ;  /* 0x0000000b3f0a1299 */ /* 0x000fcc0008011607 */
[----:B------:R-:W-:-:S04]  /*8ee0*/  VIADD R3, R3, UR10 ;  /* 0x0000000a03037c36 */ /* 0x000fc80008000000 */
[----:B------:R-:W-:Y:S01]  /*8ef0*/  VIADD R4, R3, -UR55 ;  /* 0x8000003703047c36 */ /* 0x000fe20008000000 */
[----:B------:R-:W-:Y:S06]  /*8f00*/  @P1 BRA `(.L_x_1077) ;  /* 0x0000000000441947 */ /* 0x000fec0003800000 */
[----:B------:R-:W-:-:S13]  /*8f10*/  ISETP.GT.AND P1, PT, R3, -0x1, PT ;  /* 0xffffffff0300780c */ /* 0x000fda0003f24270 */
[----:B------:R-:W-:Y:S05]  /*8f20*/  @P1 BRA `(.L_x_1078) ;  /* 0x0000000000201947 */ /* 0x000fea0003800000 */
[----:B------:R-:W0:Y:S01]  /*8f30*/  LDC R10, c[0x0][0x9e4] ;  /* 0x00027900ff0a7b82 */ /* 0x000e220000000800 */
[----:B------:R-:W-:Y:S02]  /*8f40*/  LOP3.LUT R3, RZ, R3, RZ, 0x33, !PT ;  /* 0x00000003ff037212 */ /* 0x000fe400078e33ff */
[----:B0-----:R-:W-:-:S13]  /*8f50*/  ISETP.NE.AND P1, PT, R10, 0x1, PT ;  /* 0x000000010a00780c */ /* 0x001fda0003f25270 */
[----:B------:R-:W0:Y:S02]  /*8f60*/  @P1 LDC.64 R8, c[0x0][0x9e8] ;  /* 0x00027a00ff081b82 */ /* 0x000e240000000a00 */
[----:B0-----:R-:W-:-:S05]  /*8f70*/  @P1 IMAD.HI.U32 R8, R3, R8, RZ ;  /* 0x0000000803081227 */ /* 0x001fca00078e00ff */
[----:B------:R-:W-:-:S04]  /*8f80*/  @P1 SHF.R.U32.HI R3, RZ, R9, R8 ;  /* 0x00000009ff031219 */ /* 0x000fc80000011608 */
[----:B------:R-:W-:Y:S01]  /*8f90*/  LOP3.LUT R3, RZ, R3, RZ, 0x33, !PT ;  /* 0x00000003ff037212 */ /* 0x000fe200078e33ff */
[----:B------:R-:W-:Y:S06]  /*8fa0*/  BRA `(.L_x_1079) ;  /* 0x0000000000147947 */ /* 0x000fec0003800000 */
.L_x_1078:
[----:B------:R-:W0:Y:S02]  /*8fb0*/  LDC R10, c[0x0][0x9e4] ;  /* 0x00027900ff0a7b82 */ /* 0x000e240000000800 */
[----:B0-----:R-:W-:-:S13]  /*8fc0*/  ISETP.NE.AND P1, PT, R10, 0x1, PT ;  /* 0x000000010a00780c */ /* 0x001fda0003f25270 */
[----:B------:R-:W0:Y:S02]  /*8fd0*/  @P1 LDC.64 R8, c[0x0][0x9e8] ;  /* 0x00027a00ff081b82 */ /* 0x000e240000000a00 */
[----:B0-----:R-:W-:-:S05]  /*8fe0*/  @P1 IMAD.HI.U32 R8, R3, R8, RZ ;  /* 0x0000000803081227 */ /* 0x001fca00078e00ff */
[----:B------:R-:W-:-:S07]  /*8ff0*/  @P1 SHF.R.U32.HI R3, RZ, R9, R8 ;  /* 0x00000009ff031219 */ /* 0x000fce0000011608 */
.L_x_1079:
[----:B------:R-:W-:-:S05]  /*9000*/  IMAD R3, R3, R10, RZ ;  /* 0x0000000a03037224 */ /* 0x000fca00078e02ff */
[----:B------:R-:W-:-:S07]  /*9010*/  VIMNMX R4, R4, R3, !PT ;  /* 0x0000000304047248 */ /* 0x000fce0007fe0100 */
.L_x_1077:
[----:B------:R-:W-:-:S05]  /*9020*/  VIADD R4, R4, 0x7f ;  /* 0x0000007f04047836 */ /* 0x000fca0000000000 */
[----:B------:R-:W-:-:S04]  /*9030*/  SHF.R.S32.HI R3, RZ, 0x1f, R4 ;  /* 0x0000001fff037819 */ /* 0x000fc80000011404 */
[----:B------:R-:W-:-:S04]  /*9040*/  LEA.HI R3, R3, R4, RZ, 0x7 ;  /* 0x0000000403037211 */ /* 0x000fc800078f38ff */
[----:B------:R-:W-:-:S04]  /*9050*/  SHF.R.S32.HI R3, RZ, 0x7, R3 ;  /* 0x00000007ff037819 */ /* 0x000fc80000011403 */
[----:B------:R-:W-:-:S04]  /*9060*/  VIMNMX R4, R3, UR39, !PT ;  /* 0x0000002703047c48 */ /* 0x000fc8000ffe0100 */
[----:B------:R-:W-:-:S13]  /*9070*/  ISETP.GE.AND P1, PT, R5, R4, PT ;  /* 0x000000040500720c */ /* 0x000fda0003f26270 */
[----:B------:R-:W-:Y:S05]  /*9080*/  @!P1 BRA `(.L_x_1080) ;  /* 0x0000002800109947 */ /* 0x000fea0003800000 */
[----:B------:R-:W-:Y:S01]  /*9090*/  IMAD.MOV.U32 R10, RZ, RZ, R11 ;  /* 0x000000ffff0a7224 */ /* 0x000fe200078e000b */
[----:B------:R-:W-:Y:S01]  /*90a0*/  UMOV UR56, UR46 ;  /* 0x0000002e00387c82 */ /* 0x000fe20008000000 */
[----:B------:R-:W-:Y:S01]  /*90b0*/  IMAD.MOV.U32 R8, RZ, RZ, R7 ;  /* 0x000000ffff087224 */ /* 0x000fe200078e0007 */
[----:B------:R-:W-:Y:S01]  /*90c0*/  UMOV UR55, UR45 ;  /* 0x0000002d00377c82 */ /* 0x000fe20008000000 */
[----:B------:R-:W-:-:S05]  /*90d0*/  ULDC UR54, c[0x0][0x9d8] ;  /* 0x0002760000367ab9 */ /* 0x000fca0000000800 */
.L_x_1091:
[----:B------:R-:W-:Y:S01]  /*90e0*/  ISETP.NE.AND P2, PT, RZ, UR42, PT ;  /* 0x0000002aff007c0c */ /* 0x000fe2000bf45270 */
[----:B------:R-:W-:-:S04]  /*90f0*/  UISETP.NE.AND UP0, UPT, UR55, 0x1, UPT ;  /* 0x000000013700788c */ /* 0x000fc8000bf05270 */
[----:B------:R-:W-:-:S04]  /*9100*/  USEL UR46, URZ, 0x1, UP0 ;  /* 0x000000013f2e7887 */ /* 0x000fc80008000000 */
[----:B------:R-:W-:-:S04]  /*9110*/  ULOP3.LUT UR46, UR56, UR46, URZ, 0x3c, !UPT ;  /* 0x0000002e382e7292 */ /* 0x000fc8000f8e3c3f */
[----:B------:R-:W-:Y:S08]  /*9120*/  @P2 BRA `(.L_x_1081) ;  /* 0x0000000000382947 */ /* 0x000ff00003800000 */
[----:B------:R-:W-:Y:S05]  /*9130*/  @!P0 BRA `(.L_x_1082) ;  /* 0x0000000000048947 */ /* 0x000fea0003800000 */
[----:B------:R-:W-:Y:S01]  /*9140*/  BPT.TRAP 0x1 ;  /* 0x000000040000795c */ /* 0x000fe20000300000 */
.L_x_1082:
        /* <DEDUP_REMOVED lines=9> */
.L_x_1083:
[----:B-1----:R-:W-:Y:S05]  /*91e0*/  @P1 BRA `(.L_x_1081) ;  /* 0x0000000000081947 */ /* 0x002fea0003800000 */
[----:B------:R-:W1:Y:S02]  /*91f0*/  SYNCS.PHASECHK.TRANS64.TRYWAIT P1, [UR6+0x28830], R3 ;  /* 0x02883003ff0075a7 */ /* 0x000e640008020146 */
[----:B-1----:R-:W-:Y:S05]  /*9200*/  @!P1 BRA `(.L_x_1084) ;  /* 0x000000cc009c9947 */ /* 0x002fea0003800000 */
.L_x_1081:
        /* <DEDUP_REMOVED lines=48> */
.L_x_1086:
[----:B------:R-:W-:Y:S01]  /*9510*/  ULEA UR6, UR55, UR41, 0x3 ;  /* 0x0000002937067291 */ /* 0x000fe2000f8e183f */
[----:B------:R-:W-:-:S05]  /*9520*/  IMAD.U32 R3, RZ, RZ, UR56 ;  /* 0x00000038ff037e24 */ /* 0x000fca000f8e00ff */
[----:B------:R-:W-:-:S04]  /*9530*/  SHF.L.U32 R3, R3, 0x1f, RZ ;  /* 0x0000001f03037819 */ /* 0x000fc800000006ff */
[----:B------:R0:W1:Y:S01]  /*9540*/  SYNCS.PHASECHK.TRANS64.TRYWAIT P1, [UR6+0x28850], R3 ;  /* 0x02885003ff0075a7 */ /* 0x0000620008020146 */
[----:B------:R-:W-:Y:S05]  /*9550*/  @!P0 BRA `(.L_x_1087) ;  /* 0x0000000000048947 */ /* 0x000fea0003800000 */
[----:B------:R-:W-:Y:S01]  /*9560*/  BPT.TRAP 0x1 ;  /* 0x000000040000795c */ /* 0x000fe20000300000 */
.L_x_1087:
[----:B-1----:R-:W-:Y:S05]  /*9570*/  @P1 BRA `(.L_x_1085) ;  /* 0x0000000000081947 */ /* 0x002fea0003800000 */
[----:B------:R-:W1:Y:S02]  /*9580*/  SYNCS.PHASECHK.TRANS64.TRYWAIT P1, [UR6+0x28850], R3 ;  /* 0x02885003ff0075a7 */ /* 0x000e640008020146 */
[----:B-1----:R-:W-:Y:S05]  /*9590*/  @!P1 BRA `(.L_x_1088) ;  /* 0x000000c800d09947 */ /* 0x002fea0003800000 */
.L_x_1085:
        /* <DEDUP_REMOVED lines=49> */
.L_x_1089:
[----:B------:R-:W-:Y:S01]  /*98b0*/  FMUL.FTZ R153, R24, UR54 ;  /* 0x0000003618997c20 */ /* 0x000fe20008410000 */
[----:B------:R-:W-:Y:S01]  /*98c0*/  FMUL.FTZ R155, R25, UR54 ;  /* 0x00000036199b7c20 */ /* 0x000fe20008410000 */
[----:B------:R-:W-:Y:S01]  /*98d0*/  FMUL.FTZ R157, R28, UR54 ;  /* 0x000000361c9d7c20 */ /* 0x000fe20008410000 */
[----:B0-----:R-:W-:Y:S01]  /*98e0*/  FMUL.FTZ R3, R26, UR54 ;  /* 0x000000361a037c20 */ /* 0x001fe20008410000 */
        /* <DEDUP_REMOVED lines=187> */
[----:B0-----:R-:W-:Y:S02]  /*a4a0*/  FMNMX.FTZ R14, R219, R6, !PT ;  /* 0x00000006db0e7209 */ /* 0x001fe40007810000 */
[----:B------:R-:W0:Y:S03]  /*a4b0*/  LDC R6, c[0x0][0x988] ;  /* 0x00026200ff067b82 */ /* 0x000e260000000800 */
[----:B------:R-:W3:Y:S02]  /*a4c0*/  SHFL.BFLY PT, R7, R14, 0x2, 0x1f ;  /* 0x0c401f000e077f89 */ /* 0x000ee400000e0000 */
[----:B------:R-:W4:Y:S01]  /*a4d0*/  MUFU.TANH R85, R85 ;  /* 0x0000005500557308 */ /* 0x000f220000002400 */
[----:B-1----:R-:W-:-:S04]  /*a4e0*/  FMNMX.FTZ R12, R79, R12, !PT ;  /* 0x0000000c4f0c7209 */ /* 0x002fc80007810000 */
[----:B--2---:R-:W-:-:S04]  /*a4f0*/  FMNMX.FTZ R12, R83, R12, !PT ;  /* 0x0000000c530c7209 */ /* 0x004fc80007810000 */
[----:B----4-:R-:W-:-:S05]  /*a500*/  FMNMX.FTZ R12, R85, R12, !PT ;  /* 0x0000000c550c7209 */ /* 0x010fca0007810000 */
[----:B------:R-:W1:Y:S01]  /*a510*/  SHFL.BFLY PT, R11, R12, 0x2, 0x1f ;  /* 0x0c401f000c0b7f89 */ /* 0x000e6200000e0000 */
[----:B---3--:R-:W-:-:S05]  /*a520*/  FMNMX.FTZ R20, R14, R7, !PT ;  /* 0x000000070e147209 */ /* 0x008fca0007810000 */
[----:B------:R-:W2:Y:S01]  /*a530*/  SHFL.BFLY PT, R7, R20, 0x1, 0x1f ;  /* 0x0c201f0014077f89 */ /* 0x000ea200000e0000 */
[----:B-1----:R-:W-:-:S05]  /*a540*/  FMNMX.FTZ R24, R12, R11, !PT ;  /* 0x0000000b0c187209 */ /* 0x002fca0007810000 */
[----:B------:R-:W1:Y:S01]  /*a550*/  SHFL.BFLY PT, R11, R24, 0x1, 0x1f ;  /* 0x0c201f00180b7f89 */ /* 0x000e6200000e0000 */
[----:B--2---:R-:W-:-:S05]  /*a560*/  FMNMX.FTZ R7, R20, R7, !PT ;  /* 0x0000000714077209 */ /* 0x004fca0007810000 */
[C---:B------:R-:W-:Y:S01]  /*a570*/  FADD.FTZ R47, -R7.reuse, R8 ;  /* 0x00000008072f7221 */ /* 0x040fe20000010100 */
[----:B0-----:R-:W-:-:S03]  /*a580*/  FMUL.FTZ R8, R7, R6 ;  /* 0x0000000607087220 */ /* 0x001fc60000410000 */
        /* <DEDUP_REMOVED lines=14> */
[----:B-1----:R-:W-:Y:S01]  /*a670*/  FMNMX.FTZ R11, R24, R11, !PT ;  /* 0x0000000b180b7209 */ /* 0x002fe20007810000 */
        /* <DEDUP_REMOVED lines=19> */
[C---:B------:R-:W-:Y:S01]  /*a7b0*/  FADD.FTZ R47, -R11.reuse, R10 ;  /* 0x0000000a0b2f7221 */ /* 0x040fe20000010100 */
[-C--:B------:R-:W-:Y:S01]  /*a7c0*/  FMUL.FTZ R8, R11, R6.reuse ;  /* 0x000000060b087220 */ /* 0x080fe20000410000 */
[----:B------:R-:W-:Y:S02]  /*a7d0*/  MUFU.EX2 R49, R49 ;  /* 0x0000003100317308 */ /* 0x000fe40000000800 */
[-C--:B------:R-:W-:Y:S01]  /*a7e0*/  FMUL.FTZ R47, R47, R6.reuse ;  /* 0x000000062f2f7220 */ /* 0x080fe20000410000 */
[-CC-:B------:R-:W-:Y:S01]  /*a7f0*/  FFMA.FTZ R10, R3, R6.reuse, -R8.reuse ;  /* 0x00000006030a7223 */ /* 0x180fe20000010808 */
[-CC-:B------:R-:W-:Y:S01]  /*a800*/  FFMA.FTZ R181, R9, R6.reuse, -R8.reuse ;  /* 0x0000000609b57223 */ /* 0x180fe20000010808 */
        /* <DEDUP_REMOVED lines=19> */
[----:B------:R-:W1:Y:S01]  /*a940*/  MUFU.EX2 R10, R10 ;  /* 0x0000000a000a7308 */ /* 0x000e620000000800 */
[----:B0-----:R-:W-:Y:S01]  /*a950*/  FFMA.FTZ R2, R49, R2, R180 ;  /* 0x0000000231027223 */ /* 0x001fe200000100b4 */
[-CC-:B------:R-:W-:Y:S01]  /*a960*/  FFMA.FTZ R34, R57, R6.reuse, -R8.reuse ;  /* 0x0000000639227223 */ /* 0x180fe20000010808 */
        /* <DEDUP_REMOVED lines=8> */
[----:B------:R-:W-:-:S05]  /*a9f0*/  FFMA.FTZ R83, R83, R6, -R8 ;  /* 0x0000000653537223 */ /* 0x000fca0000010808 */
[----:B------:R-:W2:Y:S01]  /*aa00*/  MUFU.EX2 R181, R181 ;  /* 0x000000b500b57308 */ /* 0x000ea20000000800 */
[----:B-1----:R-:W-:-:S07]  /*aa10*/  FFMA.FTZ R0, R47, R0, R10 ;  /* 0x000000002f007223 */ /* 0x002fce000001000a */
        /* <DEDUP_REMOVED lines=29> */
[----:B------:R-:W-:-:S06]  /*abf0*/  FFMA.FTZ R15, R63, R6, -R8 ;  /* 0x000000063f0f7223 */ /* 0x000fcc0000010808 */
        /* <DEDUP_REMOVED lines=16> */
[-CC-:B------:R-:W-:Y:S01]  /*ad00*/  FFMA.FTZ R21, R67, R6.reuse, -R8.reuse ;  /* 0x0000000643157223 */ /* 0x180fe20000010808 */
[----:B------:R-:W-:-:S05]  /*ad10*/  FFMA.FTZ R8, R85, R6, -R8 ;  /* 0x0000000655087223 */ /* 0x000fca0000010808 */
        /* <DEDUP_REMOVED lines=80> */
.L_x_1090:
[----:B------:R-:W-:Y:S01]  /*b220*/  ULEA UR6, UR55, UR41, 0x3 ;  /* 0x0000002937067291 */ /* 0x000fe2000f8e183f */
[----:B------:R-:W-:Y:S01]  /*b230*/  ISETP.GT.AND P1, PT, R5, R4, PT ;  /* 0x000000040500720c */ /* 0x000fe20003f24270 */
[----:B------:R-:W-:Y:S01]  /*b240*/  UMOV UR56, UR46 ;  /* 0x0000002e00387c82 */ /* 0x000fe20008000000 */
[----:B------:R-:W-:Y:S01]  /*b250*/  UMOV UR55, UR45 ;  /* 0x0000002d00377c82 */ /* 0x000fe20008000000 */
[----:B------:R-:W-:Y:S01]  /*b260*/  UIADD3 UR6, UR6, 0x28860, URZ ;  /* 0x0002886006067890 */ /* 0x000fe2000fffe03f */
[----:B------:R-:W-:Y:S01]  /*b270*/  F2FP.BF16.F32.PACK_AB R176, R155, R176 ;  /* 0x000000b09bb0723e */ /* 0x000fe200000010ff */
[-C--:B------:R-:W-:Y:S01]  /*b280*/  FMUL.FTZ R88, R88, R49.reuse ;  /* 0x0000003158587220 */ /* 0x080fe20000410000 */
[----:B------:R-:W-:Y:S01]  /*b290*/  F2FP.BF16.F32.PACK_AB R181, R181, R10 ;  /* 0x0000000ab5b5723e */ /* 0x000fe200000010ff */
[----:B------:R-:W-:Y:S01]  /*b2a0*/  UPRMT UR6, UR40, 0x654, UR6 ;  /* 0x0000065428067896 */ /* 0x000fe20008000006 */
        /* <DEDUP_REMOVED lines=61> */
[----:B------:R-:W-:Y:S01]  /*b680*/  FMUL.FTZ R149, R149, R49 ;  /* 0x0000003195957220 */ /* 0x000fe20000410000 */
[----:B------:R-:W-:-:S02]  /*b690*/  VIADD R5, R5, 0xffffffff ;  /* 0xffffffff05057836 */ /* 0x000fc40000000000 */
        /* <DEDUP_REMOVED lines=32> */
[----:B------:R-:W-:-:S02]  /*b8a0*/  IMAD.MOV.U32 R10, RZ, RZ, R11 ;  /* 0x000000ffff0a7224 */ /* 0x000fc400078e000b */
[----:B------:R-:W-:Y:S01]  /*b8b0*/  IMAD.MOV.U32 R8, RZ, RZ, R7 ;  /* 0x000000ffff087224 */ /* 0x000fe200078e0007 */
[----:B------:R-:W-:Y:S06]  /*b8c0*/  @P1 BRA `(.L_x_1091) ;  /* 0xffffffd800041947 */ /* 0x000fec000383ffff */
.L_x_1080:
[----:B------:R-:W-:-:S13]  /*b8d0*/  ISETP.GE.AND P1, PT, R5, UR39, PT ;  /* 0x0000002705007c0c */ /* 0x000fda000bf26270 */
[----:B------:R-:W-:Y:S05]  /*b8e0*/  @!P1 BRA `(.L_x_1092) ;  /* 0x0000003800589947 */ /* 0x000fea0003800000 */
[----:B------:R-:W-:Y:S01]  /*b8f0*/  IMAD.MOV.U32 R4, RZ, RZ, R11 ;  /* 0x000000ffff047224 */ /* 0x000fe200078e000b */
[----:B------:R-:W-:Y:S01]  /*b900*/  UMOV UR60, UR46 ;  /* 0x0000002e003c7c82 */ /* 0x000fe20008000000 */
[----:B------:R-:W-:Y:S01]  /*b910*/  IMAD.MOV.U32 R3, RZ, RZ, R7 ;  /* 0x000000ffff037224 */ /* 0x000fe200078e0007 */
[----:B------:R-:W-:Y:S01]  /*b920*/  UMOV UR59, UR45 ;  /* 0x0000002d003b7c82 */ /* 0x000fe20008000000 */
[----:B------:R-:W-:Y:S01]  /*b930*/  ULDC UR54, c[0x0][0x9e4] ;  /* 0x0002790000367ab9 */ /* 0x000fe20000000800 */
[----:B------:R-:W-:Y:S01]  /*b940*/  ULDC UR57, c[0x0][0x9dc] ;  /* 0x0002770000397ab9 */ /* 0x000fe20000000800 */
[----:B------:R-:W-:Y:S01]  /*b950*/  ULDC UR56, c[0x0][0x288] ;  /* 0x0000a20000387ab9 */ /* 0x000fe20000000800 */
[----:B------:R-:W-:Y:S01]  /*b960*/  ULDC UR58, c[0x0][0x9d8] ;  /* 0x00027600003a7ab9 */ /* 0x000fe20000000800 */
[----:B------:R-:W-:-:S05]  /*b970*/  ULDC UR55, c[0x0][0x9e0] ;  /* 0x0002780000377ab9 */ /* 0x000fca0000000800 */
.L_x_1111:
[----:B------:R-:W-:Y:S01]  /*b980*/  UIADD3 UR45, UR59, 0x1, URZ ;  /* 0x000000013b2d7890 */ /* 0x000fe2000fffe03f */
[----:B------:R-:W-:-:S03]  /*b990*/  ISETP.NE.AND P2, PT, RZ, UR42, PT ;  /* 0x0000002aff007c0c */ /* 0x000fc6000bf45270 */
[----:B------:R-:W-:-:S04]  /*b9a0*/  UISETP.NE.AND UP0, UPT, UR45, 0x2, UPT ;  /* 0x000000022d00788c */ /* 0x000fc8000bf05270 */
[----:B------:R-:W-:Y:S02]  /*b9b0*/  USEL UR46, URZ, 0x1, UP0 ;  /* 0x000000013f2e7887 */ /* 0x000fe40008000000 */
[----:B------:R-:W-:Y:S02]  /*b9c0*/  USEL UR45, UR45, URZ, UP0 ;  /* 0x0000003f2d2d7287 */ /* 0x000fe40008000000 */
[----:B------:R-:W-:Y:S02]  /*b9d0*/  ULOP3.LUT UR46, UR60, UR46, URZ, 0x3c, !UPT ;  /* 0x0000002e3c2e7292 */ /* 0x000fe4000f8e3c3f */
[----:B------:R-:W-:Y:S10]  /*b9e0*/  @P2 BRA `(.L_x_1093) ;  /* 0x00000000002c2947 */ /* 0x000ff40003800000 */
[----:B------:R-:W-:Y:S05]  /*b9f0*/  @!P0 BRA `(.L_x_1094) ;  /* 0x0000000000048947 */ /* 0x000fea0003800000 */
[----:B------:R-:W-:Y:S01]  /*ba00*/  BPT.TRAP 0x1 ;  /* 0x000000040000795c */ /* 0x000fe20000300000 */
.L_x_1094:
[----:B------:R-:W-:Y:S01]  /*ba10*/  ULEA UR6, UR45, UR41, 0x3 ;  /* 0x000000292d067291 */ /* 0x000fe2000f8e183f */
[----:B------:R-:W-:-:S05]  /*ba20*/  IMAD.U32 R6, RZ, RZ, UR46 ;  /* 0x0000002eff067e24 */ /* 0x000fca000f8e00ff */
[----:B------:R-:W-:-:S04]  /*ba30*/  SHF.L.U32 R6, R6, 0x1f, RZ ;  /* 0x0000001f06067819 */ /* 0x000fc800000006ff */
[----:B------:R0:W1:Y:S01]  /*ba40*/  SYNCS.PHASECHK.TRANS64.TRYWAIT P1, [UR6+0x28830], R6 ;  /* 0x02883006ff0075a7 */ /* 0x0000620008020146 */
[----:B------:R-:W-:Y:S05]  /*ba50*/  @!P0 BRA `(.L_x_1095) ;  /* 0x0000000000048947 */ /* 0x000fea0003800000 */
[----:B------:R-:W-:Y:S01]  /*ba60*/  BPT.TRAP 0x1 ;  /* 0x000000040000795c */ /* 0x000fe20000300000 */
.L_x_1095:
[----:B-1----:R-:W-:Y:S05]  /*ba70*/  @P1 BRA `(.L_x_1093) ;  /* 0x0000000000081947 */ /* 0x002fea0003800000 */
[----:B------:R-:W1:Y:S02]  /*ba80*/  SYNCS.PHASECHK.TRANS64.TRYWAIT P1, [UR6+0x28830], R6 ;  /* 0x02883006ff0075a7 */ /* 0x000e640008020146 */
[----:B-1----:R-:W-:Y:S05]  /*ba90*/  @!P1 BRA `(.L_x_1096) ;  /* 0x000000a400a89947 */ /* 0x002fea0003800000 */
.L_x_1093:
[----:B01----:R-:W-:Y:S01]  /*baa0*/  VIADD R6, R23, 0x8 ;  /* 0x0000000817067836 */ /* 0x003fe20000000000 */
[----:B------:R-:W-:Y:S01]  /*bab0*/  ULEA UR34, UR45, UR51, 0xb ;  /* 0x000000332d227291 */ /* 0x000fe2000f8e583f */
[----:B------:R-:W-:Y:S01]  /*bac0*/  UMOV UR35, 0x40000040 ;  /* 0x4000004000237882 */ /* 0x000fe20000000000 */
[----:B------:R-:W-:Y:S02]  /*bad0*/  UMOV UR7, 0x40000040 ;  /* 0x4000004000077882 */ /* 0x000fe40000000000 */
[----:B------:R0:W-:Y:S01]  /*bae0*/  BAR.SYNC.DEFER_BLOCKING R6, 0x100 ;  /* 0x000400060000751d */ /* 0x0001e20000010000 */
[----:B------:R-:W-:Y:S02]  /*baf0*/  UIADD3 UR6, UR34, 0x2, URZ ;  /* 0x0000000222067890 */ /* 0x000fe4000fffe03f */
[----:B------:R-:W-:Y:S02]  /*bb00*/  UIADD3 UR10, UR34, 0x4, URZ ;  /* 0x00000004220a7890 */ /* 0x000fe4000fffe03f */
[----:B------:R-:W-:Y:S01]  /*bb10*/  UIADD3 UR14, UR34, 0x6, URZ ;  /* 0x00000006220e7890 */ /* 0x000fe2000fffe03f */
[----:B------:R-:W-:Y:S01]  /*bb20*/  UMOV UR11, 0x40000040 ;  /* 0x40000040000b7882 */ /* 0x000fe20000000000 */
[----:B------:R-:W-:Y:S01]  /*bb30*/  UMOV UR15, 0x40000040 ;  /* 0x40000040000f7882 */ /* 0x000fe20000000000 */
[----:B------:R-:W-:Y:S01]  /*bb40*/  UIADD3 UR18, UR34, 0x400, URZ ;  /* 0x0000040022127890 */ /* 0x000fe2000fffe03f */
[----:B------:R-:W-:Y:S01]  /*bb50*/  UMOV UR19, 0x40000040 ;  /* 0x4000004000137882 */ /* 0x000fe20000000000 */
[----:B------:R-:W-:Y:S01]  /*bb60*/  UIADD3 UR22, UR34, 0x402, URZ ;  /* 0x0000040222167890 */ /* 0x000fe2000fffe03f */
[----:B------:R-:W-:Y:S01]  /*bb70*/  UMOV UR23, 0x40000040 ;  /* 0x4000004000177882 */ /* 0x000fe20000000000 */
[----:B------:R-:W-:Y:S01]  /*bb80*/  UIADD3 UR26, UR34, 0x404, URZ ;  /* 0x00000404221a7890 */ /* 0x000fe2000fffe03f */
[----:B------:R-:W-:Y:S01]  /*bb90*/  UMOV UR27, 0x40000040 ;  /* 0x40000040001b7882 */ /* 0x000fe20000000000 */
[----:B------:R-:W-:Y:S01]  /*bba0*/  UIADD3 UR30, UR34, 0x406, URZ ;  /* 0x00000406221e7890 */ /* 0x000fe2000fffe03f */
[----:B------:R-:W-:Y:S01]  /*bbb0*/  UMOV UR31, 0x40000040 ;  /* 0x40000040001f7882 */ /* 0x000fe20000000000 */
        /* <DEDUP_REMOVED lines=27> */
.L_x_1098:
[----:B------:R-:W-:Y:S01]  /*bd70*/  ULEA UR6, UR59, UR41, 0x3 ;  /* 0x000000293b067291 */ /* 0x000fe2000f8e183f */
[----:B------:R-:W-:-:S05]  /*bd80*/  IMAD.U32 R6, RZ, RZ, UR60 ;  /* 0x0000003cff067e24 */ /* 0x000fca000f8e00ff */
[----:B------:R-:W-:-:S04]  /*bd90*/  SHF.L.U32 R6, R6, 0x1f, RZ ;  /* 0x0000001f06067819 */ /* 0x000fc800000006ff */
[----:B------:R0:W1:Y:S01]  /*bda0*/  SYNCS.PHASECHK.TRANS64.TRYWAIT P1, [UR6+0x28850], R6 ;  /* 0x02885006ff0075a7 */ /* 0x0000620008020146 */
[----:B------:R-:W-:Y:S05]  /*bdb0*/  @!P0 BRA `(.L_x_1099) ;  /* 0x0000000000048947 */ /* 0x000fea0003800000 */
[----:B------:R-:W-:Y:S01]  /*bdc0*/  BPT.TRAP 0x1 ;  /* 0x000000040000795c */ /* 0x000fe20000300000 */
.L_x_1099:
[----:B-1----:R-:W-:Y:S05]  /*bdd0*/  @P1 BRA `(.L_x_1097) ;  /* 0x0000000000081947 */ /* 0x002fea0003800000 */
[----:B------:R-:W1:Y:S02]  /*bde0*/  SYNCS.PHASECHK.TRANS64.TRYWAIT P1, [UR6+0x28850], R6 ;  /* 0x02885006ff0075a7 */ /* 0x000e640008020146 */
[----:B-1----:R-:W-:Y:S05]  /*bdf0*/  @!P1 BRA `(.L_x_1100) ;  /* 0x000000a000e89947 */ /* 0x002fea0003800000 */
.L_x_1097:
        /* <DEDUP_REMOVED lines=49> */
.L_x_1101:
[----:B------:R-:W-:Y:S01]  /*c110*/  UISETP.NE.AND UP1, UPT, UR50, URZ, UPT ;  /* 0x0000003f3200728c */ /* 0x000fe2000bf25270 */
[----:B------:R-:W-:Y:S01]  /*c120*/  FMUL.FTZ R9, R27, UR58 ;  /* 0x0000003a1b097c20 */ /* 0x000fe20008410000 */
[----:B------:R-:W-:Y:S01]  /*c130*/  FMUL.FTZ R27, R50, UR58 ;  /* 0x0000003a321b7c20 */ /* 0x000fe20008410000 */
[----:B------:R-:W-:Y:S01]  /*c140*/  FMUL.FTZ R50, R56, UR58 ;  /* 0x0000003a38327c20 */ /* 0x000fe20008410000 */
[----:B------:R-:W-:Y:S01]  /*c150*/  FMUL.FTZ R21, R39, UR58 ;  /* 0x0000003a27157c20 */ /* 0x000fe20008410000 */
[----:B------:R-:W-:Y:S01]  /*c160*/  VIADD R56, R17, UR37 ;  /* 0x0000002511387c36 */ /* 0x000fe20008000000 */
[----:B------:R-:W-:Y:S01]  /*c170*/  PLOP3.LUT P1, PT, PT, PT, UP1, 0x80, 0x0 ;  /* 0x000000000000781c */ /* 0x000fe20003f2f018 */
[----:B------:R-:W-:Y:S01]  /*c180*/  FMUL.FTZ R39, R74, UR58 ;  /* 0x0000003a4a277c20 */ /* 0x000fe20008410000 */
[----:B------:R-:W-:Y:S01]  /*c190*/  PLOP3.LUT P2, PT, PT, PT, UP1, 0x80, 0x0 ;  /* 0x000000000000781c */ /* 0x000fe20003f4f018 */
[----:B------:R-:W1:Y:S01]  /*c1a0*/  LDC R74, c[0x0][0x2f0] ;  /* 0x0000bc00ff4a7b82 */ /* 0x000e620000000800 */
[----:B------:R-:W-:Y:S01]  /*c1b0*/  FMUL.FTZ R160, R44, UR58 ;  /* 0x0000003a2ca07c20 */ /* 0x000fe20008410000 */
[----:B------:R-:W-:Y:S01]  /*c1c0*/  @UP1 ULDC UR7, c[0x0][0x44c] ;  /* 0x0001130000071ab9 */ /* 0x000fe20000000800 */
[----:B------:R-:W-:Y:S01]  /*c1d0*/  FMUL.FTZ R155, R33, UR58 ;  /* 0x0000003a219b7c20 */ /* 0x000fe20008410000 */
[----:B------:R-:W-:Y:S01]  /*c1e0*/  FMUL.FTZ R33, R67, UR58 ;  /* 0x0000003a43217c20 */ /* 0x000fe20008410000 */
[----:B------:R-:W-:Y:S01]  /*c1f0*/  FMUL.FTZ R67, R68, UR58 ;  /* 0x0000003a44437c20 */ /* 0x000fe20008410000 */
[----:B------:R-:W-:Y:S01]  /*c200*/  IMAD.SHL.U32 R68, R5, 0x80, RZ ;  /* 0x0000008005447824 */ /* 0x000fe200078e00ff */
[----:B------:R-:W-:Y:S01]  /*c210*/  ULEA UR6, UR45, UR41, 0x3 ;  /* 0x000000292d067291 */ /* 0x000fe2000f8e183f */
[----:B------:R-:W-:Y:S01]  /*c220*/  FMUL.FTZ R15, R47, UR58 ;  /* 0x0000003a2f0f7c20 */ /* 0x000fe20008410000 */
[----:B------:R-:W-:Y:S01]  /*c230*/  FMUL.FTZ R47, R49, UR58 ;  /* 0x0000003a312f7c20 */ /* 0x000fe20008410000 */
[----:B------:R-:W-:Y:S01]  /*c240*/  @P1 IMAD.HI.U32 R44, R56, UR7, RZ ;  /* 0x00000007382c1c27 */ /* 0x000fe2000f8e00ff */
[----:B------:R-:W-:-:S03]  /*c250*/  @UP1 ULDC UR7, c[0x0][0x450] ;  /* 0x0001140000071ab9 */ /* 0x000fc60000000800 */
[----:B------:R-:W-:Y:S01]  /*c260*/  FMUL.FTZ R161, R45, UR58 ;  /* 0x0000003a2da17c20 */ /* 0x000fe20008410000 */
[----:B------:R-:W-:Y:S01]  /*c270*/  FMUL.FTZ R49, R53, UR58 ;  /* 0x0000003a35317c20 */ /* 0x000fe20008410000 */
[----:B------:R-:W-:Y:S01]  /*c280*/  UIADD3 UR6, UR6, 0x28840, URZ ;  /* 0x0002884006067890 */ /* 0x000fe2000fffe03f */
[----:B------:R-:W-:Y:S01]  /*c290*/  @P2 SHF.R.U32.HI R56, RZ, UR7, R44 ;  /* 0x00000007ff382c19 */ /* 0x000fe2000801162c */
[----:B------:R-:W-:Y:S01]  /*c2a0*/  FMUL.FTZ R154, R32, UR58 ;  /* 0x0000003a209a7c20 */ /* 0x000fe20008410000 */
[----:B------:R-:W-:Y:S01]  /*c2b0*/  IADD3 R45, -R68, 0x1, RZ ;  /* 0x00000001442d7810 */ /* 0x000fe20007ffe1ff */
[----:B------:R-:W-:Y:S01]  /*c2c0*/  FMUL.FTZ R32, R46, UR58 ;  /* 0x0000003a2e207c20 */ /* 0x000fe20008410000 */
[----:B------:R-:W-:Y:S01]  /*c2d0*/  UISETP.NE.AND UP0, UPT, UR49, URZ, UPT ;  /* 0x0000003f3100728c */ /* 0x000fe2000bf05270 */
[----:B------:R-:W2:Y:S01]  /*c2e0*/  SHFL.IDX PT, R53, R56, RZ, 0x1c1f ;  /* 0x001c1fff38357589 */ /* 0x000ea200000e0000 */
[----:B------:R-:W-:Y:S01]  /*c2f0*/  FMUL.FTZ R46, R48, UR58 ;  /* 0x0000003a302e7c20 */ /* 0x000fe20008410000 */
[----:B0-----:R-:W-:Y:S01]  /*c300*/  FMUL.FTZ R6, R24, UR58 ;  /* 0x0000003a18067c20 */ /* 0x001fe20008410000 */
        /* <DEDUP_REMOVED lines=49> */
[----:B------:R-:W0:Y:S01]  /*c620*/  MUFU.TANH R6, R6 ;  /* 0x0000000600067308 */ /* 0x000e220000002400 */
[----:B-1----:R-:W-:Y:S01]  /*c630*/  IMAD R52, R74, UR43, R52 ;  /* 0x0000002b4a347c24 */ /* 0x002fe2000f8e0234 */
[----:B------:R-:W-:Y:S01]  /*c640*/  SYNCS.ARRIVE.TRANS64.RED.A1T0 RZ, [UR6], RZ ;  /* 0x000000ffffff79a7 */ /* 0x000fe20008100406 */
[----:B------:R-:W-:Y:S01]  /*c650*/  ULOP3.LUT UR6, URZ, UR57, URZ, 0x33, !UPT ;  /* 0x000000393f067292 */ /* 0x000fe2000f8e333f */
[----:B------:R-:W-:Y:S01]  /*c660*/  FMUL.FTZ R72, R72, UR58 ;  /* 0x0000003a48487c20 */ /* 0x000fe20008410000 */
[----:B------:R-:W-:-:S03]  /*c670*/  VIADD R52, R52, -UR56 ;  /* 0x8000003834347c36 */ /* 0x000fc60008000000 */
[----:B------:R-:W1:Y:S01]  /*c680*/  MUFU.TANH R7, R7 ;  /* 0x0000000700077308 */ /* 0x000e620000002400 */
[----:B------:R-:W-:-:S04]  /*c690*/  VIADD R70, R52, UR55 ;  /* 0x0000003734467c36 */ /* 0x000fc80008000000 */
[----:B--2---:R-:W-:-:S03]  /*c6a0*/  IMAD.IADD R57, R70, 0x1, R53 ;  /* 0x0000000146397824 */ /* 0x004fc600078e0235 */
[----:B------:R-:W2:Y:S08]  /*c6b0*/  MUFU.TANH R8, R8 ;  /* 0x0000000800087308 */ /* 0x000eb00000002400 */
[----:B------:R-:W3:Y:S08]  /*c6c0*/  MUFU.TANH R9, R9 ;  /* 0x0000000900097308 */ /* 0x000ef00000002400 */
        /* <DEDUP_REMOVED lines=59> */
[----:B------:R5:W0:Y:S02]  /*ca80*/  MUFU.TANH R61, R72 ;  /* 0x00000048003d7308 */ /* 0x000a240000002400 */
[----:B-----5:R-:W-:-:S04]  /*ca90*/  VIADD R72, R52, UR6 ;  /* 0x0000000634487c36 */ /* 0x020fc80008000000 */
[----:B------:R-:W-:Y:S01]  /*caa0*/  IMAD.IADD R58, R72, 0x1, R53 ;  /* 0x00000001483a7824 */ /* 0x000fe200078e0235 */
[----:B-1234-:R-:W-:Y:S06]  /*cab0*/  @P1 BRA `(.L_x_1102) ;  /* 0x00000000005c1947 */ /* 0x01efec0003800000 */
[----:B------:R-:W-:Y:S01]  /*cac0*/  IMAD R52, R74, UR43, R53 ;  /* 0x0000002b4a347c24 */ /* 0x000fe2000f8e0235 */
[----:B------:R-:W-:Y:S03]  /*cad0*/  BSSY B0, `(.L_x_1103) ;  /* 0x0000011000007945 */ /* 0x000fe60003800000 */
[----:B------:R-:W-:-:S05]  /*cae0*/  VIADD R59, R52, -UR56 ;  /* 0x80000038343b7c36 */ /* 0x000fca0008000000 */
        /* <DEDUP_REMOVED lines=10> */
.L_x_1104:
[----:B------:R-:W-:-:S05]  /*cb90*/  IMAD.U32 R78, RZ, RZ, UR54 ;  /* 0x00000036ff4e7e24 */ /* 0x000fca000f8e00ff */
[----:B------:R-:W-:-:S13]  /*cba0*/  ISETP.NE.AND P1, PT, R78, 0x1, PT ;  /* 0x000000014e00780c */ /* 0x000fda0003f25270 */
[----:B------:R-:W1:Y:S02]  /*cbb0*/  @P1 LDC.64 R52, c[0x0][0x9e8] ;  /* 0x00027a00ff341b82 */ /* 0x000e640000000a00 */
[----:B-1----:R-:W-:-:S05]  /*cbc0*/  @P1 IMAD.HI.U32 R52, R59, R52, RZ ;  /* 0x000000343b341227 */ /* 0x002fca00078e00ff */
[----:B------:R-:W-:-:S07]  /*cbd0*/  @P1 SHF.R.U32.HI R59, RZ, R53, R52 ;  /* 0x00000035ff3b1219 */ /* 0x000fce0000011634 */
.L_x_1105:
[----:B------:R-:W-:Y:S05]  /*cbe0*/  BSYNC B0 ;  /* 0x0000000000007941 */ /* 0x000fea0003800000 */
.L_x_1103:
[----:B------:R-:W-:-:S04]  /*cbf0*/  IMAD R59, R59, R78, -R68 ;  /* 0x0000004e3b3b7224 */ /* 0x000fc800078e0a44 */
[----:B------:R-:W-:-:S05]  /*cc00*/  IMAD R59, R16, -0x2, R59 ;  /* 0xfffffffe103b7824 */ /* 0x000fca00078e023b */
[----:B------:R-:W-:Y:S02]  /*cc10*/  VIADDMNMX R57, R59, R78, R57, PT ;  /* 0x0000004e3b397246 */ /* 0x000fe40003800139 */
[----:B------:R-:W-:-:S07]  /*cc20*/  VIMNMX R58, R58, R59, !PT ;  /* 0x0000003b3a3a7248 */ /* 0x000fce0007fe0100 */
.L_x_1102:
        /* <DEDUP_REMOVED lines=8> */
[----:B0-----:R-:W-:Y:S02]  /*ccb0*/  FSEL R163, R6, -INF , !P6 ;  /* 0xff80000006a37808 */ /* 0x001fe40007000000 */
        /* <DEDUP_REMOVED lines=107> */
.L_x_1108:
[----:B------:R-:W-:-:S05]  /*d370*/  IMAD.U32 R50, RZ, RZ, UR54 ;  /* 0x00000036ff327e24 */ /* 0x000fca000f8e00ff */
[----:B------:R-:W-:-:S13]  /*d380*/  ISETP.NE.AND P2, PT, R50, 0x1, PT ;  /* 0x000000013200780c */ /* 0x000fda0003f45270 */
[----:B------:R-:W0:Y:S02]  /*d390*/  @P2 LDC.64 R6, c[0x0][0x9e8] ;  /* 0x00027a00ff062b82 */ /* 0x000e240000000a00 */
[----:B0-----:R-:W-:-:S05]  /*d3a0*/  @P2 IMAD.HI.U32 R6, R87, R6, RZ ;  /* 0x0000000657062227 */ /* 0x001fca00078e00ff */
[----:B------:R-:W-:-:S07]  /*d3b0*/  @P2 SHF.R.U32.HI R87, RZ, R7, R6 ;  /* 0x00000007ff572219 */ /* 0x000fce0000011606 */
.L_x_1109:
[----:B------:R-:W-:Y:S05]  /*d3c0*/  BSYNC B0 ;  /* 0x0000000000007941 */ /* 0x000fea0003800000 */
.L_x_1107:
[----:B------:R-:W-:-:S04]  /*d3d0*/  IMAD R87, R87, R50, -R68 ;  /* 0x0000003257577224 */ /* 0x000fc800078e0a44 */
[----:B------:R-:W-:-:S05]  /*d3e0*/  IMAD R87, R16, -0x2, R87 ;  /* 0xfffffffe10577824 */ /* 0x000fca00078e0257 */
[----:B------:R-:W-:Y:S02]  /*d3f0*/  VIADDMNMX R46, R87, R50, R46, PT ;  /* 0x00000032572e7246 */ /* 0x000fe4000380012e */
[----:B------:R-:W-:-:S07]  /*d400*/  VIMNMX R48, R48, R87, !PT ;  /* 0x0000005730307248 */ /* 0x000fce0007fe0100 */
.L_x_1106:
[----:B------:R-:W-:Y:S02]  /*d410*/  FMNMX.FTZ R6, R163, R3, !PT ;  /* 0x00000003a3067209 */ /* 0x000fe40007810000 */
[----:B------:R-:W-:Y:S02]  /*d420*/  ISETP.GT.AND P5, PT, R48, 0x10, P1 ;  /* 0x000000103000780c */ /* 0x000fe40000fa4270 */
[----:B------:R-:W-:Y:S02]  /*d430*/  FMNMX.FTZ R6, R169, R6, !PT ;  /* 0x00000006a9067209 */ /* 0x000fe40007810000 */
[----:B------:R-:W-:Y:S02]  /*d440*/  ISETP.LT.OR P5, PT, R46, 0x11, P5 ;  /* 0x000000112e00780c */ /* 0x000fe40002fa1670 */
[----:B------:R-:W-:Y:S02]  /*d450*/  FMNMX.FTZ R6, R173, R6, !PT ;  /* 0x00000006ad067209 */ /* 0x000fe40007810000 */
[----:B------:R-:W-:-:S02]  /*d460*/  ISETP.GT.AND P6, PT, R48, 0x1, P1 ;  /* 0x000000013000780c */ /* 0x000fc40000fc4270 */
[----:B------:R-:W-:Y:S02]  /*d470*/  FMNMX.FTZ R6, R195, R6, !PT ;  /* 0x00000006c3067209 */ /* 0x000fe40007810000 */
[----:B------:R-:W-:Y:S02]  /*d480*/  FSEL R157, R13, -INF , !P5 ;  /* 0xff8000000d9d7808 */ /* 0x000fe40006800000 */
[----:B------:R-:W-:Y:S02]  /*d490*/  FMNMX.FTZ R6, R179, R6, !PT ;  /* 0x00000006b3067209 */ /* 0x000fe40007810000 */
[----:B------:R-:W-:Y:S02]  /*d4a0*/  ISETP.GT.AND P5, PT, R48, 0x20, P1 ;  /* 0x000000203000780c */ /* 0x000fe40000fa4270 */
[----:B------:R-:W-:Y:S02]  /*d4b0*/  FMNMX.FTZ R6, R183, R6, !PT ;  /* 0x00000006b7067209 */ /* 0x000fe40007810000 */
[----:B------:R-:W-:-:S02]  /*d4c0*/  ISETP.LT.OR P6, PT, R46, 0x2, P6 ;  /* 0x000000022e00780c */ /* 0x000fc400037c1670 */
[----:B------:R-:W-:Y:S02]  /*d4d0*/  FMNMX.FTZ R6, R193, R6, !PT ;  /* 0x00000006c1067209 */ /* 0x000fe40007810000 */
[----:B------:R-:W-:Y:S02]  /*d4e0*/  ISETP.LT.OR P5, PT, R46, 0x21, P5 ;  /* 0x000000212e00780c */ /* 0x000fe40002fa1670 */
[----:B------:R-:W-:Y:S02]  /*d4f0*/  FMNMX.FTZ R6, R181, R6, !PT ;  /* 0x00000006b5067209 */ /* 0x000fe40007810000 */
[----:B------:R-:W-:Y:S02]  /*d500*/  FSEL R87, R9, -INF , !P6 ;  /* 0xff80000009577808 */ /* 0x000fe40007000000 */
[----:B------:R-:W-:Y:S02]  /*d510*/  FMNMX.FTZ R6, R177, R6, !PT ;  /* 0x00000006b1067209 */ /* 0x000fe40007810000 */
[----:B------:R-:W-:-:S02]  /*d520*/  FSEL R171, R28, -INF , !P5 ;  /* 0xff8000001cab7808 */ /* 0x000fc40006800000 */
[----:B------:R-:W-:Y:S02]  /*d530*/  FMNMX.FTZ R6, R167, R6, !PT ;  /* 0x00000006a7067209 */ /* 0x000fe40007810000 */
[----:B------:R-:W-:Y:S02]  /*d540*/  ISETP.GT.AND P5, PT, R48, RZ, P1 ;  /* 0x000000ff3000720c */ /* 0x000fe40000fa4270 */
[----:B------:R-:W-:Y:S02]  /*d550*/  FMNMX.FTZ R6, R165, R6, !PT ;  /* 0x00000006a5067209 */ /* 0x000fe40007810000 */
[----:B------:R-:W-:Y:S02]  /*d560*/  ISETP.LT.OR P5, PT, R46, 0x1, P5 ;  /* 0x000000012e00780c */ /* 0x000fe40002fa1670 */
[----:B------:R-:W-:Y:S02]  /*d570*/  FMNMX.FTZ R6, R161, R6, !PT ;  /* 0x00000006a1067209 */ /* 0x000fe40007810000 */
[----:B------:R-:W-:-:S02]  /*d580*/  ISETP.GT.AND P3, PT, R48, 0x8, P1 ;  /* 0x000000083000780c */ /* 0x000fc40000f64270 */
[----:B------:R-:W-:Y:S02]  /*d590*/  FMNMX.FTZ R6, R85, R6, !PT ;  /* 0x0000000655067209 */ /* 0x000fe40007810000 */
[----:B------:R-:W-:Y:S02]  /*d5a0*/  ISETP.GT.AND P4, PT, R48, 0x9, P1 ;  /* 0x000000093000780c */ /* 0x000fe40000f84270 */
[----:B------:R-:W-:Y:S02]  /*d5b0*/  FMNMX.FTZ R6, R83, R6, !PT ;  /* 0x0000000653067209 */ /* 0x000fe40007810000 */
[C---:B------:R-:W-:Y:S02]  /*d5c0*/  ISETP.LT.OR P3, PT, R46.reuse, 0x9, P3 ;  /* 0x000000092e00780c */ /* 0x040fe40001f61670 */
[----:B------:R-:W-:Y:S02]  /*d5d0*/  FMNMX.FTZ R6, R81, R6, !PT ;  /* 0x0000000651067209 */ /* 0x000fe40007810000 */
[----:B------:R-:W-:-:S02]  /*d5e0*/  ISETP.LT.OR P4, PT, R46, 0xa, P4 ;  /* 0x0000000a2e00780c */ /* 0x000fc40002781670 */
[----:B------:R-:W-:Y:S02]  /*d5f0*/  FMNMX.FTZ R6, R79, R6, !PT ;  /* 0x000000064f067209 */ /* 0x000fe40007810000 */
[----:B------:R-:W-:Y:S02]  /*d600*/  FSEL R153, R11, -INF , !P3 ;  /* 0xff8000000b997808 */ /* 0x000fe40005800000 */
[----:B------:R-:W-:Y:S02]  /*d610*/  FMNMX.FTZ R6, R77, R6, !PT ;  /* 0x000000064d067209 */ /* 0x000fe40007810000 */
[----:B------:R-:W-:Y:S02]  /*d620*/  ISETP.GT.AND P2, PT, R48, 0x11, P1 ;  /* 0x000000113000780c */ /* 0x000fe40000f44270 */
[----:B------:R-:W-:Y:S02]  /*d630*/  FMNMX.FTZ R6, R75, R6, !PT ;  /* 0x000000064b067209 */ /* 0x000fe40007810000 */
[----:B------:R-:W-:-:S02]  /*d640*/  FSEL R155, R10, -INF , !P4 ;  /* 0xff8000000a9b7808 */ /* 0x000fc40006000000 */
[----:B------:R-:W-:Y:S02]  /*d650*/  FMNMX.FTZ R6, R73, R6, !PT ;  /* 0x0000000649067209 */ /* 0x000fe40007810000 */
[----:B------:R-:W-:Y:S02]  /*d660*/  ISETP.GT.AND P3, PT, R48, 0x18, P1 ;  /* 0x000000183000780c */ /* 0x000fe40000f64270 */
[----:B------:R-:W-:Y:S02]  /*d670*/  FMNMX.FTZ R6, R71, R6, !PT ;  /* 0x0000000647067209 */ /* 0x000fe40007810000 */
[----:B------:R-:W-:Y:S02]  /*d680*/  ISETP.LT.OR P2, PT, R46, 0x12, P2 ;  /* 0x000000122e00780c */ /* 0x000fe40001741670 */
[----:B------:R-:W-:Y:S02]  /*d690*/  FMNMX.FTZ R6, R63, R6, !PT ;  /* 0x000000063f067209 */ /* 0x000fe40007810000 */
[----:B------:R-:W-:-:S02]  /*d6a0*/  ISETP.GT.AND P4, PT, R48, 0x19, P1 ;  /* 0x000000193000780c */ /* 0x000fc40000f84270 */
[----:B------:R-:W-:Y:S02]  /*d6b0*/  FMNMX.FTZ R6, R65, R6, !PT ;  /* 0x0000000641067209 */ /* 0x000fe40007810000 */
[----:B------:R-:W-:Y:S02]  /*d6c0*/  ISETP.LT.OR P3, PT, R46, 0x19, P3 ;  /* 0x000000192e00780c */ /* 0x000fe40001f61670 */
[----:B------:R-:W-:Y:S02]  /*d6d0*/  FMNMX.FTZ R6, R67, R6, !PT ;  /* 0x0000000643067209 */ /* 0x000fe40007810000 */
[----:B------:R-:W-:Y:S02]  /*d6e0*/  FSEL R159, R12, -INF , !P2 ;  /* 0xff8000000c9f7808 */ /* 0x000fe40005000000 */
[----:B------:R-:W-:Y:S02]  /*d6f0*/  FMNMX.FTZ R6, R69, R6, !PT ;  /* 0x0000000645067209 */ /* 0x000fe40007810000 */
[----:B------:R-:W-:-:S02]  /*d700*/  ISETP.LT.OR P4, PT, R46, 0x1a, P4 ;  /* 0x0000001a2e00780c */ /* 0x000fc40002781670 */
[----:B------:R-:W-:Y:S02]  /*d710*/  FMNMX.FTZ R6, R61, R6, !PT ;  /* 0x000000063d067209 */ /* 0x000fe40007810000 */
[----:B------:R-:W-:Y:S02]  /*d720*/  ISETP.GT.AND P2, PT, R48, 0x21, P1 ;  /* 0x000000213000780c */ /* 0x000fe40000f44270 */
[----:B------:R-:W-:Y:S02]  /*d730*/  FMNMX.FTZ R6, R59, R6, !PT ;  /* 0x000000063b067209 */ /* 0x000fe40007810000 */
[----:B------:R-:W-:Y:S02]  /*d740*/  ISETP.LT.OR P2, PT, R46, 0x22, P2 ;  /* 0x000000222e00780c */ /* 0x000fe40001741670 */
[----:B------:R-:W-:-:S04]  /*d750*/  FMNMX.FTZ R6, R53, R6, !PT ;  /* 0x0000000635067209 */ /* 0x000fc80007810000 */
[----:B------:R-:W-:-:S04]  /*d760*/  FMNMX.FTZ R6, R57, R6, !PT ;  /* 0x0000000639067209 */ /* 0x000fc80007810000 */
[----:B------:R-:W-:-:S04]  /*d770*/  FMNMX.FTZ R6, R55, R6, !PT ;  /* 0x0000000637067209 */ /* 0x000fc80007810000 */
[----:B------:R-:W-:-:S04]  /*d780*/  FMNMX.FTZ R6, R51, R6, !PT ;  /* 0x0000000633067209 */ /* 0x000fc80007810000 */
[----:B------:R-:W-:-:S04]  /*d790*/  FMNMX.FTZ R6, R49, R6, !PT ;  /* 0x0000000631067209 */ /* 0x000fc80007810000 */
[----:B------:R-:W-:Y:S02]  /*d7a0*/  FMNMX.FTZ R50, R47, R6, !PT ;  /* 0x000000062f327209 */ /* 0x000fe40007810000 */
[----:B------:R-:W0:Y:S03]  /*d7b0*/  LDC R6, c[0x0][0x988] ;  /* 0x00026200ff067b82 */ /* 0x000e260000000800 */
[----:B------:R-:W1:Y:S02]  /*d7c0*/  SHFL.BFLY PT, R7, R50, 0x2, 0x1f ;  /* 0x0c401f0032077f89 */ /* 0x000e6400000e0000 */
        /* <DEDUP_REMOVED lines=10> */
[----:B------:R-:W-:Y:S01]  /*d870*/  FSEL R163, R24, -INF , !P3 ;  /* 0xff80000018a37808 */ /* 0x000fe20005800000 */
[--C-:B------:R-:W-:Y:S01]  /*d880*/  FFMA.FTZ R180, R169, R6, -R50.reuse ;  /* 0x00000006a9b47223 */ /* 0x100fe20000010832 */
[----:B------:R-:W-:Y:S01]  /*d890*/  FMNMX.FTZ R8, R195, R4, !PT ;  /* 0x00000004c3087209 */ /* 0x000fe20007810000 */
[-CC-:B------:R-:W-:Y:S01]  /*d8a0*/  FFMA.FTZ R182, R173, R6.reuse, -R50.reuse ;  /* 0x00000006adb67223 */ /* 0x180fe20000010832 */
[----:B------:R-:W-:Y:S01]  /*d8b0*/  FSEL R169, R21, -INF , !P4 ;  /* 0xff80000015a97808 */ /* 0x000fe20006000000 */
[--C-:B------:R-:W-:Y:S01]  /*d8c0*/  FFMA.FTZ R176, R179, R6, -R50.reuse ;  /* 0x00000006b3b07223 */ /* 0x100fe20000010832 */
[----:B------:R-:W-:Y:S01]  /*d8d0*/  FMNMX.FTZ R8, R87, R8, !PT ;  /* 0x0000000857087209 */ /* 0x000fe20007810000 */
[-CC-:B------:R-:W-:Y:S01]  /*d8e0*/  FFMA.FTZ R21, R181, R6.reuse, -R50.reuse ;  /* 0x00000006b5157223 */ /* 0x180fe20000010832 */
[C---:B------:R-:W-:Y:S01]  /*d8f0*/  ISETP.GT.AND P3, PT, R48.reuse, 0x28, P1 ;  /* 0x000000283000780c */ /* 0x040fe20000f64270 */
[--C-:B------:R-:W-:Y:S01]  /*d900*/  FFMA.FTZ R178, R193, R6, -R50.reuse ;  /* 0x00000006c1b27223 */ /* 0x100fe20000010832 */
[----:B------:R-:W-:Y:S01]  /*d910*/  FMNMX.FTZ R8, R153, R8, !PT ;  /* 0x0000000899087209 */ /* 0x000fe20007810000 */
[-CC-:B------:R-:W-:Y:S01]  /*d920*/  FFMA.FTZ R172, R177, R6.reuse, -R50.reuse ;  /* 0x00000006b1ac7223 */ /* 0x180fe20000010832 */
[----:B------:R-:W-:Y:S01]  /*d930*/  ISETP.GT.AND P4, PT, R48, 0x29, P1 ;  /* 0x000000293000780c */ /* 0x000fe20000f84270 */
[--C-:B------:R-:W-:Y:S01]  /*d940*/  FFMA.FTZ R174, R165, R6, -R50.reuse ;  /* 0x00000006a5ae7223 */ /* 0x100fe20000010832 */
[----:B------:R-:W-:Y:S01]  /*d950*/  FMNMX.FTZ R8, R155, R8, !PT ;  /* 0x000000089b087209 */ /* 0x000fe20007810000 */
[-CC-:B------:R-:W-:Y:S01]  /*d960*/  FFMA.FTZ R168, R85, R6.reuse, -R50.reuse ;  /* 0x0000000655a87223 */ /* 0x180fe20000010832 */
[----:B------:R-:W-:Y:S01]  /*d970*/  ISETP.LT.OR P3, PT, R46, 0x29, P3 ;  /* 0x000000292e00780c */ /* 0x000fe20001f61670 */
[--C-:B------:R-:W-:Y:S01]  /*d980*/  FFMA.FTZ R170, R81, R6, -R50.reuse ;  /* 0x0000000651aa7223 */ /* 0x100fe20000010832 */
[----:B------:R-:W-:Y:S01]  /*d990*/  FMNMX.FTZ R8, R157, R8, !PT ;  /* 0x000000089d087209 */ /* 0x000fe20007810000 */
[-CC-:B------:R-:W-:Y:S01]  /*d9a0*/  FFMA.FTZ R164, R77, R6.reuse, -R50.reuse ;  /* 0x000000064da47223 */ /* 0x180fe20000010832 */
[----:B------:R-:W-:Y:S01]  /*d9b0*/  FSEL R173, R20, -INF , !P2 ;  /* 0xff80000014ad7808 */ /* 0x000fe20005000000 */
[--C-:B------:R-:W-:Y:S01]  /*d9c0*/  FFMA.FTZ R166, R73, R6, -R50.reuse ;  /* 0x0000000649a67223 */ /* 0x100fe20000010832 */
[----:B------:R-:W-:Y:S01]  /*d9d0*/  FMNMX.FTZ R8, R159, R8, !PT ;  /* 0x000000089f087209 */ /* 0x000fe20007810000 */
[--C-:B------:R-:W-:Y:S01]  /*d9e0*/  FFMA.FTZ R154, R49, R6, -R50.reuse ;  /* 0x00000006319a7223 */ /* 0x100fe20000010832 */
[----:B------:R-:W-:Y:S01]  /*d9f0*/  ISETP.GT.AND P2, PT, R48, 0x30, P1 ;  /* 0x000000303000780c */ /* 0x000fe20000f44270 */
[----:B------:R-:W-:Y:S01]  /*da00*/  FADD.FTZ R49, -R10, R3 ;  /* 0x000000030a317221 */ /* 0x000fe20000010100 */
[----:B------:R-:W-:Y:S01]  /*da10*/  FMNMX.FTZ R8, R163, R8, !PT ;  /* 0x00000008a3087209 */ /* 0x000fe20007810000 */
[-CC-:B------:R-:W-:Y:S01]  /*da20*/  FFMA.FTZ R158, R53, R6.reuse, -R50.reuse ;  /* 0x00000006359e7223 */ /* 0x180fe20000010832 */
[----:B------:R-:W-:Y:S01]  /*da30*/  FSEL R175, R32, -INF , !P3 ;  /* 0xff80000020af7808 */ /* 0x000fe20005800000 */
[--C-:B------:R-:W-:Y:S01]  /*da40*/  FFMA.FTZ R53, R57, R6, -R50.reuse ;  /* 0x0000000639357223 */ /* 0x100fe20000010832 */
[----:B------:R-:W-:Y:S01]  /*da50*/  FMNMX.FTZ R8, R169, R8, !PT ;  /* 0x00000008a9087209 */ /* 0x000fe20007810000 */
[--C-:B------:R-:W-:Y:S01]  /*da60*/  FFMA.FTZ R3, R47, R6, -R50.reuse ;  /* 0x000000062f037223 */ /* 0x100fe20000010832 */
[----:B------:R-:W-:Y:S01]  /*da70*/  ISETP.LT.OR P4, PT, R46, 0x2a, P4 ;  /* 0x0000002a2e00780c */ /* 0x000fe20002781670 */
[----:B------:R-:W-:Y:S01]  /*da80*/  MUFU.EX2 R9, R9 ;  /* 0x0000000900097308 */ /* 0x000fe20000000800 */
[----:B------:R-:W-:Y:S01]  /*da90*/  FMNMX.FTZ R8, R171, R8, !PT ;  /* 0x00000008ab087209 */ /* 0x000fe20007810000 */
[-CC-:B------:R-:W-:Y:S01]  /*daa0*/  FFMA.FTZ R152, R55, R6.reuse, -R50.reuse ;  /* 0x0000000637987223 */ /* 0x180fe20000010832 */
[----:B------:R-:W-:Y:S01]  /*dab0*/  ISETP.GT.AND P3, PT, R48, 0x31, P1 ;  /* 0x000000313000780c */ /* 0x000fe20000f64270 */
[--C-:B------:R-:W-:Y:S01]  /*dac0*/  FFMA.FTZ R156, R61, R6, -R50.reuse ;  /* 0x000000063d9c7223 */ /* 0x100fe20000010832 */
[----:B------:R-:W-:Y:S01]  /*dad0*/  FMNMX.FTZ R8, R173, R8, !PT ;  /* 0x00000008ad087209 */ /* 0x000fe20007810000 */
[-CC-:B------:R-:W-:Y:S01]  /*dae0*/  FFMA.FTZ R160, R63, R6.reuse, -R50.reuse ;  /* 0x000000063fa07223 */ /* 0x180fe20000010832 */
[----:B------:R-:W-:Y:S01]  /*daf0*/  ISETP.LT.OR P2, PT, R46, 0x31, P2 ;  /* 0x000000312e00780c */ /* 0x000fe20001741670 */
[----:B------:R-:W-:Y:S01]  /*db00*/  MUFU.EX2 R180, R180 ;  /* 0x000000b400b47308 */ /* 0x000fe20000000800 */
[----:B------:R-:W-:Y:S01]  /*db10*/  FSEL R179, R15, -INF , !P4 ;  /* 0xff8000000fb37808 */ /* 0x000fe20006000000 */
[--C-:B------:R-:W-:Y:S01]  /*db20*/  FFMA.FTZ R15, R183, R6, -R50.reuse ;  /* 0x00000006b70f7223 */ /* 0x100fe20000010832 */
[----:B------:R-:W-:Y:S01]  /*db30*/  FMNMX.FTZ R8, R175, R8, !PT ;  /* 0x00000008af087209 */ /* 0x000fe20007810000 */
[-CC-:B------:R-:W-:Y:S01]  /*db40*/  FFMA.FTZ R162, R67, R6.reuse, -R50.reuse ;  /* 0x0000000643a27223 */ /* 0x180fe20000010832 */
[----:B------:R-:W-:Y:S01]  /*db50*/  ISETP.GT.AND P5, PT, R48, 0x38, P1 ;  /* 0x000000383000780c */ /* 0x000fe20000fa4270 */
[-CC-:B------:R-:W-:Y:S01]  /*db60*/  FFMA.FTZ R63, R69, R6.reuse, -R50.reuse ;  /* 0x00000006453f7223 */ /* 0x180fe20000010832 */
[----:B------:R-:W-:Y:S01]  /*db70*/  FSEL R27, R27, -INF , !P2 ;  /* 0xff8000001b1b7808 */ /* 0x000fe20005000000 */
[----:B------:R-:W-:Y:S01]  /*db80*/  MUFU.EX2 R182, R182 ;  /* 0x000000b600b67308 */ /* 0x000fe20000000800 */
[----:B------:R-:W-:Y:S01]  /*db90*/  ISETP.LT.OR P3, PT, R46, 0x32, P3 ;  /* 0x000000322e00780c */ /* 0x000fe20001f61670 */
[--C-:B------:R-:W-:Y:S01]  /*dba0*/  FFMA.FTZ R59, R59, R6, -R50.reuse ;  /* 0x000000063b3b7223 */ /* 0x100fe20000010832 */
[----:B------:R-:W-:Y:S01]  /*dbb0*/  FMNMX.FTZ R8, R179, R8, !PT ;  /* 0x00000008b3087209 */ /* 0x000fe20007810000 */
[----:B------:R-:W-:Y:S01]  /*dbc0*/  FFMA.FTZ R51, R51, R6, -R50 ;  /* 0x0000000633337223 */ /* 0x000fe20000010832 */
[----:B------:R-:W-:-:S02]  /*dbd0*/  ISETP.GT.AND P4, PT, R48, 0x39, P1 ;  /* 0x000000393000780c */ /* 0x000fc40000f84270 */
[----:B------:R-:W-:Y:S01]  /*dbe0*/  ISETP.LT.OR P5, PT, R46, 0x39, P5 ;  /* 0x000000392e00780c */ /* 0x000fe20002fa1670 */
[----:B------:R-:W-:Y:S01]  /*dbf0*/  MUFU.EX2 R13, R13 ;  /* 0x0000000d000d7308 */ /* 0x000fe20000000800 */
[----:B------:R-:W-:Y:S02]  /*dc00*/  FSEL R183, R14, -INF , !P3 ;  /* 0xff8000000eb77808 */ /* 0x000fe40005800000 */
[----:B------:R-:W-:Y:S02]  /*dc10*/  FMNMX.FTZ R8, R27, R8, !PT ;  /* 0x000000081b087209 */ /* 0x000fe40007810000 */
[----:B------:R-:W-:Y:S02]  /*dc20*/  ISETP.GT.AND P2, PT, R48, 0x40, P1 ;  /* 0x000000403000780c */ /* 0x000fe40000f44270 */
[----:B------:R-:W-:Y:S01]  /*dc30*/  FSEL R31, R31, -INF , !P5 ;  /* 0xff8000001f1f7808 */ /* 0x000fe20006800000 */
[----:B------:R-:W-:Y:S01]  /*dc40*/  MUFU.EX2 R176, R176 ;  /* 0x000000b000b07308 */ /* 0x000fe20000000800 */
[----:B------:R-:W-:-:S02]  /*dc50*/  ISETP.LT.OR P4, PT, R46, 0x3a, P4 ;  /* 0x0000003a2e00780c */ /* 0x000fc40002781670 */
[----:B------:R-:W-:Y:S02]  /*dc60*/  FMNMX.FTZ R8, R183, R8, !PT ;  /* 0x00000008b7087209 */ /* 0x000fe40007810000 */
[----:B------:R-:W-:Y:S02]  /*dc70*/  ISETP.GT.AND P3, PT, R48, 0x41, P1 ;  /* 0x000000413000780c */ /* 0x000fe40000f64270 */
[----:B------:R-:W-:Y:S01]  /*dc80*/  ISETP.LT.OR P2, PT, R46, 0x41, P2 ;  /* 0x000000412e00780c */ /* 0x000fe20001741670 */
[----:B------:R-:W-:Y:S01]  /*dc90*/  MUFU.EX2 R15, R15 ;  /* 0x0000000f000f7308 */ /* 0x000fe20000000800 */
[----:B------:R-:W-:Y:S02]  /*dca0*/  FSEL R181, R26, -INF , !P4 ;  /* 0xff8000001ab57808 */ /* 0x000fe40006000000 */
[----:B------:R-:W-:Y:S02]  /*dcb0*/  FMNMX.FTZ R8, R31, R8, !PT ;  /* 0x000000081f087209 */ /* 0x000fe40007810000 */
[----:B------:R-:W-:-:S02]  /*dcc0*/  ISETP.GT.AND P5, PT, R48, 0x48, P1 ;  /* 0x000000483000780c */ /* 0x000fc40000fa4270 */
[----:B------:R-:W-:Y:S01]  /*dcd0*/  FSEL R193, R30, -INF , !P2 ;  /* 0xff8000001ec17808 */ /* 0x000fe20005000000 */
[----:B------:R-:W-:Y:S01]  /*dce0*/  MUFU.EX2 R178, R178 ;  /* 0x000000b200b27308 */ /* 0x000fe20000000800 */
[----:B------:R-:W-:Y:S02]  /*dcf0*/  ISETP.LT.OR P3, PT, R46, 0x42, P3 ;  /* 0x000000422e00780c */ /* 0x000fe40001f61670 */
[----:B------:R-:W-:Y:S02]  /*dd00*/  FMNMX.FTZ R8, R181, R8, !PT ;  /* 0x00000008b5087209 */ /* 0x000fe40007810000 */
[----:B------:R-:W-:Y:S02]  /*dd10*/  ISETP.GT.AND P4, PT, R48, 0x49, P1 ;  /* 0x000000493000780c */ /* 0x000fe40000f84270 */
[----:B------:R-:W-:Y:S01]  /*dd20*/  ISETP.LT.OR P5, PT, R46, 0x49, P5 ;  /* 0x000000492e00780c */ /* 0x000fe20002fa1670 */
[----:B------:R-:W-:Y:S01]  /*dd30*/  MUFU.EX2 R21, R21 ;  /* 0x0000001500157308 */ /* 0x000fe20000000800 */
[----:B------:R-:W-:Y:S01]  /*dd40*/  FSEL R177, R25, -INF , !P3 ;  /* 0xff80000019b17808 */ /* 0x000fe20005800000 */
[----:B------:R-:W-:Y:S01]  /*dd50*/  FFMA.FTZ R25, R167, R6, -R50 ;  /* 0x00000006a7197223 */ /* 0x000fe20000010832 */
[----:B------:R-:W-:-:S02]  /*dd60*/  FMNMX.FTZ R8, R193, R8, !PT ;  /* 0x00000008c1087209 */ /* 0x000fc40007810000 */
[----:B------:R-:W-:Y:S02]  /*dd70*/  ISETP.GT.AND P2, PT, R48, 0x50, P1 ;  /* 0x000000503000780c */ /* 0x000fe40000f44270 */
        /* <DEDUP_REMOVED lines=29> */
[----:B------:R-:W-:-:S02]  /*df50*/  FSEL R83, R36, -INF , !P4 ;  /* 0xff80000024537808 */ /* 0x000fc40006000000 */
[----:B------:R-:W-:Y:S02]  /*df60*/  FMNMX.FTZ R8, R85, R8, !PT ;  /* 0x0000000855087209 */ /* 0x000fe40007810000 */
[----:B------:R-:W-:Y:S02]  /*df70*/  ISETP.GT.AND P5, PT, R48, 0x68, P1 ;  /* 0x000000683000780c */ /* 0x000fe40000fa4270 */
[----:B------:R-:W-:Y:S01]  /*df80*/  FSEL R39, R39, -INF , !P2 ;  /* 0xff80000027277808 */ /* 0x000fe20005000000 */
[----:B------:R-:W-:Y:S01]  /*df90*/  MUFU.EX2 R170, R170 ;  /* 0x000000aa00aa7308 */ /* 0x000fe20000000800 */
[----:B------:R-:W-:Y:S02]  /*dfa0*/  ISETP.LT.OR P3, PT, R46, 0x62, P3 ;  /* 0x000000622e00780c */ /* 0x000fe40001f61670 */
[----:B------:R-:W-:Y:S02]  /*dfb0*/  FMNMX.FTZ R8, R83, R8, !PT ;  /* 0x0000000853087209 */ /* 0x000fe40007810000 */
[----:B------:R-:W-:-:S02]  /*dfc0*/  ISETP.GT.AND P4, PT, R48, 0x69, P1 ;  /* 0x000000693000780c */ /* 0x000fc40000f84270 */
[----:B------:R-:W-:Y:S01]  /*dfd0*/  ISETP.LT.OR P5, PT, R46, 0x69, P5 ;  /* 0x000000692e00780c */ /* 0x000fe20002fa1670 */
[----:B------:R-:W-:Y:S01]  /*dfe0*/  MUFU.EX2 R164, R164 ;  /* 0x000000a400a47308 */ /* 0x000fe20000000800 */
[----:B------:R-:W-:Y:S01]  /*dff0*/  FSEL R81, R37, -INF , !P3 ;  /* 0xff80000025517808 */ /* 0x000fe20005800000 */
[--C-:B------:R-:W-:Y:S01]  /*e000*/  FFMA.FTZ R37, R79, R6, -R50.reuse ;  /* 0x000000064f257223 */ /* 0x100fe20000010832 */
[----:B------:R-:W-:Y:S02]  /*e010*/  FMNMX.FTZ R8, R39, R8, !PT ;  /* 0x0000000827087209 */ /* 0x000fe40007810000 */
[----:B------:R-:W-:Y:S02]  /*e020*/  ISETP.GT.AND P2, PT, R48, 0x70, P1 ;  /* 0x000000703000780c */ /* 0x000fe40000f44270 */
[----:B------:R-:W-:Y:S01]  /*e030*/  FSEL R79, R41, -INF , !P5 ;  /* 0xff800000294f7808 */ /* 0x000fe20006800000 */
[----:B------:R-:W-:Y:S01]  /*e040*/  FFMA.FTZ R41, R75, R6, -R50 ;  /* 0x000000064b297223 */ /* 0x000fe20000010832 */
[----:B------:R-:W-:Y:S01]  /*e050*/  ISETP.LT.OR P4, PT, R46, 0x6a, P4 ;  /* 0x0000006a2e00780c */ /* 0x000fe20002781670 */
[----:B------:R-:W-:Y:S01]  /*e060*/  MUFU.EX2 R37, R37 ;  /* 0x0000002500257308 */ /* 0x000fe20000000800 */
[----:B------:R-:W-:-:S02]  /*e070*/  FMNMX.FTZ R8, R81, R8, !PT ;  /* 0x0000000851087209 */ /* 0x000fc40007810000 */
[----:B------:R-:W-:Y:S02]  /*e080*/  ISETP.GT.AND P3, PT, R48, 0x71, P1 ;  /* 0x000000713000780c */ /* 0x000fe40000f64270 */
[----:B------:R-:W-:Y:S02]  /*e090*/  ISETP.LT.OR P2, PT, R46, 0x71, P2 ;  /* 0x000000712e00780c */ /* 0x000fe40001741670 */
[----:B------:R-:W-:Y:S01]  /*e0a0*/  FSEL R77, R38, -INF , !P4 ;  /* 0xff800000264d7808 */ /* 0x000fe20006000000 */
[----:B------:R-:W-:Y:S01]  /*e0b0*/  MUFU.EX2 R41, R41 ;  /* 0x0000002900297308 */ /* 0x000fe20000000800 */
[----:B------:R-:W-:Y:S02]  /*e0c0*/  FMNMX.FTZ R8, R79, R8, !PT ;  /* 0x000000084f087209 */ /* 0x000fe40007810000 */
[----:B------:R-:W-:Y:S02]  /*e0d0*/  ISETP.GT.AND P5, PT, R48, 0x78, P1 ;  /* 0x000000783000780c */ /* 0x000fe40000fa4270 */
[----:B------:R-:W-:-:S02]  /*e0e0*/  ISETP.LT.OR P3, PT, R46, 0x72, P3 ;  /* 0x000000722e00780c */ /* 0x000fc40001f61670 */
[----:B------:R-:W-:Y:S01]  /*e0f0*/  FSEL R197, R42, -INF , !P2 ;  /* 0xff8000002ac57808 */ /* 0x000fe20005000000 */
[----:B------:R-:W-:Y:S01]  /*e100*/  MUFU.EX2 R166, R166 ;  /* 0x000000a600a67308 */ /* 0x000fe20000000800 */
[----:B------:R-:W-:Y:S02]  /*e110*/  FMNMX.FTZ R8, R77, R8, !PT ;  /* 0x000000084d087209 */ /* 0x000fe40007810000 */
        /* <DEDUP_REMOVED lines=111> */
[----:B------:R-:W-:-:S06]  /*e810*/  FADD.FTZ R2, R164, R61 ;  /* 0x0000003da4027221 */ /* 0x000fcc0000010000 */
        /* <DEDUP_REMOVED lines=14> */
[----:B------:R1:W-:Y:S01]  /*e900*/  MUFU.EX2 R42, R39 ;  /* 0x00000027002a7308 */ /* 0x0003e20000000800 */
[----:B--2---:R-:W-:-:S07]  /*e910*/  FADD.FTZ R35, R31, R0 ;  /* 0x000000001f237221 */ /* 0x004fce0000010000 */
[----:B------:R-:W2:Y:S01]  /*e920*/  MUFU.EX2 R163, R163 ;  /* 0x000000a300a37308 */ /* 0x000ea20000000800 */
[----:B-1----:R-:W-:Y:S01]  /*e930*/  FADD.FTZ R39, R41, R2 ;  /* 0x0000000229277221 */ /* 0x002fe20000010000 */
[----:B0-----:R-:W-:-:S03]  /*e940*/  FADD.FTZ R0, R38, R35 ;  /* 0x0000002326007221 */ /* 0x001fc60000010000 */
[----:B------:R-:W-:-:S03]  /*e950*/  FADD.FTZ R2, R166, R39 ;  /* 0x00000027a6027221 */ /* 0x000fc60000010000 */
[----:B------:R-:W0:Y:S01]  /*e960*/  MUFU.EX2 R40, R40 ;  /* 0x0000002800287308 */ /* 0x000e220000000800 */
[----:B------:R-:W-:-:S04]  /*e970*/  FADD.FTZ R39, R43, R2 ;  /* 0x000000022b277221 */ /* 0x000fc80000010000 */
[----:B------:R-:W-:-:S03]  /*e980*/  FADD.FTZ R2, R160, R39 ;  /* 0x00000027a0027221 */ /* 0x000fc60000010000 */
[----:B------:R-:W1:Y:S01]  /*e990*/  MUFU.EX2 R81, R81 ;  /* 0x0000005100517308 */ /* 0x000e620000000800 */
[----:B------:R-:W-:Y:S01]  /*e9a0*/  FADD.FTZ R39, R45, R2 ;  /* 0x000000022d277221 */ /* 0x000fe20000010000 */
[----:B--2---:R-:W-:-:S03]  /*e9b0*/  FADD.FTZ R35, R163, R0 ;  /* 0x00000000a3237221 */ /* 0x004fc60000010000 */
[----:B------:R-:W-:-:S03]  /*e9c0*/  FADD.FTZ R2, R162, R39 ;  /* 0x00000027a2027221 */ /* 0x000fc60000010000 */
[----:B------:R-:W2:Y:S01]  /*e9d0*/  MUFU.EX2 R44, R79 ;  /* 0x0000004f002c7308 */ /* 0x000ea20000000800 */
[----:B------:R-:W-:Y:S01]  /*e9e0*/  FADD.FTZ R39, R63, R2 ;  /* 0x000000023f277221 */ /* 0x000fe20000010000 */
[----:B0-----:R-:W-:-:S03]  /*e9f0*/  FADD.FTZ R35, R40, R35 ;  /* 0x0000002328237221 */ /* 0x001fc60000010000 */
[----:B------:R-:W-:Y:S01]  /*ea00*/  FADD.FTZ R0, R156, R39 ;  /* 0x000000279c007221 */ /* 0x000fe20000010000 */
[----:B------:R-:W-:Y:S02]  /*ea10*/  FADD.FTZ R35, R42, R35 ;  /* 0x000000232a237221 */ /* 0x000fe40000010000 */
[----:B------:R-:W0:Y:S01]  /*ea20*/  MUFU.EX2 R77, R77 ;  /* 0x0000004d004d7308 */ /* 0x000e220000000800 */
[----:B------:R-:W-:Y:S01]  /*ea30*/  FADD.FTZ R39, R59, R0 ;  /* 0x000000003b277221 */ /* 0x000fe20000010000 */
[----:B-1----:R-:W-:-:S03]  /*ea40*/  FADD.FTZ R35, R81, R35 ;  /* 0x0000002351237221 */ /* 0x002fc60000010000 */
[----:B------:R-:W-:-:S03]  /*ea50*/  FADD.FTZ R0, R158, R39 ;  /* 0x000000279e007221 */ /* 0x000fc60000010000 */
        /* <DEDUP_REMOVED lines=16> */
[----:B0-----:R-:W-:-:S03]  /*eb60*/  FADD.FTZ R2, R3, R2 ;  /* 0x0000000203027221 */ /* 0x001fc60000010000 */
[----:B-1----:R-:W-:Y:S01]  /*eb70*/  FADD.FTZ R0, R10, R35 ;  /* 0x000000230a007221 */ /* 0x002fe20000010000 */
[----:B------:R-:W-:Y:S06]  /*eb80*/  @!P0 BRA `(.L_x_1110) ;  /* 0x0000000000048947 */ /* 0x000fec0003800000 */
[----:B------:R-:W-:Y:S01]  /*eb90*/  BPT.TRAP 0x1 ;  /* 0x000000040000795c */ /* 0x000fe20000300000 */
.L_x_1110:
        /* <DEDUP_REMOVED lines=102> */
[----:B------:R-:W-:Y:S01]  /*f200*/  FMUL.FTZ R149, R149, R8 ;  /* 0x0000000895957220 */ /* 0x000fe20000410000 */
[----:B------:R-:W-:-:S02]  /*f210*/  VIADD R5, R5, 0xffffffff ;  /* 0xffffffff05057836 */ /* 0x000fc40000000000 */
[----:B------:R-:W-:Y:S02]  /*f220*/  IMAD.MOV.U32 R4, RZ, RZ, R11 ;  /* 0x000000ffff047224 */ /* 0x000fe400078e000b */
[----:B------:R-:W-:Y:S01]  /*f230*/  IMAD.MOV.U32 R3, RZ, RZ, R7 ;  /* 0x000000ffff037224 */ /* 0x000fe200078e0007 */
[----:B------:R-:W-:Y:S06]  /*f240*/  @P1 BRA `(.L_x_1111) ;  /* 0xffffffc400cc1947 */ /* 0x000fec000383ffff */
.L_x_1092:
[----:B------:R-:W-:Y:S06]  /*f250*/  BAR.ARV 0x8, 0x180 ;  /* 0x0206000000007b1d */ /* 0x000fec0000002000 */
[----:B------:R-:W-:Y:S05]  /*f260*/  @!P0 BRA `(.L_x_1112) ;  /* 0x0000000000048947 */ /* 0x000fea0003800000 */
[----:B------:R-:W-:Y:S01]  /*f270*/  BPT.TRAP 0x1 ;  /* 0x000000040000795c */ /* 0x000fe20000300000 */
.L_x_1112:
[----:B------:R-:W-:Y:S01]  /*f280*/  ULEA UR5, UR45, UR41, 0x3 ;  /* 0x000000292d057291 */ /* 0x000fe2000f8e183f */
[----:B------:R-:W-:-:S05]  /*f290*/  IMAD.U32 R3, RZ, RZ, UR46 ;  /* 0x0000002eff037e24 */ /* 0x000fca000f8e00ff */
[----:B------:R-:W-:-:S04]  /*f2a0*/  SHF.L.U32 R3, R3, 0x1f, RZ ;  /* 0x0000001f03037819 */ /* 0x000fc800000006ff */
[----:B------:R0:W1:Y:S01]  /*f2b0*/  SYNCS.PHASECHK.TRANS64.TRYWAIT P1, [UR5+0x28850], R3 ;  /* 0x02885003ff0075a7 */ /* 0x0000620008020145 */
[----:B------:R-:W-:Y:S05]  /*f2c0*/  @!P0 BRA `(.L_x_1113) ;  /* 0x0000000000048947 */ /* 0x000fea0003800000 */
[----:B------:R-:W-:Y:S01]  /*f2d0*/  BPT.TRAP 0x1 ;  /* 0x000000040000795c */ /* 0x000fe20000300000 */
.L_x_1113:
[----:B-1----:R-:W-:Y:S05]  /*f2e0*/  @P1 BRA `(.L_x_1114) ;  /* 0x0000000000081947 */ /* 0x002fea0003800000 */
[----:B------:R-:W1:Y:S02]  /*f2f0*/  SYNCS.PHASECHK.TRANS64.TRYWAIT P1, [UR5+0x28850], R3 ;  /* 0x02885003ff0075a7 */ /* 0x000e640008020145 */
[----:B-1----:R-:W-:Y:S05]  /*f300*/  @!P1 BRA `(.L_x_1115) ;  /* 0x0000006c00bc9947 */ /* 0x002fea0003800000 */
.L_x_1114:
[----:B------:R-:W-:Y:S01]  /*f310*/  UIADD3 UR41, UR41, 0x400, URZ ;  /* 0x0000040029297890 */ /* 0x000fe2000fffe03f */
[----:B------:R-:W-:Y:S01]  /*f320*/  WARPGROUP.ARRIVE ;  /* 0x00000000000079c5 */ /* 0x000fe20000000000 */
[----:B------:R-:W-:Y:S01]  /*f330*/  UMOV UR7, 0x40000040 ;  /* 0x4000004000077882 */ /* 0x000fe20000000000 */
[----:B01----:R-:W0:Y:S01]  /*f340*/  SHFL.BFLY PT, R3, R2, 0x2, 0x1f ;  /* 0x0c401f0002037f89 */ /* 0x003e2200000e0000 */
[----:B------:R-:W-:Y:S01]  /*f350*/  USHF.R.U32.HI UR41, URZ, 0x4, UR41 ;  /* 0x000000043f297899 */ /* 0x000fe20008011629 */
[----:B------:R-:W-:Y:S02]  /*f360*/  IMAD.MOV.U32 R9, RZ, RZ, RZ ;  /* 0x000000ffff097224 */ /* 0x000fe400078e00ff */
[----:B------:R-:W1:Y:S01]  /*f370*/  SHFL.BFLY PT, R5, R0, 0x2, 0x1f ;  /* 0x0c401f0000057f89 */ /* 0x000e6200000e0000 */
[----:B------:R-:W-:Y:S01]  /*f380*/  ULOP3.LUT UR41, UR41, 0x3fff, URZ, 0xc0, !UPT ;  /* 0x00003fff29297892 */ /* 0x000fe2000f8ec03f */
[----:B------:R-:W-:-:S03]  /*f390*/  IMAD.MOV.U32 R36, RZ, RZ, -0x800000 ;  /* 0xff800000ff247424 */ /* 0x000fc600078e00ff */
[----:B------:R-:W-:-:S04]  /*f3a0*/  ULOP3.LUT UR4, UR41, 0x4000000, URZ, 0xfc, !UPT ;  /* 0x0400000029047892 */ /* 0x000fc8000f8efc3f */
[----:B------:R-:W-:-:S07]  /*f3b0*/  ULEA UR4, UR45, UR4, 0xb ;  /* 0x000000042d047291 */ /* 0x000fce000f8e583f */
[----:B------:R-:W-:Y:S02]  /*f3c0*/  UMOV UR6, UR4 ;  /* 0x0000000400067c82 */ /* 0x000fe40008000000 */
[----:B------:R-:W-:Y:S01]  /*f3d0*/  HGMMA.64x128x16.F32.BF16 R88, R180, gdesc[UR4].tnspB, R88, gsb0 ;  /* 0x41e00004b4587df0 */ /* 0x000fe20008001858 */
[----:B------:R-:W-:Y:S01]  /*f3e0*/  UIADD3 UR6, UR4, 0x80, URZ ;  /* 0x0000008004067890 */ /* 0x000fe2000fffe03f */
[----:B0-----:R-:W-:Y:S01]  /*f3f0*/  FADD.FTZ R3, R3, R2 ;  /* 0x0000000203037221 */ /* 0x001fe20000010000 */
[----:B------:R-:W-:Y:S01]  /*f400*/  UMOV UR7, 0x40000040 ;  /* 0x4000004000077882 */ /* 0x000fe20000000000 */
[----:B------:R-:W-:Y:S02]  /*f410*/  IMAD.MOV.U32 R2, RZ, RZ, RZ ;  /* 0x000000ffff027224 */ /* 0x000fe400078e00ff */
[----:B-1----:R-:W-:Y:S01]  /*f420*/  FADD.FTZ R5, R5, R0 ;  /* 0x0000000005057221 */ /* 0x002fe20000010000 */
[----:B------:R-:W0:Y:S01]  /*f430*/  SHFL.BFLY PT, R4, R3, 0x1, 0x1f ;  /* 0x0c201f0003047f89 */ /* 0x000e2200000e0000 */
[----:B------:R-:W-:-:S03]  /*f440*/  IMAD.MOV.U32 R0, RZ, RZ, -0x800000 ;  /* 0xff800000ff007424 */ /* 0x000fc600078e00ff */
[----:B------:R-:W1:Y:S01]  /*f450*/  SHFL.BFLY PT, R8, R5, 0x1, 0x1f ;  /* 0x0c201f0005087f89 */ /* 0x000e6200000e0000 */
[----:B0-----:R-:W-:Y:S01]  /*f460*/  FADD.FTZ R12, R3, R4 ;  /* 0x00000004030c7221 */ /* 0x001fe20000010000 */
[----:B-1----:R-:W-:-:S04]  /*f470*/  FADD.FTZ R13, R5, R8 ;  /* 0x00000008050d7221 */ /* 0x002fc80000010000 */
[----:B------:R-:W-:Y:S02]  /*f480*/  FSETP.NE.FTZ.AND P1, PT, R12, RZ, PT ;  /* 0x000000ff0c00720b */ /* 0x000fe40003f35000 */
        /* <DEDUP_REMOVED lines=48> */
.L_x_1116:
        /* <DEDUP_REMOVED lines=14> */
[----:B------:R-:W-:Y:S01]  /*f870*/  USEL UR4, URZ, 0x1, UP0 ;  /* 0x000000013f047887 */ /* 0x000fe20008000000 */
        /* <DEDUP_REMOVED lines=59> */
.L_x_1038:
[----:B------:R-:W0:Y:S01]  /*fc30*/  S2R R2, SR_CgaCtaId ;  /* 0x0000000000027919 */ /* 0x000e220000008800 */
[----:B------:R-:W-:Y:S01]  /*fc40*/  MOV R37, 0x400 ;  /* 0x0000040000257802 */ /* 0x000fe20000000f00 */
[----:B------:R-:W-:Y:S01]  /*fc50*/  BSSY B0, `(.L_x_1117) ;  /* 0x00001c5000007945 */ /* 0x000fe20003800000 */
[----:B------:R-:W-:Y:S02]  /*fc60*/  BAR.SYNC.DEFER_BLOCKING 0x5, 0x180 ;  /* 0x0146000000007b1d */ /* 0x000fe40000010000 */
[----:B0-----:R-:W-:-:S05]  /*fc70*/  LEA R37, R2, R37, 0x18 ;  /* 0x0000002502257211 */ /* 0x001fca00078ec0ff */
[----:B------:R-:W0:Y:S02]  /*fc80*/  LDS R2, [R37+0x288d0] ;  /* 0x0288d00025027984 */ /* 0x000e240000000800 */
[----:B0-----:R-:W-:Y:S01]  /*fc90*/  R2UR UR4, R2 ;  /* 0x00000000020472ca */ /* 0x001fe200000e0000 */
[----:B------:R-:W-:Y:S06]  /*fca0*/  BAR.ARV 0x4, 0x180 ;  /* 0x0106000000007b1d */ /* 0x000fec0000002000 */
[----:B------:R-:W-:Y:S08]  /*fcb0*/  @P0 BRA `(.L_x_1118) ;  /* 0x0000001000a40947 */ /* 0x000ff00003800000 */
[----:B------:R-:W0:Y:S01]  /*fcc0*/  S2R R2, SR_SWINHI ;  /* 0x0000000000027919 */ /* 0x000e220000002f00 */
[----:B------:R-:W-:Y:S01]  /*fcd0*/  IMAD R3, R184, 0x40, R18 ;  /* 0x00000040b8037824 */ /* 0x000fe200078e0212 */
[----:B------:R-:W1:Y:S01]  /*fce0*/  LDC R44, c[0x0][0xbe8] ;  /* 0x0002fa00ff2c7b82 */ /* 0x000e620000000800 */
[----:B------:R-:W-:Y:S01]  /*fcf0*/  F2FP.BF16.F32.PACK_AB R6, R93, R6 ;  /* 0x000000065d06723e */ /* 0x000fe200000010ff */
[----:B------:R-:W-:Y:S01]  /*fd00*/  USHF.R.S32.HI UR12, URZ, 0x1f, UR38 ;  /* 0x0000001f3f0c7899 */ /* 0x000fe20008011426 */
[----:B------:R-:W-:Y:S01]  /*fd10*/  F2FP.BF16.F32.PACK_AB R136, R137, R136 ;  /* 0x000000888988723e */ /* 0x000fe200000010ff */
[----:B------:R-:W-:Y:S01]  /*fd20*/  ULDC.64 UR8, c[0x0][0xb90] ;  /* 0x0002e40000087ab9 */ /* 0x000fe20000000a00 */
[----:B------:R-:W-:Y:S01]  /*fd30*/  USHF.R.S32.HI UR13, URZ, 0x1f, UR44 ;  /* 0x0000001f3f0d7899 */ /* 0x000fe2000801142c */
[----:B------:R-:W-:Y:S01]  /*fd40*/  F2FP.BF16.F32.PACK_AB R137, R139, R138 ;  /* 0x0000008a8b89723e */ /* 0x000fe200000010ff */
[----:B------:R-:W-:Y:S01]  /*fd50*/  UIMAD UR5, UR12, UR8, URZ ;  /* 0x000000080c0572a4 */ /* 0x000fe2000f8e023f */
[----:B------:R-:W-:Y:S01]  /*fd60*/  F2FP.BF16.F32.PACK_AB R144, R145, R144 ;  /* 0x000000909190723e */ /* 0x000fe200000010ff */
[----:B------:R-:W-:Y:S01]  /*fd70*/  UIMAD.WIDE.U32 UR6, UR38, UR8, URZ ;  /* 0x00000008260672a5 */ /* 0x000fe2000f8e003f */
[----:B------:R-:W-:Y:S01]  /*fd80*/  F2FP.BF16.F32.PACK_AB R138, R141, R140 ;  /* 0x0000008c8d8a723e */ /* 0x000fe200000010ff */
[----:B------:R-:W-:Y:S01]  /*fd90*/  UIMAD UR5, UR38, UR9, UR5 ;  /* 0x00000009260572a4 */ /* 0x000fe2000f8e0205 */
[----:B------:R-:W-:Y:S01]  /*fda0*/  F2FP.BF16.F32.PACK_AB R139, R143, R142 ;  /* 0x0000008e8f8b723e */ /* 0x000fe200000010ff */
[----:B------:R-:W-:Y:S01]  /*fdb0*/  ULDC.64 UR10, c[0x0][0xb98] ;  /* 0x0002e600000a7ab9 */ /* 0x000fe20000000a00 */
[----:B------:R-:W-:Y:S01]  /*fdc0*/  F2FP.BF16.F32.PACK_AB R145, R147, R146 ;  /* 0x000000929391723e */ /* 0x000fe200000010ff */
[----:B------:R-:W-:Y:S01]  /*fdd0*/  UIMAD UR8, UR13, UR10, URZ ;  /* 0x0000000a0d0872a4 */ /* 0x000fe2000f8e023f */
[----:B------:R-:W-:Y:S01]  /*fde0*/  F2FP.BF16.F32.PACK_AB R146, R149, R148 ;  /* 0x000000949592723e */ /* 0x000fe200000010ff */
[----:B------:R-:W-:Y:S01]  /*fdf0*/  UIADD3 UR7, UR7, UR5, URZ ;  /* 0x0000000507077290 */ /* 0x000fe2000fffe03f */
[----:B------:R-:W-:Y:S01]  /*fe00*/  F2FP.BF16.F32.PACK_AB R147, R151, R150 ;  /* 0x000000969793723e */ /* 0x000fe200000010ff */
[----:B------:R-:W-:-:S02]  /*fe10*/  UIMAD UR8, UR44, UR11, UR8 ;  /* 0x0000000b2c0872a4 */ /* 0x000fc4000f8e0208 */
[----:B------:R-:W-:Y:S01]  /*fe20*/  UIMAD.WIDE.U32 UR6, UR44, UR10, UR6 ;  /* 0x0000000a2c0672a5 */ /* 0x000fe2000f8e0006 */
[----:B------:R-:W-:Y:S02]  /*fe30*/  ULDC UR5, c[0x0][0xa88] ;  /* 0x0002a20000057ab9 */ /* 0x000fe40000000800 */
[----:B------:R-:W-:Y:S01]  /*fe40*/  ULDC.64 UR10, c[0x0][0xaf0] ;  /* 0x0002bc00000a7ab9 */ /* 0x000fe20000000a00 */
[----:B------:R-:W-:Y:S02]  /*fe50*/  MOV R34, R37 ;  /* 0x0000002500227202 */ /* 0x000fe40000000f00 */
[----:B0-----:R-:W-:-:S03]  /*fe60*/  MOV R35, R2 ;  /* 0x0000000200237202 */ /* 0x001fc60000000f00 */
[----:B------:R-:W-:-:S04]  /*fe70*/  IMAD.WIDE R4, R188, 0x2, R34 ;  /* 0x00000002bc047825 */ /* 0x000fc800078e0222 */
[----:B------:R-:W-:Y:S01]  /*fe80*/  IMAD.WIDE R34, R3, 0x2, R34 ;  /* 0x0000000203227825 */ /* 0x000fe200078e0222 */
[C---:B------:R-:W-:Y:S02]  /*fe90*/  LOP3.LUT R3, R4.reuse, 0x380, RZ, 0xc0, !PT ;  /* 0x0000038004037812 */ /* 0x040fe400078ec0ff */
[C---:B------:R-:W-:Y:S02]  /*fea0*/  IADD3 R29, P1, R4.reuse, 0x4040, RZ ;  /* 0x00004040041d7810 */ /* 0x040fe40007f3e0ff */
[C---:B------:R-:W-:Y:S02]  /*feb0*/  IADD3 R21, P6, R4.reuse, 0x20, RZ ;  /* 0x0000002004157810 */ /* 0x040fe40007fde0ff */
[----:B------:R-:W-:Y:S01]  /*fec0*/  SHF.R.U64 R3, R3, 0x3, RZ ;  /* 0x0000000303037819 */ /* 0x000fe200000012ff */
[--C-:B------:R-:W-:Y:S01]  /*fed0*/  IMAD.X R41, RZ, RZ, R5.reuse, P1 ;  /* 0x000000ffff297224 */ /* 0x100fe200008e0605 */
[C---:B------:R-:W-:Y:S01]  /*fee0*/  IADD3 R27, P2, R4.reuse, 0x4020, RZ ;  /* 0x00004020041b7810 */ /* 0x040fe20007f5e0ff */
[----:B------:R-:W-:Y:S01]  /*fef0*/  IMAD.X R13, RZ, RZ, R5, P6 ;  /* 0x000000ffff0d7224 */ /* 0x000fe200030e0605 */
[----:B------:R-:W-:-:S02]  /*ff00*/  IADD3 R10, P3, R4, 0x4000, RZ ;  /* 0x00004000040a7810 */ /* 0x000fc40007f7e0ff */
[C---:B------:R-:W-:Y:S01]  /*ff10*/  IADD3 R43, P0, R4.reuse, 0x4060, RZ ;  /* 0x00004060042b7810 */ /* 0x040fe20007f1e0ff */
[--C-:B------:R-:W-:Y:S01]  /*ff20*/  IMAD.X R39, RZ, RZ, R5.reuse, P2 ;  /* 0x000000ffff277224 */ /* 0x100fe200010e0605 */
[C---:B------:R-:W-:Y:S01]  /*ff30*/  IADD3 R8, P4, R4.reuse, 0x60, RZ ;  /* 0x0000006004087810 */ /* 0x040fe20007f9e0ff */
[--C-:B------:R-:W-:Y:S01]  /*ff40*/  IMAD.X R15, RZ, RZ, R5.reuse, P3 ;  /* 0x000000ffff0f7224 */ /* 0x100fe200018e0605 */
[----:B------:R-:W-:Y:S02]  /*ff50*/  IADD3 R25, P5, R4, 0x40, RZ ;  /* 0x0000004004197810 */ /* 0x000fe40007fbe0ff */
[----:B------:R-:W-:Y:S01]  /*ff60*/  LOP3.LUT R4, R3, R4, RZ, 0x3c, !PT ;  /* 0x0000000403047212 */ /* 0x000fe200078e3cff */
[--C-:B------:R-:W-:Y:S01]  /*ff70*/  IMAD.X R11, RZ, RZ, R5.reuse, P4 ;  /* 0x000000ffff0b7224 */ /* 0x100fe200020e0605 */
[----:B------:R-:W-:Y:S01]  /*ff80*/  LOP3.LUT R14, R29, 0x380, RZ, 0xc0, !PT ;  /* 0x000003801d0e7812 */ /* 0x000fe200078ec0ff */
[----:B------:R-:W-:Y:S01]  /*ff90*/  IMAD.X R9, RZ, RZ, R5, P5 ;  /* 0x000000ffff097224 */ /* 0x000fe200028e0605 */
[----:B------:R-:W-:-:S02]  /*ffa0*/  LOP3.LUT R12, R27, 0x380, RZ, 0xc0, !PT ;  /* 0x000003801b0c7812 */ /* 0x000fc400078ec0ff */
[----:B------:R-:W-:Y:S02]  /*ffb0*/  LOP3.LUT R3, R10, 0x380, RZ, 0xc0, !PT ;  /* 0x000003800a037812 */ /* 0x000fe400078ec0ff */
[----:B------:R-:W-:Y:S02]  /*ffc0*/  LOP3.LUT R2, R21, 0x380, RZ, 0xc0, !PT ;  /* 0x0000038015027812 */ /* 0x000fe400078ec0ff */
[----:B------:R-:W-:Y:S02]  /*ffd0*/  IADD3 R33, P6, R34, 0x1000, RZ ;  /* 0x0000100022217810 */ /* 0x000fe40007fde0ff */
[----:B------:R-:W-:Y:S02]  /*ffe0*/  SHF.R.U64 R14, R14, 0x3, RZ ;  /* 0x000000030e0e7819 */ /* 0x000fe400000012ff */
[----:B------:R-:W-:Y:S02]  /*fff0*/  SHF.R.U64 R12, R12, 0x3, RZ ;  /* 0x000000030c0c7819 */ /* 0x000fe400000012ff */
[----:B------:R-:W-:-:S02]  /*10000*/  SHF.R.U64 R3, R3, 0x3, RZ ;  /* 0x0000000303037819 */ /* 0x000fc400000012ff */
[----:B------:R-:W-:Y:S02]  /*10010*/  SHF.R.U64 R2, R2, 0x3, RZ ;  /* 0x0000000302027819 */ /* 0x000fe400000012ff */
[----:B------:R-:W-:Y:S02]  /*10020*/  LOP3.LUT R32, R33, 0x380, RZ, 0xc0, !PT ;  /* 0x0000038021207812 */ /* 0x000fe400078ec0ff */
[----:B------:R-:W-:Y:S02]  /*10030*/  LOP3.LUT R40, R14, R29, RZ, 0x3c, !PT ;  /* 0x0000001d0e287212 */ /* 0x000fe400078e3cff */
[----:B------:R-:W-:Y:S02]  /*10040*/  LOP3.LUT R38, R12, R27, RZ, 0x3c, !PT ;  /* 0x0000001b0c267212 */ /* 0x000fe400078e3cff */
[----:B------:R-:W-:Y:S02]  /*10050*/  LOP3.LUT R14, R3, R10, RZ, 0x3c, !PT ;  /* 0x0000000a030e7212 */ /* 0x000fe400078e3cff */
[----:B------:R-:W-:-:S02]  /*10060*/  LOP3.LUT R12, R2, R21, RZ, 0x3c, !PT ;  /* 0x00000015020c7212 */ /* 0x000fc400078e3cff */
[----:B------:R-:W-:Y:S02]  /*10070*/  LOP3.LUT R3, R8, 0x380, RZ, 0xc0, !PT ;  /* 0x0000038008037812 */ /* 0x000fe400078ec0ff */
[----:B------:R-:W-:Y:S02]  /*10080*/  SHF.R.U64 R32, R32, 0x3, RZ ;  /* 0x0000000320207819 */ /* 0x000fe400000012ff */
[----:B------:R-:W-:Y:S02]  /*10090*/  LOP3.LUT R2, R25, 0x380, RZ, 0xc0, !PT ;  /* 0x0000038019027812 */ /* 0x000fe400078ec0ff */
[----:B-1----:R-:W-:Y:S02]  /*100a0*/  ISETP.NE.AND P1, PT, R44, 0x1, PT ;  /* 0x000000012c00780c */ /* 0x002fe40003f25270 */
[----:B------:R-:W-:Y:S02]  /*100b0*/  SHF.R.U64 R3, R3, 0x3, RZ ;  /* 0x0000000303037819 */ /* 0x000fe400000012ff */
[----:B------:R-:W-:Y:S01]  /*100c0*/  LOP3.LUT R32, R32, R33, RZ, 0x3c, !PT ;  /* 0x0000002120207212 */ /* 0x000fe200078e3cff */
[----:B------:R-:W-:Y:S01]  /*100d0*/  IMAD.X R33, RZ, RZ, R35, P6 ;  /* 0x000000ffff217224 */ /* 0x000fe200030e0623 */
[----:B------:R-:W-:-:S02]  /*100e0*/  SHF.R.U64 R2, R2, 0x3, RZ ;  /* 0x0000000302027819 */ /* 0x000fc400000012ff */
[----:B------:R-:W-:Y:S02]  /*100f0*/  IADD3 R45, P6, R34, 0x7000, RZ ;  /* 0x00007000222d7810 */ /* 0x000fe40007fde0ff */
[----:B------:R-:W-:Y:S02]  /*10100*/  LOP3.LUT R10, R3, R8, RZ, 0x3c, !PT ;  /* 0x00000008030a7212 */ /* 0x000fe400078e3cff */
[----:B------:R-:W-:Y:S01]  /*10110*/  LOP3.LUT R8, R2, R25, RZ, 0x3c, !PT ;  /* 0x0000001902087212 */ /* 0x000fe200078e3cff */
[----:B------:R-:W0:Y:S01]  /*10120*/  @P1 LDC R47, c[0x0][0xbec] ;  /* 0x0002fb00ff2f1b82 */ /* 0x000e220000000800 */
[----:B------:R-:W-:Y:S02]  /*10130*/  LOP3.LUT R2, R45, 0x380, RZ, 0xc0, !PT ;  /* 0x000003802d027812 */ /* 0x000fe400078ec0ff */
[----:B------:R-:W-:Y:S02]  /*10140*/  LOP3.LUT R42, R43, 0x380, RZ, 0xc0, !PT ;  /* 0x000003802b2a7812 */ /* 0x000fe400078ec0ff */
[----:B------:R-:W-:-:S02]  /*10150*/  SHF.R.U64 R2, R2, 0x3, RZ ;  /* 0x0000000302027819 */ /* 0x000fc400000012ff */
[----:B------:R-:W-:Y:S02]  /*10160*/  SHF.R.U64 R42, R42, 0x3, RZ ;  /* 0x000000032a2a7819 */ /* 0x000fe400000012ff */
[----:B------:R-:W-:Y:S02]  /*10170*/  LOP3.LUT R2, R2, R45, RZ, 0x3c, !PT ;  /* 0x0000002d02027212 */ /* 0x000fe400078e3cff */
[----:B------:R-:W-:Y:S02]  /*10180*/  MOV R45, R4 ;  /* 0x00000004002d7202 */ /* 0x000fe40000000f00 */
[----:B------:R-:W-:Y:S02]  /*10190*/  F2FP.BF16.F32.PACK_AB R4, R46, R7 ;  /* 0x000000072e04723e */ /* 0x000fe400000010ff */
[----:B------:R-:W1:Y:S01]  /*101a0*/  @P1 LDC R46, c[0x0][0xbf0] ;  /* 0x0002fc00ff2e1b82 */ /* 0x000e620000000800 */
[----:B------:R-:W-:Y:S01]  /*101b0*/  LOP3.LUT R42, R42, R43, RZ, 0x3c, !PT ;  /* 0x0000002b2a2a7212 */ /* 0x000fe200078e3cff */
[----:B------:R-:W-:Y:S01]  /*101c0*/  IMAD.X R43, RZ, RZ, R5, P0 ;  /* 0x000000ffff2b7224 */ /* 0x000fe200000e0605 */
[----:B------:R-:W-:-:S02]  /*101d0*/  F2FP.BF16.F32.PACK_AB R5, R91, R90 ;  /* 0x0000005a5b05723e */ /* 0x000fc400000010ff */
[----:B------:R-:W-:-:S03]  /*101e0*/  F2FP.BF16.F32.PACK_AB R7, R95, R94 ;  /* 0x0000005e5f07723e */ /* 0x000fc600000010ff */
[----:B------:R-:W-:Y:S01]  /*101f0*/  BAR.SYNC.DEFER_BLOCKING 0x1, 0x100 ;  /* 0x0044000000007b1d */ /* 0x000fe20000010000 */
[----:B------:R-:W-:Y:S01]  /*10200*/  MOV R65, R40 ;  /* 0x0000002800417202 */ /* 0x000fe20000000f00 */
[----:B------:R-:W-:Y:S01]  /*10210*/  VIADD R40, R17, UR37 ;  /* 0x0000002511287c36 */ /* 0x000fe20008000000 */
[----:B------:R-:W-:Y:S02]  /*10220*/  IADD3 R21, P0, R34, 0x6000, RZ ;  /* 0x0000600022157810 */ /* 0x000fe40007f1e0ff */
[----:B------:R-:W-:Y:S02]  /*10230*/  MOV R58, R10 ;  /* 0x0000000a003a7202 */ /* 0x000fe40000000f00 */
[----:B------:R-:W-:Y:S02]  /*10240*/  LOP3.LUT R20, R21, 0x380, RZ, 0xc0, !PT ;  /* 0x0000038015147812 */ /* 0x000fe400078ec0ff */
[----:B------:R-:W-:Y:S02]  /*10250*/  MOV R57, R14 ;  /* 0x0000000e00397202 */ /* 0x000fe40000000f00 */
[----:B------:R-:W-:-:S02]  /*10260*/  SHF.R.U64 R20, R20, 0x3, RZ ;  /* 0x0000000314147819 */ /* 0x000fc400000012ff */
[----:B------:R-:W-:Y:S02]  /*10270*/  MOV R15, R12 ;  /* 0x0000000c000f7202 */ /* 0x000fe40000000f00 */
[----:B------:R-:W-:Y:S01]  /*10280*/  LOP3.LUT R20, R20, R21, RZ, 0x3c, !PT ;  /* 0x0000001514147212 */ /* 0x000fe200078e3cff */
[----:B------:R-:W-:Y:S01]  /*10290*/  IMAD.X R21, RZ, RZ, R35, P0 ;  /* 0x000000ffff157224 */ /* 0x000fe200000e0623 */
[C---:B------:R-:W-:Y:S02]  /*102a0*/  IADD3 R27, P3, R34.reuse, 0x4000, RZ ;  /* 0x00004000221b7810 */ /* 0x040fe40007f7e0ff */
[----:B------:R-:W-:Y:S02]  /*102b0*/  IADD3 R25, P2, R34, 0x5000, RZ ;  /* 0x0000500022197810 */ /* 0x000fe40007f5e0ff */
[----:B------:R-:W-:Y:S02]  /*102c0*/  LOP3.LUT R26, R27, 0x380, RZ, 0xc0, !PT ;  /* 0x000003801b1a7812 */ /* 0x000fe400078ec0ff */
[----:B------:R-:W-:Y:S01]  /*102d0*/  LOP3.LUT R24, R25, 0x380, RZ, 0xc0, !PT ;  /* 0x0000038019187812 */ /* 0x000fe200078ec0ff */
[----:B------:R0:W-:Y:S01]  /*102e0*/  STSM.16.M88.4 [R45], R4 ;  /* 0x000000042d007844 */ /* 0x0001e20000000200 */
[----:B------:R-:W-:-:S02]  /*102f0*/  SHF.R.U64 R26, R26, 0x3, RZ ;  /* 0x000000031a1a7819 */ /* 0x000fc400000012ff */
[----:B------:R-:W-:Y:S01]  /*10300*/  MOV R56, R38 ;  /* 0x0000002600387202 */ /* 0x000fe20000000f00 */
[----:B------:R-:W-:Y:S01]  /*10310*/  VIADD R38, R187, UR37 ;  /* 0x00000025bb267c36 */ /* 0x000fe20008000000 */
[----:B------:R-:W-:Y:S02]  /*10320*/  SHF.R.U64 R24, R24, 0x3, RZ ;  /* 0x0000000318187819 */ /* 0x000fe400000012ff */
[----:B------:R-:W-:Y:S01]  /*10330*/  LOP3.LUT R26, R26, R27, RZ, 0x3c, !PT ;  /* 0x0000001b1a1a7212 */ /* 0x000fe200078e3cff */
[----:B------:R-:W-:Y:S01]  /*10340*/  IMAD.X R27, RZ, RZ, R35, P3 ;  /* 0x000000ffff1b7224 */ /* 0x000fe200018e0623 */
[----:B------:R-:W-:Y:S02]  /*10350*/  MOV R14, R8 ;  /* 0x00000008000e7202 */ /* 0x000fe40000000f00 */
[----:B------:R-:W-:Y:S02]  /*10360*/  F2FP.BF16.F32.PACK_AB R8, R105, R104 ;  /* 0x000000686908723e */ /* 0x000fe400000010ff */
[----:B------:R-:W-:-:S02]  /*10370*/  F2FP.BF16.F32.PACK_AB R9, R107, R106 ;  /* 0x0000006a6b09723e */ /* 0x000fc400000010ff */
[----:B------:R-:W-:Y:S01]  /*10380*/  LOP3.LUT R24, R24, R25, RZ, 0x3c, !PT ;  /* 0x0000001918187212 */ /* 0x000fe200078e3cff */
[----:B0-----:R-:W-:Y:S01]  /*10390*/  @P1 IMAD.HI.U32 R5, R40, R47, RZ ;  /* 0x0000002f28051227 */ /* 0x001fe200078e00ff */
[----:B------:R-:W-:Y:S02]  /*103a0*/  MOV R64, R42 ;  /* 0x0000002a00407202 */ /* 0x000fe40000000f00 */
[----:B------:R-:W-:Y:S01]  /*103b0*/  IADD3 R31, P5, R34, 0x2000, RZ ;  /* 0x00002000221f7810 */ /* 0x000fe20007fbe0ff */
[----:B------:R-:W-:Y:S01]  /*103c0*/  IMAD.MOV.U32 R4, RZ, RZ, R40 ;  /* 0x000000ffff047224 */ /* 0x000fe200078e0028 */
[----:B-1----:R-:W-:Y:S01]  /*103d0*/  @P1 SHF.R.U32.HI R4, RZ, R46, R5 ;  /* 0x0000002eff041219 */ /* 0x002fe20000011605 */
[----:B------:R-:W-:Y:S01]  /*103e0*/  IMAD.U32 R6, RZ, RZ, UR8 ;  /* 0x00000008ff067e24 */ /* 0x000fe2000f8e00ff */
[----:B------:R-:W-:Y:S01]  /*103f0*/  ULDC.64 UR8, c[0x0][0xae8] ;  /* 0x0002ba0000087ab9 */ /* 0x000fe20000000a00 */
[----:B------:R-:W-:Y:S01]  /*10400*/  IMAD R45, R44, UR5, RZ ;  /* 0x000000052c2d7c24 */ /* 0x000fe2000f8e02ff */
[--C-:B------:R-:W-:Y:S01]  /*10410*/  SHF.R.S32.HI R5, RZ, 0x1f, R4.reuse ;  /* 0x0000001fff057819 */ /* 0x100fe20000011404 */
[----:B------:R-:W-:Y:S01]  /*10420*/  IMAD.MOV R7, RZ, RZ, -R4 ;  /* 0x000000ffff077224 */ /* 0x000fe200078e0a04 */
[----:B------:R-:W-:Y:S01]  /*10430*/  IADD3 R12, P0, R4, UR6, RZ ;  /* 0x00000006040c7c10 */ /* 0x000fe2000ff1e0ff */
[----:B------:R-:W-:Y:S01]  /*10440*/  IMAD.X R25, RZ, RZ, R35, P2 ;  /* 0x000000ffff197224 */ /* 0x000fe200010e0623 */
[----:B------:R-:W-:Y:S01]  /*10450*/  F2FP.BF16.F32.PACK_AB R4, R97, R96 ;  /* 0x000000606104723e */ /* 0x000fe200000010ff */
[----:B------:R-:W-:Y:S01]  /*10460*/  IMAD R11, R44, R7, R40 ;  /* 0x000000072c0b7224 */ /* 0x000fe200078e0228 */
[----:B------:R-:W-:Y:S01]  /*10470*/  IADD3.X R13, R5, UR7, R6, P0, !PT ;  /* 0x00000007050d7c10 */ /* 0x000fe200087fe406 */
[----:B------:R-:W-:Y:S01]  /*10480*/  ULDC.64 UR6, c[0x0][0xb88] ;  /* 0x0002e20000067ab9 */ /* 0x000fe20000000a00 */
[----:B------:R-:W-:-:S02]  /*10490*/  F2FP.BF16.F32.PACK_AB R5, R99, R98 ;  /* 0x000000626305723e */ /* 0x000fc400000010ff */
[----:B------:R-:W-:Y:S01]  /*104a0*/  SHF.R.S32.HI R10, RZ, 0x1f, R11 ;  /* 0x0000001fff0a7819 */ /* 0x000fe2000001140b */
[----:B------:R-:W-:Y:S01]  /*104b0*/  IMAD.WIDE.U32 R12, R11, UR6, R12 ;  /* 0x000000060b0c7c25 */ /* 0x000fe2000f8e000c */
[----:B------:R-:W-:Y:S02]  /*104c0*/  F2FP.BF16.F32.PACK_AB R6, R101, R100 ;  /* 0x000000646506723e */ /* 0x000fe400000010ff */
[----:B------:R-:W-:Y:S01]  /*104d0*/  F2FP.BF16.F32.PACK_AB R7, R103, R102 ;  /* 0x000000666707723e */ /* 0x000fe200000010ff */
[----:B------:R-:W-:Y:S01]  /*104e0*/  IMAD R10, R10, UR6, RZ ;  /* 0x000000060a0a7c24 */ /* 0x000fe2000f8e02ff */
[----:B------:R-:W-:Y:S02]  /*104f0*/  LOP3.LUT P0, RZ, R185, 0x3, RZ, 0xc0, !PT ;  /* 0x00000003b9ff7812 */ /* 0x000fe4000780c0ff */
[----:B------:R-:W-:Y:S01]  /*10500*/  IADD3 R29, P4, R34, 0x3000, RZ ;  /* 0x00003000221d7810 */ /* 0x000fe20007f9e0ff */
[----:B------:R-:W-:Y:S01]  /*10510*/  IMAD R39, R11, UR7, R10 ;  /* 0x000000070b277c24 */ /* 0x000fe2000f8e020a */
[----:B------:R0:W-:Y:S01]  /*10520*/  STSM.16.M88.4 [R15], R4 ;  /* 0x000000040f007844 */ /* 0x0001e20000000200 */
[----:B------:R-:W-:Y:S01]  /*10530*/  ULDC.64 UR6, c[0x0][0xb50] ;  /* 0x0002d40000067ab9 */ /* 0x000fe20000000a00 */
[----:B------:R-:W-:-:S02]  /*10540*/  F2FP.BF16.F32.PACK_AB R10, R109, R108 ;  /* 0x0000006c6d0a723e */ /* 0x000fc400000010ff */
[----:B------:R-:W-:Y:S02]  /*10550*/  F2FP.BF16.F32.PACK_AB R11, R111, R110 ;  /* 0x0000006e6f0b723e */ /* 0x000fe400000010ff */
[----:B------:R-:W-:Y:S02]  /*10560*/  LEA R40, P3, R12, UR6, 0x2 ;  /* 0x000000060c287c11 */ /* 0x000fe4000f8610ff */
[-C--:B------:R-:W-:Y:S01]  /*10570*/  ISETP.GE.OR P2, PT, R38, R45.reuse, P0 ;  /* 0x0000002d2600720c */ /* 0x080fe20000746670 */
[----:B------:R1:W-:Y:S01]  /*10580*/  STSM.16.M88.4 [R14], R8 ;  /* 0x000000080e007844 */ /* 0x0003e20000000200 */
[----:B------:R-:W-:Y:S01]  /*10590*/  UIMAD UR5, UR12, UR8, URZ ;  /* 0x000000080c0572a4 */ /* 0x000fe2000f8e023f */
[----:B------:R-:W-:Y:S02]  /*105a0*/  LOP3.LUT R3, R34, 0x380, RZ, 0xc0, !PT ;  /* 0x0000038022037812 */ /* 0x000fe400078ec0ff */
[----:B------:R-:W-:Y:S01]  /*105b0*/  SHFL.IDX PT, R46, R40, 0x1, 0x1c1f ;  /* 0x003c1f00282e7f89 */ /* 0x000fe200000e0000 */
[----:B------:R-:W-:Y:S01]  /*105c0*/  LOP3.LUT R30, R31, 0x380, RZ, 0xc0, !PT ;  /* 0x000003801f1e7812 */ /* 0x000fe200078ec0ff */
[----:B0-----:R-:W-:Y:S01]  /*105d0*/  VIADD R4, R38, 0x8 ;  /* 0x0000000826047836 */ /* 0x001fe20000000000 */
[----:B------:R-:W-:Y:S01]  /*105e0*/  F2FP.BF16.F32.PACK_AB R6, R117, R116 ;  /* 0x000000747506723e */ /* 0x000fe200000010ff */
[----:B------:R-:W-:Y:S01]  /*105f0*/  IMAD.IADD R5, R13, 0x1, R39 ;  /* 0x000000010d057824 */ /* 0x000fe200078e0227 */
[----:B------:R-:W-:Y:S01]  /*10600*/  F2FP.BF16.F32.PACK_AB R7, R119, R118 ;  /* 0x000000767707723e */ /* 0x000fe200000010ff */
[----:B------:R-:W-:Y:S01]  /*10610*/  SHFL.IDX PT, R38, R40, RZ, 0x1c1f ;  /* 0x001c1fff28267589 */ /* 0x000fe200000e0000 */
[----:B------:R-:W-:-:S02]  /*10620*/  ISETP.GE.OR P0, PT, R4, R45, P0 ;  /* 0x0000002d0400720c */ /* 0x000fc40000706670 */
[----:B------:R-:W-:Y:S02]  /*10630*/  LEA.HI.X R41, R12, UR7, R5, 0x2, P3 ;  /* 0x000000070c297c11 */ /* 0x000fe400098f1405 */
[----:B------:R-:W-:Y:S02]  /*10640*/  F2FP.BF16.F32.PACK_AB R4, R113, R112 ;  /* 0x000000707104723e */ /* 0x000fe400000010ff */
[----:B------:R-:W-:Y:S01]  /*10650*/  F2FP.BF16.F32.PACK_AB R5, R115, R114 ;  /* 0x000000727305723e */ /* 0x000fe200000010ff */
[----:B------:R-:W0:Y:S01]  /*10660*/  SHFL.IDX PT, R39, R41, RZ, 0x1c1f ;  /* 0x001c1fff29277589 */ /* 0x000e2200000e0000 */
[----:B------:R-:W-:Y:S02]  /*10670*/  F2FP.BF16.F32.PACK_AB R12, R121, R120 ;  /* 0x00000078790c723e */ /* 0x000fe400000010ff */
[----:B------:R-:W-:Y:S01]  /*10680*/  F2FP.BF16.F32.PACK_AB R13, R123, R122 ;  /* 0x0000007a7b0d723e */ /* 0x000fe200000010ff */
[----:B------:R-:W-:Y:S01]  /*10690*/  STSM.16.M88.4 [R58], R4 ;  /* 0x000000043a007844 */ /* 0x000fe20000000200 */
[----:B-1----:R-:W-:-:S02]  /*106a0*/  F2FP.BF16.F32.PACK_AB R14, R125, R124 ;  /* 0x0000007c7d0e723e */ /* 0x002fc400000010ff */
[----:B------:R-:W-:Y:S01]  /*106b0*/  F2FP.BF16.F32.PACK_AB R15, R127, R126 ;  /* 0x0000007e7f0f723e */ /* 0x000fe200000010ff */
[----:B------:R-:W1:Y:S01]  /*106c0*/  SHFL.IDX PT, R47, R41, 0x1, 0x1c1f ;  /* 0x003c1f00292f7f89 */ /* 0x000e6200000e0000 */
[----:B------:R-:W-:Y:S02]  /*106d0*/  F2FP.BF16.F32.PACK_AB R8, R129, R128 ;  /* 0x000000808108723e */ /* 0x000fe400000010ff */
[----:B------:R-:W-:Y:S01]  /*106e0*/  F2FP.BF16.F32.PACK_AB R9, R131, R130 ;  /* 0x000000828309723e */ /* 0x000fe200000010ff */
[----:B------:R-:W-:Y:S01]  /*106f0*/  STSM.16.M88.4 [R57], R12 ;  /* 0x0000000c39007844 */ /* 0x000fe20000000200 */
[----:B------:R-:W-:Y:S02]  /*10700*/  F2FP.BF16.F32.PACK_AB R10, R133, R132 ;  /* 0x00000084850a723e */ /* 0x000fe400000010ff */
[----:B------:R-:W-:Y:S01]  /*10710*/  F2FP.BF16.F32.PACK_AB R11, R135, R134 ;  /* 0x00000086870b723e */ /* 0x000fe200000010ff */
[----:B------:R-:W-:Y:S01]  /*10720*/  UIMAD UR5, UR38, UR9, UR5 ;  /* 0x00000009260572a4 */ /* 0x000fe2000f8e0205 */
[----:B------:R-:W-:-:S02]  /*10730*/  LOP3.LUT R28, R29, 0x380, RZ, 0xc0, !PT ;  /* 0x000003801d1c7812 */ /* 0x000fc400078ec0ff */
[----:B------:R-:W-:Y:S01]  /*10740*/  SHF.R.U64 R3, R3, 0x3, RZ ;  /* 0x0000000303037819 */ /* 0x000fe200000012ff */
[----:B------:R-:W-:Y:S01]  /*10750*/  STSM.16.M88.4 [R56], R8 ;  /* 0x0000000838007844 */ /* 0x000fe20000000200 */
[----:B------:R-:W-:Y:S01]  /*10760*/  UIMAD.WIDE.U32 UR6, UR38, UR8, URZ ;  /* 0x00000008260672a5 */ /* 0x000fe2000f8e003f */
[----:B------:R-:W-:Y:S02]  /*10770*/  SHF.R.U64 R30, R30, 0x3, RZ ;  /* 0x000000031e1e7819 */ /* 0x000fe400000012ff */
[----:B------:R2:W-:Y:S01]  /*10780*/  STSM.16.M88.4 [R65], R136 ;  /* 0x0000008841007844 */ /* 0x0005e20000000200 */
[----:B------:R-:W-:Y:S01]  /*10790*/  UIMAD UR8, UR13, UR10, URZ ;  /* 0x0000000a0d0872a4 */ /* 0x000fe2000f8e023f */
[----:B------:R-:W-:Y:S02]  /*107a0*/  SHF.R.U64 R28, R28, 0x3, RZ ;  /* 0x000000031c1c7819 */ /* 0x000fe400000012ff */
[----:B------:R-:W-:Y:S01]  /*107b0*/  STSM.16.M88.4 [R64], R144 ;  /* 0x0000009040007844 */ /* 0x000fe20000000200 */
[----:B------:R-:W-:Y:S01]  /*107c0*/  UIADD3 UR7, UR7, UR5, URZ ;  /* 0x0000000507077290 */ /* 0x000fe2000fffe03f */
[----:B------:R-:W-:Y:S01]  /*107d0*/  LOP3.LUT R34, R3, R34, RZ, 0x3c, !PT ;  /* 0x0000002203227212 */ /* 0x000fe200078e3cff */
[----:B------:R-:W-:Y:S01]  /*107e0*/  BAR.SYNC.DEFER_BLOCKING 0x1, 0x100 ;  /* 0x0044000000007b1d */ /* 0x000fe20000010000 */
[----:B------:R-:W-:-:S07]  /*107f0*/  LOP3.LUT R30, R30, R31, RZ, 0x3c, !PT ;  /* 0x0000001f1e1e7212 */ /* 0x000fce00078e3cff */
[----:B--2---:R-:W2:Y:S01]  /*10800*/  @P1 LDC R65, c[0x0][0xbec] ;  /* 0x0002fb00ff411b82 */ /* 0x004ea20000000800 */
[----:B------:R-:W-:Y:S01]  /*10810*/  UIMAD UR5, UR44, UR11, UR8 ;  /* 0x0000000b2c0572a4 */ /* 0x000fe2000f8e0208 */
[--C-:B------:R-:W-:Y:S01]  /*10820*/  IMAD.X R3, RZ, RZ, R35.reuse, P6 ;  /* 0x000000ffff037224 */ /* 0x100fe200030e0623 */
[----:B------:R-:W-:Y:S01]  /*10830*/  UIMAD.WIDE.U32 UR6, UR44, UR10, UR6 ;  /* 0x0000000a2c0672a5 */ /* 0x000fe2000f8e0006 */
[----:B------:R-:W-:Y:S01]  /*10840*/  LOP3.LUT R28, R28, R29, RZ, 0x3c, !PT ;  /* 0x0000001d1c1c7212 */ /* 0x000fe200078e3cff */
[--C-:B------:R-:W-:Y:S01]  /*10850*/  IMAD.X R31, RZ, RZ, R35.reuse, P5 ;  /* 0x000000ffff1f7224 */ /* 0x100fe200028e0623 */
[----:B------:R-:W-:Y:S01]  /*10860*/  ULDC.64 UR8, c[0x0][0xae0] ;  /* 0x0002b80000087ab9 */ /* 0x000fe20000000a00 */
[----:B0-----:R0:W-:Y:S01]  /*10870*/  @!P2 ST.E desc[UR52][R38.64], R36 ;  /* 0x000000242600a985 */ /* 0x0011e2000c101934 */
[----:B------:R-:W-:Y:S01]  /*10880*/  UIADD3 UR5, UR7, UR5, URZ ;  /* 0x0000000507057290 */ /* 0x000fe2000fffe03f */
[----:B------:R-:W-:Y:S02]  /*10890*/  IMAD.X R29, RZ, RZ, R35, P4 ;  /* 0x000000ffff1d7224 */ /* 0x000fe400020e0623 */
[----:B-1----:R1:W-:Y:S04]  /*108a0*/  @!P0 ST.E desc[UR52][R46.64], R0 ;  /* 0x000000002e008985 */ /* 0x0023e8000c101934 */
[----:B------:R3:W5:Y:S01]  /*108b0*/  LD.E.128 R12, desc[UR52][R20.64] ;  /* 0x00000034140c7980 */ /* 0x000762000c101d00 */
[----:B0-----:R-:W0:Y:S03]  /*108c0*/  @P1 LDC R39, c[0x0][0xbf0] ;  /* 0x0002fc00ff271b82 */ /* 0x001e260000000800 */
[----:B------:R4:W5:Y:S01]  /*108d0*/  LD.E.128 R56, desc[UR52][R24.64] ;  /* 0x0000003418387980 */ /* 0x000962000c101d00 */
[----:B-1----:R-:W-:-:S03]  /*108e0*/  IMAD R0, R22, 0x20, R184 ;  /* 0x0000002016007824 */ /* 0x002fc600078e02b8 */
[----:B------:R1:W5:Y:S01]  /*108f0*/  LD.E.128 R8, desc[UR52][R2.64] ;  /* 0x0000003402087980 */ /* 0x000362000c101d00 */
[----:B---3--:R-:W-:-:S03]  /*10900*/  VIADD R20, R0, UR37 ;  /* 0x0000002500147c36 */ /* 0x008fc60008000000 */
[----:B------:R-:W5:Y:S01]  /*10910*/  LD.E.128 R52, desc[UR52][R34.64] ;  /* 0x0000003422347980 */ /* 0x000f62000c101d00 */
[----:B--2---:R-:W-:-:S03]  /*10920*/  @P1 IMAD.HI.U32 R0, R20, R65, RZ ;  /* 0x0000004114001227 */ /* 0x004fc600078e00ff */
[----:B------:R-:W5:Y:S01]  /*10930*/  LD.E.128 R48, desc[UR52][R32.64] ;  /* 0x0000003420307980 */ /* 0x000f62000c101d00 */
[----:B------:R-:W-:-:S03]  /*10940*/  IMAD.MOV.U32 R21, RZ, RZ, R20 ;  /* 0x000000ffff157224 */ /* 0x000fc600078e0014 */
[----:B------:R-:W5:Y:S04]  /*10950*/  LD.E.128 R40, desc[UR52][R30.64] ;  /* 0x000000341e287980 */ /* 0x000f68000c101d00 */
[----:B------:R-:W5:Y:S01]  /*10960*/  LD.E.128 R4, desc[UR52][R28.64] ;  /* 0x000000341c047980 */ /* 0x000f62000c101d00 */
[----:B0-----:R-:W-:-:S03]  /*10970*/  @P1 SHF.R.U32.HI R21, RZ, R39, R0 ;  /* 0x00000027ff151219 */ /* 0x001fc60000011600 */
[----:B------:R0:W5:Y:S01]  /*10980*/  LD.E.128 R60, desc[UR52][R26.64] ;  /* 0x000000341a3c7980 */ /* 0x000162000c101d00 */
[--C-:B------:R-:W-:Y:S01]  /*10990*/  SHF.R.S32.HI R0, RZ, 0x1f, R21.reuse ;  /* 0x0000001fff007819 */ /* 0x100fe20000011415 */
[----:B----4-:R-:W-:Y:S01]  /*109a0*/  IMAD.MOV R25, RZ, RZ, -R21 ;  /* 0x000000ffff197224 */ /* 0x010fe200078e0a15 */
[----:B------:R-:W-:Y:S01]  /*109b0*/  @!PT LDS RZ, [RZ] ;  /* 0x00000000fffff984 */ /* 0x000fe20000000800 */
[----:B------:R-:W-:Y:S01]  /*109c0*/  @!PT LDS RZ, [RZ] ;  /* 0x00000000fffff984 */ /* 0x000fe20000000800 */
[----:B------:R-:W-:Y:S01]  /*109d0*/  @!PT LDS RZ, [RZ] ;  /* 0x00000000fffff984 */ /* 0x000fe20000000800 */
[----:B------:R-:W-:Y:S01]  /*109e0*/  @!PT LDS RZ, [RZ] ;  /* 0x00000000fffff984 */ /* 0x000fe20000000800 */
[----:B------:R2:W-:Y:S06]  /*109f0*/  MEMBAR.ALL.CTA ;  /* 0x0000000000007992 */ /* 0x0005ec0000008000 */
[----:B--2---:R-:W2:Y:S01]  /*10a00*/  FENCE.VIEW.ASYNC.S ;  /* 0x00000000000073c6 */ /* 0x004ea20000000000 */
[----:B-1----:R-:W-:-:S02]  /*10a10*/  IMAD.U32 R3, RZ, RZ, UR7 ;  /* 0x00000007ff037e24 */ /* 0x002fc4000f8e00ff */
[----:B------:R-:W-:Y:S02]  /*10a20*/  IMAD R0, R0, UR8, RZ ;  /* 0x0000000800007c24 */ /* 0x000fe4000f8e02ff */
[----:B------:R-:W-:Y:S02]  /*10a30*/  IMAD R25, R44, R25, R20 ;  /* 0x000000192c197224 */ /* 0x000fe400078e0214 */
[----:B------:R-:W-:Y:S01]  /*10a40*/  IMAD.U32 R2, RZ, RZ, UR6 ;  /* 0x00000006ff027e24 */ /* 0x000fe2000f8e00ff */
[----:B------:R-:W-:Y:S01]  /*10a50*/  ULDC.64 UR6, c[0x0][0xad8] ;  /* 0x0002b60000067ab9 */ /* 0x000fe20000000a00 */
[----:B------:R-:W-:Y:S02]  /*10a60*/  IMAD.U32 R3, RZ, RZ, UR5 ;  /* 0x00000005ff037e24 */ /* 0x000fe4000f8e00ff */
[C---:B0-----:R-:W-:Y:S01]  /*10a70*/  IMAD R27, R21.reuse, UR9, R0 ;  /* 0x00000009151b7c24 */ /* 0x041fe2000f8e0200 */
[----:B------:R-:W-:Y:S01]  /*10a80*/  SHF.R.S32.HI R0, RZ, 0x1f, R25 ;  /* 0x0000001fff007819 */ /* 0x000fe20000011419 */
[----:B------:R-:W-:-:S04]  /*10a90*/  IMAD.WIDE.U32 R2, R21, UR8, R2 ;  /* 0x0000000815027c25 */ /* 0x000fc8000f8e0002 */
[----:B------:R-:W-:Y:S02]  /*10aa0*/  IMAD.IADD R3, R3, 0x1, R27 ;  /* 0x0000000103037824 */ /* 0x000fe400078e021b */
[----:B------:R-:W-:Y:S02]  /*10ab0*/  IMAD R20, R0, UR6, RZ ;  /* 0x0000000600147c24 */ /* 0x000fe4000f8e02ff */
[----:B------:R-:W-:Y:S02]  /*10ac0*/  VIADD R26, R184, UR37 ;  /* 0x00000025b81a7c36 */ /* 0x000fe40008000000 */
[C---:B------:R-:W-:Y:S02]  /*10ad0*/  IMAD R21, R25.reuse, UR7, R20 ;  /* 0x0000000719157c24 */ /* 0x040fe4000f8e0214 */
[----:B------:R-:W-:Y:S01]  /*10ae0*/  IMAD.WIDE.U32 R2, R25, UR6, R2 ;  /* 0x0000000619027c25 */ /* 0x000fe2000f8e0002 */
[----:B------:R-:W-:Y:S01]  /*10af0*/  ISETP.GE.AND P2, PT, R26, R45, PT ;  /* 0x0000002d1a00720c */ /* 0x000fe20003f46270 */
[----:B------:R-:W-:-:S02]  /*10b00*/  ULDC.64 UR6, c[0x0][0xa80] ;  /* 0x0002a00000067ab9 */ /* 0x000fc40000000a00 */
[----:B------:R-:W-:Y:S01]  /*10b10*/  VIADD R0, R26, 0x20 ;  /* 0x000000201a007836 */ /* 0x000fe20000000000 */
[----:B------:R-:W-:Y:S01]  /*10b20*/  LEA R24, P3, R2, UR6, 0x1 ;  /* 0x0000000602187c11 */ /* 0x000fe2000f8608ff */
[----:B------:R-:W-:Y:S02]  /*10b30*/  IMAD.IADD R3, R3, 0x1, R21 ;  /* 0x0000000103037824 */ /* 0x000fe400078e0215 */
[----:B------:R-:W-:Y:S01]  /*10b40*/  VIADD R37, R37, 0x28820 ;  /* 0x0002882025257836 */ /* 0x000fe20000000000 */
[-C--:B------:R-:W-:Y:S01]  /*10b50*/  ISETP.GE.AND P0, PT, R0, R45.reuse, PT ;  /* 0x0000002d0000720c */ /* 0x080fe20003f06270 */
[----:B------:R-:W-:Y:S01]  /*10b60*/  VIADD R0, R26, 0x40 ;  /* 0x000000401a007836 */ /* 0x000fe20000000000 */
[----:B------:R-:W-:Y:S02]  /*10b70*/  LEA.HI.X R25, R2, UR7, R3, 0x1, P3 ;  /* 0x0000000702197c11 */ /* 0x000fe400098f0c03 */
[----:B------:R-:W-:Y:S01]  /*10b80*/  PRMT R37, RZ, 0x654, R37 ;  /* 0x00000654ff257816 */ /* 0x000fe20000000025 */
[----:B--2---:R0:W1:Y:S01]  /*10b90*/  SHFL.IDX PT, R20, R24, RZ, 0x181f ;  /* 0x00181fff18147589 */ /* 0x00406200000e0000 */
[----:B------:R-:W-:Y:S01]  /*10ba0*/  ISETP.GE.AND P1, PT, R0, R45, PT ;  /* 0x0000002d0000720c */ /* 0x000fe20003f26270 */
[----:B------:R-:W-:Y:S01]  /*10bb0*/  BSSY B1, `(.L_x_1119) ;  /* 0x000000d000017945 */ /* 0x000fe20003800000 */
[----:B------:R0:W-:Y:S01]  /*10bc0*/  SYNCS.ARRIVE.TRANS64.RED.A1T0 RZ, [R37+URZ], RZ ;  /* 0x000000ff25ff79a7 */ /* 0x0001e2000810043f */
[----:B------:R0:W2:Y:S02]  /*10bd0*/  SHFL.IDX PT, R0, R25, RZ, 0x181f ;  /* 0x00181fff19007589 */ /* 0x0000a400000e0000 */
[----:B------:R-:W-:Y:S08]  /*10be0*/  @P2 BRA `(.L_x_1120) ;  /* 0x0000000000242947 */ /* 0x000ff00003800000 */
[----:B------:R-:W-:Y:S02]  /*10bf0*/  ULDC UR5, c[0x0][0xac8] ;  /* 0x0002b20000057ab9 */ /* 0x000fe40000000800 */
[----:B------:R-:W-:Y:S02]  /*10c00*/  ISETP.GE.AND P2, PT, R18, UR5, PT ;  /* 0x0000000512007c0c */ /* 0x000fe4000bf46270 */
[----:B------:R-:W-:-:S11]  /*10c10*/  ISETP.GE.AND P3, PT, R19, UR5, PT ;  /* 0x0000000513007c0c */ /* 0x000fd6000bf66270 */
[CC--:B-1----:R-:W-:Y:S02]  /*10c20*/  @!P2 LEA R2, P4, R18.reuse, R20.reuse, 0x1 ;  /* 0x000000141202a211 */ /* 0x0c2fe400078808ff */
[C---:B------:R-:W-:Y:S02]  /*10c30*/  @!P3 LEA R20, P5, R19.reuse, R20, 0x1 ;  /* 0x000000141314b211 */ /* 0x040fe400078a08ff */
[-C--:B--2---:R-:W-:Y:S02]  /*10c40*/  @!P2 LEA.HI.X R3, R18, R0.reuse, R190, 0x1, P4 ;  /* 0x000000001203a211 */ /* 0x084fe400020f0cbe */
[----:B------:R-:W-:-:S03]  /*10c50*/  @!P3 LEA.HI.X R21, R19, R0, R189, 0x1, P5 ;  /* 0x000000001315b211 */ /* 0x000fc600028f0cbd */
[----:B-----5:R3:W-:Y:S04]  /*10c60*/  @!P2 ST.E.128 desc[UR52][R2.64], R52 ;  /* 0x000000340200a985 */ /* 0x0207e8000c101d34 */
[----:B------:R3:W-:Y:S02]  /*10c70*/  @!P3 ST.E.128 desc[UR52][R20.64], R60 ;  /* 0x0000003c1400b985 */ /* 0x0007e4000c101d34 */
.L_x_1120:
[----:B------:R-:W-:Y:S05]  /*10c80*/  BSYNC B1 ;  /* 0x0000000000017941 */ /* 0x000fea0003800000 */
.L_x_1119:
[----:B--2---:R2:W4:Y:S01]  /*10c90*/  SHFL.IDX PT, R0, R25, 0x1, 0x181f ;  /* 0x00381f0019007f89 */ /* 0x00452200000e0000 */
[----:B------:R-:W-:Y:S03]  /*10ca0*/  BSSY B1, `(.L_x_1121) ;  /* 0x000000c000017945 */ /* 0x000fe60003800000 */
[----:B-1-3--:R2:W1:Y:S01]  /*10cb0*/  SHFL.IDX PT, R20, R24, 0x1, 0x181f ;  /* 0x00381f0018147f89 */ /* 0x00a46200000e0000 */
[----:B------:R-:W-:Y:S05]  /*10cc0*/  @P0 BRA `(.L_x_1122) ;  /* 0x0000000000240947 */ /* 0x000fea0003800000 */
[----:B------:R-:W-:Y:S02]  /*10cd0*/  ULDC UR5, c[0x0][0xac8] ;  /* 0x0002b20000057ab9 */ /* 0x000fe40000000800 */
[----:B------:R-:W-:Y:S02]  /*10ce0*/  ISETP.GE.AND P3, PT, R18, UR5, PT ;  /* 0x0000000512007c0c */ /* 0x000fe4000bf66270 */
[----:B------:R-:W-:-:S11]  /*10cf0*/  ISETP.GE.AND P4, PT, R19, UR5, PT ;  /* 0x0000000513007c0c */ /* 0x000fd6000bf86270 */
[CC--:B-1----:R-:W-:Y:S02]  /*10d00*/  @!P3 LEA R2, P0, R18.reuse, R20.reuse, 0x1 ;  /* 0x000000141202b211 */ /* 0x0c2fe400078008ff */
[C---:B------:R-:W-:Y:S02]  /*10d10*/  @!P4 LEA R20, P2, R19.reuse, R20, 0x1 ;  /* 0x000000141314c211 */ /* 0x040fe400078408ff */
[-C--:B----4-:R-:W-:Y:S02]  /*10d20*/  @!P3 LEA.HI.X R3, R18, R0.reuse, R190, 0x1, P0 ;  /* 0x000000001203b211 */ /* 0x090fe400000f0cbe */
[----:B------:R-:W-:-:S03]  /*10d30*/  @!P4 LEA.HI.X R21, R19, R0, R189, 0x1, P2 ;  /* 0x000000001315c211 */ /* 0x000fc600010f0cbd */
[----:B-----5:R3:W-:Y:S04]  /*10d40*/  @!P3 ST.E.128 desc[UR52][R2.64], R48 ;  /* 0x000000300200b985 */ /* 0x0207e8000c101d34 */
[----:B------:R3:W-:Y:S02]  /*10d50*/  @!P4 ST.E.128 desc[UR52][R20.64], R56 ;  /* 0x000000381400c985 */ /* 0x0007e4000c101d34 */
.L_x_1122:
[----:B------:R-:W-:Y:S05]  /*10d60*/  BSYNC B1 ;  /* 0x0000000000017941 */ /* 0x000fea0003800000 */
.L_x_1121:
[----:B----4-:R4:W0:Y:S01]  /*10d70*/  SHFL.IDX PT, R0, R25, 0x2, 0x181f ;  /* 0x00581f0019007f89 */ /* 0x01082200000e0000 */
        /* <DEDUP_REMOVED lines=8> */
[-C--:B0-----:R-:W-:Y:S02]  /*10e00*/  @!P2 LEA.HI.X R3, R18, R0.reuse, R190, 0x1, P0 ;  /* 0x000000001203a211 */ /* 0x081fe400000f0cbe */
[----:B------:R-:W-:-:S03]  /*10e10*/  @!P3 LEA.HI.X R21, R19, R0, R189, 0x1, P1 ;  /* 0x000000001315b211 */ /* 0x000fc600008f0cbd */
[----:B-----5:R3:W-:Y:S04]  /*10e20*/  @!P2 ST.E.128 desc[UR52][R2.64], R40 ;  /* 0x000000280200a985 */ /* 0x0207e8000c101d34 */
[----:B------:R3:W-:Y:S02]  /*10e30*/  @!P3 ST.E.128 desc[UR52][R20.64], R12 ;  /* 0x0000000c1400b985 */ /* 0x0007e4000c101d34 */
.L_x_1124:
[----:B------:R-:W-:Y:S05]  /*10e40*/  BSYNC B1 ;  /* 0x0000000000017941 */ /* 0x000fea0003800000 */
.L_x_1123:
[----:B0-----:R-:W-:Y:S01]  /*10e50*/  VIADD R0, R26, 0x60 ;  /* 0x000000601a007836 */ /* 0x001fe20000000000 */
[----:B--2-4-:R-:W0:Y:S04]  /*10e60*/  SHFL.IDX PT, R25, R25, 0x3, 0x181f ;  /* 0x00781f0019197f89 */ /* 0x014e2800000e0000 */
[----:B------:R-:W-:Y:S01]  /*10e70*/  ISETP.GE.AND P0, PT, R0, R45, PT ;  /* 0x0000002d0000720c */ /* 0x000fe20003f06270 */
[----:B------:R-:W2:-:S12]  /*10e80*/  SHFL.IDX PT, R24, R24, 0x3, 0x181f ;  /* 0x00781f0018187f89 */ /* 0x000e9800000e0000 */
[----:B------:R-:W-:Y:S05]  /*10e90*/  @P0 BRA `(.L_x_1125) ;  /* 0x0000000800800947 */ /* 0x000fea0003800000 */
[----:B------:R-:W-:Y:S02]  /*10ea0*/  ULDC UR5, c[0x0][0xac8] ;  /* 0x0002b20000057ab9 */ /* 0x000fe40000000800 */
[----:B------:R-:W-:-:S13]  /*10eb0*/  ISETP.GE.AND P1, PT, R18, UR5, PT ;  /* 0x0000000512007c0c */ /* 0x000fda000bf26270 */
[----:B--23--:R-:W-:-:S04]  /*10ec0*/  @!P1 LEA R2, P0, R18, R24, 0x1 ;  /* 0x0000001812029211 */ /* 0x00cfc800078008ff */
[----:B0-----:R-:W-:Y:S02]  /*10ed0*/  @!P1 LEA.HI.X R3, R18, R25, R190, 0x1, P0 ;  /* 0x0000001912039211 */ /* 0x001fe400000f0cbe */
[----:B------:R-:W-:-:S03]  /*10ee0*/  ISETP.GE.AND P0, PT, R19, UR5, PT ;  /* 0x0000000513007c0c */ /* 0x000fc6000bf06270 */
[----:B-----5:R4:W-:Y:S10]  /*10ef0*/  @!P1 ST.E.128 desc[UR52][R2.64], R4 ;  /* 0x0000000402009985 */ /* 0x0209f4000c101d34 */
[----:B------:R-:W-:Y:S05]  /*10f00*/  @P0 BRA `(.L_x_1125) ;  /* 0x0000000800640947 */ /* 0x000fea0003800000 */
[----:B----4-:R-:W-:-:S04]  /*10f10*/  LEA R2, P0, R19, R24, 0x1 ;  /* 0x0000001813027211 */ /* 0x010fc800078008ff */
[----:B------:R-:W-:-:S05]  /*10f20*/  LEA.HI.X R3, R19, R25, R189, 0x1, P0 ;  /* 0x0000001913037211 */ /* 0x000fca00000f0cbd */
[----:B------:R0:W-:Y:S01]  /*10f30*/  ST.E.128 desc[UR52][R2.64], R8 ;  /* 0x0000000802007985 */ /* 0x0001e2000c101d34 */
[----:B------:R-:W-:Y:S05]  /*10f40*/  BRA `(.L_x_1125) ;  /* 0x0000000800547947 */ /* 0x000fea0003800000 */
.L_x_1118:
[----:B------:R-:W0:Y:S01]  /*10f50*/  LDC R8, c[0x0][0xbe8] ;  /* 0x0002fa00ff087b82 */ /* 0x000e220000000800 */
[----:B------:R-:W-:Y:S01]  /*10f60*/  ISETP.GE.AND P0, PT, R191, 0x80, PT ;  /* 0x00000080bf00780c */ /* 0x000fe20003f06270 */
[----:B------:R-:W-:Y:S01]  /*10f70*/  USHF.R.S32.HI UR8, URZ, 0x1f, UR38 ;  /* 0x0000001f3f087899 */ /* 0x000fe20008011426 */
[----:B------:R-:W-:Y:S01]  /*10f80*/  BSSY B1, `(.L_x_1126) ;  /* 0x000002f000017945 */ /* 0x000fe20003800000 */
[----:B------:R-:W-:Y:S01]  /*10f90*/  USHF.R.S32.HI UR9, URZ, 0x1f, UR44 ;  /* 0x0000001f3f097899 */ /* 0x000fe2000801142c */
[----:B------:R-:W-:Y:S01]  /*10fa0*/  IMAD R6, R22, 0x20, R184 ;  /* 0x0000002016067824 */ /* 0x000fe200078e02b8 */
[----:B0-----:R-:W-:-:S13]  /*10fb0*/  ISETP.NE.AND P1, PT, R8, 0x1, PT ;  /* 0x000000010800780c */ /* 0x001fda0003f25270 */
[----:B------:R-:W0:Y:S08]  /*10fc0*/  @P1 LDC R9, c[0x0][0xbec] ;  /* 0x0002fb00ff091b82 */ /* 0x000e300000000800 */
[----:B------:R-:W1:Y:S01]  /*10fd0*/  @P1 LDC R11, c[0x0][0xbf0] ;  /* 0x0002fc00ff0b1b82 */ /* 0x000e620000000800 */
[----:B------:R-:W-:Y:S05]  /*10fe0*/  @P0 BRA `(.L_x_1127) ;  /* 0x0000000000a00947 */ /* 0x000fea0003800000 */
[----:B------:R-:W2:Y:S01]  /*10ff0*/  S2R R0, SR_TID.X ;  /* 0x0000000000007919 */ /* 0x000ea20000002100 */
[----:B------:R-:W3:Y:S01]  /*11000*/  LDC R3, c[0x0][0xbe8] ;  /* 0x0002fa00ff037b82 */ /* 0x000ee20000000800 */
[----:B------:R-:W-:Y:S01]  /*11010*/  IMAD.U32 R4, RZ, RZ, UR37 ;  /* 0x00000025ff047e24 */ /* 0x000fe2000f8e00ff */
[----:B------:R-:W-:Y:S02]  /*11020*/  ULDC UR5, c[0x0][0xa88] ;  /* 0x0002a20000057ab9 */ /* 0x000fe40000000800 */
[----:B---3--:R-:W-:Y:S02]  /*11030*/  IMAD R5, R3, UR5, RZ ;  /* 0x0000000503057c24 */ /* 0x008fe4000f8e02ff */
[----:B--2---:R-:W-:-:S04]  /*11040*/  IADD3 R4, R4, -0x80, R0 ;  /* 0xffffff8004047810 */ /* 0x004fc80007ffe000 */
[----:B------:R-:W-:-:S13]  /*11050*/  ISETP.GE.AND P0, PT, R4, R5, PT ;  /* 0x000000050400720c */ /* 0x000fda0003f06270 */
[----:B------:R-:W-:Y:S05]  /*11060*/  @P0 BRA `(.L_x_1127) ;  /* 0x0000000000800947 */ /* 0x000fea0003800000 */
[----:B------:R-:W-:Y:S01]  /*11070*/  ISETP.NE.AND P0, PT, R3, 0x1, PT ;  /* 0x000000010300780c */ /* 0x000fe20003f05270 */
[----:B------:R-:W-:Y:S01]  /*11080*/  ULDC.64 UR10, c[0x0][0xb90] ;  /* 0x0002e400000a7ab9 */ /* 0x000fe20000000a00 */
[----:B------:R-:W-:Y:S01]  /*11090*/  IMAD.MOV.U32 R2, RZ, RZ, R4 ;  /* 0x000000ffff027224 */ /* 0x000fe200078e0004 */
[----:B------:R-:W-:Y:S02]  /*110a0*/  UIMAD UR5, UR8, UR10, URZ ;  /* 0x0000000a080572a4 */ /* 0x000fe4000f8e023f */
[----:B------:R-:W-:Y:S02]  /*110b0*/  UIMAD.WIDE.U32 UR6, UR38, UR10, URZ ;  /* 0x0000000a260672a5 */ /* 0x000fe4000f8e003f */
[----:B------:R-:W-:-:S03]  /*110c0*/  UIMAD UR5, UR38, UR11, UR5 ;  /* 0x0000000b260572a4 */ /* 0x000fc6000f8e0205 */
[----:B------:R-:W-:Y:S01]  /*110d0*/  ULDC.64 UR10, c[0x0][0xb98] ;  /* 0x0002e600000a7ab9 */ /* 0x000fe20000000a00 */
[----:B------:R-:W-:Y:S02]  /*110e0*/  UIADD3 UR7, UR7, UR5, URZ ;  /* 0x0000000507077290 */ /* 0x000fe4000fffe03f */
[----:B------:R-:W2:Y:S01]  /*110f0*/  @P0 LDC R5, c[0x0][0xbec] ;  /* 0x0002fb00ff050b82 */ /* 0x000ea20000000800 */
[----:B------:R-:W-:Y:S02]  /*11100*/  UIMAD UR5, UR9, UR10, URZ ;  /* 0x0000000a090572a4 */ /* 0x000fe4000f8e023f */
[----:B------:R-:W-:Y:S02]  /*11110*/  UIMAD.WIDE.U32 UR6, UR44, UR10, UR6 ;  /* 0x0000000a2c0672a5 */ /* 0x000fe4000f8e0006 */
[----:B------:R-:W-:-:S03]  /*11120*/  UIMAD UR5, UR44, UR11, UR5 ;  /* 0x0000000b2c0572a4 */ /* 0x000fc6000f8e0205 */
[----:B------:R-:W3:Y:S01]  /*11130*/  @P0 LDC R7, c[0x0][0xbf0] ;  /* 0x0002fc00ff070b82 */ /* 0x000ee20000000800 */
[----:B------:R-:W-:Y:S01]  /*11140*/  ULDC.64 UR10, c[0x0][0xb88] ;  /* 0x0002e200000a7ab9 */ /* 0x000fe20000000a00 */
[----:B--2---:R-:W-:-:S05]  /*11150*/  @P0 IMAD.HI.U32 R0, R4, R5, RZ ;  /* 0x0000000504000227 */ /* 0x004fca00078e00ff */
[----:B---3--:R-:W-:-:S05]  /*11160*/  @P0 SHF.R.U32.HI R2, RZ, R7, R0 ;  /* 0x00000007ff020219 */ /* 0x008fca0000011600 */
[----:B------:R-:W-:-:S04]  /*11170*/  IMAD.MOV R5, RZ, RZ, -R2 ;  /* 0x000000ffff057224 */ /* 0x000fc800078e0a02 */
[----:B------:R-:W-:Y:S01]  /*11180*/  IMAD R5, R3, R5, R4 ;  /* 0x0000000503057224 */ /* 0x000fe200078e0204 */
[----:B------:R-:W-:Y:S01]  /*11190*/  SHF.R.S32.HI R3, RZ, 0x1f, R2 ;  /* 0x0000001fff037819 */ /* 0x000fe20000011402 */
[----:B------:R-:W-:Y:S01]  /*111a0*/  IMAD.U32 R4, RZ, RZ, UR5 ;  /* 0x00000005ff047e24 */ /* 0x000fe2000f8e00ff */
        /* <DEDUP_REMOVED lines=12> */
.L_x_1127:
[----:B------:R-:W-:Y:S05]  /*11270*/  BSYNC B1 ;  /* 0x0000000000017941 */ /* 0x000fea0003800000 */
.L_x_1126:
[----:B------:R-:W-:Y:S01]  /*11280*/  ULDC.64 UR10, c[0x0][0xae8] ;  /* 0x0002ba00000a7ab9 */ /* 0x000fe20000000a00 */
[----:B------:R-:W-:Y:S01]  /*11290*/  VIADD R6, R6, UR37 ;  /* 0x0000002506067c36 */ /* 0x000fe20008000000 */
[----:B------:R-:W-:Y:S01]  /*112a0*/  UIMAD UR5, UR8, UR10, URZ ;  /* 0x0000000a080572a4 */ /* 0x000fe2000f8e023f */
[----:B------:R-:W-:Y:S01]  /*112b0*/  BSSY B1, `(.L_x_1128) ;  /* 0x0000034000017945 */ /* 0x000fe20003800000 */
[----:B------:R-:W-:Y:S01]  /*112c0*/  UIMAD.WIDE.U32 UR6, UR38, UR10, URZ ;  /* 0x0000000a260672a5 */ /* 0x000fe2000f8e003f */
[----:B0-----:R-:W-:Y:S01]  /*112d0*/  @P1 IMAD.HI.U32 R0, R6, R9, RZ ;  /* 0x0000000906001227 */ /* 0x001fe200078e00ff */
[----:B------:R-:W-:-:S03]  /*112e0*/  UIMAD UR5, UR38, UR11, UR5 ;  /* 0x0000000b260572a4 */ /* 0x000fc6000f8e0205 */
[----:B------:R-:W-:Y:S01]  /*112f0*/  ULDC.64 UR10, c[0x0][0xaf0] ;  /* 0x0002bc00000a7ab9 */ /* 0x000fe20000000a00 */
[----:B------:R-:W-:Y:S01]  /*11300*/  UIADD3 UR7, UR7, UR5, URZ ;  /* 0x0000000507077290 */ /* 0x000fe2000fffe03f */
[----:B--2---:R-:W-:Y:S01]  /*11310*/  IMAD.MOV.U32 R5, RZ, RZ, R6 ;  /* 0x000000ffff057224 */ /* 0x004fe200078e0006 */
        /* <DEDUP_REMOVED lines=8> */
[----:B------:R-:W-:Y:S02]  /*113a0*/  IMAD.U32 R3, RZ, RZ, UR7 ;  /* 0x00000007ff037e24 */ /* 0x000fe4000f8e00ff */
[----:B------:R-:W-:Y:S02]  /*113b0*/  IMAD R0, R0, UR8, RZ ;  /* 0x0000000800007c24 */ /* 0x000fe4000f8e02ff */
[----:B------:R-:W-:Y:S02]  /*113c0*/  IMAD R7, R8, R7, R6 ;  /* 0x0000000708077224 */ /* 0x000fe400078e0206 */
[----:B------:R-:W-:Y:S01]  /*113d0*/  IMAD.U32 R2, RZ, RZ, UR6 ;  /* 0x00000006ff027e24 */ /* 0x000fe2000f8e00ff */
[----:B------:R-:W-:Y:S01]  /*113e0*/  ULDC.64 UR6, c[0x0][0xad8] ;  /* 0x0002b60000067ab9 */ /* 0x000fe20000000a00 */
[----:B------:R-:W-:Y:S01]  /*113f0*/  IMAD.U32 R3, RZ, RZ, UR5 ;  /* 0x00000005ff037e24 */ /* 0x000fe2000f8e00ff */
[----:B------:R-:W-:Y:S01]  /*11400*/  ULDC UR5, c[0x0][0xa88] ;  /* 0x0002a20000057ab9 */ /* 0x000fe20000000800 */
[C---:B------:R-:W-:Y:S01]  /*11410*/  IMAD R9, R5.reuse, UR9, R0 ;  /* 0x0000000905097c24 */ /* 0x040fe2000f8e0200 */
[----:B------:R-:W-:Y:S01]  /*11420*/  SHF.R.S32.HI R0, RZ, 0x1f, R7 ;  /* 0x0000001fff007819 */ /* 0x000fe20000011407 */
[----:B------:R-:W-:-:S04]  /*11430*/  IMAD.WIDE.U32 R2, R5, UR8, R2 ;  /* 0x0000000805027c25 */ /* 0x000fc8000f8e0002 */
[----:B------:R-:W-:Y:S02]  /*11440*/  IMAD.IADD R3, R3, 0x1, R9 ;  /* 0x0000000103037824 */ /* 0x000fe400078e0209 */
[----:B------:R-:W-:Y:S02]  /*11450*/  IMAD R4, R0, UR6, RZ ;  /* 0x0000000600047c24 */ /* 0x000fe4000f8e02ff */
[----:B------:R-:W-:Y:S02]  /*11460*/  VIADD R6, R184, UR37 ;  /* 0x00000025b8067c36 */ /* 0x000fe40008000000 */
[----:B------:R-:W-:Y:S02]  /*11470*/  IMAD R9, R8, UR5, RZ ;  /* 0x0000000508097c24 */ /* 0x000fe4000f8e02ff */
[C---:B------:R-:W-:Y:S02]  /*11480*/  IMAD R5, R7.reuse, UR7, R4 ;  /* 0x0000000707057c24 */ /* 0x040fe4000f8e0204 */
[----:B------:R-:W-:Y:S01]  /*11490*/  IMAD.WIDE.U32 R2, R7, UR6, R2 ;  /* 0x0000000607027c25 */ /* 0x000fe2000f8e0002 */
[----:B------:R-:W-:Y:S01]  /*114a0*/  ISETP.GE.AND P2, PT, R6, R9, PT ;  /* 0x000000090600720c */ /* 0x000fe20003f46270 */
[----:B------:R-:W-:-:S02]  /*114b0*/  ULDC.64 UR6, c[0x0][0xa80] ;  /* 0x0002a00000067ab9 */ /* 0x000fc40000000a00 */
[----:B------:R-:W-:Y:S01]  /*114c0*/  VIADD R0, R6, 0x20 ;  /* 0x0000002006007836 */ /* 0x000fe20000000000 */
[----:B------:R-:W-:Y:S01]  /*114d0*/  LEA R4, P3, R2, UR6, 0x1 ;  /* 0x0000000602047c11 */ /* 0x000fe2000f8608ff */
[----:B------:R-:W-:-:S03]  /*114e0*/  IMAD.IADD R3, R3, 0x1, R5 ;  /* 0x0000000103037824 */ /* 0x000fc600078e0205 */
[-C--:B------:R-:W-:Y:S01]  /*114f0*/  ISETP.GE.AND P1, PT, R0, R9.reuse, PT ;  /* 0x000000090000720c */ /* 0x080fe20003f26270 */
[----:B------:R-:W-:Y:S01]  /*11500*/  VIADD R0, R6, 0x40 ;  /* 0x0000004006007836 */ /* 0x000fe20000000000 */
[----:B------:R-:W-:Y:S02]  /*11510*/  LEA.HI.X R5, R2, UR7, R3, 0x1, P3 ;  /* 0x0000000702057c11 */ /* 0x000fe400098f0c03 */
[----:B------:R0:W1:Y:S02]  /*11520*/  SHFL.IDX PT, R2, R4, RZ, 0x181f ;  /* 0x00181fff04027589 */ /* 0x00006400000e0000 */
[----:B------:R-:W-:Y:S02]  /*11530*/  ISETP.GE.AND P0, PT, R0, R9, PT ;  /* 0x000000090000720c */ /* 0x000fe40003f06270 */
[----:B------:R0:W2:Y:S01]  /*11540*/  SHFL.IDX PT, R0, R5, RZ, 0x181f ;  /* 0x00181fff05007589 */ /* 0x0000a200000e0000 */
[----:B------:R-:W-:Y:S10]  /*11550*/  @P2 BRA `(.L_x_1129) ;  /* 0x0000000000242947 */ /* 0x000ff40003800000 */
[----:B------:R-:W-:Y:S02]  /*11560*/  ULDC UR5, c[0x0][0xac8] ;  /* 0x0002b20000057ab9 */ /* 0x000fe40000000800 */
[----:B------:R-:W-:Y:S02]  /*11570*/  ISETP.GE.AND P4, PT, R18, UR5, PT ;  /* 0x0000000512007c0c */ /* 0x000fe4000bf86270 */
[----:B------:R-:W-:-:S11]  /*11580*/  ISETP.GE.AND P5, PT, R19, UR5, PT ;  /* 0x0000000513007c0c */ /* 0x000fd6000bfa6270 */
[CC--:B-1----:R-:W-:Y:S02]  /*11590*/  @!P4 LEA R10, P2, R18.reuse, R2.reuse, 0x1 ;  /* 0x00000002120ac211 */ /* 0x0c2fe400078408ff */
[C---:B------:R-:W-:Y:S02]  /*115a0*/  @!P5 LEA R2, P3, R19.reuse, R2, 0x1 ;  /* 0x000000021302d211 */ /* 0x040fe400078608ff */
[-C--:B--2---:R-:W-:Y:S02]  /*115b0*/  @!P4 LEA.HI.X R11, R18, R0.reuse, R190, 0x1, P2 ;  /* 0x00000000120bc211 */ /* 0x084fe400010f0cbe */
[----:B------:R-:W-:-:S03]  /*115c0*/  @!P5 LEA.HI.X R3, R19, R0, R189, 0x1, P3 ;  /* 0x000000001303d211 */ /* 0x000fc600018f0cbd */
[----:B------:R3:W-:Y:S04]  /*115d0*/  @!P4 ST.E.128 desc[UR52][R10.64], RZ ;  /* 0x000000ff0a00c985 */ /* 0x0007e8000c101d34 */
[----:B------:R3:W-:Y:S02]  /*115e0*/  @!P5 ST.E.128 desc[UR52][R2.64], RZ ;  /* 0x000000ff0200d985 */ /* 0x0007e4000c101d34 */
.L_x_1129:
[----:B------:R-:W-:Y:S05]  /*115f0*/  BSYNC B1 ;  /* 0x0000000000017941 */ /* 0x000fea0003800000 */
.L_x_1128:
        /* <DEDUP_REMOVED lines=11> */
[----:B------:R3:W-:Y:S04]  /*116b0*/  @!P3 ST.E.128 desc[UR52][R10.64], RZ ;  /* 0x000000ff0a00b985 */ /* 0x0007e8000c101d34 */
[----:B------:R3:W-:Y:S02]  /*116c0*/  @!P4 ST.E.128 desc[UR52][R2.64], RZ ;  /* 0x000000ff0200c985 */ /* 0x0007e4000c101d34 */
.L_x_1131:
[----:B------:R-:W-:Y:S05]  /*116d0*/  BSYNC B1 ;  /* 0x0000000000017941 */ /* 0x000fea0003800000 */
.L_x_1130:
        /* <DEDUP_REMOVED lines=11> */
[----:B------:R3:W-:Y:S04]  /*11790*/  @!P2 ST.E.128 desc[UR52][R10.64], RZ ;  /* 0x000000ff0a00a985 */ /* 0x0007e8000c101d34 */
[----:B------:R3:W-:Y:S02]  /*117a0*/  @!P3 ST.E.128 desc[UR52][R2.64], RZ ;  /* 0x000000ff0200b985 */ /* 0x0007e4000c101d34 */
.L_x_1133:
[----:B------:R-:W-:Y:S05]  /*117b0*/  BSYNC B1 ;  /* 0x0000000000017941 */ /* 0x000fea0003800000 */
.L_x_1132:
[----:B---3--:R-:W-:Y:S01]  /*117c0*/  VIADD R3, R6, 0x60 ;  /* 0x0000006006037836 */ /* 0x008fe20000000000 */
[----:B0-----:R0:W3:Y:S04]  /*117d0*/  SHFL.IDX PT, R0, R5, 0x3, 0x181f ;  /* 0x00781f0005007f89 */ /* 0x0010e800000e0000 */
[----:B------:R-:W-:Y:S01]  /*117e0*/  ISETP.GE.AND P0, PT, R3, R9, PT ;  /* 0x000000090300720c */ /* 0x000fe20003f06270 */
[----:B-1----:R0:W1:-:S12]  /*117f0*/  SHFL.IDX PT, R2, R4, 0x3, 0x181f ;  /* 0x00781f0004027f89 */ /* 0x00205800000e0000 */
[----:B0-----:R-:W-:Y:S05]  /*11800*/  @P0 BRA `(.L_x_1125) ;  /* 0x0000000000240947 */ /* 0x001fea0003800000 */
[----:B------:R-:W-:Y:S02]  /*11810*/  ULDC UR5, c[0x0][0xac8] ;  /* 0x0002b20000057ab9 */ /* 0x000fe40000000800 */
[----:B------:R-:W-:Y:S02]  /*11820*/  ISETP.GE.AND P2, PT, R18, UR5, PT ;  /* 0x0000000512007c0c */ /* 0x000fe4000bf46270 */
[----:B------:R-:W-:-:S11]  /*11830*/  ISETP.GE.AND P3, PT, R19, UR5, PT ;  /* 0x0000000513007c0c */ /* 0x000fd6000bf66270 */
[CC--:B-12-4-:R-:W-:Y:S02]  /*11840*/  @!P2 LEA R4, P0, R18.reuse, R2.reuse, 0x1 ;  /* 0x000000021204a211 */ /* 0x0d6fe400078008ff */
[C---:B------:R-:W-:Y:S02]  /*11850*/  @!P3 LEA R2, P1, R19.reuse, R2, 0x1 ;  /* 0x000000021302b211 */ /* 0x040fe400078208ff */
[-C--:B---3--:R-:W-:Y:S02]  /*11860*/  @!P2 LEA.HI.X R5, R18, R0.reuse, R190, 0x1, P0 ;  /* 0x000000001205a211 */ /* 0x088fe400000f0cbe */
[----:B------:R-:W-:-:S03]  /*11870*/  @!P3 LEA.HI.X R3, R19, R0, R189, 0x1, P1 ;  /* 0x000000001303b211 */ /* 0x000fc600008f0cbd */
[----:B------:R0:W-:Y:S04]  /*11880*/  @!P2 ST.E.128 desc[UR52][R4.64], RZ ;  /* 0x000000ff0400a985 */ /* 0x0001e8000c101d34 */
[----:B------:R0:W-:Y:S02]  /*11890*/  @!P3 ST.E.128 desc[UR52][R2.64], RZ ;  /* 0x000000ff0200b985 */ /* 0x0001e4000c101d34 */
.L_x_1125:
[----:B------:R-:W-:Y:S05]  /*118a0*/  BSYNC B0 ;  /* 0x0000000000007941 */ /* 0x000fea0003800000 */
.L_x_1117:
[----:B------:R-:W-:Y:S02]  /*118b0*/  ULDC UR5, c[0x0][0xc38] ;  /* 0x00030e0000057ab9 */ /* 0x000fe40000000800 */
[----:B------:R-:W-:-:S06]  /*118c0*/  UISETP.GE.AND UP0, UPT, UR4, UR5, UPT ;  /* 0x000000050400728c */ /* 0x000fcc000bf06270 */
[----:B------:R-:W-:-:S13]  /*118d0*/  PLOP3.LUT P0, PT, PT, PT, UP0, 0x80, 0x0 ;  /* 0x000000000000781c */ /* 0x000fda0003f0f008 */
[----:B------:R-:W-:Y:S05]  /*118e0*/  @!P0 BRA `(.L_x_1134) ;  /* 0xfffffef000f48947 */ /* 0x000fea000383ffff */
[----:B------:R-:W-:Y:S05]  /*118f0*/  EXIT ;  /* 0x000000000000794d */ /* 0x000fea0003800000 */
.L_x_1028:
[----:B------:R-:W-:-:S08]  /*11900*/  NOP ;  /* 0x0000000000007918 */ /* 0x000fd00000000000 */
[----:B------:R-:W0:-:S00]  /*11910*/  USETMAXREG.DEALLOC.CTAPOOL 0x28 ;  /* 0x00000028000079c8 */ /* 0x000e0000080e0500 */
[----:B0-----:R-:W-:-:S06]  /*11920*/  LOP3.LUT R0, R0, 0x3, RZ, 0xc0, !PT ;  /* 0x0000000300007812 */ /* 0x001fcc00078ec0ff */
[----:B------:R-:W0:Y:S01]  /*11930*/  S2UR UR10, SR_CTAID.X ;  /* 0x00000000000a79c3 */ /* 0x000e220000002500 */
[----:B------:R-:W-:Y:S01]  /*11940*/  LOP3.LUT R19, R19, 0xfffffeff, RZ, 0xc0, !PT ;  /* 0xfffffeff13137812 */ /* 0x000fe200078ec0ff */
[----:B------:R-:W-:Y:S01]  /*11950*/  IMAD.MOV.U32 R23, RZ, RZ, RZ ;  /* 0x000000ffff177224 */ /* 0x000fe200078e00ff */
[----:B------:R1:W2:Y:S01]  /*11960*/  SHFL.IDX PT, R2, R0, RZ, 0x1f ;  /* 0x00001fff00027589 */ /* 0x0002a200000e0000 */
[----:B------:R-:W-:Y:S02]  /*11970*/  IMAD.MOV.U32 R26, RZ, RZ, 0x1 ;  /* 0x00000001ff1a7424 */ /* 0x000fe400078e00ff */
[----:B------:R-:W-:Y:S02]  /*11980*/  IMAD.MOV.U32 R36, RZ, RZ, RZ ;  /* 0x000000ffff247224 */ /* 0x000fe400078e00ff */
[----:B-1----:R-:W0:Y:S01]  /*11990*/  LDC R0, c[0x0][0xc38] ;  /* 0x00030e00ff007b82 */ /* 0x002e220000000800 */
[----:B--2---:R-:W-:-:S13]  /*119a0*/  ISETP.NE.AND P0, PT, R2, RZ, PT ;  /* 0x000000ff0200720c */ /* 0x004fda0003f05270 */
[----:B------:R-:W-:Y:S01]  /*119b0*/  @P0 LOP3.LUT R19, R19, 0x100, RZ, 0xfc, !PT ;  /* 0x0000010013130812 */ /* 0x000fe200078efcff */
[----:B------:R-:W-:Y:S06]  /*119c0*/  @P0 BAR.ARV 0x4, 0x180 ;  /* 0x0106000000000b1d */ /* 0x000fec0000002000 */
[----:B0-----:R-:W-:-:S13]  /*119d0*/  ISETP.LE.AND P0, PT, R0, UR10, PT ;  /* 0x0000000a00007c0c */ /* 0x001fda000bf03270 */
[----:B------:R-:W-:Y:S05]  /*119e0*/  @P0 BRA `(.L_x_1135) ;  /* 0x0000004000640947 */ /* 0x000fea0003800000 */
[----:B------:R-:W0:Y:S01]  /*119f0*/  S2R R5, SR_TID.X ;  /* 0x0000000000057919 */ /* 0x000e220000002100 */
[----:B------:R-:W-:Y:S01]  /*11a00*/  ULDC.64 UR6, c[0x0][0x2f0] ;  /* 0x0000bc0000067ab9 */ /* 0x000fe20000000a00 */
[----:B------:R-:W-:Y:S01]  /*11a10*/  ULDC UR9, c[0x0][0x2b8] ;  /* 0x0000ae0000097ab9 */ /* 0x000fe20000000800 */
[----:B------:R-:W-:Y:S01]  /*11a20*/  LOP3.LUT R19, R19, 0xfffffffe, RZ, 0xc0, !PT ;  /* 0xfffffffe13137812 */ /* 0x000fe200078ec0ff */
[----:B------:R-:W1:Y:S01]  /*11a30*/  S2UR UR8, SR_CgaCtaId ;  /* 0x00000000000879c3 */ /* 0x000e620000008800 */
[----:B------:R-:W-:Y:S01]  /*11a40*/  ULDC.64 UR4, c[0x0][0x418] ;  /* 0x0001060000047ab9 */ /* 0x000fe20000000a00 */
[----:B------:R-:W-:Y:S01]  /*11a50*/  ULDC UR39, c[0x0][0x288] ;  /* 0x0000a20000277ab9 */ /* 0x000fe20000000800 */
[----:B------:R-:W-:Y:S01]  /*11a60*/  UISETP.NE.U32.AND UP0, UPT, UR4, URZ, UPT ;  /* 0x0000003f0400728c */ /* 0x000fe2000bf05070 */
[----:B------:R-:W-:Y:S01]  /*11a70*/  IMAD.U32 R34, RZ, RZ, UR10 ;  /* 0x0000000aff227e24 */ /* 0x000fe2000f8e00ff */
[----:B------:R-:W-:Y:S01]  /*11a80*/  ULDC UR38, c[0x0][0x448] ;  /* 0x0001120000267ab9 */ /* 0x000fe20000000800 */
[----:B------:R-:W-:Y:S01]  /*11a90*/  ULDC UR4, c[0x0][0x424] ;  /* 0x0001090000047ab9 */ /* 0x000fe20000000800 */
[----:B------:R-:W-:Y:S01]  /*11aa0*/  UISETP.NE.AND.EX UP0, UPT, UR5, URZ, UPT, UP0 ;  /* 0x0000003f0500728c */ /* 0x000fe2000bf05300 */
[----:B------:R-:W-:Y:S01]  /*11ab0*/  IMAD.MOV.U32 R26, RZ, RZ, 0x1 ;  /* 0x00000001ff1a7424 */ /* 0x000fe200078e00ff */
[----:B------:R-:W-:Y:S01]  /*11ac0*/  UIMAD UR38, UR38, UR39, URZ ;  /* 0x00000027262672a4 */ /* 0x000fe2000f8e023f */
[----:B------:R-:W-:Y:S01]  /*11ad0*/  IMAD.MOV.U32 R36, RZ, RZ, RZ ;  /* 0x000000ffff247224 */ /* 0x000fe200078e00ff */
[----:B------:R-:W-:Y:S01]  /*11ae0*/  USEL UR4, UR4, 0x1, UP0 ;  /* 0x0000000104047887 */ /* 0x000fe20008000000 */
[----:B------:R-:W-:Y:S01]  /*11af0*/  IMAD.MOV.U32 R23, RZ, RZ, RZ ;  /* 0x000000ffff177224 */ /* 0x000fe200078e00ff */
[----:B------:R-:W-:Y:S01]  /*11b00*/  UMOV UR5, 0x400 ;  /* 0x0000040000057882 */ /* 0x000fe20000000000 */
[----:B------:R-:W-:-:S02]  /*11b10*/  ULOP3.LUT UR46, UR36, 0x2, URZ, 0xfc, !UPT ;  /* 0x00000002242e7892 */ /* 0x000fc4000f8efc3f */
[----:B------:R-:W-:Y:S01]  /*11b20*/  UIMAD UR37, UR4, UR6, URZ ;  /* 0x00000006042572a4 */ /* 0x000fe2000f8e023f */
[----:B------:R-:W-:-:S03]  /*11b30*/  ULDC UR48, c[0x0][0xc] ;  /* 0x0000030000307ab9 */ /* 0x000fc60000000800 */
[----:B------:R-:W-:Y:S02]  /*11b40*/  UIADD3 UR4, UR37, 0x7f, URZ ;  /* 0x0000007f25047890 */ /* 0x000fe4000fffe03f */
[----:B------:R-:W-:Y:S02]  /*11b50*/  UIADD3 UR47, UR37, 0x1, -UR39 ;  /* 0x00000001252f7890 */ /* 0x000fe4000fffe827 */
[----:B-1----:R-:W-:Y:S02]  /*11b60*/  ULEA UR8, UR8, UR5, 0x18 ;  /* 0x0000000508087291 */ /* 0x002fe4000f8ec03f */
[----:B------:R-:W-:Y:S01]  /*11b70*/  USHF.R.S32.HI UR5, URZ, 0x1f, UR4 ;  /* 0x0000001f3f057899 */ /* 0x000fe20008011404 */
[C---:B0-----:R-:W-:Y:S01]  /*11b80*/  IMAD.SHL.U32 R30, R5.reuse, 0x8, RZ ;  /* 0x00000008051e7824 */ /* 0x041fe200078e00ff */
[----:B------:R-:W-:Y:S02]  /*11b90*/  LOP3.LUT R4, R5, 0x7f, RZ, 0xc0, !PT ;  /* 0x0000007f05047812 */ /* 0x000fe400078ec0ff */
[----:B------:R-:W-:Y:S01]  /*11ba0*/  IMAD.U32 R16, RZ, RZ, UR8 ;  /* 0x00000008ff107e24 */ /* 0x000fe2000f8e00ff */
[----:B------:R-:W-:Y:S01]  /*11bb0*/  ULEA.HI UR5, UR5, UR4, URZ, 0x7 ;  /* 0x0000000405057291 */ /* 0x000fe2000f8f383f */
[C---:B------:R-:W-:Y:S01]  /*11bc0*/  LOP3.LUT R0, R30.reuse, 0x1f8, RZ, 0xc0, !PT ;  /* 0x000001f81e007812 */ /* 0x040fe200078ec0ff */
[----:B------:R-:W-:Y:S01]  /*11bd0*/  UIADD3 UR39, UR37, -UR39, URZ ;  /* 0x8000002725277290 */ /* 0x000fe2000fffe03f */
[----:B------:R-:W-:Y:S01]  /*11be0*/  LOP3.LUT R35, R30, 0x38, RZ, 0xc0, !PT ;  /* 0x000000381e237812 */ /* 0x000fe200078ec0ff */
[----:B------:R-:W-:Y:S01]  /*11bf0*/  USHF.R.S32.HI UR40, URZ, 0x7, UR5 ;  /* 0x000000073f287899 */ /* 0x000fe20008011405 */
[----:B------:R-:W-:-:S02]  /*11c00*/  LOP3.LUT R3, R0, 0x38, R5, 0x78, !PT ;  /* 0x0000003800037812 */ /* 0x000fc400078e7805 */
[----:B------:R-:W-:Y:S02]  /*11c10*/  LOP3.LUT R0, R35, 0x40, RZ, 0xfc, !PT ;  /* 0x0000004023007812 */ /* 0x000fe400078efcff */
[----:B------:R-:W-:Y:S02]  /*11c20*/  LOP3.LUT R30, R3, 0x200, R30, 0xf8, !PT ;  /* 0x00000200031e7812 */ /* 0x000fe400078ef81e */
[C---:B------:R-:W-:Y:S02]  /*11c30*/  ISETP.GE.AND P2, PT, R0.reuse, UR7, PT ;  /* 0x0000000700007c0c */ /* 0x040fe4000bf46270 */
[----:B------:R-:W-:Y:S01]  /*11c40*/  ISETP.GE.AND P1, PT, R0, UR9, PT ;  /* 0x0000000900007c0c */ /* 0x000fe2000bf26270 */
[----:B------:R-:W-:Y:S01]  /*11c50*/  IMAD R33, R30, 0x2, R16 ;  /* 0x000000021e217824 */ /* 0x000fe200078e0210 */
[----:B------:R-:W-:Y:S01]  /*11c60*/  ISETP.GE.AND P0, PT, R0, UR7, PT ;  /* 0x0000000700007c0c */ /* 0x000fe2000bf06270 */
[----:B------:R-:W-:Y:S01]  /*11c70*/  IMAD.SHL.U32 R0, R5, 0x10, RZ ;  /* 0x0000001005007824 */ /* 0x000fe200078e00ff */
[----:B------:R-:W-:-:S04]  /*11c80*/  SHF.R.U32.HI R37, RZ, 0x3, R4 ;  /* 0x00000003ff257819 */ /* 0x000fc80000011604 */
[----:B------:R-:W-:-:S03]  /*11c90*/  LOP3.LUT R2, R0, 0x70, RZ, 0xc0, !PT ;  /* 0x0000007000027812 */ /* 0x000fc600078ec0ff */
[----:B------:R-:W-:Y:S02]  /*11ca0*/  @P2 LOP3.LUT R19, R19, 0x1, RZ, 0xfc, !PT ;  /* 0x0000000113132812 */ /* 0x000fe400078efcff */
[----:B------:R-:W-:Y:S02]  /*11cb0*/  LOP3.LUT R0, R37, R2, RZ, 0xfc, !PT ;  /* 0x0000000225007212 */ /* 0x000fe400078efcff */
[----:B------:R-:W-:-:S04]  /*11cc0*/  LOP3.LUT R19, R19, 0xffffffbf, RZ, 0xc0, !PT ;  /* 0xffffffbf13137812 */ /* 0x000fc800078ec0ff */
[----:B------:R-:W-:Y:S02]  /*11cd0*/  @P1 LOP3.LUT R19, R19, 0x40, RZ, 0xfc, !PT ;  /* 0x0000004013131812 */ /* 0x000fe400078efcff */
[----:B------:R-:W-:Y:S02]  /*11ce0*/  ISETP.GE.AND P1, PT, R35, UR7, PT ;  /* 0x0000000723007c0c */ /* 0x000fe4000bf26270 */
[----:B------:R-:W-:-:S04]  /*11cf0*/  LOP3.LUT R19, R19, 0xfffffffb, RZ, 0xc0, !PT ;  /* 0xfffffffb13137812 */ /* 0x000fc800078ec0ff */
[----:B------:R-:W-:Y:S02]  /*11d00*/  @P0 LOP3.LUT R19, R19, 0x4, RZ, 0xfc, !PT ;  /* 0x0000000413130812 */ /* 0x000fe400078efcff */
[----:B------:R-:W-:Y:S02]  /*11d10*/  ISETP.GE.AND P0, PT, R35, UR7, PT ;  /* 0x0000000723007c0c */ /* 0x000fe4000bf06270 */
[----:B------:R-:W-:-:S04]  /*11d20*/  LOP3.LUT R19, R19, 0xfffffffd, RZ, 0xc0, !PT ;  /* 0xfffffffd13137812 */ /* 0x000fc800078ec0ff */
[----:B------:R-:W-:-:S04]  /*11d30*/  @P1 LOP3.LUT R19, R19, 0x2, RZ, 0xfc, !PT ;  /* 0x0000000213131812 */ /* 0x000fc800078efcff */
[----:B------:R-:W-:-:S04]  /*11d40*/  LOP3.LUT R19, R19, 0xfffffff7, RZ, 0xc0, !PT ;  /* 0xfffffff713137812 */ /* 0x000fc800078ec0ff */
[----:B------:R-:W-:Y:S02]  /*11d50*/  @P0 LOP3.LUT R19, R19, 0x8, RZ, 0xfc, !PT ;  /* 0x0000000813130812 */ /* 0x000fe400078efcff */
[----:B------:R-:W-:Y:S02]  /*11d60*/  ISETP.GE.AND P0, PT, R35, UR9, PT ;  /* 0x0000000923007c0c */ /* 0x000fe4000bf06270 */
[----:B------:R-:W-:-:S11]  /*11d70*/  LOP3.LUT R19, R19, 0xffffff7f, RZ, 0xc0, !PT ;  /* 0xffffff7f13137812 */ /* 0x000fd600078ec0ff */
[----:B------:R-:W-:-:S07]  /*11d80*/  @P0 LOP3.LUT R19, R19, 0x80, RZ, 0xfc, !PT ;  /* 0x0000008013130812 */ /* 0x000fce00078efcff */
.L_x_1190:
[----:B------:R-:W-:Y:S01]  /*11d90*/  ULDC UR7, c[0x0][0xc60] ;  /* 0x0003180000077ab9 */ /* 0x000fe20000000800 */
[C---:B------:R-:W-:Y:S01]  /*11da0*/  R2UR UR41, R34.reuse ;  /* 0x00000000222972ca */ /* 0x040fe200000e0000 */
[----:B------:R-:W-:Y:S01]  /*11db0*/  UISETP.NE.AND UP0, UPT, UR7, 0x1, UPT ;  /* 0x000000010700788c */ /* 0x000fe2000bf05270 */
[----:B------:R-:W-:-:S10]  /*11dc0*/  R2UR UR6, R34 ;  /* 0x00000000220672ca */ /* 0x000fd400000e0000 */
        /* <DEDUP_REMOVED lines=9> */
[----:B0----5:R-:W-:Y:S05]  /*11e60*/  @P0 BRA `(.L_x_1136) ;  /* 0x0000000000200947 */ /* 0x021fea0003800000 */
        /* <DEDUP_REMOVED lines=8> */
.L_x_1136:
[----:B------:R-:W-:Y:S01]  /*11ef0*/  ULDC UR8, c[0x0][0xc54] ;  /* 0x0003150000087ab9 */ /* 0x000fe20000000800 */
[----:B------:R-:W-:Y:S01]  /*11f00*/  UMOV UR6, UR7 ;  /* 0x0000000700067c82 */ /* 0x000fe20008000000 */
[----:B------:R-:W-:-:S11]  /*11f10*/  UISETP.NE.AND UP0, UPT, UR8, 0x1, UPT ;  /* 0x000000010800788c */ /* 0x000fd6000bf05270 */
[----:B------:R-:W-:Y:S02]  /*11f20*/  @UP0 ULDC.64 UR10, c[0x0][0xc58] ;  /* 0x00031600000a0ab9 */ /* 0x000fe40000000a00 */
[----:B------:R-:W-:-:S04]  /*11f30*/  UIMAD.WIDE.U32 UR4, UR7, UR10, URZ ;  /* 0x0000000a070472a5 */ /* 0x000fc8000f8e003f */
[----:B------:R-:W-:-:S04]  /*11f40*/  @UP0 USHF.R.U32.HI UR6, URZ, UR11, UR5 ;  /* 0x0000000b3f060299 */ /* 0x000fc80008011605 */
[----:B------:R-:W-:-:S12]  /*11f50*/  UIMAD UR4, UR6, UR8, URZ ;  /* 0x00000008060472a4 */ /* 0x000fd8000f8e023f */
.L_x_1137:
[----:B------:R-:W-:Y:S01]  /*11f60*/  ULDC UR5, c[0x0][0xc48] ;  /* 0x0003120000057ab9 */ /* 0x000fe20000000800 */
[----:B------:R-:W-:Y:S01]  /*11f70*/  ULDC.64 UR8, c[0x0][0xa28] ;  /* 0x00028a0000087ab9 */ /* 0x000fe20000000a00 */
[----:B------:R-:W-:Y:S01]  /*11f80*/  UISETP.NE.AND UP1, UPT, UR5, 0x1, UPT ;  /* 0x000000010500788c */ /* 0x000fe2000bf25270 */
[----:B------:R-:W-:Y:S01]  /*11f90*/  IMAD.MOV.U32 R32, RZ, RZ, RZ ;  /* 0x000000ffff207224 */ /* 0x000fe200078e00ff */
[----:B------:R-:W-:Y:S02]  /*11fa0*/  UIADD3 UR4, UR7, -UR4, URZ ;  /* 0x8000000407047290 */ /* 0x000fe4000fffe03f */
[----:B------:R-:W-:Y:S01]  /*11fb0*/  UISETP.NE.U32.AND UP0, UPT, UR8, URZ, UPT ;  /* 0x0000003f0800728c */ /* 0x000fe2000bf05070 */
[----:B------:R-:W-:Y:S02]  /*11fc0*/  ULDC UR5, c[0x0][0xc54] ;  /* 0x0003150000057ab9 */ /* 0x000fe40000000800 */
[----:B------:R-:W-:Y:S02]  /*11fd0*/  UIMAD UR41, UR41, UR5, UR4 ;  /* 0x00000005292972a4 */ /* 0x000fe4000f8e0204 */
[----:B------:R-:W-:-:S02]  /*11fe0*/  UISETP.NE.AND.EX UP0, UPT, UR9, URZ, UPT, UP0 ;  /* 0x0000003f0900728c */ /* 0x000fc4000bf05300 */
[----:B------:R-:W-:Y:S01]  /*11ff0*/  @UP1 ULDC UR4, c[0x0][0xc4c] ;  /* 0x0003130000041ab9 */ /* 0x000fe20000000800 */
[----:B------:R-:W-:Y:S01]  /*12000*/  @UP1 ULDC UR7, c[0x0][0xc50] ;  /* 0x0003140000071ab9 */ /* 0x000fe20000000800 */
[----:B------:R-:W-:Y:S02]  /*12010*/  UIMAD.WIDE.U32 UR4, UR41, UR4, URZ ;  /* 0x00000004290472a5 */ /* 0x000fe4000f8e003f */
[----:B------:R-:W-:Y:S01]  /*12020*/  UMOV UR42, UR41 ;  /* 0x00000029002a7c82 */ /* 0x000fe20008000000 */
[----:B------:R-:W-:Y:S01]  /*12030*/  ULOP3.LUT UR6, UR6, 0x1ffffff, URZ, 0x3c, !UPT ;  /* 0x01ffffff06067892 */ /* 0x000fe2000f8e3c3f */
[----:B------:R-:W-:Y:S01]  /*12040*/  PLOP3.LUT P0, PT, PT, PT, UP0, 0x80, 0x0 ;  /* 0x000000000000781c */ /* 0x000fe20003f0f008 */
[----:B------:R-:W-:-:S03]  /*12050*/  @UP1 USHF.R.U32.HI UR42, URZ, UR7, UR5 ;  /* 0x000000073f2a1299 */ /* 0x000fc60008011605 */
[----:B------:R-:W-:Y:S02]  /*12060*/  @UP0 ULDC.64 UR4, c[0x0][0xa28] ;  /* 0x00028a0000040ab9 */ /* 0x000fe40000000a00 */
[----:B------:R-:W-:-:S06]  /*12070*/  @UP0 UIMAD.WIDE UR4, UR42, 0x4, UR4 ;  /* 0x000000042a0408a5 */ /* 0x000fcc000f8e0204 */
[----:B------:R-:W-:Y:S01]  /*12080*/  IMAD.U32 R3, RZ, RZ, UR5 ;  /* 0x00000005ff037e24 */ /* 0x000fe2000f8e00ff */
[----:B------:R-:W-:Y:S01]  /*12090*/  ULDC UR5, c[0x0][0x448] ;  /* 0x0001120000057ab9 */ /* 0x000fe20000000800 */
[----:B------:R-:W-:Y:S01]  /*120a0*/  IMAD.U32 R2, RZ, RZ, UR4 ;  /* 0x00000004ff027e24 */ /* 0x000fe2000f8e00ff */
[----:B------:R-:W-:Y:S01]  /*120b0*/  ULDC UR4, c[0x0][0xc3c] ;  /* 0x00030f0000047ab9 */ /* 0x000fe20000000800 */
[----:B------:R-:W-:Y:S02]  /*120c0*/  UISETP.NE.AND UP2, UPT, UR5, 0x1, UPT ;  /* 0x000000010500788c */ /* 0x000fe4000bf45270 */
[----:B------:R-:W-:Y:S01]  /*120d0*/  UIADD3 UR6, UR6, UR4, URZ ;  /* 0x0000000406067290 */ /* 0x000fe2000fffe03f */
[----:B------:R0:W5:Y:S01]  /*120e0*/  @P0 LDG.E R32, desc[UR52][R2.64] ;  /* 0x0000003402200981 */ /* 0x000162000c1e1900 */
[----:B------:R-:W-:Y:S02]  /*120f0*/  UP2UR UR49, UPR, URZ, 0x4 ;  /* 0x000000043f317883 */ /* 0x000fe40008000000 */
[----:B------:R-:W-:-:S04]  /*12100*/  USHF.L.U32 UR43, UR6, 0x7, URZ ;  /* 0x00000007062b7899 */ /* 0x000fc8000800063f */
[----:B------:R-:W-:Y:S01]  /*12110*/  UIADD3 UR6, UR43, 0x7f, URZ ;  /* 0x0000007f2b067890 */ /* 0x000fe2000fffe03f */
[----:B------:R-:W-:Y:S01]  /*12120*/  @UP2 ULDC UR4, c[0x0][0x44c] ;  /* 0x0001130000042ab9 */ /* 0x000fe20000000800 */
[----:B------:R-:W-:Y:S02]  /*12130*/  @UP2 ULDC UR7, c[0x0][0x450] ;  /* 0x0001140000072ab9 */ /* 0x000fe40000000800 */
[----:B------:R-:W-:-:S04]  /*12140*/  UIMAD.WIDE.U32 UR4, UR6, UR4, URZ ;  /* 0x00000004060472a5 */ /* 0x000fc8000f8e003f */
[----:B------:R-:W-:-:S03]  /*12150*/  @UP2 USHF.R.U32.HI UR6, URZ, UR7, UR5 ;  /* 0x000000073f062299 */ /* 0x000fc60008011605 */
[----:B------:R-:W-:Y:S01]  /*12160*/  ULDC.64 UR4, c[0x0][0x9e0] ;  /* 0x0002780000047ab9 */ /* 0x000fe20000000a00 */
[----:B------:R-:W-:Y:S02]  /*12170*/  UIADD3 UR6, UR47, UR6, URZ ;  /* 0x000000062f067290 */ /* 0x000fe4000fffe03f */
[----:B------:R-:W-:Y:S02]  /*12180*/  UISETP.GE.AND UP0, UPT, UR5, 0x1, UPT ;  /* 0x000000010500788c */ /* 0x000fe4000bf06270 */
[----:B------:R-:W-:-:S04]  /*12190*/  UIADD3 UR4, UR6, UR4, URZ ;  /* 0x0000000406047290 */ /* 0x000fc8000fffe03f */
[----:B------:R-:W-:-:S13]  /*121a0*/  PLOP3.LUT P0, PT, PT, PT, UP0, 0x40, 0x0 ;  /* 0x000000000000781c */ /* 0x000fda0003f0e808 */
[----:B0-----:R-:W-:Y:S05]  /*121b0*/  @P0 BRA `(.L_x_1138) ;  /* 0x0000000000440947 */ /* 0x001fea0003800000 */
        /* <DEDUP_REMOVED lines=10> */
.L_x_1139:
[----:B------:R-:W-:-:S11]  /*12260*/  UISETP.NE.AND UP1, UPT, UR5, 0x1, UPT ;  /* 0x000000010500788c */ /* 0x000fd6000bf25270 */
[----:B------:R-:W-:Y:S02]  /*12270*/  @UP1 ULDC.64 UR10, c[0x0][0x9e8] ;  /* 0x00027a00000a1ab9 */ /* 0x000fe40000000a00 */
[----:B------:R-:W-:-:S04]  /*12280*/  UIMAD.WIDE.U32 UR6, UR8, UR10, URZ ;  /* 0x0000000a080672a5 */ /* 0x000fc8000f8e003f */
[----:B------:R-:W-:-:S12]  /*12290*/  @UP1 USHF.R.U32.HI UR8, URZ, UR11, UR7 ;  /* 0x0000000b3f081299 */ /* 0x000fd80008011607 */
.L_x_1140:
[----:B------:R-:W-:-:S04]  /*122a0*/  UIMAD UR8, UR8, UR5, UR5 ;  /* 0x00000005080872a4 */ /* 0x000fc8000f8e0205 */
[----:B------:R-:W-:-:S04]  /*122b0*/  UISETP.LT.AND UP1, UPT, UR4, UR8, UPT ;  /* 0x000000080400728c */ /* 0x000fc8000bf21270 */
[----:B------:R-:W-:-:S12]  /*122c0*/  USEL UR4, UR4, UR8, UP1 ;  /* 0x0000000804047287 */ /* 0x000fd80008800000 */
.L_x_1138:
[----:B------:R-:W-:Y:S01]  /*122d0*/  UISETP.NE.AND UP1, UPT, UR49, URZ, UPT ;  /* 0x0000003f3100728c */ /* 0x000fe2000bf25270 */
[----:B------:R-:W-:Y:S01]  /*122e0*/  PLOP3.LUT P0, PT, PT, PT, UP0, 0x40, 0x0 ;  /* 0x000000000000781c */ /* 0x000fe20003f0e808 */
[----:B------:R-:W-:-:S04]  /*122f0*/  UIADD3 UR4, UR4, 0x7f, URZ ;  /* 0x0000007f04047890 */ /* 0x000fc8000fffe03f */
[----:B------:R-:W-:-:S04]  /*12300*/  USHF.R.S32.HI UR8, URZ, 0x1f, UR4 ;  /* 0x0000001f3f087899 */ /* 0x000fc80008011404 */
[----:B------:R-:W-:Y:S01]  /*12310*/  ULEA.HI UR8, UR8, UR4, URZ, 0x7 ;  /* 0x0000000408087291 */ /* 0x000fe2000f8f383f */
[----:B------:R-:W-:Y:S01]  /*12320*/  @UP1 ULDC UR6, c[0x0][0x44c] ;  /* 0x0001130000061ab9 */ /* 0x000fe20000000800 */
[----:B------:R-:W-:Y:S01]  /*12330*/  @UP1 ULDC UR9, c[0x0][0x450] ;  /* 0x0001140000091ab9 */ /* 0x000fe20000000800 */
[----:B------:R-:W-:Y:S02]  /*12340*/  UIMAD.WIDE.U32 UR6, UR43, UR6, URZ ;  /* 0x000000062b0672a5 */ /* 0x000fe4000f8e003f */
[----:B------:R-:W-:Y:S01]  /*12350*/  UMOV UR4, UR43 ;  /* 0x0000002b00047c82 */ /* 0x000fe20008000000 */
[----:B------:R-:W-:Y:S02]  /*12360*/  USHF.R.S32.HI UR8, URZ, 0x7, UR8 ;  /* 0x000000073f087899 */ /* 0x000fe40008011408 */
[----:B------:R-:W-:Y:S02]  /*12370*/  @UP1 USHF.R.U32.HI UR4, URZ, UR9, UR7 ;  /* 0x000000093f041299 */ /* 0x000fe40008011607 */
[----:B------:R-:W-:-:S02]  /*12380*/  UISETP.LT.AND UP1, UPT, UR40, UR8, UPT ;  /* 0x000000082800728c */ /* 0x000fc4000bf21270 */
[----:B------:R-:W-:Y:S01]  /*12390*/  UIADD3 UR4, UR39, UR4, URZ ;  /* 0x0000000427047290 */ /* 0x000fe2000fffe03f */
[----:B------:R-:W-:Y:S01]  /*123a0*/  ULDC UR6, c[0x0][0x9dc] ;  /* 0x0002770000067ab9 */ /* 0x000fe20000000800 */
[----:B------:R-:W-:Y:S02]  /*123b0*/  USEL UR44, UR40, UR8, UP1 ;  /* 0x00000008282c7287 */ /* 0x000fe40008800000 */
[----:B------:R-:W-:Y:S01]  /*123c0*/  UIADD3 UR8, UR4, -UR6, URZ ;  /* 0x8000000604087290 */ /* 0x000fe2000fffe03f */
[----:B------:R-:W-:Y:S11]  /*123d0*/  @P0 BRA `(.L_x_1141) ;  /* 0x0000000000440947 */ /* 0x000ff60003800000 */
        /* <DEDUP_REMOVED lines=10> */
.L_x_1142:
[----:B------:R-:W-:-:S11]  /*12480*/  UISETP.NE.AND UP0, UPT, UR5, 0x1, UPT ;  /* 0x000000010500788c */ /* 0x000fd6000bf05270 */
[----:B------:R-:W-:Y:S02]  /*12490*/  @UP0 ULDC.64 UR10, c[0x0][0x9e8] ;  /* 0x00027a00000a0ab9 */ /* 0x000fe40000000a00 */
[----:B------:R-:W-:-:S04]  /*124a0*/  UIMAD.WIDE.U32 UR6, UR4, UR10, URZ ;  /* 0x0000000a040672a5 */ /* 0x000fc8000f8e003f */
[----:B------:R-:W-:-:S12]  /*124b0*/  @UP0 USHF.R.U32.HI UR4, URZ, UR11, UR7 ;  /* 0x0000000b3f040299 */ /* 0x000fd80008011607 */
.L_x_1143:
[----:B------:R-:W-:-:S04]  /*124c0*/  UIMAD UR4, UR4, UR5, URZ ;  /* 0x00000005040472a4 */ /* 0x000fc8000f8e023f */
[----:B------:R-:W-:-:S04]  /*124d0*/  UISETP.LT.AND UP0, UPT, UR8, UR4, UPT ;  /* 0x000000040800728c */ /* 0x000fc8000bf01270 */
[----:B------:R-:W-:-:S12]  /*124e0*/  USEL UR8, UR8, UR4, !UP0 ;  /* 0x0000000408087287 */ /* 0x000fd8000c000000 */
.L_x_1141:
[----:B------:R-:W-:Y:S01]  /*124f0*/  USHF.R.S32.HI UR4, URZ, 0x1f, UR8 ;  /* 0x0000001f3f047899 */ /* 0x000fe20008011408 */
[----:B------:R-:W-:Y:S03]  /*12500*/  BSSY B7, `(.L_x_1144) ;  /* 0x000034e000077945 */ /* 0x000fe60003800000 */
[----:B------:R-:W-:-:S04]  /*12510*/  ULEA.HI UR4, UR4, UR8, URZ, 0x7 ;  /* 0x0000000804047291 */ /* 0x000fc8000f8f383f */
[----:B------:R-:W-:-:S04]  /*12520*/  USHF.R.S32.HI UR4, URZ, 0x7, UR4 ;  /* 0x000000073f047899 */ /* 0x000fc80008011404 */
[----:B------:R-:W-:-:S04]  /*12530*/  UISETP.LT.AND UP0, UPT, URZ, UR4, UPT ;  /* 0x000000043f00728c */ /* 0x000fc8000bf01270 */
[----:B------:R-:W-:-:S04]  /*12540*/  USEL UR45, URZ, UR4, !UP0 ;  /* 0x000000043f2d7287 */ /* 0x000fc8000c000000 */
[----:B------:R-:W-:-:S06]  /*12550*/  UISETP.GT.AND UP0, UPT, UR44, UR45, UPT ;  /* 0x0000002d2c00728c */ /* 0x000fcc000bf04270 */
[----:B------:R-:W-:-:S13]  /*12560*/  PLOP3.LUT P0, PT, PT, PT, UP0, 0x80, 0x0 ;  /* 0x000000000000781c */ /* 0x000fda0003f0f008 */
[----:B------:R-:W-:Y:S05]  /*12570*/  @P0 BRA `(.L_x_1145) ;  /* 0x0000000000440947 */ /* 0x000fea0003800000 */
[----:B------:R-:W0:Y:S02]  /*12580*/  S2R R0, SR_TID.X ;  /* 0x0000000000007919 */ /* 0x000e240000002100 */
[----:B0-----:R-:W-:-:S04]  /*12590*/  LOP3.LUT R0, R0, 0x7f, RZ, 0xc0, !PT ;  /* 0x0000007f00007812 */ /* 0x001fc800078ec0ff */
[----:B------:R-:W-:-:S13]  /*125a0*/  ISETP.NE.AND P2, PT, R0, RZ, PT ;  /* 0x000000ff0000720c */ /* 0x000fda0003f45270 */
[----:B------:R-:W-:Y:S05]  /*125b0*/  @P2 BRA `(.L_x_1146) ;  /* 0x0000003400082947 */ /* 0x000fea0003800000 */
[----:B------:R-:W0:Y:S01]  /*125c0*/  S2R R7, SR_LANEID ;  /* 0x0000000000077919 */ /* 0x000e220000000000 */
[----:B------:R-:W-:Y:S01]  /*125d0*/  VOTEU.ANY UR4, UPT, PT ;  /* 0x0000000000047886 */ /* 0x000fe200038e0100 */
[----:B------:R-:W1:Y:S01]  /*125e0*/  LDC.64 R2, c[0x0][0xc80] ;  /* 0x00032000ff027b82 */ /* 0x000e620000000a00 */
[----:B------:R-:W0:Y:S08]  /*125f0*/  FLO.U32 R0, UR4 ;  /* 0x0000000400007d00 */ /* 0x000e3000080e0000 */
[----:B------:R-:W1:Y:S01]  /*12600*/  POPC R5, UR4 ;  /* 0x0000000400057d09 */ /* 0x000e620008000000 */
[----:B0-----:R-:W-:-:S13]  /*12610*/  ISETP.EQ.U32.AND P0, PT, R0, R7, PT ;  /* 0x000000070000720c */ /* 0x001fda0003f02070 */
[----:B-1----:R-:W2:Y:S01]  /*12620*/  @P0 ATOMG.E.ADD.STRONG.GPU PT, R3, desc[UR52][R2.64], R5 ;  /* 0x00000005020309a8 */ /* 0x002ea200081ee1f4 */
[----:B------:R-:W0:Y:S02]  /*12630*/  S2R R4, SR_LTMASK ;  /* 0x0000000000047919 */ /* 0x000e240000003900 */
[----:B0-----:R-:W-:-:S04]  /*12640*/  LOP3.LUT R4, R4, UR4, RZ, 0xc0, !PT ;  /* 0x0000000404047c12 */ /* 0x001fc8000f8ec0ff */
[----:B------:R-:W0:Y:S01]  /*12650*/  POPC R7, R4 ;  /* 0x0000000400077309 */ /* 0x000e220000000000 */
[----:B--2---:R-:W0:Y:S02]  /*12660*/  SHFL.IDX PT, R0, R3, R0, 0x1f ;  /* 0x00001f0003007589 */ /* 0x004e2400000e0000 */
[----:B0-----:R-:W-:Y:S01]  /*12670*/  IADD3 R34, R0, UR48, R7 ;  /* 0x0000003000227c10 */ /* 0x001fe2000fffe007 */
[----:B------:R-:W-:Y:S06]  /*12680*/  BRA `(.L_x_1146) ;  /* 0x0000003000d47947 */ /* 0x000fec0003800000 */
.L_x_1145:
[----:B------:R-:W-:Y:S01]  /*12690*/  VIADD R0, R16, 0x18400 ;  /* 0x0001840010007836 */ /* 0x000fe20000000000 */
[----:B------:R-:W-:Y:S04]  /*126a0*/  BSSY B6, `(.L_x_1147) ;  /* 0x0000013000067945 */ /* 0x000fe80003800000 */
[----:B------:R-:W-:-:S13]  /*126b0*/  LOP3.LUT P0, RZ, R0, 0x3ff, RZ, 0xc0, !PT ;  /* 0x000003ff00ff7812 */ /* 0x000fda000780c0ff */
[----:B------:R-:W-:Y:S05]  /*126c0*/  @!P0 BRA `(.L_x_1148) ;  /* 0x0000000000408947 */ /* 0x000fea0003800000 */
[----:B------:R-:W-:Y:S01]  /*126d0*/  MOV R2, 0x0 ;  /* 0x0000000000027802 */ /* 0x000fe20000000f00 */
[----:B------:R-:W-:Y:S01]  /*126e0*/  ULDC.64 UR4, c[0x4][0x80] ;  /* 0x0100200000047ab9 */ /* 0x000fe20000000a00 */
[----:B------:R-:W-:Y:S01]  /*126f0*/  ULDC.64 UR6, c[0x4][0x88] ;  /* 0x0100220000067ab9 */ /* 0x000fe20000000a00 */
[----:B------:R-:W-:Y:S02]  /*12700*/  IMAD.U32 R4, RZ, RZ, UR4 ;  /* 0x00000004ff047e24 */ /* 0x000fe4000f8e00ff */
[----:B------:R-:W-:Y:S01]  /*12710*/  IMAD.U32 R5, RZ, RZ, UR5 ;  /* 0x00000005ff057e24 */ /* 0x000fe2000f8e00ff */
[----:B------:R-:W0:Y:S01]  /*12720*/  LDC.64 R2, c[0x4][R2] ;  /* 0x0100000002027b82 */ /* 0x000e220000000a00 */
[----:B------:R-:W-:Y:S01]  /*12730*/  ULDC.64 UR4, c[0x4][0x8] ;  /* 0x0100020000047ab9 */ /* 0x000fe20000000a00 */
[----:B------:R-:W-:Y:S02]  /*12740*/  IMAD.U32 R6, RZ, RZ, UR6 ;  /* 0x00000006ff067e24 */ /* 0x000fe4000f8e00ff */
[----:B------:R-:W-:-:S02]  /*12750*/  IMAD.U32 R7, RZ, RZ, UR7 ;  /* 0x00000007ff077e24 */ /* 0x000fc4000f8e00ff */
[----:B------:R-:W-:Y:S02]  /*12760*/  IMAD.U32 R10, RZ, RZ, UR4 ;  /* 0x00000004ff0a7e24 */ /* 0x000fe4000f8e00ff */
[----:B------:R-:W-:Y:S02]  /*12770*/  IMAD.U32 R11, RZ, RZ, UR5 ;  /* 0x00000005ff0b7e24 */ /* 0x000fe4000f8e00ff */
[----:B------:R-:W-:Y:S02]  /*12780*/  IMAD.MOV.U32 R8, RZ, RZ, 0x70 ;  /* 0x00000070ff087424 */ /* 0x000fe400078e00ff */
[----:B------:R-:W-:Y:S02]  /*12790*/  IMAD.MOV.U32 R12, RZ, RZ, 0x1 ;  /* 0x00000001ff0c7424 */ /* 0x000fe400078e00ff */
[----:B------:R-:W-:-:S07]  /*127a0*/  IMAD.MOV.U32 R13, RZ, RZ, RZ ;  /* 0x000000ffff0d7224 */ /* 0x000fce00078e00ff */
[----:B------:R-:W-:-:S07]  /*127b0*/  LEPC R20, `(.L_x_1148) ;  /* 0x000000001014794e */ /* 0x000fce0000000000 */
[----:B0----5:R-:W-:Y:S05]  /*127c0*/  CALL.ABS.NOINC R2 ;  /* 0x0000000002007343 */ /* 0x021fea0003c00000 */
.L_x_1148:
[----:B------:R-:W-:Y:S05]  /*127d0*/  BSYNC B6 ;  /* 0x0000000000067941 */ /* 0x000fea0003800000 */
.L_x_1147:
        /* <DEDUP_REMOVED lines=19> */
[----:B-1---5:R-:W-:Y:S05]  /*12910*/  CALL.ABS.NOINC R2 ;  /* 0x0000000002007343 */ /* 0x022fea0003c00000 */
.L_x_1151:
[----:B------:R0:W1:Y:S01]  /*12920*/  LDC.64 R2, c[0x4][R17] ;  /* 0x0100000011027b82 */ /* 0x0000620000000a00 */
[----:B------:R-:W-:Y:S01]  /*12930*/  ULDC.64 UR4, c[0x4][0x80] ;  /* 0x0100200000047ab9 */ /* 0x000fe20000000a00 */
[----:B------:R-:W-:Y:S01]  /*12940*/  ULDC.64 UR6, c[0x4][0x88] ;  /* 0x0100220000067ab9 */ /* 0x000fe20000000a00 */
[----:B------:R-:W-:Y:S02]  /*12950*/  IMAD.U32 R4, RZ, RZ, UR4 ;  /* 0x00000004ff047e24 */ /* 0x000fe4000f8e00ff */
        /* <DEDUP_REMOVED lines=11> */
.L_x_1150:
[----:B------:R-:W-:Y:S05]  /*12a10*/  BSYNC B6 ;  /* 0x0000000000067941 */ /* 0x000fea0003800000 */
.L_x_1149:
[----:B------:R-:W-:Y:S01]  /*12a20*/  ULDC.64 UR4, c[0x0][0x9f8] ;  /* 0x00027e0000047ab9 */ /* 0x000fe20000000a00 */
[----:B------:R-:W-:Y:S01]  /*12a30*/  IMAD.U32 R29, RZ, RZ, UR42 ;  /* 0x0000002aff1d7e24 */ /* 0x000fe2000f8e00ff */
[----:B------:R-:W-:Y:S01]  /*12a40*/  UISETP.NE.U32.AND UP0, UPT, UR4, URZ, UPT ;  /* 0x0000003f0400728c */ /* 0x000fe2000bf05070 */
[----:B------:R-:W0:Y:S03]  /*12a50*/  LDC R10, c[0x0][0x430] ;  /* 0x00010c00ff0a7b82 */ /* 0x000e260000000800 */
[----:B------:R-:W-:-:S06]  /*12a60*/  UISETP.NE.AND.EX UP0, UPT, UR5, URZ, UPT, UP0 ;  /* 0x0000003f0500728c */ /* 0x000fcc000bf05300 */
[----:B------:R-:W-:-:S05]  /*12a70*/  PLOP3.LUT P0, PT, PT, PT, UP0, 0x80, 0x0 ;  /* 0x000000000000781c */ /* 0x000fca0003f0f008 */
[----:B------:R-:W-:Y:S02]  /*12a80*/  @UP0 ULDC.64 UR4, c[0x0][0x9f8] ;  /* 0x00027e0000040ab9 */ /* 0x000fe40000000a00 */
[----:B------:R-:W-:-:S06]  /*12a90*/  @UP0 UIMAD.WIDE UR4, UR42, 0x4, UR4 ;  /* 0x000000042a0408a5 */ /* 0x000fcc000f8e0204 */
[----:B------:R-:W-:Y:S01]  /*12aa0*/  IMAD.U32 R2, RZ, RZ, UR4 ;  /* 0x00000004ff027e24 */ /* 0x000fe2000f8e00ff */
[----:B------:R-:W-:Y:S01]  /*12ab0*/  ULDC UR4, c[0x0][0xc48] ;  /* 0x0003120000047ab9 */ /* 0x000fe20000000800 */
[----:B------:R-:W-:-:S05]  /*12ac0*/  IMAD.U32 R3, RZ, RZ, UR5 ;  /* 0x00000005ff037e24 */ /* 0x000fca000f8e00ff */
[----:B------:R1:W5:Y:S01]  /*12ad0*/  @P0 LDG.E R29, desc[UR52][R2.64] ;  /* 0x00000034021d0981 */ /* 0x000362000c1e1900 */
[----:B------:R-:W-:Y:S01]  /*12ae0*/  UMOV UR5, 0xffffffff ;  /* 0xffffffff00057882 */ /* 0x000fe20000000000 */
[----:B------:R-:W-:Y:S02]  /*12af0*/  IMAD.U32 R22, RZ, RZ, UR4 ;  /* 0x00000004ff167e24 */ /* 0x000fe4000f8e00ff */
[----:B------:R-:W-:Y:S05]  /*12b00*/  BRA.DIV UR5, `(.L_x_1152) ;  /* 0x0000003605d47947 */ /* 0x000fea000b800000 */
.L_x_1206:
[----:B------:R-:W2:Y:S01]  /*12b10*/  S2R R0, SR_TID.X ;  /* 0x0000000000007919 */ /* 0x000ea20000002100 */
[----:B------:R-:W-:Y:S01]  /*12b20*/  UIADD3 UR4, UR44, -0x1, URZ ;  /* 0xffffffff2c047890 */ /* 0x000fe2000fffe03f */
[----:B0-----:R-:W-:Y:S02]  /*12b30*/  ISETP.NE.AND P1, PT, R10, 0x1, PT ;  /* 0x000000010a00780c */ /* 0x001fe40003f25270 */
[----:B-----5:R-:W-:Y:S02]  /*12b40*/  SHF.R.S32.HI R31, RZ, 0x1f, R29 ;  /* 0x0000001fff1f7819 */ /* 0x020fe4000001141d */
[----:B------:R-:W-:Y:S01]  /*12b50*/  LOP3.LUT R19, R19, 0xffffffdf, RZ, 0xc0, !PT ;  /* 0xffffffdf13137812 */ /* 0x000fe200078ec0ff */
[----:B------:R-:W-:-:S04]  /*12b60*/  IMAD.U32 R6, RZ, RZ, UR4 ;  /* 0x00000004ff067e24 */ /* 0x000fc8000f8e00ff */
[----:B------:R-:W-:-:S04]  /*12b70*/  IMAD.SHL.U32 R6, R6, 0x80, RZ ;  /* 0x0000008006067824 */ /* 0x000fc800078e00ff */
[----:B-1----:R-:W0:Y:S01]  /*12b80*/  @P1 LDC R3, c[0x0][0x438] ;  /* 0x00010e00ff031b82 */ /* 0x002e220000000800 */
[----:B------:R-:W-:Y:S01]  /*12b90*/  @P1 LOP3.LUT R19, R19, 0x20, RZ, 0xfc, !PT ;  /* 0x0000002013131812 */ /* 0x000fe200078efcff */
[----:B--2---:R-:W-:-:S05]  /*12ba0*/  IMAD.SHL.U32 R0, R0, 0x10, RZ ;  /* 0x0000001000007824 */ /* 0x004fca00078e00ff */
[----:B------:R-:W-:-:S04]  /*12bb0*/  LOP3.LUT R0, R0, 0x70, RZ, 0xc0, !PT ;  /* 0x0000007000007812 */ /* 0x000fc800078ec0ff */
[----:B------:R-:W-:Y:S02]  /*12bc0*/  LOP3.LUT R5, R6, R37, R0, 0xfe, !PT ;  /* 0x0000002506057212 */ /* 0x000fe400078efe00 */
[----:B------:R-:W1:Y:S02]  /*12bd0*/  @P1 LDC R0, c[0x0][0x434] ;  /* 0x00010d00ff001b82 */ /* 0x000e640000000800 */
[C---:B------:R-:W-:Y:S01]  /*12be0*/  ISETP.GE.AND P0, PT, R5.reuse, UR37, PT ;  /* 0x0000002505007c0c */ /* 0x040fe2000bf06270 */
[----:B------:R-:W-:-:S04]  /*12bf0*/  IMAD.IADD R7, R5, 0x1, R32 ;  /* 0x0000000105077824 */ /* 0x000fc800078e0220 */
[----:B------:R-:W-:-:S08]  /*12c00*/  IMAD.MOV.U32 R11, RZ, RZ, R7 ;  /* 0x000000ffff0b7224 */ /* 0x000fd000078e0007 */
[----:B------:R-:W2:Y:S08]  /*12c10*/  @!P0 LDC.64 R8, c[0x0][0x428] ;  /* 0x00010a00ff088b82 */ /* 0x000eb00000000a00 */
[----:B------:R-:W3:Y:S01]  /*12c20*/  @!P0 LDC.64 R4, c[0x0][0x418] ;  /* 0x00010600ff048b82 */ /* 0x000ee20000000a00 */
[----:B-1----:R-:W-:-:S05]  /*12c30*/  @P1 IMAD.HI.U32 R0, R7, R0, RZ ;  /* 0x0000000007001227 */ /* 0x002fca00078e00ff */
[----:B0-----:R-:W-:-:S04]  /*12c40*/  @P1 SHF.R.U32.HI R11, RZ, R3, R0 ;  /* 0x00000003ff0b1219 */ /* 0x001fc80000011600 */
[--C-:B------:R-:W-:Y:S01]  /*12c50*/  @!P0 SHF.R.S32.HI R3, RZ, 0x1f, R11.reuse ;  /* 0x0000001fff038819 */ /* 0x100fe2000001140b */
[----:B------:R-:W-:Y:S02]  /*12c60*/  @!P0 IMAD.MOV.U32 R2, RZ, RZ, R11 ;  /* 0x000000ffff028224 */ /* 0x000fe400078e000b */
[-C--:B--2---:R-:W-:Y:S02]  /*12c70*/  @!P0 IMAD R0, R31, R8.reuse, RZ ;  /* 0x000000081f008224 */ /* 0x084fe400078e02ff */
[----:B------:R-:W-:-:S04]  /*12c80*/  @!P0 IMAD.WIDE.U32 R2, R29, R8, R2 ;  /* 0x000000081d028225 */ /* 0x000fc800078e0002 */
[----:B------:R-:W-:Y:S01]  /*12c90*/  @!P0 IMAD R9, R29, R9, R0 ;  /* 0x000000091d098224 */ /* 0x000fe200078e0200 */
[----:B---3--:R-:W-:-:S03]  /*12ca0*/  @!P0 LEA R4, P1, R2, R4, 0x2 ;  /* 0x0000000402048211 */ /* 0x008fc600078210ff */
[----:B------:R-:W-:-:S05]  /*12cb0*/  @!P0 IMAD.IADD R0, R3, 0x1, R9 ;  /* 0x0000000103008824 */ /* 0x000fca00078e0209 */
[----:B------:R-:W-:Y:S01]  /*12cc0*/  @!P0 LEA.HI.X R5, R2, R5, R0, 0x2, P1 ;  /* 0x0000000502058211 */ /* 0x000fe200008f1400 */
[----:B------:R-:W-:-:S06]  /*12cd0*/  IMAD.MOV.U32 R0, RZ, RZ, RZ ;  /* 0x000000ffff007224 */ /* 0x000fcc00078e00ff */
[----:B------:R0:W5:Y:S01]  /*12ce0*/  @!P0 LDG.E R0, desc[UR52][R4.64] ;  /* 0x0000003404008981 */ /* 0x000162000c1e1900 */
[----:B------:R-:W-:Y:S01]  /*12cf0*/  IMAD R3, RZ, RZ, -UR42 ;  /* 0x8000002aff037e24 */ /* 0x000fe2000f8e02ff */
[----:B------:R-:W-:Y:S01]  /*12d00*/  LOP3.LUT R19, R19, 0xffffffef, RZ, 0xc0, !PT ;  /* 0xffffffef13137812 */ /* 0x000fe200078ec0ff */
[----:B------:R-:W-:Y:S02]  /*12d10*/  IMAD.MOV R2, RZ, RZ, -R11 ;  /* 0x000000ffff027224 */ /* 0x000fe400078e0a0b */
[----:B------:R-:W-:Y:S02]  /*12d20*/  IMAD R22, R22, R3, UR41 ;  /* 0x0000002916167e24 */ /* 0x000fe4000f8e0203 */
[----:B------:R-:W-:Y:S02]  /*12d30*/  IMAD.U32 R24, RZ, RZ, UR4 ;  /* 0x00000004ff187e24 */ /* 0x000fe4000f8e00ff */
[----:B0-----:R-:W-:Y:S01]  /*12d40*/  IMAD.U32 R4, RZ, RZ, UR46 ;  /* 0x0000002eff047e24 */ /* 0x001fe2000f8e00ff */
[----:B------:R-:W-:Y:S01]  /*12d50*/  SHF.R.S32.HI R28, RZ, 0x1f, R22 ;  /* 0x0000001fff1c7819 */ /* 0x000fe20000011416 */
[----:B------:R-:W-:-:S03]  /*12d60*/  IMAD R5, R10, R2, R7 ;  /* 0x000000020a057224 */ /* 0x000fc600078e0207 */
[----:B------:R-:W-:-:S13]  /*12d70*/  ISETP.NE.AND P2, PT, R4, 0x3, PT ;  /* 0x000000030400780c */ /* 0x000fda0003f45270 */
[----:B------:R-:W-:Y:S01]  /*12d80*/  @P2 LOP3.LUT R19, R19, 0x10, RZ, 0xfc, !PT ;  /* 0x0000001013132812 */ /* 0x000fe200078efcff */
[----:B------:R-:W-:Y:S06]  /*12d90*/  @!P2 BRA `(.L_x_1153) ;  /* 0x000000000004a947 */ /* 0x000fec0003800000 */
[----:B------:R-:W-:Y:S01]  /*12da0*/  BPT.TRAP 0x1 ;  /* 0x000000040000795c */ /* 0x000fe20000300000 */
.L_x_1153:
[----:B------:R-:W-:Y:S01]  /*12db0*/  SHF.R.S32.HI R8, RZ, 0x1f, R5 ;  /* 0x0000001fff087819 */ /* 0x000fe20000011405 */
[----:B------:R-:W-:Y:S01]  /*12dc0*/  ULDC.64 UR4, c[0x0][0x328] ;  /* 0x0000ca0000047ab9 */ /* 0x000fe20000000a00 */
[----:B-----5:R-:W-:Y:S01]  /*12dd0*/  SHF.R.S32.HI R4, RZ, 0x1f, R0 ;  /* 0x0000001fff047819 */ /* 0x020fe20000011400 */
[----:B------:R-:W-:Y:S02]  /*12de0*/  BSSY B0, `(.L_x_1154) ;  /* 0x0000016000007945 */ /* 0x000fe40003800000 */
[----:B------:R-:W-:-:S04]  /*12df0*/  IMAD R2, R8, UR4, RZ ;  /* 0x0000000408027c24 */ /* 0x000fc8000f8e02ff */
[C---:B------:R-:W-:Y:S02]  /*12e00*/  IMAD R7, R5.reuse, UR5, R2 ;  /* 0x0000000505077c24 */ /* 0x040fe4000f8e0202 */
[----:B------:R-:W-:Y:S01]  /*12e10*/  IMAD.WIDE.U32 R2, R5, UR4, RZ ;  /* 0x0000000405027c25 */ /* 0x000fe2000f8e00ff */
[----:B------:R-:W-:-:S03]  /*12e20*/  ULDC.64 UR4, c[0x0][0x338] ;  /* 0x0000ce0000047ab9 */ /* 0x000fc60000000a00 */
[----:B------:R-:W-:Y:S02]  /*12e30*/  IMAD.IADD R3, R3, 0x1, R7 ;  /* 0x0000000103037824 */ /* 0x000fe400078e0207 */
[----:B------:R-:W-:Y:S02]  /*12e40*/  IMAD R7, R4, UR4, RZ ;  /* 0x0000000404077c24 */ /* 0x000fe4000f8e02ff */
[----:B------:R-:W-:-:S04]  /*12e50*/  IMAD.WIDE.U32 R2, R0, UR4, R2 ;  /* 0x0000000400027c25 */ /* 0x000fc8000f8e0002 */
        /* <DEDUP_REMOVED lines=8> */
[----:B------:R-:W-:Y:S02]  /*12ee0*/  IMAD.IADD R3, R3, 0x1, R7 ;  /* 0x0000000103037824 */ /* 0x000fe400078e0207 */
[----:B------:R-:W-:-:S03]  /*12ef0*/  IMAD R7, R23, 0x8, R16 ;  /* 0x0000000817077824 */ /* 0x000fc600078e0210 */
[----:B------:R-:W-:Y:S02]  /*12f00*/  LEA.HI.X R18, R2, UR5, R3, 0x1, P0 ;  /* 0x0000000502127c11 */ /* 0x000fe400080f0c03 */
[----:B------:R-:W-:-:S04]  /*12f10*/  SHF.L.U32 R2, R26, 0x1f, RZ ;  /* 0x0000001f1a027819 */ /* 0x000fc800000006ff */
[----:B------:R-:W0:Y:S02]  /*12f20*/  SYNCS.PHASECHK.TRANS64.TRYWAIT P0, [R7+URZ+0x28840], R2 ;  /* 0x02884002070075a7 */ /* 0x000e24000800017f */
[----:B0-----:R-:W-:Y:S05]  /*12f30*/  @!P0 BRA `(.L_x_1155) ;  /* 0x0000003000f48947 */ /* 0x001fea0003800000 */
.L_x_1207:
[----:B------:R-:W-:Y:S05]  /*12f40*/  BSYNC B0 ;  /* 0x0000000000007941 */ /* 0x000fea0003800000 */
.L_x_1154:
[----:B------:R-:W-:Y:S01]  /*12f50*/  ULDC.64 UR4, c[0x0][0x300] ;  /* 0x0000c00000047ab9 */ /* 0x000fe20000000a00 */
[----:B------:R-:W-:Y:S01]  /*12f60*/  IADD3 R6, -R37, UR37, -R6 ;  /* 0x0000002525067c10 */ /* 0x000fe2000fffe906 */
[----:B------:R-:W-:Y:S01]  /*12f70*/  IMAD R8, R8, UR4, RZ ;  /* 0x0000000408087c24 */ /* 0x000fe2000f8e02ff */
[----:B------:R-:W-:Y:S01]  /*12f80*/  LOP3.LUT P3, RZ, R19, 0x2, RZ, 0xc0, !PT ;  /* 0x0000000213ff7812 */ /* 0x000fe2000786c0ff */
[----:B0-----:R-:W-:Y:S01]  /*12f90*/  IMAD.WIDE.U32 R2, R5, UR4, RZ ;  /* 0x0000000405027c25 */ /* 0x001fe2000f8e00ff */
[----:B------:R-:W-:-:S03]  /*12fa0*/  LOP3.LUT P2, RZ, R19, 0x1, RZ, 0xc0, !PT ;  /* 0x0000000113ff7812 */ /* 0x000fc6000784c0ff */
        /* <DEDUP_REMOVED lines=15> */
[----:B------:R-:W-:-:S03]  /*130a0*/  IMAD R5, R23, 0x4000, R30 ;  /* 0x0000400017057824 */ /* 0x000fc600078e021e */
[----:B------:R-:W-:Y:S02]  /*130b0*/  LEA.HI.X R0, R2, UR5, R3, 0x1, P0 ;  /* 0x0000000502007c11 */ /* 0x000fe400080f0c03 */
[----:B------:R-:W-:Y:S01]  /*130c0*/  ISETP.GE.AND P0, PT, R6, 0x1, PT ;  /* 0x000000010600780c */ /* 0x000fe20003f06270 */
[----:B------:R-:W-:-:S12]  /*130d0*/  BRA.DIV UR4, `(.L_x_1156) ;  /* 0x0000003204a07947 */ /* 0x000fd8000b800000 */
[----:B------:R-:W0:Y:S01]  /*130e0*/  SHFL.IDX PT, R14, R4, RZ, 0x181f ;  /* 0x00181fff040e7589 */ /* 0x000e2200000e0000 */
[----:B------:R-:W-:-:S03]  /*130f0*/  @P0 IMAD R9, R5, 0x2, R16 ;  /* 0x0000000205090824 */ /* 0x000fc600078e0210 */
[----:B------:R-:W1:Y:S04]  /*13100*/  SHFL.IDX PT, R2, R0, RZ, 0x181f ;  /* 0x00181fff00027589 */ /* 0x000e6800000e0000 */
[----:B------:R-:W-:Y:S01]  /*13110*/  SHFL.IDX PT, R8, R0, 0x1, 0x181f ;  /* 0x00381f0000087f89 */ /* 0x000fe200000e0000 */
[----:B0-----:R-:W-:-:S05]  /*13120*/  @P0 LEA R14, P1, R35, R14, 0x1 ;  /* 0x0000000e230e0211 */ /* 0x001fca00078208ff */
[----:B-1----:R-:W-:Y:S02]  /*13130*/  @P0 IMAD.X R3, RZ, RZ, R2, P1 ;  /* 0x000000ffff030224 */ /* 0x002fe400008e0602 */
[----:B------:R-:W-:Y:S02]  /*13140*/  @P0 IMAD.MOV.U32 R2, RZ, RZ, R14 ;  /* 0x000000ffff020224 */ /* 0x000fe400078e000e */
[----:B------:R-:W0:Y:S04]  /*13150*/  SHFL.IDX PT, R14, R4, 0x1, 0x181f ;  /* 0x00381f00040e7f89 */ /* 0x000e2800000e0000 */
[----:B------:R-:W-:Y:S04]  /*13160*/  @P0 LDGSTS.E.BYPASS.LTC128B.128 [R9+0x18400], desc[UR52][R2.64], !P3 ;  /* 0x1840000002090fae */ /* 0x000fe8000d901d74 */
[----:B------:R1:W-:Y:S01]  /*13170*/  @P0 LDGSTS.E.BYPASS.LTC128B.128 [R9+0x1c400], desc[UR52][R2.64+0x80], !P2 ;  /* 0x1c40008002090fae */ /* 0x0003e2000d101d74 */
[----:B------:R-:W-:-:S13]  /*13180*/  ISETP.GE.AND P0, PT, R6, 0x11, PT ;  /* 0x000000110600780c */ /* 0x000fda0003f06270 */
[----:B------:R-:W-:Y:S01]  /*13190*/  @P0 IMAD R25, R5, 0x2, R16 ;  /* 0x0000000205190824 */ /* 0x000fe200078e0210 */
[----:B0-----:R-:W-:-:S05]  /*131a0*/  @P0 LEA R14, P1, R35, R14, 0x1 ;  /* 0x0000000e230e0211 */ /* 0x001fca00078208ff */
[----:B-1----:R-:W-:Y:S02]  /*131b0*/  @P0 IMAD.MOV.U32 R2, RZ, RZ, R14 ;  /* 0x000000ffff020224 */ /* 0x002fe400078e000e */
[----:B------:R-:W-:Y:S01]  /*131c0*/  @P0 IMAD.X R21, RZ, RZ, R8, P1 ;  /* 0x000000ffff150224 */ /* 0x000fe200008e0608 */
[----:B------:R-:W0:Y:S03]  /*131d0*/  SHFL.IDX PT, R14, R4, 0x2, 0x181f ;  /* 0x00581f00040e7f89 */ /* 0x000e2600000e0000 */
[----:B------:R-:W-:Y:S01]  /*131e0*/  @P0 IMAD.MOV.U32 R3, RZ, RZ, R21 ;  /* 0x000000ffff030224 */ /* 0x000fe200078e0015 */
[----:B------:R-:W1:Y:S04]  /*131f0*/  SHFL.IDX PT, R8, R0, 0x2, 0x181f ;  /* 0x00581f0000087f89 */ /* 0x000e6800000e0000 */
[----:B------:R-:W-:Y:S04]  /*13200*/  @P0 LDGSTS.E.BYPASS.LTC128B.128 [R25+0x18c00], desc[UR52][R2.64], !P3 ;  /* 0x18c0000002190fae */ /* 0x000fe8000d901d74 */
[----:B------:R2:W-:Y:S01]  /*13210*/  @P0 LDGSTS.E.BYPASS.LTC128B.128 [R25+0x1cc00], desc[UR52][R2.64+0x80], !P2 ;  /* 0x1cc0008002190fae */ /* 0x0005e2000d101d74 */
[----:B------:R-:W-:-:S13]  /*13220*/  ISETP.GE.AND P0, PT, R6, 0x21, PT ;  /* 0x000000210600780c */ /* 0x000fda0003f06270 */
[----:B0-----:R-:W-:Y:S01]  /*13230*/  @P0 LEA R14, P1, R35, R14, 0x1 ;  /* 0x0000000e230e0211 */ /* 0x001fe200078208ff */
[----:B------:R-:W-:-:S04]  /*13240*/  @P0 IMAD R21, R5, 0x2, R16 ;  /* 0x0000000205150824 */ /* 0x000fc800078e0210 */
[----:B--2---:R-:W-:Y:S02]  /*13250*/  @P0 IMAD.MOV.U32 R2, RZ, RZ, R14 ;  /* 0x000000ffff020224 */ /* 0x004fe400078e000e */
[----:B-1----:R-:W-:Y:S01]  /*13260*/  @P0 IMAD.X R9, RZ, RZ, R8, P1 ;  /* 0x000000ffff090224 */ /* 0x002fe200008e0608 */
        /* <DEDUP_REMOVED lines=38> */
[----:B-1----:R-:W-:Y:S02]  /*134d0*/  @P0 IMAD.X R9, RZ, RZ, R8, P1 ;  /* 0x000000ffff090224 */ /* 0x002fe400008e0608 */
[----:B--2---:R-:W-:Y:S01]  /*134e0*/  @P0 IMAD.MOV.U32 R2, RZ, RZ, R14 ;  /* 0x000000ffff020224 */ /* 0x004fe200078e000e */
[----:B------:R0:W1:Y:S01]  /*134f0*/  SHFL.IDX PT, R8, R0, 0x7, 0x181f ;  /* 0x00f81f0000087f89 */ /* 0x00006200000e0000 */
[----:B------:R-:W-:-:S03]  /*13500*/  @P0 IMAD.MOV.U32 R3, RZ, RZ, R9 ;  /* 0x000000ffff030224 */ /* 0x000fc600078e0009 */
[----:B------:R0:W2:Y:S04]  /*13510*/  SHFL.IDX PT, R14, R4, 0x7, 0x181f ;  /* 0x00f81f00040e7f89 */ /* 0x0000a800000e0000 */
[----:B------:R0:W-:Y:S04]  /*13520*/  @P0 LDGSTS.E.BYPASS.LTC128B.128 [R21+0x1b400], desc[UR52][R2.64], !P3 ;  /* 0x1b40000002150fae */ /* 0x0001e8000d901d74 */
[----:B------:R0:W-:Y:S02]  /*13530*/  @P0 LDGSTS.E.BYPASS.LTC128B.128 [R21+0x1f400], desc[UR52][R2.64+0x80], !P2 ;  /* 0x1f40008002150fae */ /* 0x0001e4000d101d74 */
.L_x_1225:
[----:B------:R-:W-:-:S13]  /*13540*/  ISETP.GE.AND P0, PT, R6, 0x71, PT ;  /* 0x000000710600780c */ /* 0x000fda0003f06270 */
[----:B0-2---:R-:W-:Y:S01]  /*13550*/  @P0 LEA R2, P1, R35, R14, 0x1 ;  /* 0x0000000e23020211 */ /* 0x005fe200078208ff */
[----:B------:R-:W-:-:S04]  /*13560*/  @P0 IMAD R5, R5, 0x2, R16 ;  /* 0x0000000205050824 */ /* 0x000fc800078e0210 */
[----:B-1----:R-:W-:-:S05]  /*13570*/  @P0 IMAD.X R3, RZ, RZ, R8, P1 ;  /* 0x000000ffff030224 */ /* 0x002fca00008e0608 */
[----:B------:R-:W-:Y:S01]  /*13580*/  @!PT LDS RZ, [RZ] ;  /* 0x00000000fffff984 */ /* 0x000fe20000000800 */
[----:B------:R-:W-:Y:S01]  /*13590*/  @!PT LDS RZ, [RZ] ;  /* 0x00000000fffff984 */ /* 0x000fe20000000800 */
[----:B------:R-:W-:Y:S01]  /*135a0*/  @!PT LDS RZ, [RZ] ;  /* 0x00000000fffff984 */ /* 0x000fe20000000800 */
[----:B------:R0:W-:Y:S04]  /*135b0*/  @P0 LDGSTS.E.BYPASS.LTC128B.128 [R5+0x1bc00], desc[UR52][R2.64], !P3 ;  /* 0x1bc0000002050fae */ /* 0x0001e8000d901d74 */
[----:B------:R0:W-:Y:S01]  /*135c0*/  @P0 LDGSTS.E.BYPASS.LTC128B.128 [R5+0x1fc00], desc[UR52][R2.64+0x80], !P2 ;  /* 0x1fc0008002050fae */ /* 0x0001e2000d101d74 */
[----:B------:R-:W-:Y:S01]  /*135d0*/  PLOP3.LUT P0, PT, PT, PT, PT, 0x80, 0x0 ;  /* 0x000000000000781c */ /* 0x000fe20003f0f070 */
[----:B------:R-:W-:-:S12]  /*135e0*/  NOP ;  /* 0x0000000000007918 */ /* 0x000fd80000000000 */
.L_x_1157:
        /* <DEDUP_REMOVED lines=11> */
.L_x_1158:
[----:B------:R-:W-:Y:S01]  /*136a0*/  VIADD R0, R16, 0x10400 ;  /* 0x0001040010007836 */ /* 0x000fe20000000000 */
[----:B------:R1:W-:Y:S06]  /*136b0*/  SYNCS.ARRIVE.TRANS64.A1T0 RZ, [R7+URZ+0x28830], RZ ;  /* 0x028830ff07ff79a7 */ /* 0x0003ec000810003f */
[----:B------:R-:W-:Y:S05]  /*136c0*/  WARPSYNC.ALL ;  /* 0x0000000000007948 */ /* 0x000fea0003800000 */
[----:B------:R-:W-:Y:S01]  /*136d0*/  BAR.SYNC.DEFER_BLOCKING 0x8, 0x180 ;  /* 0x0206000000007b1d */ /* 0x000fe20000010000 */
[----:B------:R-:W-:-:S05]  /*136e0*/  LOP3.LUT P0, RZ, R0, 0x3ff, RZ, 0xc0, !PT ;  /* 0x000003ff00ff7812 */ /* 0x000fca000780c0ff */
[----:B------:R-:W-:Y:S08]  /*136f0*/  BSSY B6, `(.L_x_1159) ;  /* 0x0000012000067945 */ /* 0x000ff00003800000 */
[----:B------:R-:W-:Y:S05]  /*13700*/  @!P0 BRA `(.L_x_1160) ;  /* 0x0000000000408947 */ /* 0x000fea0003800000 */
[----:B0-----:R-:W-:Y:S01]  /*13710*/  MOV R2, 0x0 ;  /* 0x0000000000027802 */ /* 0x001fe20000000f00 */
[----:B------:R-:W-:Y:S01]  /*13720*/  ULDC.64 UR4, c[0x4][0x80] ;  /* 0x0100200000047ab9 */ /* 0x000fe20000000a00 */
[----:B------:R-:W-:Y:S01]  /*13730*/  ULDC.64 UR6, c[0x4][0x88] ;  /* 0x0100220000067ab9 */ /* 0x000fe20000000a00 */
[----:B------:R-:W-:Y:S01]  /*13740*/  ULDC.64 UR8, c[0x4][0x20] ;  /* 0x0100080000087ab9 */ /* 0x000fe20000000a00 */
[----:B------:R-:W-:Y:S02]  /*13750*/  IMAD.U32 R4, RZ, RZ, UR4 ;  /* 0x00000004ff047e24 */ /* 0x000fe4000f8e00ff */
[----:B------:R-:W0:Y:S01]  /*13760*/  LDC.64 R2, c[0x4][R2] ;  /* 0x0100000002027b82 */ /* 0x000e220000000a00 */
[----:B------:R-:W-:Y:S02]  /*13770*/  IMAD.U32 R5, RZ, RZ, UR5 ;  /* 0x00000005ff057e24 */ /* 0x000fe4000f8e00ff */
[----:B------:R-:W-:Y:S02]  /*13780*/  IMAD.U32 R6, RZ, RZ, UR6 ;  /* 0x00000006ff067e24 */ /* 0x000fe4000f8e00ff */
[----:B-1----:R-:W-:-:S02]  /*13790*/  IMAD.U32 R7, RZ, RZ, UR7 ;  /* 0x00000007ff077e24 */ /* 0x002fc4000f8e00ff */
[----:B------:R-:W-:Y:S02]  /*137a0*/  IMAD.U32 R10, RZ, RZ, UR8 ;  /* 0x00000008ff0a7e24 */ /* 0x000fe4000f8e00ff */
[----:B------:R-:W-:Y:S02]  /*137b0*/  IMAD.U32 R11, RZ, RZ, UR9 ;  /* 0x00000009ff0b7e24 */ /* 0x000fe4000f8e00ff */
[----:B------:R-:W-:Y:S02]  /*137c0*/  IMAD.MOV.U32 R8, RZ, RZ, 0x70 ;  /* 0x00000070ff087424 */ /* 0x000fe400078e00ff */
[----:B------:R-:W-:Y:S02]  /*137d0*/  IMAD.MOV.U32 R12, RZ, RZ, 0x1 ;  /* 0x00000001ff0c7424 */ /* 0x000fe400078e00ff */
[----:B------:R-:W-:-:S07]  /*137e0*/  IMAD.MOV.U32 R13, RZ, RZ, RZ ;  /* 0x000000ffff0d7224 */ /* 0x000fce00078e00ff */
[----:B------:R-:W-:-:S07]  /*137f0*/  LEPC R20, `(.L_x_1160) ;  /* 0x000000001014794e */ /* 0x000fce0000000000 */
[----:B0-----:R-:W-:Y:S05]  /*13800*/  CALL.ABS.NOINC R2 ;  /* 0x0000000002007343 */ /* 0x001fea0003c00000 */
.L_x_1160:
[----:B------:R-:W-:Y:S05]  /*13810*/  BSYNC B6 ;  /* 0x0000000000067941 */ /* 0x000fea0003800000 */
.L_x_1159:
[----:B0-----:R-:W0:Y:S01]  /*13820*/  S2R R2, SR_TID.X ;  /* 0x0000000000027919 */ /* 0x001e220000002100 */
[----:B------:R-:W-:Y:S01]  /*13830*/  UISETP.NE.AND UP0, UPT, UR49, URZ, UPT ;  /* 0x0000003f3100728c */ /* 0x000fe2000bf05270 */
[----:B------:R-:W-:Y:S01]  /*13840*/  R2UR UR6, R28 ;  /* 0x000000001c0672ca */ /* 0x000fe200000e0000 */
[----:B------:R-:W-:Y:S01]  /*13850*/  ULDC.64 UR8, c[0x0][0x2d8] ;  /* 0x0000b60000087ab9 */ /* 0x000fe20000000a00 */
[----:B------:R-:W-:Y:S02]  /*13860*/  R2UR UR7, R22 ;  /* 0x00000000160772ca */ /* 0x000fe400000e0000 */
[C---:B------:R-:W-:Y:S02]  /*13870*/  LOP3.LUT P4, RZ, R19.reuse, 0x80, RZ, 0xc0, !PT ;  /* 0x0000008013ff7812 */ /* 0x040fe4000788c0ff */
[----:B------:R-:W-:Y:S02]  /*13880*/  PLOP3.LUT P0, PT, PT, PT, UP0, 0x80, 0x0 ;  /* 0x000000000000781c */ /* 0x000fe40003f0f008 */
[----:B------:R-:W-:-:S02]  /*13890*/  LOP3.LUT P5, RZ, R19, 0x40, RZ, 0xc0, !PT ;  /* 0x0000004013ff7812 */ /* 0x000fc400078ac0ff */
[----:B------:R-:W-:-:S03]  /*138a0*/  @UP0 ULDC UR4, c[0x0][0x44c] ;  /* 0x0001130000040ab9 */ /* 0x000fc60000000800 */
[----:B------:R-:W-:-:S04]  /*138b0*/  UIMAD UR6, UR6, UR8, URZ ;  /* 0x00000008060672a4 */ /* 0x000fc8000f8e023f */
[----:B------:R-:W-:Y:S02]  /*138c0*/  UIMAD UR7, UR7, UR9, UR6 ;  /* 0x00000009070772a4 */ /* 0x000fe4000f8e0206 */
[----:B------:R-:W-:Y:S01]  /*138d0*/  USHF.R.S32.HI UR6, URZ, 0x1f, UR42 ;  /* 0x0000001f3f067899 */ /* 0x000fe2000801142a */
[----:B0-----:R-:W-:-:S05]  /*138e0*/  IMAD.SHL.U32 R2, R2, 0x10, RZ ;  /* 0x0000001002027824 */ /* 0x001fca00078e00ff */
[----:B------:R-:W-:-:S04]  /*138f0*/  LOP3.LUT R2, R2, 0x70, RZ, 0xc0, !PT ;  /* 0x0000007002027812 */ /* 0x000fc800078ec0ff */
[----:B------:R-:W-:-:S05]  /*13900*/  LOP3.LUT R2, R37, R2, RZ, 0xfc, !PT ;  /* 0x0000000225027212 */ /* 0x000fca00078efcff */
[----:B------:R-:W-:-:S04]  /*13910*/  VIADD R0, R2, UR43 ;  /* 0x0000002b02007c36 */ /* 0x000fc80008000000 */
[----:B------:R-:W-:Y:S01]  /*13920*/  @P0 IMAD.HI.U32 R3, R0, UR4, RZ ;  /* 0x0000000400030c27 */ /* 0x000fe2000f8e00ff */
[----:B------:R-:W-:Y:S01]  /*13930*/  PLOP3.LUT P0, PT, PT, PT, UP0, 0x80, 0x0 ;  /* 0x000000000000781c */ /* 0x000fe20003f0f008 */
[----:B------:R-:W-:Y:S02]  /*13940*/  @UP0 ULDC UR4, c[0x0][0x450] ;  /* 0x0001140000040ab9 */ /* 0x000fe40000000800 */
[----:B------:R-:W-:-:S10]  /*13950*/  IMAD.MOV.U32 R2, RZ, RZ, R0 ;  /* 0x000000ffff027224 */ /* 0x000fd400078e0000 */
[----:B------:R-:W-:Y:S02]  /*13960*/  @P0 SHF.R.U32.HI R2, RZ, UR4, R3 ;  /* 0x00000004ff020c19 */ /* 0x000fe40008011603 */
[----:B------:R-:W-:-:S03]  /*13970*/  R2UR UR4, R22 ;  /* 0x00000000160472ca */ /* 0x000fc600000e0000 */
[----:B------:R-:W-:-:S10]  /*13980*/  IMAD.MOV R5, RZ, RZ, -R2 ;  /* 0x000000ffff057224 */ /* 0x000fd400078e0a02 */
[----:B------:R-:W-:-:S03]  /*13990*/  UIMAD.WIDE.U32 UR4, UR4, UR8, URZ ;  /* 0x00000008040472a5 */ /* 0x000fc6000f8e003f */
[----:B------:R-:W-:Y:S01]  /*139a0*/  ULDC.64 UR8, c[0x0][0x2e0] ;  /* 0x0000b80000087ab9 */ /* 0x000fe20000000a00 */
[----:B------:R-:W-:Y:S02]  /*139b0*/  UIADD3 UR5, UR5, UR7, URZ ;  /* 0x0000000705057290 */ /* 0x000fe4000fffe03f */
[----:B------:R-:W-:Y:S01]  /*139c0*/  UIMAD UR6, UR6, UR8, URZ ;  /* 0x00000008060672a4 */ /* 0x000fe2000f8e023f */
[----:B------:R-:W-:Y:S01]  /*139d0*/  ULDC UR7, c[0x0][0x448] ;  /* 0x0001120000077ab9 */ /* 0x000fe20000000800 */
[----:B------:R-:W-:Y:S01]  /*139e0*/  UIMAD.WIDE.U32 UR4, UR42, UR8, UR4 ;  /* 0x000000082a0472a5 */ /* 0x000fe2000f8e0004 */
[----:B------:R-:W-:Y:S01]  /*139f0*/  IMAD R5, R5, UR7, R0 ;  /* 0x0000000705057c24 */ /* 0x000fe2000f8e0200 */
[----:B------:R-:W-:Y:S01]  /*13a00*/  UIMAD UR6, UR42, UR9, UR6 ;  /* 0x000000092a0672a4 */ /* 0x000fe2000f8e0206 */
[----:B------:R-:W-:Y:S02]  /*13a10*/  SHF.R.S32.HI R0, RZ, 0x1f, R2 ;  /* 0x0000001fff007819 */ /* 0x000fe40000011402 */
[----:B------:R-:W-:Y:S01]  /*13a20*/  ULDC.64 UR8, c[0x0][0x2d0] ;  /* 0x0000b40000087ab9 */ /* 0x000fe20000000a00 */
[----:B------:R-:W-:Y:S01]  /*13a30*/  UIADD3 UR5, UR5, UR6, URZ ;  /* 0x0000000605057290 */ /* 0x000fe2000fffe03f */
[----:B------:R-:W-:-:S02]  /*13a40*/  IMAD.U32 R9, RZ, RZ, UR8 ;  /* 0x00000008ff097e24 */ /* 0x000fc4000f8e00ff */
[----:B------:R-:W-:Y:S01]  /*13a50*/  IMAD R3, R0, UR8, RZ ;  /* 0x0000000800037c24 */ /* 0x000fe2000f8e02ff */
[----:B------:R-:W-:-:S03]  /*13a60*/  SHF.R.S32.HI R0, RZ, 0x1f, R5 ;  /* 0x0000001fff007819 */ /* 0x000fc60000011405 */
[C---:B-1----:R-:W-:Y:S02]  /*13a70*/  IMAD R7, R2.reuse, UR9, R3 ;  /* 0x0000000902077c24 */ /* 0x042fe4000f8e0203 */
[----:B------:R-:W-:Y:S01]  /*13a80*/  IMAD.WIDE.U32 R2, R2, R9, UR4 ;  /* 0x0000000402027e25 */ /* 0x000fe2000f8e0009 */
        /* <DEDUP_REMOVED lines=12> */
[----:B------:R-:W-:-:S03]  /*13b50*/  VIADD R5, R37, UR43 ;  /* 0x0000002b25057c36 */ /* 0x000fc60008000000 */
[----:B------:R-:W1:Y:S01]  /*13b60*/  SHFL.IDX PT, R2, R4, RZ, 0x181f ;  /* 0x00181fff04027589 */ /* 0x000e6200000e0000 */
[C---:B------:R-:W-:Y:S01]  /*13b70*/  VIADD R7, R5.reuse, 0x10 ;  /* 0x0000001005077836 */ /* 0x040fe20000000000 */
[----:B------:R-:W-:Y:S02]  /*13b80*/  ISETP.GE.AND P0, PT, R5, UR38, PT ;  /* 0x0000002605007c0c */ /* 0x000fe4000bf06270 */
[----:B------:R-:W-:Y:S11]  /*13b90*/  SHFL.IDX PT, R6, R4, 0x1, 0x181f ;  /* 0x00381f0004067f89 */ /* 0x000ff600000e0000 */
        /* <DEDUP_REMOVED lines=13> */
[----:B------:R-:W-:-:S03]  /*13c70*/  VIADD R7, R5, 0x20 ;  /* 0x0000002005077836 */ /* 0x000fc60000000000 */
        /* <DEDUP_REMOVED lines=51> */
.L_x_1242:
[----:B------:R-:W-:-:S05]  /*13fb0*/  VIADD R5, R5, 0x70 ;  /* 0x0000007005057836 */ /* 0x000fca0000000000 */
[----:B------:R-:W-:-:S13]  /*13fc0*/  ISETP.GE.AND P0, PT, R5, UR38, PT ;  /* 0x0000002605007c0c */ /* 0x000fda000bf06270 */
[----:B0-2---:R-:W-:-:S05]  /*13fd0*/  @!P0 LEA R2, P1, R35, R14, 0x1 ;  /* 0x0000000e23028211 */ /* 0x005fca00078208ff */
[----:B-1----:R-:W-:-:S05]  /*13fe0*/  @!P0 IMAD.X R3, RZ, RZ, R6, P1 ;  /* 0x000000ffff038224 */ /* 0x002fca00008e0606 */
[----:B------:R-:W-:Y:S01]  /*13ff0*/  @!PT LDS RZ, [RZ] ;  /* 0x00000000fffff984 */ /* 0x000fe20000000800 */
[----:B------:R-:W-:Y:S01]  /*14000*/  @!PT LDS RZ, [RZ] ;  /* 0x00000000fffff984 */ /* 0x000fe20000000800 */
[----:B------:R-:W-:Y:S01]  /*14010*/  @!PT LDS RZ, [RZ] ;  /* 0x00000000fffff984 */ /* 0x000fe20000000800 */
[----:B------:R0:W-:Y:S04]  /*14020*/  @!P0 LDGSTS.E.BYPASS.LTC128B.128 [R33+0x13c00], desc[UR52][R2.64], !P4 ;  /* 0x13c0000002218fae */ /* 0x0001e8000e101d74 */
[----:B------:R0:W-:Y:S01]  /*14030*/  @!P0 LDGSTS.E.BYPASS.LTC128B.128 [R33+0x17c00], desc[UR52][R2.64+0x80], !P5 ;  /* 0x17c0008002218fae */ /* 0x0001e2000e901d74 */
[----:B------:R-:W-:Y:S01]  /*14040*/  PLOP3.LUT P0, PT, PT, PT, PT, 0x80, 0x0 ;  /* 0x000000000000781c */ /* 0x000fe20003f0f070 */
[----:B------:R-:W-:-:S12]  /*14050*/  NOP ;  /* 0x0000000000007918 */ /* 0x000fd80000000000 */
.L_x_1162:
[----:B------:R-:W-:Y:S02]  /*14060*/  PLOP3.LUT P1, PT, P1, P0, PT, 0xa2, 0x0 ;  /* 0x000000000000781c */ /* 0x000fe40000f21472 */
[----:B------:R-:W-:-:S08]  /*14070*/  @P0 R2UR P1, UR4, R16 ;  /* 0x00000000100402ca */ /* 0x000fd00000020000 */
[----:B------:R-:W-:-:S05]  /*14080*/  @P0 PLOP3.LUT P0, PT, P1, PT, PT, 0x80, 0x0 ;  /* 0x000000000000081c */ /* 0x000fca0000f0f070 */
[----:B------:R-:W-:Y:S01]  /*14090*/  @!P1 SYNCS.ARRIVE.TRANS64.RED.A0T1 RZ, [UR4+0x28800], RZ ;  /* 0x028800ffffff99a7 */ /* 0x000fe20008200404 */
[----:B------:R-:W-:Y:S07]  /*140a0*/  @!P1 ARRIVES.LDGSTSBAR.64.TRANSCNT [UR4+0x28800] ;  /* 0x02880000ff0099b0 */ /* 0x000fee0008000a84 */
[----:B------:R-:W-:Y:S05]  /*140b0*/  @P0 BRA.U.ANY `(.L_x_1162) ;  /* 0xfffffffd00e80947 */ /* 0x000fea000393ffff */
[----:B------:R-:W-:-:S05]  /*140c0*/  VIADD R36, R36, 0x1 ;  /* 0x0000000124247836 */ /* 0x000fca0000000000 */
[----:B------:R-:W-:-:S04]  /*140d0*/  LEA.HI R0, R36, R36, RZ, 0x1 ;  /* 0x0000002424007211 */ /* 0x000fc800078f08ff */
[----:B0-----:R-:W-:-:S05]  /*140e0*/  LOP3.LUT R3, R0, 0xfffffffe, RZ, 0xc0, !PT ;  /* 0xfffffffe00037812 */ /* 0x001fca00078ec0ff */
[----:B------:R-:W-:-:S05]  /*140f0*/  IMAD.IADD R3, R36, 0x1, -R3 ;  /* 0x0000000124037824 */ /* 0x000fca00078e0a03 */
[----:B------:R-:W-:Y:S01]  /*14100*/  SHF.L.U32 R3, R3, 0x1f, RZ ;  /* 0x0000001f03037819 */ /* 0x000fe200000006ff */
[----:B------:R-:W-:Y:S01]  /*14110*/  NOP ;  /* 0x0000000000007918 */ /* 0x000fe20000000000 */
[----:B------:R0:W-:Y:S01]  /*14120*/  SYNCS.ARRIVE.TRANS64.A1T0 RZ, [R16+URZ+0x28800], RZ ;  /* 0x028800ff10ff79a7 */ /* 0x0001e2000810003f */
[----:B------:R-:W-:Y:S01]  /*14130*/  BSSY B0, `(.L_x_1163) ;  /* 0x0000003000007945 */ /* 0x000fe20003800000 */
[----:B------:R-:W1:Y:S03]  /*14140*/  SYNCS.PHASECHK.TRANS64.TRYWAIT P0, [R16+URZ+0x28820], R3 ;  /* 0x02882003100075a7 */ /* 0x000e66000800017f */
[----:B01----:R-:W-:Y:S05]  /*14150*/  @!P0 BRA `(.L_x_1164) ;  /* 0x0000003400888947 */ /* 0x003fea0003800000 */
.L_x_1243:
[----:B------:R-:W-:Y:S05]  /*14160*/  BSYNC B0 ;  /* 0x0000000000007941 */ /* 0x000fea0003800000 */
.L_x_1163:
[----:B------:R-:W-:-:S04]  /*14170*/  UIADD3 UR4, UR44, -0x2, URZ ;  /* 0xfffffffe2c047890 */ /* 0x000fc8000fffe03f */
[----:B------:R-:W-:-:S06]  /*14180*/  UISETP.GE.AND UP0, UPT, UR4, UR45, UPT ;  /* 0x0000002d0400728c */ /* 0x000fcc000bf06270 */
[----:B------:R-:W-:-:S13]  /*14190*/  PLOP3.LUT P0, PT, PT, PT, UP0, 0x40, 0x0 ;  /* 0x000000000000781c */ /* 0x000fda0003f0e808 */
[----:B------:R-:W-:Y:S05]  /*141a0*/  @P0 BRA `(.L_x_1165) ;  /* 0x00000010001c0947 */ /* 0x000fea0003800000 */
[----:B------:R-:W-:Y:S01]  /*141b0*/  BSSY B0, `(.L_x_1165) ;  /* 0x0000106000007945 */ /* 0x000fe20003800000 */
[----:B------:R-:W-:Y:S02]  /*141c0*/  IMAD.MOV.U32 R10, RZ, RZ, R23 ;  /* 0x000000ffff0a7224 */ /* 0x000fe400078e0017 */
[----:B------:R-:W-:Y:S02]  /*141d0*/  IMAD.MOV.U32 R20, RZ, RZ, R26 ;  /* 0x000000ffff147224 */ /* 0x000fe400078e001a */
[----:B------:R-:W-:Y:S02]  /*141e0*/  IMAD.MOV.U32 R27, RZ, RZ, R24 ;  /* 0x000000ffff1b7224 */ /* 0x000fe400078e0018 */
[----:B------:R-:W-:-:S07]  /*141f0*/  IMAD.U32 R6, RZ, RZ, UR4 ;  /* 0x00000004ff067e24 */ /* 0x000fce000f8e00ff */
.L_x_1178:
[----:B0-----:R-:W0:Y:S01]  /*14200*/  LDC R3, c[0x0][0x430] ;  /* 0x00010c00ff037b82 */ /* 0x001e220000000800 */
[----:B------:R-:W1:Y:S01]  /*14210*/  S2R R0, SR_TID.X ;  /* 0x0000000000007919 */ /* 0x000e620000002100 */
[----:B------:R-:W-:Y:S01]  /*14220*/  IMAD R7, R6, 0x80, R37 ;  /* 0x0000008006077824 */ /* 0x000fe200078e0225 */
[----:B------:R-:W-:Y:S05]  /*14230*/  YIELD ;  /* 0x0000000000007946 */ /* 0x000fea0003800000 */
[----:B------:R-:W-:Y:S01]  /*14240*/  ULDC.64 UR4, c[0x0][0x428] ;  /* 0x00010a0000047ab9 */ /* 0x000fe20000000a00 */
[----:B------:R-:W-:Y:S01]  /*14250*/  VIADD R23, R10, 0x1 ;  /* 0x000000010a177836 */ /* 0x000fe20000000000 */
        /* <DEDUP_REMOVED lines=32> */
.L_x_1166:
[----:B------:R-:W-:Y:S01]  /*14460*/  IMAD R6, R23, 0x8, R16 ;  /* 0x0000000817067824 */ /* 0x000fe200078e0210 */
[----:B------:R-:W-:Y:S01]  /*14470*/  SHF.L.U32 R3, R26, 0x1f, RZ ;  /* 0x0000001f1a037819 */ /* 0x000fe200000006ff */
[----:B------:R-:W-:Y:S03]  /*14480*/  BSSY B1, `(.L_x_1167) ;  /* 0x0000003000017945 */ /* 0x000fe60003800000 */
[----:B------:R-:W0:Y:S02]  /*14490*/  SYNCS.PHASECHK.TRANS64.TRYWAIT P0, [R6+URZ+0x28840], R3 ;  /* 0x02884003060075a7 */ /* 0x000e24000800017f */
[----:B0-----:R-:W-:Y:S05]  /*144a0*/  @!P0 BRA `(.L_x_1168) ;  /* 0x0000003000c88947 */ /* 0x001fea0003800000 */
.L_x_1244:
[----:B------:R-:W-:Y:S05]  /*144b0*/  BSYNC B1 ;  /* 0x0000000000017941 */ /* 0x000fea0003800000 */
.L_x_1167:
[----:B------:R-:W-:Y:S01]  /*144c0*/  SHF.R.S32.HI R21, RZ, 0x1f, R4 ;  /* 0x0000001fff157819 */ /* 0x000fe20000011404 */
[----:B------:R-:W-:Y:S01]  /*144d0*/  ULDC.64 UR4, c[0x0][0x300] ;  /* 0x0000c00000047ab9 */ /* 0x000fe20000000a00 */
[----:B------:R-:W-:Y:S01]  /*144e0*/  LOP3.LUT P2, RZ, R19, 0x2, RZ, 0xc0, !PT ;  /* 0x0000000213ff7812 */ /* 0x000fe2000784c0ff */
[----:B------:R-:W-:Y:S01]  /*144f0*/  IMAD R7, R23, 0x4000, R30 ;  /* 0x0000400017077824 */ /* 0x000fe200078e021e */
[----:B------:R-:W-:Y:S01]  /*14500*/  LOP3.LUT P1, RZ, R19, 0x1, RZ, 0xc0, !PT ;  /* 0x0000000113ff7812 */ /* 0x000fe2000782c0ff */
[----:B0-----:R-:W-:-:S04]  /*14510*/  IMAD R3, R21, UR4, RZ ;  /* 0x0000000415037c24 */ /* 0x001fc8000f8e02ff */
        /* <DEDUP_REMOVED lines=21> */
[----:B------:R-:W1:Y:S04]  /*14670*/  SHFL.IDX PT, R3, R9, RZ, 0x181f ;  /* 0x00181fff09037589 */ /* 0x000e6800000e0000 */
[----:B------:R-:W-:Y:S01]  /*14680*/  SHFL.IDX PT, R14, R8, 0x7, 0x181f ;  /* 0x00f81f00080e7f89 */ /* 0x000fe200000e0000 */
        /* <DEDUP_REMOVED lines=39> */
[----:B------:R0:W-:Y:S04]  /*14900*/  LDGSTS.E.BYPASS.LTC128B.128 [R7+0x1b400], desc[UR52][R2.64], !P2 ;  /* 0x1b40000002077fae */ /* 0x0001e8000d101d74 */
[----:B--2---:R0:W-:Y:S02]  /*14910*/  LDGSTS.E.BYPASS.LTC128B.128 [R7+0x1f400], desc[UR52][R2.64+0x80], !P1 ;  /* 0x1f40008002077fae */ /* 0x0041e4000c901d74 */
.L_x_1262:
[----:B0-----:R-:W-:-:S05]  /*14920*/  IADD3 R2, P0, R14, R5, RZ ;  /* 0x000000050e027210 */ /* 0x001fca0007f1e0ff */
        /* <DEDUP_REMOVED lines=8> */
.L_x_1170:
        /* <DEDUP_REMOVED lines=11> */
.L_x_1171:
[----:B------:R0:W-:Y:S01]  /*14a60*/  SYNCS.ARRIVE.TRANS64.A1T0 RZ, [R6+URZ+0x28830], RZ ;  /* 0x028830ff06ff79a7 */ /* 0x0001e2000810003f */
[----:B------:R-:W-:Y:S05]  /*14a70*/  @!P2 BRA `(.L_x_1172) ;  /* 0x000000000004a947 */ /* 0x000fea0003800000 */
[----:B------:R-:W-:Y:S01]  /*14a80*/  BPT.TRAP 0x1 ;  /* 0x000000040000795c */ /* 0x000fe20000300000 */
.L_x_1172:
[----:B------:R-:W-:Y:S01]  /*14a90*/  SHF.L.U32 R3, R20, 0x1f, RZ ;  /* 0x0000001f14037819 */ /* 0x000fe200000006ff */
[----:B0-----:R-:W-:Y:S01]  /*14aa0*/  IMAD R6, R10, 0x8, R16 ;  /* 0x000000080a067824 */ /* 0x001fe200078e0210 */
[----:B------:R-:W-:Y:S03]  /*14ab0*/  BSSY B1, `(.L_x_1173) ;  /* 0x0000003000017945 */ /* 0x000fe60003800000 */
[----:B------:R-:W0:Y:S02]  /*14ac0*/  SYNCS.PHASECHK.TRANS64.TRYWAIT P0, [R6+URZ+0x28860], R3 ;  /* 0x02886003060075a7 */ /* 0x000e24000800017f */
[----:B0-----:R-:W-:Y:S05]  /*14ad0*/  @!P0 BRA `(.L_x_1174) ;  /* 0x0000003400988947 */ /* 0x001fea0003800000 */
.L_x_1263:
[----:B------:R-:W-:Y:S05]  /*14ae0*/  BSYNC B1 ;  /* 0x0000000000017941 */ /* 0x000fea0003800000 */
.L_x_1173:
[----:B------:R-:W-:Y:S01]  /*14af0*/  IMAD.MOV.U32 R8, RZ, RZ, -0x80 ;  /* 0xffffff80ff087424 */ /* 0x000fe200078e00ff */
[----:B------:R-:W-:Y:S01]  /*14b00*/  UMOV UR4, 0xffffffff ;  /* 0xffffffff00047882 */ /* 0x000fe20000000000 */
[C---:B------:R-:W-:Y:S01]  /*14b10*/  LOP3.LUT P2, RZ, R19.reuse, 0x8, RZ, 0xc0, !PT ;  /* 0x0000000813ff7812 */ /* 0x040fe2000784c0ff */
[----:B------:R-:W-:Y:S01]  /*14b20*/  IMAD R7, R10, 0x4000, R30 ;  /* 0x000040000a077824 */ /* 0x000fe200078e021e */
[----:B------:R-:W-:Y:S01]  /*14b30*/  LOP3.LUT P1, RZ, R19, 0x4, RZ, 0xc0, !PT ;  /* 0x0000000413ff7812 */ /* 0x000fe2000782c0ff */
[----:B------:R-:W-:-:S04]  /*14b40*/  IMAD R8, R27, R8, UR37 ;  /* 0x000000251b087e24 */ /* 0x000fc8000f8e0208 */
[----:B------:R-:W-:Y:S01]  /*14b50*/  IMAD.IADD R8, R8, 0x1, -R37 ;  /* 0x0000000108087824 */ /* 0x000fe200078e0a25 */
[----:B------:R-:W-:Y:S07]  /*14b60*/  BRA.DIV UR4, `(.L_x_1175) ;  /* 0x0000003604887947 */ /* 0x000fee000b800000 */
[----:B------:R-:W1:Y:S01]  /*14b70*/  SHFL.IDX PT, R14, R17, RZ, 0x181f ;  /* 0x00181fff110e7589 */ /* 0x000e6200000e0000 */
[----:B------:R-:W-:-:S03]  /*14b80*/  IMAD R7, R7, 0x2, R16 ;  /* 0x0000000207077824 */ /* 0x000fc600078e0210 */
        /* <DEDUP_REMOVED lines=57> */
.L_x_1281:
[----:B0-2---:R-:W-:Y:S01]  /*14f20*/  IADD3 R2, P0, R14, R5, RZ ;  /* 0x000000050e027210 */ /* 0x005fe20007f1e0ff */
        /* <DEDUP_REMOVED lines=28> */
.L_x_1176:
        /* <DEDUP_REMOVED lines=11> */
.L_x_1177:
[C---:B------:R-:W-:Y:S01]  /*151a0*/  ISETP.GT.AND P0, PT, R24.reuse, UR45, PT ;  /* 0x0000002d18007c0c */ /* 0x040fe2000bf04270 */
[----:B------:R0:W-:Y:S01]  /*151b0*/  SYNCS.ARRIVE.TRANS64.A1T0 RZ, [R6+URZ+0x28850], RZ ;  /* 0x028850ff06ff79a7 */ /* 0x0001e2000810003f */
[----:B------:R-:W-:Y:S02]  /*151c0*/  IMAD.MOV.U32 R10, RZ, RZ, R23 ;  /* 0x000000ffff0a7224 */ /* 0x000fe400078e0017 */
[----:B------:R-:W-:Y:S02]  /*151d0*/  IMAD.MOV.U32 R20, RZ, RZ, R26 ;  /* 0x000000ffff147224 */ /* 0x000fe400078e001a */
[----:B------:R-:W-:Y:S02]  /*151e0*/  IMAD.MOV.U32 R27, RZ, RZ, R24 ;  /* 0x000000ffff1b7224 */ /* 0x000fe400078e0018 */
[----:B0-----:R-:W-:-:S05]  /*151f0*/  VIADD R6, R24, 0xffffffff ;  /* 0xffffffff18067836 */ /* 0x001fca0000000000 */
[----:B------:R-:W-:Y:S05]  /*15200*/  @P0 BRA `(.L_x_1178) ;  /* 0xffffffec00fc0947 */ /* 0x000fea000383ffff */
[----:B------:R-:W-:Y:S05]  /*15210*/  BSYNC B0 ;  /* 0x0000000000007941 */ /* 0x000fea0003800000 */
.L_x_1165:
        /* <DEDUP_REMOVED lines=8> */
[----:B------:R-:W1:Y:S08]  /*152a0*/  FLO.U32 R0, UR4 ;  /* 0x0000000400007d00 */ /* 0x000e7000080e0000 */
[----:B------:R-:W0:Y:S01]  /*152b0*/  POPC R5, UR4 ;  /* 0x0000000400057d09 */ /* 0x000e220008000000 */
[----:B-1----:R-:W-:-:S13]  /*152c0*/  ISETP.EQ.U32.AND P0, PT, R0, R7, PT ;  /* 0x000000070000720c */ /* 0x002fda0003f02070 */
[----:B0-----:R-:W2:Y:S01]  /*152d0*/  @P0 ATOMG.E.ADD.STRONG.GPU PT, R3, desc[UR52][R2.64], R5 ;  /* 0x00000005020309a8 */ /* 0x001ea200081ee1f4 */
[----:B------:R-:W0:Y:S02]  /*152e0*/  S2R R4, SR_LTMASK ;  /* 0x0000000000047919 */ /* 0x000e240000003900 */
[----:B0-----:R-:W-:-:S04]  /*152f0*/  LOP3.LUT R4, R4, UR4, RZ, 0xc0, !PT ;  /* 0x0000000404047c12 */ /* 0x001fc8000f8ec0ff */
[----:B------:R-:W0:Y:S01]  /*15300*/  POPC R7, R4 ;  /* 0x0000000400077309 */ /* 0x000e220000000000 */
[----:B--2---:R-:W0:Y:S02]  /*15310*/  SHFL.IDX PT, R0, R3, R0, 0x1f ;  /* 0x00001f0003007589 */ /* 0x004e2400000e0000 */
[----:B0-----:R-:W-:-:S07]  /*15320*/  IADD3 R34, R0, UR48, R7 ;  /* 0x0000003000227c10 */ /* 0x001fce000fffe007 */
.L_x_1180:
[----:B------:R-:W-:Y:S05]  /*15330*/  BSYNC B0 ;  /* 0x0000000000007941 */ /* 0x000fea0003800000 */
.L_x_1179:
[----:B------:R-:W-:-:S05]  /*15340*/  IMAD.U32 R0, RZ, RZ, UR46 ;  /* 0x0000002eff007e24 */ /* 0x000fca000f8e00ff */
[----:B------:R-:W-:-:S13]  /*15350*/  ISETP.NE.AND P0, PT, R0, 0x3, PT ;  /* 0x000000030000780c */ /* 0x000fda0003f05270 */
[----:B------:R-:W-:Y:S05]  /*15360*/  @!P0 BRA `(.L_x_1181) ;  /* 0x0000000000048947 */ /* 0x000fea0003800000 */
[----:B------:R-:W-:Y:S01]  /*15370*/  BPT.TRAP 0x1 ;  /* 0x000000040000795c */ /* 0x000fe20000300000 */
.L_x_1181:
[----:B------:R-:W-:Y:S01]  /*15380*/  IMAD R4, R23, 0x8, R16 ;  /* 0x0000000817047824 */ /* 0x000fe200078e0210 */
[----:B0-----:R-:W-:Y:S01]  /*15390*/  SHF.L.U32 R3, R26, 0x1f, RZ ;  /* 0x0000001f1a037819 */ /* 0x001fe200000006ff */
[----:B------:R-:W-:Y:S01]  /*153a0*/  IMAD.MOV.U32 R5, RZ, RZ, -0x80 ;  /* 0xffffff80ff057424 */ /* 0x000fe200078e00ff */
[----:B------:R-:W-:Y:S02]  /*153b0*/  BSSY B0, `(.L_x_1182) ;  /* 0x0000004000007945 */ /* 0x000fe40003800000 */
[----:B------:R-:W0:Y:S01]  /*153c0*/  SYNCS.PHASECHK.TRANS64.TRYWAIT P0, [R4+URZ+0x28860], R3 ;  /* 0x02886003040075a7 */ /* 0x000e22000800017f */
[----:B------:R-:W-:Y:S01]  /*153d0*/  IMAD R24, R24, R5, UR37 ;  /* 0x0000002518187e24 */ /* 0x000fe2000f8e0205 */
[----:B0-----:R-:W-:Y:S06]  /*153e0*/  @!P0 BRA `(.L_x_1183) ;  /* 0x0000003400d48947 */ /* 0x001fec0003800000 */
.L_x_1282:
[----:B------:R-:W-:Y:S05]  /*153f0*/  BSYNC B0 ;  /* 0x0000000000007941 */ /* 0x000fea0003800000 */
.L_x_1182:
[----:B------:R-:W-:Y:S01]  /*15400*/  UMOV UR4, 0xffffffff ;  /* 0xffffffff00047882 */ /* 0x000fe20000000000 */
[----:B------:R-:W-:Y:S01]  /*15410*/  LOP3.LUT P3, RZ, R19, 0x8, RZ, 0xc0, !PT ;  /* 0x0000000813ff7812 */ /* 0x000fe2000786c0ff */
[----:B------:R-:W-:Y:S01]  /*15420*/  IMAD R7, R23, 0x4000, R30 ;  /* 0x0000400017077824 */ /* 0x000fe200078e021e */
[----:B------:R-:W-:Y:S01]  /*15430*/  LOP3.LUT P1, RZ, R19, 0x4, RZ, 0xc0, !PT ;  /* 0x0000000413ff7812 */ /* 0x000fe2000782c0ff */
[----:B------:R-:W-:Y:S01]  /*15440*/  IMAD.IADD R5, R24, 0x1, -R37 ;  /* 0x0000000118057824 */ /* 0x000fe200078e0a25 */
[----:B------:R-:W-:Y:S11]  /*15450*/  BRA.DIV UR4, `(.L_x_1184) ;  /* 0x0000003604cc7947 */ /* 0x000ff6000b800000 */
[----:B------:R-:W1:Y:S01]  /*15460*/  SHFL.IDX PT, R14, R17, RZ, 0x181f ;  /* 0x00181fff110e7589 */ /* 0x000e6200000e0000 */
[----:B------:R-:W-:-:S03]  /*15470*/  IMAD.SHL.U32 R6, R35, 0x2, RZ ;  /* 0x0000000223067824 */ /* 0x000fc600078e00ff */
[----:B------:R-:W0:Y:S02]  /*15480*/  SHFL.IDX PT, R0, R18, RZ, 0x181f ;  /* 0x00181fff12007589 */ /* 0x000e2400000e0000 */
[----:B-1----:R-:W-:Y:S02]  /*15490*/  IADD3 R2, P0, R14, R6, RZ ;  /* 0x000000060e027210 */ /* 0x002fe40007f1e0ff */
[----:B------:R-:W1:Y:S03]  /*154a0*/  SHFL.IDX PT, R14, R17, 0x1, 0x181f ;  /* 0x00381f00110e7f89 */ /* 0x000e6600000e0000 */
[----:B0-----:R-:W-:Y:S01]  /*154b0*/  IMAD.X R3, RZ, RZ, R0, P0 ;  /* 0x000000ffff037224 */ /* 0x001fe200000e0600 */
[----:B------:R-:W-:Y:S01]  /*154c0*/  ISETP.LT.OR P0, PT, R5, 0x1, P3 ;  /* 0x000000010500780c */ /* 0x000fe20001f01670 */
[----:B------:R-:W-:Y:S02]  /*154d0*/  IMAD R0, R7, 0x2, R16 ;  /* 0x0000000207007824 */ /* 0x000fe400078e0210 */
[----:B------:R-:W0:Y:S10]  /*154e0*/  SHFL.IDX PT, R7, R18, 0x1, 0x181f ;  /* 0x00381f0012077f89 */ /* 0x000e3400000e0000 */
        /* <DEDUP_REMOVED lines=44> */
[----:B------:R1:W2:Y:S03]  /*157b0*/  SHFL.IDX PT, R14, R17, 0x7, 0x181f ;  /* 0x00f81f00110e7f89 */ /* 0x0002a600000e0000 */
[----:B0-----:R-:W-:Y:S01]  /*157c0*/  IMAD.X R3, RZ, RZ, R7, P0 ;  /* 0x000000ffff037224 */ /* 0x001fe200000e0607 */
[----:B------:R-:W-:Y:S01]  /*157d0*/  ISETP.LT.OR P0, PT, R5, 0x61, P3 ;  /* 0x000000610500780c */ /* 0x000fe20001f01670 */
[----:B------:R1:W3:-:S12]  /*157e0*/  SHFL.IDX PT, R7, R18, 0x7, 0x181f ;  /* 0x00f81f0012077f89 */ /* 0x0002d800000e0000 */
[----:B------:R1:W-:Y:S01]  /*157f0*/  LDGSTS.E.BYPASS.LTC128B.128 [R0+0x3400], desc[UR52][R2.64], !P0 ;  /* 0x0340000002007fae */ /* 0x0003e2000c101d74 */
[----:B------:R-:W-:-:S13]  /*15800*/  ISETP.LT.OR P0, PT, R5, 0x61, P1 ;  /* 0x000000610500780c */ /* 0x000fda0000f01670 */
[----:B--23--:R1:W-:Y:S02]  /*15810*/  LDGSTS.E.BYPASS.LTC128B.128 [R0+0x7400], desc[UR52][R2.64+0x80], !P0 ;  /* 0x0740008002007fae */ /* 0x00c3e4000c101d74 */
.L_x_1300:
        /* <DEDUP_REMOVED lines=11> */
.L_x_1185:
        /* <DEDUP_REMOVED lines=11> */
.L_x_1186:
[----:B------:R0:W-:Y:S01]  /*15980*/  SYNCS.ARRIVE.TRANS64.A1T0 RZ, [R4+URZ+0x28850], RZ ;  /* 0x028850ff04ff79a7 */ /* 0x0001e2000810003f */
[----:B------:R-:W-:-:S05]  /*15990*/  VIADD R23, R23, 0x1 ;  /* 0x0000000117177836 */ /* 0x000fca0000000000 */
[----:B------:R-:W-:-:S04]  /*159a0*/  ISETP.NE.AND P0, PT, R23, 0x2, PT ;  /* 0x000000021700780c */ /* 0x000fc80003f05270 */
[----:B------:R-:W-:Y:S02]  /*159b0*/  SEL R3, RZ, 0x1, P0 ;  /* 0x00000001ff037807 */ /* 0x000fe40000000000 */
[----:B------:R-:W-:Y:S02]  /*159c0*/  SEL R23, R23, RZ, P0 ;  /* 0x000000ff17177207 */ /* 0x000fe40000000000 */
[----:B0-----:R-:W-:-:S07]  /*159d0*/  LOP3.LUT R26, R26, R3, RZ, 0x3c, !PT ;  /* 0x000000031a1a7212 */ /* 0x001fce00078e3cff */
.L_x_1146:
[----:B------:R-:W-:Y:S05]  /*159e0*/  BSYNC B7 ;  /* 0x0000000000077941 */ /* 0x000fea0003800000 */
.L_x_1144:
[----:B------:R-:W-:-:S13]  /*159f0*/  LOP3.LUT P0, RZ, R19, 0x100, RZ, 0xc0, !PT ;  /* 0x0000010013ff7812 */ /* 0x000fda000780c0ff */
[----:B------:R-:W-:Y:S05]  /*15a00*/  @!P0 BRA `(.L_x_1187) ;  /* 0x0000000000248947 */ /* 0x000fea0003800000 */
[----:B------:R-:W-:Y:S05]  /*15a10*/  WARPSYNC.ALL ;  /* 0x0000000000007948 */ /* 0x000fea0003800000 */
[----:B------:R-:W0:Y:S08]  /*15a20*/  S2UR UR5, SR_CgaCtaId ;  /* 0x00000000000579c3 */ /* 0x000e300000008800 */
[----:B------:R-:W-:Y:S06]  /*15a30*/  BAR.SYNC.DEFER_BLOCKING 0x5, 0x180 ;  /* 0x0146000000007b1d */ /* 0x000fec0000010000 */
[----:B------:R-:W-:-:S02]  /*15a40*/  UMOV UR4, 0x400 ;  /* 0x0000040000047882 */ /* 0x000fc40000000000 */
[----:B0-----:R-:W-:-:S06]  /*15a50*/  ULEA UR4, UR5, UR4, 0x18 ;  /* 0x0000000405047291 */ /* 0x001fcc000f8ec03f */
[----:B------:R-:W-:-:S05]  /*15a60*/  IMAD.U32 R16, RZ, RZ, UR4 ;  /* 0x00000004ff107e24 */ /* 0x000fca000f8e00ff */
[----:B------:R0:W1:Y:S01]  /*15a70*/  LDS R34, [R16+0x288d0] ;  /* 0x0288d00010227984 */ /* 0x0000620000000800 */
[----:B------:R-:W-:Y:S06]  /*15a80*/  BAR.ARV 0x4, 0x180 ;  /* 0x0106000000007b1d */ /* 0x000fec0000002000 */
[----:B------:R-:W-:Y:S05]  /*15a90*/  BRA `(.L_x_1188) ;  /* 0x00000000002c7947 */ /* 0x000fea0003800000 */
.L_x_1187:
[----:B------:R-:W-:-:S03]  /*15aa0*/  UMOV UR4, 0xffffffff ;  /* 0xffffffff00047882 */ /* 0x000fc60000000000 */
[----:B------:R-:W-:Y:S05]  /*15ab0*/  BRA.DIV UR4, `(.L_x_1189) ;  /* 0x0000003a04ec7947 */ /* 0x000fea000b800000 */
[----:B------:R0:W1:Y:S02]  /*15ac0*/  SHFL.IDX PT, R14, R34, RZ, 0x1f ;  /* 0x00001fff220e7589 */ /* 0x00006400000e0000 */
.L_x_1303:
[----:B------:R-:W2:Y:S01]  /*15ad0*/  @!P2 S2R R3, SR_CgaCtaId ;  /* 0x000000000003a919 */ /* 0x000ea20000008800 */
[----:B------:R-:W-:Y:S05]  /*15ae0*/  WARPSYNC.ALL ;  /* 0x0000000000007948 */ /* 0x000fea0003800000 */
[----:B------:R-:W-:Y:S01]  /*15af0*/  BAR.SYNC.DEFER_BLOCKING 0x4, 0x180 ;  /* 0x0106000000007b1d */ /* 0x000fe20000010000 */
[----:B------:R-:W-:-:S04]  /*15b00*/  @!P2 MOV R0, 0x400 ;  /* 0x000004000000a802 */ /* 0x000fc80000000f00 */
[----:B--2---:R-:W-:-:S05]  /*15b10*/  @!P2 LEA R16, R3, R0, 0x18 ;  /* 0x000000000310a211 */ /* 0x004fca00078ec0ff */
[----:B------:R0:W-:Y:S02]  /*15b20*/  @!P2 STS [R16+0x288d0], R34 ;  /* 0x0288d0221000a388 */ /* 0x0001e40000000800 */
[----:B01----:R-:W-:Y:S01]  /*15b30*/  IMAD.MOV.U32 R34, RZ, RZ, R14 ;  /* 0x000000ffff227224 */ /* 0x003fe200078e000e */
[----:B------:R-:W-:Y:S06]  /*15b40*/  BAR.ARV 0x5, 0x180 ;  /* 0x0146000000007b1d */ /* 0x000fec0000002000 */
.L_x_1188:
[----:B------:R-:W-:Y:S02]  /*15b50*/  ULDC UR4, c[0x0][0xc38] ;  /* 0x00030e0000047ab9 */ /* 0x000fe40000000800 */
[----:B-1----:R-:W-:-:S13]  /*15b60*/  ISETP.GE.AND P0, PT, R34, UR4, PT ;  /* 0x0000000422007c0c */ /* 0x002fda000bf06270 */
[----:B------:R-:W-:Y:S05]  /*15b70*/  @!P0 BRA `(.L_x_1190) ;  /* 0xffffffc000848947 */ /* 0x000fea000383ffff */
.L_x_1135:
[----:B------:R-:W1:Y:S01]  /*15b80*/  S2R R5, SR_CgaCtaId ;  /* 0x0000000000057919 */ /* 0x000e620000008800 */
[----:B------:R-:W-:Y:S01]  /*15b90*/  VIADD R36, R36, 0x1 ;  /* 0x0000000124247836 */ /* 0x000fe20000000000 */
[----:B------:R-:W-:Y:S01]  /*15ba0*/  MOV R2, 0x400 ;  /* 0x0000040000027802 */ /* 0x000fe20000000f00 */
[----:B------:R-:W-:Y:S03]  /*15bb0*/  BSSY B0, `(.L_x_1191) ;  /* 0x0000008000007945 */ /* 0x000fe60003800000 */
[----:B------:R-:W-:-:S04]  /*15bc0*/  LEA.HI R0, R36, R36, RZ, 0x1 ;  /* 0x0000002424007211 */ /* 0x000fc800078f08ff */
[----:B------:R-:W-:-:S05]  /*15bd0*/  LOP3.LUT R3, R0, 0xfffffffe, RZ, 0xc0, !PT ;  /* 0xfffffffe00037812 */ /* 0x000fca00078ec0ff */
[----:B------:R-:W-:-:S05]  /*15be0*/  IMAD.IADD R0, R36, 0x1, -R3 ;  /* 0x0000000124007824 */ /* 0x000fca00078e0a03 */
[----:B------:R-:W-:Y:S02]  /*15bf0*/  SHF.L.U32 R0, R0, 0x1f, RZ ;  /* 0x0000001f00007819 */ /* 0x000fe400000006ff */
[----:B-1----:R-:W-:-:S04]  /*15c00*/  LEA R4, R5, R2, 0x18 ;  /* 0x0000000205047211 */ /* 0x002fc800078ec0ff */
[----:B------:R-:W1:Y:S02]  /*15c10*/  SYNCS.PHASECHK.TRANS64.TRYWAIT P0, [R4+URZ+0x28820], R0 ;  /* 0x02882000040075a7 */ /* 0x000e64000800017f */
[----:B-1----:R-:W-:Y:S05]  /*15c20*/  @!P0 BRA `(.L_x_1192) ;  /* 0x0000003800b88947 */ /* 0x002fea0003800000 */
.L_x_1304:
[----:B------:R-:W-:Y:S05]  /*15c30*/  BSYNC B0 ;  /* 0x0000000000007941 */ /* 0x000fea0003800000 */
.L_x_1191:
[----:B------:R-:W-:-:S03]  /*15c40*/  UMOV UR4, 0xffffffff ;  /* 0xffffffff00047882 */ /* 0x000fc60000000000 */
[----:B------:R-:W-:Y:S05]  /*15c50*/  BRA.DIV UR4, `(.L_x_1193) ;  /* 0x0000003a04c07947 */ /* 0x000fea000b800000 */
[----:B-1----:R-:W1:Y:S02]  /*15c60*/  S2R R0, SR_TID.X ;  /* 0x0000000000007919 */ /* 0x002e640000002100 */
[----:B-1----:R-:W-:-:S04]  /*15c70*/  SHF.R.U32.HI R0, RZ, 0x5, R0 ;  /* 0x00000005ff007819 */ /* 0x002fc80000011600 */
[----:B------:R-:W-:-:S05]  /*15c80*/  LOP3.LUT R0, R0, 0x3, RZ, 0xc0, !PT ;  /* 0x0000000300007812 */ /* 0x000fca00078ec0ff */
[----:B------:R1:W2:Y:S02]  /*15c90*/  SHFL.IDX PT, R14, R0, RZ, 0x1f ;  /* 0x00001fff000e7589 */ /* 0x0002a400000e0000 */
.L_x_1307:
[----:B--2---:R-:W-:Y:S01]  /*15ca0*/  ISETP.NE.AND P0, PT, R14, RZ, PT ;  /* 0x000000ff0e00720c */ /* 0x004fe20003f05270 */
[----:B------:R-:W-:-:S12]  /*15cb0*/  BSSY B0, `(.L_x_1194) ;  /* 0x0000024000007945 */ /* 0x000fd80003800000 */
[----:B------:R-:W-:Y:S05]  /*15cc0*/  @P0 BRA `(.L_x_1195) ;  /* 0x0000000000880947 */ /* 0x000fea0003800000 */
[----:B------:R-:W-:-:S03]  /*15cd0*/  UMOV UR4, 0xffffffff ;  /* 0xffffffff00047882 */ /* 0x000fc60000000000 */
[----:B------:R-:W-:Y:S05]  /*15ce0*/  BRA.DIV UR4, `(.L_x_1196) ;  /* 0x0000003a04d07947 */ /* 0x000fea000b800000 */
[----:B------:R-:W-:-:S13]  /*15cf0*/  ELECT P6, URZ, PT ;  /* 0x00000000003f782f */ /* 0x000fda00038c0000 */
.L_x_1310:
[----:B------:R-:W-:Y:S05]  /*15d00*/  @!P6 BRA `(.L_x_1195) ;  /* 0x000000000078e947 */ /* 0x000fea0003800000 */
[----:B------:R-:W-:-:S06]  /*15d10*/  ULOP3.LUT UR4, UR36, 0x2, URZ, 0xfc, !UPT ;  /* 0x0000000224047892 */ /* 0x000fcc000f8efc3f */
[----:B-1----:R-:W-:-:S05]  /*15d20*/  IMAD.U32 R0, RZ, RZ, UR4 ;  /* 0x00000004ff007e24 */ /* 0x002fca000f8e00ff */
[----:B------:R-:W-:-:S13]  /*15d30*/  ISETP.NE.AND P0, PT, R0, 0x3, PT ;  /* 0x000000030000780c */ /* 0x000fda0003f05270 */
[----:B------:R-:W-:Y:S05]  /*15d40*/  @!P0 BRA `(.L_x_1197) ;  /* 0x0000000000048947 */ /* 0x000fea0003800000 */
[----:B------:R-:W-:Y:S01]  /*15d50*/  BPT.TRAP 0x1 ;  /* 0x000000040000795c */ /* 0x000fe20000300000 */
.L_x_1197:
[C---:B------:R-:W-:Y:S01]  /*15d60*/  IMAD R5, R23.reuse, 0x8, R4 ;  /* 0x0000000817057824 */ /* 0x040fe200078e0204 */
[----:B------:R-:W-:Y:S01]  /*15d70*/  SHF.L.U32 R0, R26, 0x1f, RZ ;  /* 0x0000001f1a007819 */ /* 0x000fe200000006ff */
[----:B------:R-:W-:-:S03]  /*15d80*/  VIADD R23, R23, 0x1 ;  /* 0x0000000117177836 */ /* 0x000fc60000000000 */
[----:B------:R-:W1:Y:S02]  /*15d90*/  SYNCS.PHASECHK.TRANS64.TRYWAIT P1, [R5+URZ+0x28840], R0 ;  /* 0x02884000050075a7 */ /* 0x000e64000802017f */
[----:B------:R-:W-:-:S04]  /*15da0*/  ISETP.NE.AND P2, PT, R23, 0x2, PT ;  /* 0x000000021700780c */ /* 0x000fc80003f45270 */
[----:B------:R-:W-:Y:S01]  /*15db0*/  SEL R3, RZ, 0x1, P2 ;  /* 0x00000001ff037807 */ /* 0x000fe20001000000 */
[----:B-1----:R-:W-:Y:S08]  /*15dc0*/  @!P1 BRA `(.L_x_1198) ;  /* 0x0000003800b89947 */ /* 0x002ff00003800000 */
.L_x_1311:
[----:B------:R-:W-:Y:S02]  /*15dd0*/  SEL R23, R23, RZ, P2 ;  /* 0x000000ff17177207 */ /* 0x000fe40001000000 */
[----:B------:R-:W-:Y:S01]  /*15de0*/  LOP3.LUT R2, R26, R3, RZ, 0x3c, !PT ;  /* 0x000000031a027212 */ /* 0x000fe200078e3cff */
[----:B------:R-:W-:Y:S06]  /*15df0*/  @!P0 BRA `(.L_x_1199) ;  /* 0x0000000000048947 */ /* 0x000fec0003800000 */
[----:B------:R-:W-:Y:S01]  /*15e00*/  BPT.TRAP 0x1 ;  /* 0x000000040000795c */ /* 0x000fe20000300000 */
.L_x_1199:
[----:B------:R-:W-:Y:S01]  /*15e10*/  IMAD R23, R23, 0x8, R4 ;  /* 0x0000000817177824 */ /* 0x000fe200078e0204 */
[----:B------:R-:W-:-:S04]  /*15e20*/  SHF.L.U32 R2, R2, 0x1f, RZ ;  /* 0x0000001f02027819 */ /* 0x000fc800000006ff */
[----:B------:R-:W2:Y:S02]  /*15e30*/  SYNCS.PHASECHK.TRANS64.TRYWAIT P1, [R23+URZ+0x28840], R2 ;  /* 0x02884002170075a7 */ /* 0x000ea4000802017f */
[----:B--2---:R-:W-:Y:S05]  /*15e40*/  @!P1 BRA `(.L_x_1200) ;  /* 0x0000003800ac9947 */ /* 0x004fea0003800000 */
.L_x_1312:
[----:B------:R-:W-:Y:S05]  /*15e50*/  @!P0 BRA `(.L_x_1201) ;  /* 0x0000000000048947 */ /* 0x000fea0003800000 */
[----:B------:R-:W-:Y:S01]  /*15e60*/  BPT.TRAP 0x1 ;  /* 0x000000040000795c */ /* 0x000fe20000300000 */
.L_x_1201:
[----:B------:R-:W3:Y:S02]  /*15e70*/  SYNCS.PHASECHK.TRANS64.TRYWAIT P1, [R5+URZ+0x28860], R0 ;  /* 0x02886000050075a7 */ /* 0x000ee4000802017f */
[----:B---3--:R-:W-:Y:S05]  /*15e80*/  @!P1 BRA `(.L_x_1202) ;  /* 0x0000003800b09947 */ /* 0x008fea0003800000 */
.L_x_1313:
[----:B------:R-:W-:Y:S05]  /*15e90*/  @!P0 BRA `(.L_x_1203) ;  /* 0x0000000000048947 */ /* 0x000fea0003800000 */
[----:B------:R-:W-:Y:S01]  /*15ea0*/  BPT.TRAP 0x1 ;  /* 0x000000040000795c */ /* 0x000fe20000300000 */
.L_x_1203:
[----:B----4-:R4:W0:Y:S02]  /*15eb0*/  SYNCS.PHASECHK.TRANS64.TRYWAIT P0, [R23+URZ+0x28860], R2 ;  /* 0x02886002170075a7 */ /* 0x010824000800017f */
[----:B0-----:R-:W-:Y:S05]  /*15ec0*/  @!P0 NANOSLEEP.SYNCS 0x989680 ;  /* 0x009896800000895d */ /* 0x001fea0003900000 */
[----:B------:R-:W0:Y:S02]  /*15ed0*/  @!P0 SYNCS.PHASECHK.TRANS64 P0, [R23+URZ+0x28860], R2 ;  /* 0x02886002170085a7 */ /* 0x000e24000800007f */
[----:B0-----:R-:W-:Y:S05]  /*15ee0*/  @!P0 BRA `(.L_x_1203) ;  /* 0xfffffffc00f08947 */ /* 0x001fea000383ffff */
.L_x_1195:
[----:B------:R-:W-:Y:S05]  /*15ef0*/  BSYNC B0 ;  /* 0x0000000000007941 */ /* 0x000fea0003800000 */
.L_x_1194:
[----:B------:R-:W-:Y:S05]  /*15f00*/  EXIT ;  /* 0x000000000000794d */ /* 0x000fea0003800000 */
.L_x_1040:
[----:B0-----:R-:W-:-:S04]  /*15f10*/  IMAD.U32 R3, RZ, RZ, UR41 ;  /* 0x00000029ff037e24 */ /* 0x001fc8000f8e00ff */
[----:B------:R0:W1:Y:S03]  /*15f20*/  SYNCS.PHASECHK.TRANS64.TRYWAIT P1, [R3+URZ+0x28800], R0 ;  /* 0x02880000030075a7 */ /* 0x000066000802017f */
[----:B-1----:R-:W-:Y:S05]  /*15f30*/  @!P1 NANOSLEEP.SYNCS 0x989680 ;  /* 0x009896800000995d */ /* 0x002fea0003900000 */
[----:B------:R-:W1:Y:S02]  /*15f40*/  @!P1 SYNCS.PHASECHK.TRANS64 P1, [R3+URZ+0x28800], R0 ;  /* 0x02880000030095a7 */ /* 0x000e64000802007f */
[----:B-1----:R-:W-:Y:S05]  /*15f50*/  @!P1 BRA `(.L_x_1040) ;  /* 0xfffffffc00ec9947 */ /* 0x002fea000383ffff */
[----:B------:R-:W-:Y:S05]  /*15f60*/  BRA `(.L_x_1204) ;  /* 0xfffffeb800907947 */ /* 0x000fea000383ffff */
.L_x_1044:
[----:B-1----:R1:W2:Y:S02]  /*15f70*/  SYNCS.PHASECHK.TRANS64.TRYWAIT P1, [R9+URZ+0x28830], R0 ;  /* 0x02883000090075a7 */ /* 0x0022a4000802017f */
[----:B--2---:R-:W-:Y:S05]  /*15f80*/  @!P1 NANOSLEEP.SYNCS 0x989680 ;  /* 0x009896800000995d */ /* 0x004fea0003900000 */
[----:B------:R-:W2:Y:S02]  /*15f90*/  @!P1 SYNCS.PHASECHK.TRANS64 P1, [R9+URZ+0x28830], R0 ;  /* 0x02883000090095a7 */ /* 0x000ea4000802007f */
[----:B--2---:R-:W-:Y:S05]  /*15fa0*/  @!P1 BRA `(.L_x_1044) ;  /* 0xfffffffc00f09947 */ /* 0x004fea000383ffff */
[----:B------:R-:W-:Y:S05]  /*15fb0*/  BRA `(.L_x_1043) ;  /* 0xfffffeb800ac7947 */ /* 0x000fea000383ffff */
.L_x_1061:
[----:B-1----:R-:W-:-:S04]  /*15fc0*/  IMAD.U32 R7, RZ, RZ, UR6 ;  /* 0x00000006ff077e24 */ /* 0x002fc8000f8e00ff */
[----:B------:R1:W2:Y:S03]  /*15fd0*/  SYNCS.PHASECHK.TRANS64.TRYWAIT P1, [R7+URZ+0x28830], R6 ;  /* 0x02883006070075a7 */ /* 0x0002a6000802017f */
[----:B--2---:R-:W-:Y:S05]  /*15fe0*/  @!P1 NANOSLEEP.SYNCS 0x989680 ;  /* 0x009896800000995d */ /* 0x004fea0003900000 */
[----:B------:R-:W2:Y:S02]  /*15ff0*/  @!P1 SYNCS.PHASECHK.TRANS64 P1, [R7+URZ+0x28830], R6 ;  /* 0x02883006070095a7 */ /* 0x000ea4000802007f */
[----:B--2---:R-:W-:Y:S05]  /*16000*/  @!P1 BRA `(.L_x_1061) ;  /* 0xfffffffc00ec9947 */ /* 0x004fea000383ffff */
[----:B------:R-:W-:Y:S05]  /*16010*/  BRA `(.L_x_1058) ;  /* 0xfffffef4008c7947 */ /* 0x000fea000383ffff */
.L_x_1065:
[----:B-1----:R-:W-:-:S04]  /*16020*/  IMAD.U32 R7, RZ, RZ, UR6 ;  /* 0x00000006ff077e24 */ /* 0x002fc8000f8e00ff */
[----:B------:R1:W2:Y:S03]  /*16030*/  SYNCS.PHASECHK.TRANS64.TRYWAIT P1, [R7+URZ+0x28850], R6 ;  /* 0x02885006070075a7 */ /* 0x0002a6000802017f */
[----:B--2---:R-:W-:Y:S05]  /*16040*/  @!P1 NANOSLEEP.SYNCS 0x989680 ;  /* 0x009896800000995d */ /* 0x004fea0003900000 */
[----:B------:R-:W2:Y:S02]  /*16050*/  @!P1 SYNCS.PHASECHK.TRANS64 P1, [R7+URZ+0x28850], R6 ;  /* 0x02885006070095a7 */ /* 0x000ea4000802007f */
[----:B--2---:R-:W-:Y:S05]  /*16060*/  @!P1 BRA `(.L_x_1065) ;  /* 0xfffffffc00ec9947 */ /* 0x004fea000383ffff */
[----:B------:R-:W-:Y:S05]  /*16070*/  BRA `(.L_x_1062) ;  /* 0xfffffef800587947 */ /* 0x000fea000383ffff */
.L_x_1084:
[----:B-1----:R-:W-:-:S04]  /*16080*/  IMAD.U32 R6, RZ, RZ, UR6 ;  /* 0x00000006ff067e24 */ /* 0x002fc8000f8e00ff */
[----:B------:R1:W2:Y:S03]  /*16090*/  SYNCS.PHASECHK.TRANS64.TRYWAIT P1, [R6+URZ+0x28830], R3 ;  /* 0x02883003060075a7 */ /* 0x0002a6000802017f */
[----:B--2---:R-:W-:Y:S05]  /*160a0*/  @!P1 NANOSLEEP.SYNCS 0x989680 ;  /* 0x009896800000995d */ /* 0x004fea0003900000 */
[----:B------:R-:W2:Y:S02]  /*160b0*/  @!P1 SYNCS.PHASECHK.TRANS64 P1, [R6+URZ+0x28830], R3 ;  /* 0x02883003060095a7 */ /* 0x000ea4000802007f */
[----:B--2---:R-:W-:Y:S05]  /*160c0*/  @!P1 BRA `(.L_x_1084) ;  /* 0xfffffffc00ec9947 */ /* 0x004fea000383ffff */
[----:B------:R-:W-:Y:S05]  /*160d0*/  BRA `(.L_x_1081) ;  /* 0xffffff30004c7947 */ /* 0x000fea000383ffff */
.L_x_1088:
[----:B-1----:R-:W-:-:S04]  /*160e0*/  IMAD.U32 R6, RZ, RZ, UR6 ;  /* 0x00000006ff067e24 */ /* 0x002fc8000f8e00ff */
[----:B------:R1:W2:Y:S03]  /*160f0*/  SYNCS.PHASECHK.TRANS64.TRYWAIT P1, [R6+URZ+0x28850], R3 ;  /* 0x02885003060075a7 */ /* 0x0002a6000802017f */
[----:B--2---:R-:W-:Y:S05]  /*16100*/  @!P1 NANOSLEEP.SYNCS 0x989680 ;  /* 0x009896800000995d */ /* 0x004fea0003900000 */
[----:B------:R-:W2:Y:S02]  /*16110*/  @!P1 SYNCS.PHASECHK.TRANS64 P1, [R6+URZ+0x28850], R3 ;  /* 0x02885003060095a7 */ /* 0x000ea4000802007f */
[----:B--2---:R-:W-:Y:S05]  /*16120*/  @!P1 BRA `(.L_x_1088) ;  /* 0xfffffffc00ec9947 */ /* 0x004fea000383ffff */
[----:B------:R-:W-:Y:S05]  /*16130*/  BRA `(.L_x_1085) ;  /* 0xffffff3400187947 */ /* 0x000fea000383ffff */
.L_x_1096:
[----:B-1----:R-:W-:-:S04]  /*16140*/  IMAD.U32 R7, RZ, RZ, UR6 ;  /* 0x00000006ff077e24 */ /* 0x002fc8000f8e00ff */
[----:B------:R1:W2:Y:S03]  /*16150*/  SYNCS.PHASECHK.TRANS64.TRYWAIT P1, [R7+URZ+0x28830], R6 ;  /* 0x02883006070075a7 */ /* 0x0002a6000802017f */
[----:B--2---:R-:W-:Y:S05]  /*16160*/  @!P1 NANOSLEEP.SYNCS 0x989680 ;  /* 0x009896800000995d */ /* 0x004fea0003900000 */
[----:B------:R-:W2:Y:S02]  /*16170*/  @!P1 SYNCS.PHASECHK.TRANS64 P1, [R7+URZ+0x28830], R6 ;  /* 0x02883006070095a7 */ /* 0x000ea4000802007f */
[----:B--2---:R-:W-:Y:S05]  /*16180*/  @!P1 BRA `(.L_x_1096) ;  /* 0xfffffffc00ec9947 */ /* 0x004fea000383ffff */
[----:B------:R-:W-:Y:S05]  /*16190*/  BRA `(.L_x_1093) ;  /* 0xffffff5800407947 */ /* 0x000fea000383ffff */
.L_x_1100:
[----:B-1----:R-:W-:-:S04]  /*161a0*/  IMAD.U32 R7, RZ, RZ, UR6 ;  /* 0x00000006ff077e24 */ /* 0x002fc8000f8e00ff */
[----:B------:R1:W2:Y:S03]  /*161b0*/  SYNCS.PHASECHK.TRANS64.TRYWAIT P1, [R7+URZ+0x28850], R6 ;  /* 0x02885006070075a7 */ /* 0x0002a6000802017f */
[----:B--2---:R-:W-:Y:S05]  /*161c0*/  @!P1 NANOSLEEP.SYNCS 0x989680 ;  /* 0x009896800000995d */ /* 0x004fea0003900000 */
[----:B------:R-:W2:Y:S02]  /*161d0*/  @!P1 SYNCS.PHASECHK.TRANS64 P1, [R7+URZ+0x28850], R6 ;  /* 0x02885006070095a7 */ /* 0x000ea4000802007f */
[----:B--2---:R-:W-:Y:S05]  /*161e0*/  @!P1 BRA `(.L_x_1100) ;  /* 0xfffffffc00ec9947 */ /* 0x004fea000383ffff */
[----:B------:R-:W-:Y:S05]  /*161f0*/  BRA `(.L_x_1097) ;  /* 0xffffff5c00007947 */ /* 0x000fea000383ffff */
.L_x_1115:
[----:B-1----:R-:W-:-:S04]  /*16200*/  IMAD.U32 R4, RZ, RZ, UR5 ;  /* 0x00000005ff047e24 */ /* 0x002fc8000f8e00ff */
[----:B------:R1:W2:Y:S03]  /*16210*/  SYNCS.PHASECHK.TRANS64.TRYWAIT P1, [R4+URZ+0x28850], R3 ;  /* 0x02885003040075a7 */ /* 0x0002a6000802017f */
[----:B--2---:R-:W-:Y:S05]  /*16220*/  @!P1 NANOSLEEP.SYNCS 0x989680 ;  /* 0x009896800000995d */ /* 0x004fea0003900000 */
[----:B------:R-:W2:Y:S02]  /*16230*/  @!P1 SYNCS.PHASECHK.TRANS64 P1, [R4+URZ+0x28850], R3 ;  /* 0x02885003040095a7 */ /* 0x000ea4000802007f */
[----:B--2---:R-:W-:Y:S05]  /*16240*/  @!P1 BRA `(.L_x_1115) ;  /* 0xfffffffc00ec9947 */ /* 0x004fea000383ffff */
[----:B------:R-:W-:Y:S05]  /*16250*/  BRA `(.L_x_1114) ;  /* 0xffffff90002c7947 */ /* 0x000fea000383ffff */
.L_x_1152:
[----:B------:R-:W2:Y:S01]  /*16260*/  S2R R17, SR_TID.X ;  /* 0x0000000000117919 */ /* 0x000ea20000002100 */
[----:B------:R-:W-:Y:S02]  /*16270*/  IMAD.MOV.U32 R12, RZ, RZ, RZ ;  /* 0x000000ffff0c7224 */ /* 0x000fe400078e00ff */
[----:B------:R-:W-:Y:S02]  /*16280*/  IMAD.MOV.U32 R11, RZ, RZ, 0x1f ;  /* 0x0000001fff0b7424 */ /* 0x000fe400078e00ff */
[----:B------:R-:W-:Y:S01]  /*16290*/  IMAD.MOV.U32 R15, RZ, RZ, -0x1 ;  /* 0xffffffffff0f7424 */ /* 0x000fe200078e00ff */
[----:B--2---:R-:W-:-:S04]  /*162a0*/  SHF.R.U32.HI R17, RZ, 0x5, R17 ;  /* 0x00000005ff117819 */ /* 0x004fc80000011611 */
[----:B------:R-:W-:-:S05]  /*162b0*/  LOP3.LUT R17, R17, 0x3, RZ, 0xc0, !PT ;  /* 0x0000000311117812 */ /* 0x000fca00078ec0ff */
[----:B------:R-:W-:-:S07]  /*162c0*/  IMAD.MOV.U32 R13, RZ, RZ, R17 ;  /* 0x000000ffff0d7224 */ /* 0x000fce00078e0011 */
[----:B01---5:R-:W-:Y:S05]  /*162d0*/  WARPSYNC.COLLECTIVE R15, `(.L_x_1205) ;  /* 0x000000000f087348 */ /* 0x023fea0003c00000 */
[----:B------:R2:W3:Y:S02]  /*162e0*/  SHFL.IDX P6, R14, R13, R12, R11 ;  /* 0x0000000c0d0e7389 */ /* 0x0004e400000c000b */
[----:B0123-5:R-:W-:Y:S01]  /*162f0*/  ENDCOLLECTIVE ;  /* 0x000000000000791b */ /* 0x02ffe20003800000 */
.L_x_1205:
[----:B------:R-:W-:Y:S05]  /*16300*/  BRA `(.L_x_1206) ;  /* 0xffffffc800007947 */ /* 0x000fea000383ffff */
.L_x_1155:
[----:B0-----:R0:W1:Y:S02]  /*16310*/  SYNCS.PHASECHK.TRANS64.TRYWAIT P0, [R7+URZ+0x28840], R2 ;  /* 0x02884002070075a7 */ /* 0x001064000800017f */
[----:B-1----:R-:W-:Y:S05]  /*16320*/  @!P0 NANOSLEEP.SYNCS 0x989680 ;  /* 0x009896800000895d */ /* 0x002fea0003900000 */
[----:B------:R-:W1:Y:S02]  /*16330*/  @!P0 SYNCS.PHASECHK.TRANS64 P0, [R7+URZ+0x28840], R2 ;  /* 0x02884002070085a7 */ /* 0x000e64000800007f */
[----:B-1----:R-:W-:Y:S05]  /*16340*/  @!P0 BRA `(.L_x_1155) ;  /* 0xfffffffc00f08947 */ /* 0x002fea000383ffff */
[----:B------:R-:W-:Y:S05]  /*16350*/  BRA `(.L_x_1207) ;  /* 0xffffffc800f87947 */ /* 0x000fea000383ffff */
.L_x_1156:
        /* <DEDUP_REMOVED lines=8> */
.L_x_1209:
[----:B------:R-:W-:Y:S05]  /*163e0*/  BSYNC B0 ;  /* 0x0000000000007941 */ /* 0x000fea0003800000 */
.L_x_1208:
[----:B------:R-:W-:Y:S02]  /*163f0*/  IMAD.MOV.U32 R13, RZ, RZ, R4 ;  /* 0x000000ffff0d7224 */ /* 0x000fe400078e0004 */
[----:B------:R-:W-:Y:S02]  /*16400*/  IMAD.MOV.U32 R12, RZ, RZ, RZ ;  /* 0x000000ffff0c7224 */ /* 0x000fe400078e00ff */
[----:B------:R-:W-:Y:S02]  /*16410*/  IMAD.MOV.U32 R11, RZ, RZ, 0x181f ;  /* 0x0000181fff0b7424 */ /* 0x000fe400078e00ff */
[----:B------:R-:W-:Y:S02]  /*16420*/  IMAD.MOV.U32 R15, RZ, RZ, -0x1 ;  /* 0xffffffffff0f7424 */ /* 0x000fe400078e00ff */
[----:B------:R-:W-:Y:S02]  /*16430*/  IMAD.MOV.U32 R2, RZ, RZ, R14 ;  /* 0x000000ffff027224 */ /* 0x000fe400078e000e */
[----:B------:R-:W-:-:S07]  /*16440*/  @P0 IMAD R9, R5, 0x2, R16 ;  /* 0x0000000205090824 */ /* 0x000fce00078e0210 */
[----:B------:R-:W-:Y:S05]  /*16450*/  WARPSYNC.COLLECTIVE R15, `(.L_x_1210) ;  /* 0x000000000f087348 */ /* 0x000fea0003c00000 */
[----:B------:R0:W1:Y:S02]  /*16460*/  SHFL.IDX P6, R14, R13, R12, R11 ;  /* 0x0000000c0d0e7389 */ /* 0x00006400000c000b */
[----:B01----:R-:W-:Y:S01]  /*16470*/  ENDCOLLECTIVE ;  /* 0x000000000000791b */ /* 0x003fe20003800000 */
.L_x_1210:
[----:B------:R-:W-:Y:S02]  /*16480*/  IMAD.MOV.U32 R13, RZ, RZ, R0 ;  /* 0x000000ffff0d7224 */ /* 0x000fe400078e0000 */
[----:B------:R-:W-:Y:S01]  /*16490*/  IMAD.MOV.U32 R12, RZ, RZ, 0x1 ;  /* 0x00000001ff0c7424 */ /* 0x000fe200078e00ff */
[----:B------:R-:W-:-:S05]  /*164a0*/  @P0 LEA R14, P1, R35, R14, 0x1 ;  /* 0x0000000e230e0211 */ /* 0x000fca00078208ff */
[----:B------:R-:W-:Y:S02]  /*164b0*/  @P0 IMAD.X R3, RZ, RZ, R2, P1 ;  /* 0x000000ffff030224 */ /* 0x000fe400008e0602 */
[----:B------:R-:W-:-:S07]  /*164c0*/  @P0 IMAD.MOV.U32 R2, RZ, RZ, R14 ;  /* 0x000000ffff020224 */ /* 0x000fce00078e000e */
[----:B------:R-:W-:Y:S05]  /*164d0*/  WARPSYNC.COLLECTIVE R15, `(.L_x_1211) ;  /* 0x000000000f087348 */ /* 0x000fea0003c00000 */
[----:B------:R0:W1:Y:S02]  /*164e0*/  SHFL.IDX P6, R14, R13, R12, R11 ;  /* 0x0000000c0d0e7389 */ /* 0x00006400000c000b */
[----:B01----:R-:W-:Y:S01]  /*164f0*/  ENDCOLLECTIVE ;  /* 0x000000000000791b */ /* 0x003fe20003800000 */
.L_x_1211:
[----:B------:R-:W-:Y:S01]  /*16500*/  @!PT LDS RZ, [RZ] ;  /* 0x00000000fffff984 */ /* 0x000fe20000000800 */
[----:B------:R-:W-:Y:S01]  /*16510*/  @!PT LDS RZ, [RZ] ;  /* 0x00000000fffff984 */ /* 0x000fe20000000800 */
[----:B------:R-:W-:Y:S01]  /*16520*/  @!PT LDS RZ, [RZ] ;  /* 0x00000000fffff984 */ /* 0x000fe20000000800 */
[----:B------:R0:W-:Y:S04]  /*16530*/  @P0 LDGSTS.E.BYPASS.LTC128B.128 [R9+0x18400], desc[UR52][R2.64], !P3 ;  /* 0x1840000002090fae */ /* 0x0001e8000d901d74 */
[----:B------:R0:W-:Y:S01]  /*16540*/  @P0 LDGSTS.E.BYPASS.LTC128B.128 [R9+0x1c400], desc[UR52][R2.64+0x80], !P2 ;  /* 0x1c40008002090fae */ /* 0x0001e2000d101d74 */
[----:B------:R-:W-:Y:S01]  /*16550*/  ISETP.GE.AND P0, PT, R6, 0x11, PT ;  /* 0x000000110600780c */ /* 0x000fe20003f06270 */
[----:B------:R-:W-:-:S12]  /*16560*/  IMAD.MOV.U32 R13, RZ, RZ, R4 ;  /* 0x000000ffff0d7224 */ /* 0x000fd800078e0004 */
[----:B------:R-:W-:Y:S02]  /*16570*/  @P0 IMAD R25, R5, 0x2, R16 ;  /* 0x0000000205190824 */ /* 0x000fe400078e0210 */
[----:B0-----:R-:W-:-:S07]  /*16580*/  IMAD.MOV.U32 R8, RZ, RZ, R14 ;  /* 0x000000ffff087224 */ /* 0x001fce00078e000e */
[----:B------:R-:W-:Y:S05]  /*16590*/  WARPSYNC.COLLECTIVE R15, `(.L_x_1212) ;  /* 0x000000000f087348 */ /* 0x000fea0003c00000 */
[----:B------:R0:W1:Y:S02]  /*165a0*/  SHFL.IDX P6, R14, R13, R12, R11 ;  /* 0x0000000c0d0e7389 */ /* 0x00006400000c000b */
[----:B01----:R-:W-:Y:S01]  /*165b0*/  ENDCOLLECTIVE ;  /* 0x000000000000791b */ /* 0x003fe20003800000 */
.L_x_1212:
[----:B------:R-:W-:Y:S02]  /*165c0*/  IMAD.MOV.U32 R13, RZ, RZ, R0 ;  /* 0x000000ffff0d7224 */ /* 0x000fe400078e0000 */
[----:B------:R-:W-:Y:S01]  /*165d0*/  IMAD.MOV.U32 R12, RZ, RZ, 0x2 ;  /* 0x00000002ff0c7424 */ /* 0x000fe200078e00ff */
[----:B------:R-:W-:-:S05]  /*165e0*/  @P0 LEA R14, P1, R35, R14, 0x1 ;  /* 0x0000000e230e0211 */ /* 0x000fca00078208ff */
[----:B------:R-:W-:-:S08]  /*165f0*/  @P0 IMAD.MOV.U32 R2, RZ, RZ, R14 ;  /* 0x000000ffff020224 */ /* 0x000fd000078e000e */
[----:B------:R-:W-:Y:S05]  /*16600*/  WARPSYNC.COLLECTIVE R15, `(.L_x_1213) ;  /* 0x000000000f087348 */ /* 0x000fea0003c00000 */
[----:B------:R0:W1:Y:S02]  /*16610*/  SHFL.IDX P6, R14, R13, R12, R11 ;  /* 0x0000000c0d0e7389 */ /* 0x00006400000c000b */
[----:B01----:R-:W-:Y:S01]  /*16620*/  ENDCOLLECTIVE ;  /* 0x000000000000791b */ /* 0x003fe20003800000 */
.L_x_1213:
[----:B------:R-:W-:-:S04]  /*16630*/  @P0 IMAD.X R21, RZ, RZ, R8, P1 ;  /* 0x000000ffff150224 */ /* 0x000fc800008e0608 */
[----:B------:R-:W-:-:S05]  /*16640*/  @P0 IMAD.MOV.U32 R3, RZ, RZ, R21 ;  /* 0x000000ffff030224 */ /* 0x000fca00078e0015 */
[----:B------:R-:W-:Y:S01]  /*16650*/  @!PT LDS RZ, [RZ] ;  /* 0x00000000fffff984 */ /* 0x000fe20000000800 */
[----:B------:R-:W-:Y:S01]  /*16660*/  @!PT LDS RZ, [RZ] ;  /* 0x00000000fffff984 */ /* 0x000fe20000000800 */
[----:B------:R-:W-:Y:S01]  /*16670*/  @!PT LDS RZ, [RZ] ;  /* 0x00000000fffff984 */ /* 0x000fe20000000800 */
[----:B------:R0:W-:Y:S01]  /*16680*/  @P0 LDGSTS.E.BYPASS.LTC128B.128 [R25+0x18c00], desc[UR52][R2.64], !P3 ;  /* 0x18c0000002190fae */ /* 0x0001e2000d901d74 */
[----:B------:R-:W-:-:S03]  /*16690*/  IMAD.MOV.U32 R13, RZ, RZ, R4 ;  /* 0x000000ffff0d7224 */ /* 0x000fc600078e0004 */
[----:B------:R0:W-:Y:S01]  /*166a0*/  @P0 LDGSTS.E.BYPASS.LTC128B.128 [R25+0x1cc00], desc[UR52][R2.64+0x80], !P2 ;  /* 0x1cc0008002190fae */ /* 0x0001e2000d101d74 */
[----:B------:R-:W-:Y:S01]  /*166b0*/  ISETP.GE.AND P0, PT, R6, 0x21, PT ;  /* 0x000000210600780c */ /* 0x000fe20003f06270 */
[----:B------:R-:W-:-:S12]  /*166c0*/  IMAD.MOV.U32 R8, RZ, RZ, R14 ;  /* 0x000000ffff087224 */ /* 0x000fd800078e000e */
[----:B0-----:R-:W-:Y:S05]  /*166d0*/  WARPSYNC.COLLECTIVE R15, `(.L_x_1214) ;  /* 0x000000000f087348 */ /* 0x001fea0003c00000 */
[----:B------:R1:W2:Y:S02]  /*166e0*/  SHFL.IDX P6, R14, R13, R12, R11 ;  /* 0x0000000c0d0e7389 */ /* 0x0002a400000c000b */
[----:B012---:R-:W-:Y:S01]  /*166f0*/  ENDCOLLECTIVE ;  /* 0x000000000000791b */ /* 0x007fe20003800000 */
.L_x_1214:
[----:B------:R-:W-:Y:S02]  /*16700*/  @P0 IMAD R21, R5, 0x2, R16 ;  /* 0x0000000205150824 */ /* 0x000fe400078e0210 */
[----:B------:R-:W-:Y:S02]  /*16710*/  IMAD.MOV.U32 R13, RZ, RZ, R0 ;  /* 0x000000ffff0d7224 */ /* 0x000fe400078e0000 */
[----:B------:R-:W-:Y:S01]  /*16720*/  IMAD.MOV.U32 R12, RZ, RZ, 0x3 ;  /* 0x00000003ff0c7424 */ /* 0x000fe200078e00ff */
[----:B------:R-:W-:-:S05]  /*16730*/  @P0 LEA R14, P1, R35, R14, 0x1 ;  /* 0x0000000e230e0211 */ /* 0x000fca00078208ff */
[----:B------:R-:W-:-:S08]  /*16740*/  @P0 IMAD.MOV.U32 R2, RZ, RZ, R14 ;  /* 0x000000ffff020224 */ /* 0x000fd000078e000e */
[----:B------:R-:W-:Y:S05]  /*16750*/  WARPSYNC.COLLECTIVE R15, `(.L_x_1215) ;  /* 0x000000000f087348 */ /* 0x000fea0003c00000 */
[----:B------:R0:W1:Y:S02]  /*16760*/  SHFL.IDX P6, R14, R13, R12, R11 ;  /* 0x0000000c0d0e7389 */ /* 0x00006400000c000b */
[----:B01----:R-:W-:Y:S01]  /*16770*/  ENDCOLLECTIVE ;  /* 0x000000000000791b */ /* 0x003fe20003800000 */
.L_x_1215:
        /* <DEDUP_REMOVED lines=13> */
.L_x_1216:
        /* <DEDUP_REMOVED lines=8> */
.L_x_1217:
        /* <DEDUP_REMOVED lines=13> */
.L_x_1218:
        /* <DEDUP_REMOVED lines=8> */
.L_x_1219:
        /* <DEDUP_REMOVED lines=13> */
.L_x_1220:
        /* <DEDUP_REMOVED lines=8> */
.L_x_1221:
        /* <DEDUP_REMOVED lines=13> */
.L_x_1222:
        /* <DEDUP_REMOVED lines=8> */
.L_x_1223:
        /* <DEDUP_REMOVED lines=8> */
[----:B------:R-:W-:-:S07]  /*16d40*/  IMAD.MOV.U32 R8, RZ, RZ, R14 ;  /* 0x000000ffff087224 */ /* 0x000fce00078e000e */
[----:B0-----:R-:W-:Y:S05]  /*16d50*/  WARPSYNC.COLLECTIVE R15, `(.L_x_1224) ;  /* 0x000000000f087348 */ /* 0x001fea0003c00000 */
[----:B------:R1:W2:Y:S02]  /*16d60*/  SHFL.IDX P6, R14, R13, R12, R11 ;  /* 0x0000000c0d0e7389 */ /* 0x0002a400000c000b */
[----:B012---:R-:W-:Y:S01]  /*16d70*/  ENDCOLLECTIVE ;  /* 0x000000000000791b */ /* 0x007fe20003800000 */
.L_x_1224:
[----:B------:R-:W-:Y:S05]  /*16d80*/  BRA `(.L_x_1225) ;  /* 0xffffffc400ec7947 */ /* 0x000fea000383ffff */
.L_x_1161:
[----:B------:R-:W-:Y:S02]  /*16d90*/  IMAD.MOV.U32 R13, RZ, RZ, R4 ;  /* 0x000000ffff0d7224 */ /* 0x000fe400078e0004 */
[----:B------:R-:W-:Y:S02]  /*16da0*/  IMAD.MOV.U32 R12, RZ, RZ, RZ ;  /* 0x000000ffff0c7224 */ /* 0x000fe400078e00ff */
[----:B------:R-:W-:Y:S02]  /*16db0*/  IMAD.MOV.U32 R11, RZ, RZ, 0x181f ;  /* 0x0000181fff0b7424 */ /* 0x000fe400078e00ff */
[----:B------:R-:W-:Y:S02]  /*16dc0*/  IMAD.MOV.U32 R15, RZ, RZ, -0x1 ;  /* 0xffffffffff0f7424 */ /* 0x000fe400078e00ff */
[----:B------:R-:W-:-:S07]  /*16dd0*/  VIADD R5, R37, UR43 ;  /* 0x0000002b25057c36 */ /* 0x000fce0008000000 */
[----:B------:R-:W-:Y:S05]  /*16de0*/  WARPSYNC.COLLECTIVE R15, `(.L_x_1226) ;  /* 0x000000000f087348 */ /* 0x000fea0003c00000 */
[----:B------:R0:W1:Y:S02]  /*16df0*/  SHFL.IDX P6, R14, R13, R12, R11 ;  /* 0x0000000c0d0e7389 */ /* 0x00006400000c000b */
[----:B01----:R-:W-:Y:S01]  /*16e00*/  ENDCOLLECTIVE ;  /* 0x000000000000791b */ /* 0x003fe20003800000 */
.L_x_1226:
[C---:B------:R-:W-:Y:S01]  /*16e10*/  VIADD R6, R5.reuse, 0x10 ;  /* 0x0000001005067836 */ /* 0x040fe20000000000 */
[----:B------:R-:W-:Y:S01]  /*16e20*/  ISETP.GE.AND P0, PT, R5, UR38, PT ;  /* 0x0000002605007c0c */ /* 0x000fe2000bf06270 */
[----:B------:R-:W-:Y:S02]  /*16e30*/  IMAD.MOV.U32 R13, RZ, RZ, R0 ;  /* 0x000000ffff0d7224 */ /* 0x000fe400078e0000 */
[----:B------:R-:W-:-:S10]  /*16e40*/  IMAD.MOV.U32 R2, RZ, RZ, R14 ;  /* 0x000000ffff027224 */ /* 0x000fd400078e000e */
[----:B------:R-:W-:Y:S05]  /*16e50*/  WARPSYNC.COLLECTIVE R15, `(.L_x_1227) ;  /* 0x000000000f087348 */ /* 0x000fea0003c00000 */
[----:B------:R0:W1:Y:S02]  /*16e60*/  SHFL.IDX P6, R14, R13, R12, R11 ;  /* 0x0000000c0d0e7389 */ /* 0x00006400000c000b */
[----:B01----:R-:W-:Y:S01]  /*16e70*/  ENDCOLLECTIVE ;  /* 0x000000000000791b */ /* 0x003fe20003800000 */
.L_x_1227:
        /* <DEDUP_REMOVED lines=8> */
.L_x_1228:
[----:B------:R-:W-:Y:S01]  /*16f00*/  @!PT LDS RZ, [RZ] ;  /* 0x00000000fffff984 */ /* 0x000fe20000000800 */
[----:B------:R-:W-:Y:S01]  /*16f10*/  @!PT LDS RZ, [RZ] ;  /* 0x00000000fffff984 */ /* 0x000fe20000000800 */
[----:B------:R-:W-:Y:S01]  /*16f20*/  @!PT LDS RZ, [RZ] ;  /* 0x00000000fffff984 */ /* 0x000fe20000000800 */
[----:B------:R0:W-:Y:S04]  /*16f30*/  @!P0 LDGSTS.E.BYPASS.LTC128B.128 [R33+0x10400], desc[UR52][R2.64], !P4 ;  /* 0x1040000002218fae */ /* 0x0001e8000e101d74 */
[----:B------:R0:W-:Y:S01]  /*16f40*/  @!P0 LDGSTS.E.BYPASS.LTC128B.128 [R33+0x14400], desc[UR52][R2.64+0x80], !P5 ;  /* 0x1440008002218fae */ /* 0x0001e2000e901d74 */
[----:B------:R-:W-:Y:S01]  /*16f50*/  ISETP.GE.AND P0, PT, R6, UR38, PT ;  /* 0x0000002606007c0c */ /* 0x000fe2000bf06270 */
[----:B------:R-:W-:Y:S02]  /*16f60*/  IMAD.MOV.U32 R13, RZ, RZ, R0 ;  /* 0x000000ffff0d7224 */ /* 0x000fe400078e0000 */
[----:B------:R-:W-:-:S10]  /*16f70*/  IMAD.MOV.U32 R6, RZ, RZ, R14 ;  /* 0x000000ffff067224 */ /* 0x000fd400078e000e */
[----:B0-----:R-:W-:Y:S05]  /*16f80*/  WARPSYNC.COLLECTIVE R15, `(.L_x_1229) ;  /* 0x000000000f087348 */ /* 0x001fea0003c00000 */
[----:B------:R1:W2:Y:S02]  /*16f90*/  SHFL.IDX P6, R14, R13, R12, R11 ;  /* 0x0000000c0d0e7389 */ /* 0x0002a400000c000b */
[----:B012---:R-:W-:Y:S01]  /*16fa0*/  ENDCOLLECTIVE ;  /* 0x000000000000791b */ /* 0x007fe20003800000 */
.L_x_1229:
[----:B------:R-:W-:Y:S02]  /*16fb0*/  IMAD.MOV.U32 R13, RZ, RZ, R4 ;  /* 0x000000ffff0d7224 */ /* 0x000fe400078e0004 */
[----:B------:R-:W-:Y:S01]  /*16fc0*/  IMAD.MOV.U32 R12, RZ, RZ, 0x2 ;  /* 0x00000002ff0c7424 */ /* 0x000fe200078e00ff */
[----:B------:R-:W-:-:S05]  /*16fd0*/  @!P0 LEA R14, P1, R35, R14, 0x1 ;  /* 0x0000000e230e8211 */ /* 0x000fca00078208ff */
[----:B------:R-:W-:-:S08]  /*16fe0*/  @!P0 IMAD.MOV.U32 R2, RZ, RZ, R14 ;  /* 0x000000ffff028224 */ /* 0x000fd000078e000e */
[----:B------:R-:W-:Y:S05]  /*16ff0*/  WARPSYNC.COLLECTIVE R15, `(.L_x_1230) ;  /* 0x000000000f087348 */ /* 0x000fea0003c00000 */
[----:B------:R0:W1:Y:S02]  /*17000*/  SHFL.IDX P6, R14, R13, R12, R11 ;  /* 0x0000000c0d0e7389 */ /* 0x00006400000c000b */
[----:B01----:R-:W-:Y:S01]  /*17010*/  ENDCOLLECTIVE ;  /* 0x000000000000791b */ /* 0x003fe20003800000 */
.L_x_1230:
[----:B------:R-:W-:Y:S02]  /*17020*/  @!P0 IMAD.X R7, RZ, RZ, R6, P1 ;  /* 0x000000ffff078224 */ /* 0x000fe400008e0606 */
[----:B------:R-:W-:Y:S02]  /*17030*/  VIADD R6, R5, 0x20 ;  /* 0x0000002005067836 */ /* 0x000fe40000000000 */
[----:B------:R-:W-:-:S05]  /*17040*/  @!P0 IMAD.MOV.U32 R3, RZ, RZ, R7 ;  /* 0x000000ffff038224 */ /* 0x000fca00078e0007 */
        /* <DEDUP_REMOVED lines=11> */
.L_x_1231:
[----:B------:R-:W-:Y:S02]  /*17100*/  IMAD.MOV.U32 R13, RZ, RZ, R4 ;  /* 0x000000ffff0d7224 */ /* 0x000fe400078e0004 */
[----:B------:R-:W-:Y:S01]  /*17110*/  IMAD.MOV.U32 R12, RZ, RZ, 0x3 ;  /* 0x00000003ff0c7424 */ /* 0x000fe200078e00ff */
[----:B------:R-:W-:-:S05]  /*17120*/  @!P0 LEA R14, P1, R35, R14, 0x1 ;  /* 0x0000000e230e8211 */ /* 0x000fca00078208ff */
[----:B------:R-:W-:-:S08]  /*17130*/  @!P0 IMAD.MOV.U32 R2, RZ, RZ, R14 ;  /* 0x000000ffff028224 */ /* 0x000fd000078e000e */
[----:B------:R-:W-:Y:S05]  /*17140*/  WARPSYNC.COLLECTIVE R15, `(.L_x_1232) ;  /* 0x000000000f087348 */ /* 0x000fea0003c00000 */
[----:B------:R0:W1:Y:S02]  /*17150*/  SHFL.IDX P6, R14, R13, R12, R11 ;  /* 0x0000000c0d0e7389 */ /* 0x00006400000c000b */
[----:B01----:R-:W-:Y:S01]  /*17160*/  ENDCOLLECTIVE ;  /* 0x000000000000791b */ /* 0x003fe20003800000 */
.L_x_1232:
        /* <DEDUP_REMOVED lines=14> */
.L_x_1233:
[----:B------:R-:W-:Y:S02]  /*17250*/  IMAD.MOV.U32 R13, RZ, RZ, R4 ;  /* 0x000000ffff0d7224 */ /* 0x000fe400078e0004 */
[----:B------:R-:W-:Y:S01]  /*17260*/  IMAD.MOV.U32 R12, RZ, RZ, 0x4 ;  /* 0x00000004ff0c7424 */ /* 0x000fe200078e00ff */
[----:B------:R-:W-:-:S05]  /*17270*/  @!P0 LEA R14, P1, R35, R14, 0x1 ;  /* 0x0000000e230e8211 */ /* 0x000fca00078208ff */
[----:B------:R-:W-:-:S08]  /*17280*/  @!P0 IMAD.MOV.U32 R2, RZ, RZ, R14 ;  /* 0x000000ffff028224 */ /* 0x000fd000078e000e */
[----:B------:R-:W-:Y:S05]  /*17290*/  WARPSYNC.COLLECTIVE R15, `(.L_x_1234) ;  /* 0x000000000f087348 */ /* 0x000fea0003c00000 */
[----:B------:R0:W1:Y:S02]  /*172a0*/  SHFL.IDX P6, R14, R13, R12, R11 ;  /* 0x0000000c0d0e7389 */ /* 0x00006400000c000b */
[----:B01----:R-:W-:Y:S01]  /*172b0*/  ENDCOLLECTIVE ;  /* 0x000000000000791b */ /* 0x003fe20003800000 */
.L_x_1234:
        /* <DEDUP_REMOVED lines=14> */
.L_x_1235:
[----:B------:R-:W-:Y:S02]  /*173a0*/  IMAD.MOV.U32 R13, RZ, RZ, R4 ;  /* 0x000000ffff0d7224 */ /* 0x000fe400078e0004 */
[----:B------:R-:W-:Y:S01]  /*173b0*/  IMAD.MOV.U32 R12, RZ, RZ, 0x5 ;  /* 0x00000005ff0c7424 */ /* 0x000fe200078e00ff */
[----:B------:R-:W-:-:S05]  /*173c0*/  @!P0 LEA R14, P1, R35, R14, 0x1 ;  /* 0x0000000e230e8211 */ /* 0x000fca00078208ff */
[----:B------:R-:W-:-:S08]  /*173d0*/  @!P0 IMAD.MOV.U32 R2, RZ, RZ, R14 ;  /* 0x000000ffff028224 */ /* 0x000fd000078e000e */
[----:B------:R-:W-:Y:S05]  /*173e0*/  WARPSYNC.COLLECTIVE R15, `(.L_x_1236) ;  /* 0x000000000f087348 */ /* 0x000fea0003c00000 */
[----:B------:R0:W1:Y:S02]  /*173f0*/  SHFL.IDX P6, R14, R13, R12, R11 ;  /* 0x0000000c0d0e7389 */ /* 0x00006400000c000b */
[----:B01----:R-:W-:Y:S01]  /*17400*/  ENDCOLLECTIVE ;  /* 0x000000000000791b */ /* 0x003fe20003800000 */
.L_x_1236:
        /* <DEDUP_REMOVED lines=14> */
.L_x_1237:
[----:B------:R-:W-:Y:S02]  /*174f0*/  IMAD.MOV.U32 R13, RZ, RZ, R4 ;  /* 0x000000ffff0d7224 */ /* 0x000fe400078e0004 */
[----:B------:R-:W-:Y:S01]  /*17500*/  IMAD.MOV.U32 R12, RZ, RZ, 0x6 ;  /* 0x00000006ff0c7424 */ /* 0x000fe200078e00ff */
[----:B------:R-:W-:-:S05]  /*17510*/  @!P0 LEA R14, P1, R35, R14, 0x1 ;  /* 0x0000000e230e8211 */ /* 0x000fca00078208ff */
[----:B------:R-:W-:-:S08]  /*17520*/  @!P0 IMAD.MOV.U32 R2, RZ, RZ, R14 ;  /* 0x000000ffff028224 */ /* 0x000fd000078e000e */
[----:B------:R-:W-:Y:S05]  /*17530*/  WARPSYNC.COLLECTIVE R15, `(.L_x_1238) ;  /* 0x000000000f087348 */ /* 0x000fea0003c00000 */
[----:B------:R0:W1:Y:S02]  /*17540*/  SHFL.IDX P6, R14, R13, R12, R11 ;  /* 0x0000000c0d0e7389 */ /* 0x00006400000c000b */
[----:B01----:R-:W-:Y:S01]  /*17550*/  ENDCOLLECTIVE ;  /* 0x000000000000791b */ /* 0x003fe20003800000 */
.L_x_1238:
        /* <DEDUP_REMOVED lines=14> */
.L_x_1239:
[----:B------:R-:W-:Y:S02]  /*17640*/  IMAD.MOV.U32 R13, RZ, RZ, R4 ;  /* 0x000000ffff0d7224 */ /* 0x000fe400078e0004 */
[----:B------:R-:W-:Y:S01]  /*17650*/  IMAD.MOV.U32 R12, RZ, RZ, 0x7 ;  /* 0x00000007ff0c7424 */ /* 0x000fe200078e00ff */
[----:B------:R-:W-:-:S05]  /*17660*/  @!P0 LEA R14, P1, R35, R14, 0x1 ;  /* 0x0000000e230e8211 */ /* 0x000fca00078208ff */
[----:B------:R-:W-:-:S08]  /*17670*/  @!P0 IMAD.MOV.U32 R2, RZ, RZ, R14 ;  /* 0x000000ffff028224 */ /* 0x000fd000078e000e */
[----:B------:R-:W-:Y:S05]  /*17680*/  WARPSYNC.COLLECTIVE R15, `(.L_x_1240) ;  /* 0x000000000f087348 */ /* 0x000fea0003c00000 */
[----:B------:R0:W1:Y:S02]  /*17690*/  SHFL.IDX P6, R14, R13, R12, R11 ;  /* 0x0000000c0d0e7389 */ /* 0x00006400000c000b */
[----:B01----:R-:W-:Y:S01]  /*176a0*/  ENDCOLLECTIVE ;  /* 0x000000000000791b */ /* 0x003fe20003800000 */
.L_x_1240:
[----:B------:R-:W-:-:S04]  /*176b0*/  @!P0 IMAD.X R7, RZ, RZ, R6, P1 ;  /* 0x000000ffff078224 */ /* 0x000fc800008e0606 */
[----:B------:R-:W-:-:S05]  /*176c0*/  @!P0 IMAD.MOV.U32 R3, RZ, RZ, R7 ;  /* 0x000000ffff038224 */ /* 0x000fca00078e0007 */
[----:B------:R-:W-:Y:S01]  /*176d0*/  @!PT LDS RZ, [RZ] ;  /* 0x00000000fffff984 */ /* 0x000fe20000000800 */
[----:B------:R-:W-:Y:S01]  /*176e0*/  @!PT LDS RZ, [RZ] ;  /* 0x00000000fffff984 */ /* 0x000fe20000000800 */
[----:B------:R-:W-:Y:S01]  /*176f0*/  @!PT LDS RZ, [RZ] ;  /* 0x00000000fffff984 */ /* 0x000fe20000000800 */
[----:B------:R0:W-:Y:S01]  /*17700*/  @!P0 LDGSTS.E.BYPASS.LTC128B.128 [R33+0x13400], desc[UR52][R2.64], !P4 ;  /* 0x1340000002218fae */ /* 0x0001e2000e101d74 */
[----:B------:R-:W-:-:S03]  /*17710*/  IMAD.MOV.U32 R13, RZ, RZ, R0 ;  /* 0x000000ffff0d7224 */ /* 0x000fc600078e0000 */
[----:B------:R0:W-:Y:S01]  /*17720*/  @!P0 LDGSTS.E.BYPASS.LTC128B.128 [R33+0x17400], desc[UR52][R2.64+0x80], !P5 ;  /* 0x1740008002218fae */ /* 0x0001e2000e901d74 */
[----:B------:R-:W-:-:S07]  /*17730*/  IMAD.MOV.U32 R6, RZ, RZ, R14 ;  /* 0x000000ffff067224 */ /* 0x000fce00078e000e */
[----:B0-----:R-:W-:Y:S05]  /*17740*/  WARPSYNC.COLLECTIVE R15, `(.L_x_1241) ;  /* 0x000000000f087348 */ /* 0x001fea0003c00000 */
[----:B------:R1:W2:Y:S02]  /*17750*/  SHFL.IDX P6, R14, R13, R12, R11 ;  /* 0x0000000c0d0e7389 */ /* 0x0002a400000c000b */
[----:B012---:R-:W-:Y:S01]  /*17760*/  ENDCOLLECTIVE ;  /* 0x000000000000791b */ /* 0x007fe20003800000 */
.L_x_1241:
[----:B------:R-:W-:Y:S05]  /*17770*/  BRA `(.L_x_1242) ;  /* 0xffffffc8000c7947 */ /* 0x000fea000383ffff */
.L_x_1164:
[----:B0-----:R0:W1:Y:S02]  /*17780*/  SYNCS.PHASECHK.TRANS64.TRYWAIT P0, [R16+URZ+0x28820], R3 ;  /* 0x02882003100075a7 */ /* 0x001064000800017f */
[----:B-1----:R-:W-:Y:S05]  /*17790*/  @!P0 NANOSLEEP.SYNCS 0x989680 ;  /* 0x009896800000895d */ /* 0x002fea0003900000 */
[----:B------:R-:W1:Y:S02]  /*177a0*/  @!P0 SYNCS.PHASECHK.TRANS64 P0, [R16+URZ+0x28820], R3 ;  /* 0x02882003100085a7 */ /* 0x000e64000800007f */
[----:B-1----:R-:W-:Y:S05]  /*177b0*/  @!P0 BRA `(.L_x_1164) ;  /* 0xfffffffc00f08947 */ /* 0x002fea000383ffff */
[----:B------:R-:W-:Y:S05]  /*177c0*/  BRA `(.L_x_1243) ;  /* 0xffffffc800647947 */ /* 0x000fea000383ffff */
.L_x_1168:
[----:B0-----:R0:W1:Y:S02]  /*177d0*/  SYNCS.PHASECHK.TRANS64.TRYWAIT P0, [R6+URZ+0x28840], R3 ;  /* 0x02884003060075a7 */ /* 0x001064000800017f */
[----:B-1----:R-:W-:Y:S05]  /*177e0*/  @!P0 NANOSLEEP.SYNCS 0x989680 ;  /* 0x009896800000895d */ /* 0x002fea0003900000 */
[----:B------:R-:W1:Y:S02]  /*177f0*/  @!P0 SYNCS.PHASECHK.TRANS64 P0, [R6+URZ+0x28840], R3 ;  /* 0x02884003060085a7 */ /* 0x000e64000800007f */
[----:B-1----:R-:W-:Y:S05]  /*17800*/  @!P0 BRA `(.L_x_1168) ;  /* 0xfffffffc00f08947 */ /* 0x002fea000383ffff */
[----:B------:R-:W-:Y:S05]  /*17810*/  BRA `(.L_x_1244) ;  /* 0xffffffcc00247947 */ /* 0x000fea000383ffff */
.L_x_1169:
        /* <DEDUP_REMOVED lines=8> */
.L_x_1246:
[----:B------:R-:W-:Y:S05]  /*178a0*/  BSYNC B1 ;  /* 0x0000000000017941 */ /* 0x000fea0003800000 */
.L_x_1245:
[----:B------:R-:W-:Y:S02]  /*178b0*/  IMAD.MOV.U32 R13, RZ, RZ, R8 ;  /* 0x000000ffff0d7224 */ /* 0x000fe400078e0008 */
        /* <DEDUP_REMOVED lines=8> */
.L_x_1247:
[----:B------:R-:W-:Y:S02]  /*17940*/  IMAD R7, R7, 0x2, R16 ;  /* 0x0000000207077824 */ /* 0x000fe400078e0210 */
[----:B------:R-:W-:Y:S02]  /*17950*/  IMAD.MOV.U32 R13, RZ, RZ, R9 ;  /* 0x000000ffff0d7224 */ /* 0x000fe400078e0009 */
[----:B------:R-:W-:Y:S02]  /*17960*/  IMAD.MOV.U32 R12, RZ, RZ, 0x1 ;  /* 0x00000001ff0c7424 */ /* 0x000fe400078e00ff */
[----:B------:R-:W-:-:S07]  /*17970*/  IMAD.MOV.U32 R2, RZ, RZ, R14 ;  /* 0x000000ffff027224 */ /* 0x000fce00078e000e */
[----:B------:R-:W-:Y:S05]  /*17980*/  WARPSYNC.COLLECTIVE R15, `(.L_x_1248) ;  /* 0x000000000f087348 */ /* 0x000fea0003c00000 */
[----:B------:R0:W1:Y:S02]  /*17990*/  SHFL.IDX P6, R14, R13, R12, R11 ;  /* 0x0000000c0d0e7389 */ /* 0x00006400000c000b */
[----:B01----:R-:W-:Y:S01]  /*179a0*/  ENDCOLLECTIVE ;  /* 0x000000000000791b */ /* 0x003fe20003800000 */
.L_x_1248:
        /* <DEDUP_REMOVED lines=12> */
.L_x_1249:
[----:B------:R-:W-:Y:S02]  /*17a70*/  IMAD.MOV.U32 R13, RZ, RZ, R9 ;  /* 0x000000ffff0d7224 */ /* 0x000fe400078e0009 */
[----:B------:R-:W-:Y:S02]  /*17a80*/  IMAD.MOV.U32 R12, RZ, RZ, 0x2 ;  /* 0x00000002ff0c7424 */ /* 0x000fe400078e00ff */
[----:B------:R-:W-:-:S07]  /*17a90*/  IMAD.MOV.U32 R2, RZ, RZ, R14 ;  /* 0x000000ffff027224 */ /* 0x000fce00078e000e */
[----:B------:R-:W-:Y:S05]  /*17aa0*/  WARPSYNC.COLLECTIVE R15, `(.L_x_1250) ;  /* 0x000000000f087348 */ /* 0x000fea0003c00000 */
[----:B------:R0:W1:Y:S02]  /*17ab0*/  SHFL.IDX P6, R14, R13, R12, R11 ;  /* 0x0000000c0d0e7389 */ /* 0x00006400000c000b */
[----:B01----:R-:W-:Y:S01]  /*17ac0*/  ENDCOLLECTIVE ;  /* 0x000000000000791b */ /* 0x003fe20003800000 */
.L_x_1250:
        /* <DEDUP_REMOVED lines=12> */
.L_x_1251:
[----:B------:R-:W-:Y:S02]  /*17b90*/  IMAD.MOV.U32 R13, RZ, RZ, R9 ;  /* 0x000000ffff0d7224 */ /* 0x000fe400078e0009 */
[----:B------:R-:W-:Y:S02]  /*17ba0*/  IMAD.MOV.U32 R12, RZ, RZ, 0x3 ;  /* 0x00000003ff0c7424 */ /* 0x000fe400078e00ff */
[----:B------:R-:W-:-:S07]  /*17bb0*/  IMAD.MOV.U32 R2, RZ, RZ, R14 ;  /* 0x000000ffff027224 */ /* 0x000fce00078e000e */
[----:B------:R-:W-:Y:S05]  /*17bc0*/  WARPSYNC.COLLECTIVE R15, `(.L_x_1252) ;  /* 0x000000000f087348 */ /* 0x000fea0003c00000 */
[----:B------:R0:W1:Y:S02]  /*17bd0*/  SHFL.IDX P6, R14, R13, R12, R11 ;  /* 0x0000000c0d0e7389 */ /* 0x00006400000c000b */
[----:B01----:R-:W-:Y:S01]  /*17be0*/  ENDCOLLECTIVE ;  /* 0x000000000000791b */ /* 0x003fe20003800000 */
.L_x_1252:
        /* <DEDUP_REMOVED lines=12> */
.L_x_1253:
[----:B------:R-:W-:Y:S02]  /*17cb0*/  IMAD.MOV.U32 R13, RZ, RZ, R9 ;  /* 0x000000ffff0d7224 */ /* 0x000fe400078e0009 */
[----:B------:R-:W-:Y:S02]  /*17cc0*/  IMAD.MOV.U32 R12, RZ, RZ, 0x4 ;  /* 0x00000004ff0c7424 */ /* 0x000fe400078e00ff */
[----:B------:R-:W-:-:S07]  /*17cd0*/  IMAD.MOV.U32 R2, RZ, RZ, R14 ;  /* 0x000000ffff027224 */ /* 0x000fce00078e000e */
[----:B------:R-:W-:Y:S05]  /*17ce0*/  WARPSYNC.COLLECTIVE R15, `(.L_x_1254) ;  /* 0x000000000f087348 */ /* 0x000fea0003c00000 */
[----:B------:R0:W1:Y:S02]  /*17cf0*/  SHFL.IDX P6, R14, R13, R12, R11 ;  /* 0x0000000c0d0e7389 */ /* 0x00006400000c000b */
[----:B01----:R-:W-:Y:S01]  /*17d00*/  ENDCOLLECTIVE ;  /* 0x000000000000791b */ /* 0x003fe20003800000 */
.L_x_1254:
        /* <DEDUP_REMOVED lines=12> */
.L_x_1255:
[----:B------:R-:W-:Y:S02]  /*17dd0*/  IMAD.MOV.U32 R13, RZ, RZ, R9 ;  /* 0x000000ffff0d7224 */ /* 0x000fe400078e0009 */
[----:B------:R-:W-:Y:S02]  /*17de0*/  IMAD.MOV.U32 R12, RZ, RZ, 0x5 ;  /* 0x00000005ff0c7424 */ /* 0x000fe400078e00ff */
[----:B------:R-:W-:-:S07]  /*17df0*/  IMAD.MOV.U32 R2, RZ, RZ, R14 ;  /* 0x000000ffff027224 */ /* 0x000fce00078e000e */
[----:B------:R-:W-:Y:S05]  /*17e00*/  WARPSYNC.COLLECTIVE R15, `(.L_x_1256) ;  /* 0x000000000f087348 */ /* 0x000fea0003c00000 */
[----:B------:R0:W1:Y:S02]  /*17e10*/  SHFL.IDX P6, R14, R13, R12, R11 ;  /* 0x0000000c0d0e7389 */ /* 0x00006400000c000b */
[----:B01----:R-:W-:Y:S01]  /*17e20*/  ENDCOLLECTIVE ;  /* 0x000000000000791b */ /* 0x003fe20003800000 */
.L_x_1256:
        /* <DEDUP_REMOVED lines=12> */
.L_x_1257:
[----:B------:R-:W-:Y:S02]  /*17ef0*/  IMAD.MOV.U32 R13, RZ, RZ, R9 ;  /* 0x000000ffff0d7224 */ /* 0x000fe400078e0009 */
[----:B------:R-:W-:Y:S02]  /*17f00*/  IMAD.MOV.U32 R12, RZ, RZ, 0x6 ;  /* 0x00000006ff0c7424 */ /* 0x000fe400078e00ff */
[----:B------:R-:W-:-:S07]  /*17f10*/  IMAD.MOV.U32 R2, RZ, RZ, R14 ;  /* 0x000000ffff027224 */ /* 0x000fce00078e000e */
[----:B------:R-:W-:Y:S05]  /*17f20*/  WARPSYNC.COLLECTIVE R15, `(.L_x_1258) ;  /* 0x000000000f087348 */ /* 0x000fea0003c00000 */
[----:B------:R0:W1:Y:S02]  /*17f30*/  SHFL.IDX P6, R14, R13, R12, R11 ;  /* 0x0000000c0d0e7389 */ /* 0x00006400000c000b */
[----:B01----:R-:W-:Y:S01]  /*17f40*/  ENDCOLLECTIVE ;  /* 0x000000000000791b */ /* 0x003fe20003800000 */
.L_x_1258:
        /* <DEDUP_REMOVED lines=12> */
.L_x_1259:
[----:B------:R-:W-:Y:S02]  /*18010*/  IMAD.MOV.U32 R13, RZ, RZ, R9 ;  /* 0x000000ffff0d7224 */ /* 0x000fe400078e0009 */
[----:B------:R-:W-:Y:S02]  /*18020*/  IMAD.MOV.U32 R12, RZ, RZ, 0x7 ;  /* 0x00000007ff0c7424 */ /* 0x000fe400078e00ff */
[----:B------:R-:W-:-:S07]  /*18030*/  IMAD.MOV.U32 R2, RZ, RZ, R14 ;  /* 0x000000ffff027224 */ /* 0x000fce00078e000e */
[----:B------:R-:W-:Y:S05]  /*18040*/  WARPSYNC.COLLECTIVE R15, `(.L_x_1260) ;  /* 0x000000000f087348 */ /* 0x000fea0003c00000 */
[----:B------:R0:W1:Y:S02]  /*18050*/  SHFL.IDX P6, R14, R13, R12, R11 ;  /* 0x0000000c0d0e7389 */ /* 0x00006400000c000b */
[----:B01----:R-:W-:Y:S01]  /*18060*/  ENDCOLLECTIVE ;  /* 0x000000000000791b */ /* 0x003fe20003800000 */
.L_x_1260:
        /* <DEDUP_REMOVED lines=12> */
.L_x_1261:
[----:B------:R-:W-:Y:S05]  /*18130*/  BRA `(.L_x_1262) ;  /* 0xffffffc400f87947 */ /* 0x000fea000383ffff */
.L_x_1174:
[----:B0-----:R0:W1:Y:S02]  /*18140*/  SYNCS.PHASECHK.TRANS64.TRYWAIT P0, [R6+URZ+0x28860], R3 ;  /* 0x02886003060075a7 */ /* 0x001064000800017f */
[----:B-1----:R-:W-:Y:S05]  /*18150*/  @!P0 NANOSLEEP.SYNCS 0x989680 ;  /* 0x009896800000895d */ /* 0x002fea0003900000 */
[----:B------:R-:W1:Y:S02]  /*18160*/  @!P0 SYNCS.PHASECHK.TRANS64 P0, [R6+URZ+0x28860], R3 ;  /* 0x02886003060085a7 */ /* 0x000e64000800007f */
[----:B-1----:R-:W-:Y:S05]  /*18170*/  @!P0 BRA `(.L_x_1174) ;  /* 0xfffffffc00f08947 */ /* 0x002fea000383ffff */
[----:B------:R-:W-:Y:S05]  /*18180*/  BRA `(.L_x_1263) ;  /* 0xffffffc800547947 */ /* 0x000fea000383ffff */
.L_x_1175:
        /* <DEDUP_REMOVED lines=8> */
.L_x_1265:
[----:B------:R-:W-:Y:S05]  /*18210*/  BSYNC B1 ;  /* 0x0000000000017941 */ /* 0x000fea0003800000 */
.L_x_1264:
        /* <DEDUP_REMOVED lines=9> */
.L_x_1266:
[----:B------:R-:W-:Y:S02]  /*182b0*/  IMAD.MOV.U32 R13, RZ, RZ, R18 ;  /* 0x000000ffff0d7224 */ /* 0x000fe400078e0012 */
[----:B------:R-:W-:Y:S01]  /*182c0*/  IMAD.MOV.U32 R12, RZ, RZ, 0x1 ;  /* 0x00000001ff0c7424 */ /* 0x000fe200078e00ff */
[----:B------:R-:W-:-:S13]  /*182d0*/  IADD3 R2, P0, R14, R5, RZ ;  /* 0x000000050e027210 */ /* 0x000fda0007f1e0ff */
[----:B------:R-:W-:Y:S05]  /*182e0*/  WARPSYNC.COLLECTIVE R15, `(.L_x_1267) ;  /* 0x000000000f087348 */ /* 0x000fea0003c00000 */
[----:B------:R0:W1:Y:S02]  /*182f0*/  SHFL.IDX P6, R14, R13, R12, R11 ;  /* 0x0000000c0d0e7389 */ /* 0x00006400000c000b */
[----:B01----:R-:W-:Y:S01]  /*18300*/  ENDCOLLECTIVE ;  /* 0x000000000000791b */ /* 0x003fe20003800000 */
.L_x_1267:
        /* <DEDUP_REMOVED lines=13> */
.L_x_1268:
[----:B------:R-:W-:Y:S02]  /*183e0*/  IMAD.MOV.U32 R13, RZ, RZ, R18 ;  /* 0x000000ffff0d7224 */ /* 0x000fe400078e0012 */
[----:B------:R-:W-:Y:S01]  /*183f0*/  IMAD.MOV.U32 R12, RZ, RZ, 0x2 ;  /* 0x00000002ff0c7424 */ /* 0x000fe200078e00ff */
[----:B------:R-:W-:-:S13]  /*18400*/  IADD3 R2, P0, R14, R5, RZ ;  /* 0x000000050e027210 */ /* 0x000fda0007f1e0ff */
[----:B------:R-:W-:Y:S05]  /*18410*/  WARPSYNC.COLLECTIVE R15, `(.L_x_1269) ;  /* 0x000000000f087348 */ /* 0x000fea0003c00000 */
[----:B------:R0:W1:Y:S02]  /*18420*/  SHFL.IDX P6, R14, R13, R12, R11 ;  /* 0x0000000c0d0e7389 */ /* 0x00006400000c000b */
[----:B01----:R-:W-:Y:S01]  /*18430*/  ENDCOLLECTIVE ;  /* 0x000000000000791b */ /* 0x003fe20003800000 */
.L_x_1269:
        /* <DEDUP_REMOVED lines=13> */
.L_x_1270:
[----:B------:R-:W-:Y:S02]  /*18510*/  IMAD.MOV.U32 R13, RZ, RZ, R18 ;  /* 0x000000ffff0d7224 */ /* 0x000fe400078e0012 */
[----:B------:R-:W-:Y:S01]  /*18520*/  IMAD.MOV.U32 R12, RZ, RZ, 0x3 ;  /* 0x00000003ff0c7424 */ /* 0x000fe200078e00ff */
[----:B------:R-:W-:-:S13]  /*18530*/  IADD3 R2, P0, R14, R5, RZ ;  /* 0x000000050e027210 */ /* 0x000fda0007f1e0ff */
[----:B------:R-:W-:Y:S05]  /*18540*/  WARPSYNC.COLLECTIVE R15, `(.L_x_1271) ;  /* 0x000000000f087348 */ /* 0x000fea0003c00000 */
[----:B------:R0:W1:Y:S02]  /*18550*/  SHFL.IDX P6, R14, R13, R12, R11 ;  /* 0x0000000c0d0e7389 */ /* 0x00006400000c000b */
[----:B01----:R-:W-:Y:S01]  /*18560*/  ENDCOLLECTIVE ;  /* 0x000000000000791b */ /* 0x003fe20003800000 */
.L_x_1271:
        /* <DEDUP_REMOVED lines=13> */
.L_x_1272:
[----:B------:R-:W-:Y:S02]  /*18640*/  IMAD.MOV.U32 R13, RZ, RZ, R18 ;  /* 0x000000ffff0d7224 */ /* 0x000fe400078e0012 */
[----:B------:R-:W-:Y:S01]  /*18650*/  IMAD.MOV.U32 R12, RZ, RZ, 0x4 ;  /* 0x00000004ff0c7424 */ /* 0x000fe200078e00ff */
[----:B------:R-:W-:-:S13]  /*18660*/  IADD3 R2, P0, R14, R5, RZ ;  /* 0x000000050e027210 */ /* 0x000fda0007f1e0ff */
[----:B------:R-:W-:Y:S05]  /*18670*/  WARPSYNC.COLLECTIVE R15, `(.L_x_1273) ;  /* 0x000000000f087348 */ /* 0x000fea0003c00000 */
[----:B------:R0:W1:Y:S02]  /*18680*/  SHFL.IDX P6, R14, R13, R12, R11 ;  /* 0x0000000c0d0e7389 */ /* 0x00006400000c000b */
[----:B01----:R-:W-:Y:S01]  /*18690*/  ENDCOLLECTIVE ;  /* 0x000000000000791b */ /* 0x003fe20003800000 */
.L_x_1273:
        /* <DEDUP_REMOVED lines=13> */
.L_x_1274:
[----:B------:R-:W-:Y:S02]  /*18770*/  IMAD.MOV.U32 R13, RZ, RZ, R18 ;  /* 0x000000ffff0d7224 */ /* 0x000fe400078e0012 */
[----:B------:R-:W-:Y:S01]  /*18780*/  IMAD.MOV.U32 R12, RZ, RZ, 0x5 ;  /* 0x00000005ff0c7424 */ /* 0x000fe200078e00ff */
[----:B------:R-:W-:-:S13]  /*18790*/  IADD3 R2, P0, R14, R5, RZ ;  /* 0x000000050e027210 */ /* 0x000fda0007f1e0ff */
[----:B------:R-:W-:Y:S05]  /*187a0*/  WARPSYNC.COLLECTIVE R15, `(.L_x_1275) ;  /* 0x000000000f087348 */ /* 0x000fea0003c00000 */
[----:B------:R0:W1:Y:S02]  /*187b0*/  SHFL.IDX P6, R14, R13, R12, R11 ;  /* 0x0000000c0d0e7389 */ /* 0x00006400000c000b */
[----:B01----:R-:W-:Y:S01]  /*187c0*/  ENDCOLLECTIVE ;  /* 0x000000000000791b */ /* 0x003fe20003800000 */
.L_x_1275:
        /* <DEDUP_REMOVED lines=13> */
.L_x_1276:
[----:B------:R-:W-:Y:S02]  /*188a0*/  IMAD.MOV.U32 R13, RZ, RZ, R18 ;  /* 0x000000ffff0d7224 */ /* 0x000fe400078e0012 */
[----:B------:R-:W-:Y:S01]  /*188b0*/  IMAD.MOV.U32 R12, RZ, RZ, 0x6 ;  /* 0x00000006ff0c7424 */ /* 0x000fe200078e00ff */
[----:B------:R-:W-:-:S13]  /*188c0*/  IADD3 R2, P0, R14, R5, RZ ;  /* 0x000000050e027210 */ /* 0x000fda0007f1e0ff */
[----:B------:R-:W-:Y:S05]  /*188d0*/  WARPSYNC.COLLECTIVE R15, `(.L_x_1277) ;  /* 0x000000000f087348 */ /* 0x000fea0003c00000 */
[----:B------:R0:W1:Y:S02]  /*188e0*/  SHFL.IDX P6, R14, R13, R12, R11 ;  /* 0x0000000c0d0e7389 */ /* 0x00006400000c000b */
[----:B01----:R-:W-:Y:S01]  /*188f0*/  ENDCOLLECTIVE ;  /* 0x000000000000791b */ /* 0x003fe20003800000 */
.L_x_1277:
        /* <DEDUP_REMOVED lines=13> */
.L_x_1278:
[----:B------:R-:W-:Y:S02]  /*189d0*/  IMAD.MOV.U32 R13, RZ, RZ, R18 ;  /* 0x000000ffff0d7224 */ /* 0x000fe400078e0012 */
[----:B------:R-:W-:Y:S01]  /*189e0*/  IMAD.MOV.U32 R12, RZ, RZ, 0x7 ;  /* 0x00000007ff0c7424 */ /* 0x000fe200078e00ff */
[----:B------:R-:W-:-:S13]  /*189f0*/  IADD3 R2, P0, R14, R5, RZ ;  /* 0x000000050e027210 */ /* 0x000fda0007f1e0ff */
[----:B------:R-:W-:Y:S05]  /*18a00*/  WARPSYNC.COLLECTIVE R15, `(.L_x_1279) ;  /* 0x000000000f087348 */ /* 0x000fea0003c00000 */
[----:B------:R0:W1:Y:S02]  /*18a10*/  SHFL.IDX P6, R14, R13, R12, R11 ;  /* 0x0000000c0d0e7389 */ /* 0x00006400000c000b */
[----:B01----:R-:W-:Y:S01]  /*18a20*/  ENDCOLLECTIVE ;  /* 0x000000000000791b */ /* 0x003fe20003800000 */
.L_x_1279:
        /* <DEDUP_REMOVED lines=12> */
.L_x_1280:
[----:B------:R-:W-:Y:S01]  /*18af0*/  @!PT LDS RZ, [RZ] ;  /* 0x00000000fffff984 */ /* 0x000fe20000000800 */
[----:B------:R-:W-:Y:S01]  /*18b00*/  @!PT LDS RZ, [RZ] ;  /* 0x00000000fffff984 */ /* 0x000fe20000000800 */
[----:B------:R-:W-:Y:S01]  /*18b10*/  @!PT LDS RZ, [RZ] ;  /* 0x00000000fffff984 */ /* 0x000fe20000000800 */
[----:B------:R0:W-:Y:S01]  /*18b20*/  LDGSTS.E.BYPASS.LTC128B.128 [R7+0x7400], desc[UR52][R2.64+0x80], !P0 ;  /* 0x0740008002077fae */ /* 0x0001e2000c101d74 */
[----:B------:R-:W-:Y:S05]  /*18b30*/  BRA `(.L_x_1281) ;  /* 0xffffffc000f87947 */ /* 0x000fea000383ffff */
.L_x_1183:
[----:B0-----:R0:W1:Y:S02]  /*18b40*/  SYNCS.PHASECHK.TRANS64.TRYWAIT P0, [R4+URZ+0x28860], R3 ;  /* 0x02886003040075a7 */ /* 0x001064000800017f */
[----:B-1----:R-:W-:Y:S05]  /*18b50*/  @!P0 NANOSLEEP.SYNCS 0x989680 ;  /* 0x009896800000895d */ /* 0x002fea0003900000 */
[----:B------:R-:W1:Y:S02]  /*18b60*/  @!P0 SYNCS.PHASECHK.TRANS64 P0, [R4+URZ+0x28860], R3 ;  /* 0x02886003040085a7 */ /* 0x000e64000800007f */
[----:B-1----:R-:W-:Y:S05]  /*18b70*/  @!P0 BRA `(.L_x_1183) ;  /* 0xfffffffc00f08947 */ /* 0x002fea000383ffff */
[----:B------:R-:W-:Y:S05]  /*18b80*/  BRA `(.L_x_1282) ;  /* 0xffffffc800187947 */ /* 0x000fea000383ffff */
.L_x_1184:
        /* <DEDUP_REMOVED lines=8> */
.L_x_1284:
[----:B------:R-:W-:Y:S05]  /*18c10*/  BSYNC B0 ;  /* 0x0000000000007941 */ /* 0x000fea0003800000 */
.L_x_1283:
        /* <DEDUP_REMOVED lines=9> */
.L_x_1285:
[----:B------:R-:W-:Y:S02]  /*18cb0*/  IMAD.MOV.U32 R13, RZ, RZ, R18 ;  /* 0x000000ffff0d7224 */ /* 0x000fe400078e0012 */
[----:B------:R-:W-:Y:S01]  /*18cc0*/  IMAD.MOV.U32 R12, RZ, RZ, 0x1 ;  /* 0x00000001ff0c7424 */ /* 0x000fe200078e00ff */
[----:B------:R-:W-:-:S13]  /*18cd0*/  IADD3 R2, P0, R14, R6, RZ ;  /* 0x000000060e027210 */ /* 0x000fda0007f1e0ff */
[----:B------:R-:W-:Y:S05]  /*18ce0*/  WARPSYNC.COLLECTIVE R15, `(.L_x_1286) ;  /* 0x000000000f087348 */ /* 0x000fea0003c00000 */
[----:B------:R0:W1:Y:S02]  /*18cf0*/  SHFL.IDX P6, R14, R13, R12, R11 ;  /* 0x0000000c0d0e7389 */ /* 0x00006400000c000b */
[----:B01----:R-:W-:Y:S01]  /*18d00*/  ENDCOLLECTIVE ;  /* 0x000000000000791b */ /* 0x003fe20003800000 */
.L_x_1286:
[----:B------:R-:W-:Y:S01]  /*18d10*/  IMAD.X R3, RZ, RZ, R0, P0 ;  /* 0x000000ffff037224 */ /* 0x000fe200000e0600 */
[----:B------:R-:W-:Y:S01]  /*18d20*/  ISETP.LT.OR P0, PT, R5, 0x1, P3 ;  /* 0x000000010500780c */ /* 0x000fe20001f01670 */
[----:B------:R-:W-:Y:S02]  /*18d30*/  IMAD R0, R7, 0x2, R16 ;  /* 0x0000000207007824 */ /* 0x000fe400078e0210 */
        /* <DEDUP_REMOVED lines=10> */
.L_x_1287:
        /* <DEDUP_REMOVED lines=10> */
.L_x_1288:
        /* <DEDUP_REMOVED lines=12> */
.L_x_1289:
        /* <DEDUP_REMOVED lines=10> */
.L_x_1290:
        /* <DEDUP_REMOVED lines=12> */
.L_x_1291:
        /* <DEDUP_REMOVED lines=10> */
.L_x_1292:
        /* <DEDUP_REMOVED lines=12> */
.L_x_1293:
        /* <DEDUP_REMOVED lines=10> */
.L_x_1294:
        /* <DEDUP_REMOVED lines=12> */
.L_x_1295:
        /* <DEDUP_REMOVED lines=10> */
.L_x_1296:
        /* <DEDUP_REMOVED lines=12> */
.L_x_1297:
        /* <DEDUP_REMOVED lines=10> */
.L_x_1298:
        /* <DEDUP_REMOVED lines=12> */
.L_x_1299:
[----:B------:R-:W-:Y:S01]  /*19620*/  @!PT LDS RZ, [RZ] ;  /* 0x00000000fffff984 */ /* 0x000fe20000000800 */
[----:B------:R-:W-:Y:S01]  /*19630*/  @!PT LDS RZ, [RZ] ;  /* 0x00000000fffff984 */ /* 0x000fe20000000800 */
[----:B------:R-:W-:Y:S01]  /*19640*/  @!PT LDS RZ, [RZ] ;  /* 0x00000000fffff984 */ /* 0x000fe20000000800 */
[----:B------:R0:W-:Y:S01]  /*19650*/  LDGSTS.E.BYPASS.LTC128B.128 [R0+0x7400], desc[UR52][R2.64+0x80], !P0 ;  /* 0x0740008002007fae */ /* 0x0001e2000c101d74 */
[----:B------:R-:W-:Y:S05]  /*19660*/  BRA `(.L_x_1300) ;  /* 0xffffffc0006c7947 */ /* 0x000fea000383ffff */
.L_x_1189:
[----:B------:R-:W-:Y:S01]  /*19670*/  BSSY B0, `(.L_x_1301) ;  /* 0x0000008000007945 */ /* 0x000fe20003800000 */
[----:B------:R-:W-:Y:S02]  /*19680*/  IMAD.MOV.U32 R13, RZ, RZ, R34 ;  /* 0x000000ffff0d7224 */ /* 0x000fe400078e0022 */
[----:B------:R-:W-:Y:S02]  /*19690*/  IMAD.MOV.U32 R12, RZ, RZ, RZ ;  /* 0x000000ffff0c7224 */ /* 0x000fe400078e00ff */
[----:B------:R-:W-:Y:S02]  /*196a0*/  IMAD.MOV.U32 R11, RZ, RZ, 0x1f ;  /* 0x0000001fff0b7424 */ /* 0x000fe400078e00ff */
[----:B------:R-:W-:-:S07]  /*196b0*/  IMAD.MOV.U32 R15, RZ, RZ, -0x1 ;  /* 0xffffffffff0f7424 */ /* 0x000fce00078e00ff */
[----:B-----5:R-:W-:Y:S05]  /*196c0*/  WARPSYNC.COLLECTIVE R15, `(.L_x_1302) ;  /* 0x000000000f087348 */ /* 0x020fea0003c00000 */
[----:B------:R0:W1:Y:S02]  /*196d0*/  SHFL.IDX P6, R14, R13, R12, R11 ;  /* 0x0000000c0d0e7389 */ /* 0x00006400000c000b */
[----:B01---5:R-:W-:Y:S01]  /*196e0*/  ENDCOLLECTIVE ;  /* 0x000000000000791b */ /* 0x023fe20003800000 */
.L_x_1302:
[----:B------:R-:W-:Y:S05]  /*196f0*/  BSYNC B0 ;  /* 0x0000000000007941 */ /* 0x000fea0003800000 */
.L_x_1301:
[----:B------:R-:W-:Y:S05]  /*19700*/  BRA `(.L_x_1303) ;  /* 0xffffffc000f07947 */ /* 0x000fea000383ffff */
.L_x_1192:
[----:B-1----:R1:W2:Y:S02]  /*19710*/  SYNCS.PHASECHK.TRANS64.TRYWAIT P0, [R4+URZ+0x28820], R0 ;  /* 0x02882000040075a7 */ /* 0x0022a4000800017f */
[----:B--2---:R-:W-:Y:S05]  /*19720*/  @!P0 NANOSLEEP.SYNCS 0x989680 ;  /* 0x009896800000895d */ /* 0x004fea0003900000 */
[----:B------:R-:W2:Y:S02]  /*19730*/  @!P0 SYNCS.PHASECHK.TRANS64 P0, [R4+URZ+0x28820], R0 ;  /* 0x02882000040085a7 */ /* 0x000ea4000800007f */
[----:B--2---:R-:W-:Y:S05]  /*19740*/  @!P0 BRA `(.L_x_1192) ;  /* 0xfffffffc00f08947 */ /* 0x004fea000383ffff */
[----:B------:R-:W-:Y:S05]  /*19750*/  BRA `(.L_x_1304) ;  /* 0xffffffc400347947 */ /* 0x000fea000383ffff */
.L_x_1193:
[----:B------:R-:W2:Y:S01]  /*19760*/  S2R R2, SR_TID.X ;  /* 0x0000000000027919 */ /* 0x000ea20000002100 */
[----:B------:R-:W-:Y:S01]  /*19770*/  BSSY B0, `(.L_x_1305) ;  /* 0x000000a000007945 */ /* 0x000fe20003800000 */
        /* <DEDUP_REMOVED lines=9> */
.L_x_1306:
[----:B------:R-:W-:Y:S05]  /*19810*/  BSYNC B0 ;  /* 0x0000000000007941 */ /* 0x000fea0003800000 */
.L_x_1305:
[----:B------:R-:W-:Y:S05]  /*19820*/  BRA `(.L_x_1307) ;  /* 0xffffffc4001c7947 */ /* 0x000fea000383ffff */
.L_x_1196:
[----:B------:R-:W-:Y:S01]  /*19830*/  BSSY B1, `(.L_x_1308) ;  /* 0x0000006000017945 */ /* 0x000fe20003800000 */
[----:B------:R-:W-:-:S07]  /*19840*/  IMAD.MOV.U32 R15, RZ, RZ, -0x1 ;  /* 0xffffffffff0f7424 */ /* 0x000fce00078e00ff */
[----:B01---5:R-:W-:Y:S05]  /*19850*/  WARPSYNC.COLLECTIVE R15, `(.L_x_1309) ;  /* 0x000000000f0c7348 */ /* 0x023fea0003c00000 */
[----:B------:R-:W-:Y:S02]  /*19860*/  ELECT P6, UR62, PT ;  /* 0x00000000003e782f */ /* 0x000fe400038c0000 */
[----:B------:R-:W-:Y:S01]  /*19870*/  MOV R14, UR62 ;  /* 0x0000003e000e7c02 */ /* 0x000fe20008000f00 */
[----:B01---5:R-:W-:Y:S10]  /*19880*/  ENDCOLLECTIVE ;  /* 0x000000000000791b */ /* 0x023ff40003800000 */
.L_x_1309:
[----:B------:R-:W-:Y:S05]  /*19890*/  BSYNC B1 ;  /* 0x0000000000017941 */ /* 0x000fea0003800000 */
.L_x_1308:
[----:B------:R-:W-:Y:S05]  /*198a0*/  BRA `(.L_x_1310) ;  /* 0xffffffc400147947 */ /* 0x000fea000383ffff */
.L_x_1198:
[----:B-1----:R1:W2:Y:S02]  /*198b0*/  SYNCS.PHASECHK.TRANS64.TRYWAIT P1, [R5+URZ+0x28840], R0 ;  /* 0x02884000050075a7 */ /* 0x0022a4000802017f */
[----:B--2---:R-:W-:Y:S05]  /*198c0*/  @!P1 NANOSLEEP.SYNCS 0x989680 ;  /* 0x009896800000995d */ /* 0x004fea0003900000 */
[----:B------:R-:W2:Y:S02]  /*198d0*/  @!P1 SYNCS.PHASECHK.TRANS64 P1, [R5+URZ+0x28840], R0 ;  /* 0x02884000050095a7 */ /* 0x000ea4000802007f */
[----:B--2---:R-:W-:Y:S05]  /*198e0*/  @!P1 BRA `(.L_x_1198) ;  /* 0xfffffffc00f09947 */ /* 0x004fea000383ffff */
[----:B------:R-:W-:Y:S05]  /*198f0*/  BRA `(.L_x_1311) ;  /* 0xffffffc400347947 */ /* 0x000fea000383ffff */
.L_x_1200:
[----:B--2---:R2:W3:Y:S02]  /*19900*/  SYNCS.PHASECHK.TRANS64.TRYWAIT P1, [R23+URZ+0x28840], R2 ;  /* 0x02884002170075a7 */ /* 0x0044e4000802017f */
[----:B---3--:R-:W-:Y:S05]  /*19910*/  @!P1 NANOSLEEP.SYNCS 0x989680 ;  /* 0x009896800000995d */ /* 0x008fea0003900000 */
[----:B------:R-:W3:Y:S02]  /*19920*/  @!P1 SYNCS.PHASECHK.TRANS64 P1, [R23+URZ+0x28840], R2 ;  /* 0x02884002170095a7 */ /* 0x000ee4000802007f */
[----:B---3--:R-:W-:Y:S05]  /*19930*/  @!P1 BRA `(.L_x_1200) ;  /* 0xfffffffc00f09947 */ /* 0x008fea000383ffff */
[----:B------:R-:W-:Y:S05]  /*19940*/  BRA `(.L_x_1312) ;  /* 0xffffffc400407947 */ /* 0x000fea000383ffff */
.L_x_1202:
[----:B---3--:R3:W4:Y:S02]  /*19950*/  SYNCS.PHASECHK.TRANS64.TRYWAIT P1, [R5+URZ+0x28860], R0 ;  /* 0x02886000050075a7 */ /* 0x008724000802017f */
[----:B----4-:R-:W-:Y:S05]  /*19960*/  @!P1 NANOSLEEP.SYNCS 0x989680 ;  /* 0x009896800000995d */ /* 0x010fea0003900000 */
[----:B------:R-:W4:Y:S02]  /*19970*/  @!P1 SYNCS.PHASECHK.TRANS64 P1, [R5+URZ+0x28860], R0 ;  /* 0x02886000050095a7 */ /* 0x000f24000802007f */
[----:B----4-:R-:W-:Y:S05]  /*19980*/  @!P1 BRA `(.L_x_1202) ;  /* 0xfffffffc00f09947 */ /* 0x010fea000383ffff */
[----:B------:R-:W-:Y:S05]  /*19990*/  BRA `(.L_x_1313) ;  /* 0xffffffc4003c7947 */ /* 0x000fea000383ffff */
.L_x_1314:
        /* <DEDUP_REMOVED lines=14> */
.L_x_3481:


//--------------------- .text._ZN7cutlass13device_kernelIN5flash11enable_sm90INS1_16FlashAttnFwdSm90INS1_25CollectiveMainloopFwdSm90ILi2EN4cute5tupleIJNS5_1CILi1EEES8_S8_EEENS6_IJNS7_ILi128EEESA_SA_EEELi128ENS_10bfloat16_tEfNS_4arch4Sm90ELb0ELb1ELb1ELb1ELb1ELb0ELb0ELb1ELb1ELb1ELb0ELb0EEENS1_21CollectiveEpilogueFwdISB_S9_SC_SE_Li256ELb1ELb1ELb0ELb0EEENS1_36VarlenDynamicPersistentTileSchedulerILi128ELi128ELi256ELi128ELb0ELb1ELb1ELb1ELb0ELb1EEEEEEEEEvNT_6ParamsE --------------------------
	.section	.text._ZN7cutlass13device_kernelIN5flash11enable_sm90INS1_16FlashAttnFwdSm90INS1_25CollectiveMainloopFwdSm90ILi2EN4cute5tupleIJNS5_1CILi1EEES8_S8_EEENS6_IJNS7_ILi128EEESA_SA_EEELi128ENS_10bfloat16_tEfNS_4arch4Sm90ELb0ELb1ELb1ELb1ELb1ELb0ELb0ELb1ELb1ELb1ELb0ELb0EEENS1_21CollectiveEpilogueFwdISB_S9_SC_SE_Li256ELb1ELb1ELb0ELb0EEENS1_36VarlenDynamicPersistentTileSchedulerILi128ELi128ELi256ELi128ELb0ELb1ELb1ELb1ELb0ELb1EEEEEEEEEvNT_6ParamsE,"ax",@progbits
	.align	128
.text._ZN7cutlass13device_kernelIN5flash11enable_sm90INS1_16FlashAttnFwdSm90INS1_25CollectiveMainloopFwdSm90ILi2EN4cute5tupleIJNS5_1CILi1EEES8_S8_EEENS6_IJNS7_ILi128EEESA_SA_EEELi128ENS_10bfloat16_tEfNS_4arch4Sm90ELb0ELb1ELb1ELb1ELb1ELb0ELb0ELb1ELb1ELb1ELb0ELb0EEENS1_21CollectiveEpilogueFwdISB_S9_SC_SE_Li256ELb1ELb1ELb0ELb0EEENS1_36VarlenDynamicPersistentTileSchedulerILi128ELi128ELi256ELi128ELb0ELb1ELb1ELb1ELb0ELb1EEEEEEEEEvNT_6ParamsE:
        .type           _ZN7cutlass13device_kernelIN5flash11enable_sm90INS1_16FlashAttnFwdSm90INS1_25CollectiveMainloopFwdSm90ILi2EN4cute5tupleIJNS5_1CILi1EEES8_S8_EEENS6_IJNS7_ILi128EEESA_SA_EEELi128ENS_10bfloat16_tEfNS_4arch4Sm90ELb0ELb1ELb1ELb1ELb1ELb0ELb0ELb1ELb1ELb1ELb0ELb0EEENS1_21CollectiveEpilogueFwdISB_S9_SC_SE_Li256ELb1ELb1ELb0ELb0EEENS1_36VarlenDynamicPersistentTileSchedulerILi128ELi128ELi256ELi128ELb0ELb1ELb1ELb1ELb0ELb1EEEEEEEEEvNT_6ParamsE,@function
        .size           _ZN7cutlass13device_kernelIN5flash11enable_sm90INS1_16FlashAttnFwdSm90INS1_25CollectiveMainloopFwdSm90ILi2EN4cute5tupleIJNS5_1CILi1EEES8_S8_EEENS6_IJNS7_ILi128EEESA_SA_EEELi128ENS_10bfloat16_tEfNS_4arch4Sm90ELb0ELb1ELb1ELb1ELb1ELb0ELb0ELb1ELb1ELb1ELb0ELb0EEENS1_21CollectiveEpilogueFwdISB_S9_SC_SE_Li256ELb1ELb1ELb0ELb0EEENS1_36VarlenDynamicPersistentTileSchedulerILi128ELi128ELi256ELi128ELb0ELb1ELb1ELb1ELb0ELb1EEEEEEEEEvNT_6ParamsE,(.L_x_3482 - _ZN7cutlass13device_kernelIN5flash11enable_sm90INS1_16FlashAttnFwdSm90INS1_25CollectiveMainloopFwdSm90ILi2EN4cute5tupleIJNS5_1CILi1EEES8_S8_EEENS6_IJNS7_ILi128EEESA_SA_EEELi128ENS_10bfloat16_tEfNS_4arch4Sm90ELb0ELb1ELb1ELb1ELb1ELb0ELb0ELb1ELb1ELb1ELb0ELb0EEENS1_21CollectiveEpilogueFwdISB_S9_SC_SE_Li256ELb1ELb1ELb0ELb0EEENS1_36VarlenDynamicPersistentTileSchedulerILi128ELi128ELi256ELi128ELb0ELb1ELb1ELb1ELb0ELb1EEEEEEEEEvNT_6ParamsE)
        .other          _ZN7cutlass13device_kernelIN5flash11enable_sm90INS1_16FlashAttnFwdSm90INS1_25CollectiveMainloopFwdSm90ILi2EN4cute5tupleIJNS5_1CILi1EEES8_S8_EEENS6_IJNS7_ILi128EEESA_SA_EEELi128ENS_10bfloat16_tEfNS_4arch4Sm90ELb0ELb1ELb1ELb1ELb1ELb0ELb0ELb1ELb1ELb1ELb0ELb0EEENS1_21CollectiveEpilogueFwdISB_S9_SC_SE_Li256ELb1ELb1ELb0ELb0EEENS1_36VarlenDynamicPersistentTileSchedulerILi128ELi128ELi256ELi128ELb0ELb1ELb1ELb1ELb0ELb1EEEEEEEEEvNT_6ParamsE,@"STO_CUDA_ENTRY STV_DEFAULT"
_ZN7cutlass13device_kernelIN5flash11enable_sm90INS1_16FlashAttnFwdSm90INS1_25CollectiveMainloopFwdSm90ILi2EN4cute5tupleIJNS5_1CILi1EEES8_S8_EEENS6_IJNS7_ILi128EEESA_SA_EEELi128ENS_10bfloat16_tEfNS_4arch4Sm90ELb0ELb1ELb1ELb1ELb1ELb0ELb0ELb1ELb1ELb1ELb0ELb0EEENS1_21CollectiveEpilogueFwdISB_S9_SC_SE_Li256ELb1ELb1ELb0ELb0EEENS1_36VarlenDynamicPersistentTileSchedulerILi128ELi128ELi256ELi128ELb0ELb1ELb1ELb1ELb0ELb1EEEEEEEEEvNT_6ParamsE:
[----:B------:R-:W0:Y:S02]  /*0000*/  LDC R1, c[0x0][0x28] ;  /* 0x00000a00ff017b82 */ /* 0x000e240000000800 */
[----:B0-----:R-:W-:Y:S01]  /*0010*/  VIADD R1, R1, 0xffffffe0 ;  /* 0xffffffe001017836 */ /* 0x001fe20000000000 */
[----:B------:R-:W0:Y:S01]  /*0020*/  S2R R3, SR_TID.X ;  /* 0x0000000000037919 */ /* 0x000e220000002100 */
[----:B------:R-:W-:Y:S01]  /*0030*/  ELECT P0, URZ, PT ;  /* 0x00000000003f782f */ /* 0x000fe20003800000 */
[----:B------:R-:W-:Y:S01]  /*0040*/  UMOV UR4, 0x80 ;  /* 0x0000008000047882 */ /* 0x000fe20000000000 */
[----:B------:R-:W-:Y:S01]  /*0050*/  UMOV UR7, 0x100 ;  /* 0x0000010000077882 */ /* 0x000fe20000000000 */
[--C-:B0-----:R-:W-:Y:S02]  /*0060*/  SHF.R.U32.HI R0, RZ, 0x5, R3.reuse ;  /* 0x00000005ff007819 */ /* 0x101fe40000011603 */
[----:B------:R-:W-:-:S03]  /*0070*/  SHF.R.U32.HI R23, RZ, 0x7, R3 ;  /* 0x00000007ff177819 */ /* 0x000fc60000011603 */
[----:B------:R-:W0:Y:S04]  /*0080*/  SHFL.IDX PT, R2, R0, RZ, 0x1f ;  /* 0x00001fff00027589 */ /* 0x000e2800000e0000 */
[----:B------:R1:W2:Y:S01]  /*0090*/  SHFL.IDX PT, R3, R23, RZ, 0x1f ;  /* 0x00001fff17037589 */ /* 0x0002a200000e0000 */
[C---:B0-----:R-:W-:Y:S02]  /*00a0*/  ISETP.NE.OR P0, PT, R2.reuse, RZ, !P0 ;  /* 0x000000ff0200720c */ /* 0x041fe40004705670 */
[----:B------:R-:W-:-:S11]  /*00b0*/  ISETP.NE.AND P1, PT, R2, RZ, PT ;  /* 0x000000ff0200720c */ /* 0x000fd60003f25270 */
[----:B------:R-:W-:Y:S01]  /*00c0*/  VOTEU.ALL UP0, P0 ;  /* 0x00000000003f7886 */ /* 0x000fe20000000000 */
[----:B------:R-:W-:-:S04]  /*00d0*/  VOTEU.ALL UP1, P0 ;  /* 0x00000000003f7886 */ /* 0x000fc80000020000 */
[----:B------:R-:W0:Y:S01]  /*00e0*/  @!UP0 S2UR UR8, SR_CgaCtaId ;  /* 0x00000000000889c3 */ /* 0x000e220000008800 */
[----:B------:R-:W-:Y:S01]  /*00f0*/  @!UP0 UMOV UR6, 0x400 ;  /* 0x0000040000068882 */ /* 0x000fe20000000000 */
[----:B------:R-:W-:-:S04]  /*0100*/  @!UP0 UIADD3 UR4, -UR4, 0x100000, URZ ;  /* 0x0010000004048890 */ /* 0x000fc8000fffe13f */
[----:B------:R-:W-:Y:S02]  /*0110*/  @!UP0 USHF.L.U32 UR5, UR4, 0xb, URZ ;  /* 0x0000000b04058899 */ /* 0x000fe4000800063f */
[----:B------:R-:W-:Y:S02]  /*0120*/  @!UP0 USHF.L.U32 UR4, UR4, 0x1, URZ ;  /* 0x0000000104048899 */ /* 0x000fe4000800063f */
[----:B0-----:R-:W-:Y:S02]  /*0130*/  @!UP0 ULEA UR8, UR8, UR6, 0x18 ;  /* 0x0000000608088291 */ /* 0x001fe4000f8ec03f */
[----:B------:R-:W-:-:S04]  /*0140*/  @!UP0 UIADD3 UR6, -UR7, 0x100000, URZ ;  /* 0x0010000007068890 */ /* 0x000fc8000fffe13f */
[----:B------:R-:W-:Y:S02]  /*0150*/  @!UP0 USHF.L.U32 UR7, UR6, 0xb, URZ ;  /* 0x0000000b06078899 */ /* 0x000fe4000800063f */
[----:B------:R-:W-:Y:S01]  /*0160*/  @!UP0 USHF.L.U32 UR6, UR6, 0x1, URZ ;  /* 0x0000000106068899 */ /* 0x000fe2000800063f */
[----:B------:R-:W-:-:S05]  /*0170*/  VOTEU.ALL UP0, P0 ;  /* 0x00000000003f7886 */ /* 0x000fca0000000000 */
[----:B------:R1:W0:Y:S06]  /*0180*/  @!UP0 SYNCS.EXCH.64 URZ, [UR8+0x28800], UR4 ;  /* 0x02880004083f85b2 */ /* 0x00022c0008000100 */
[----:B------:R1:W3:Y:S02]  /*0190*/  @!UP1 SYNCS.EXCH.64 URZ, [UR8+0x28820], UR6 ;  /* 0x02882006083f95b2 */ /* 0x0002e40008000100 */
[----:B-12---:R-:W-:Y:S05]  /*01a0*/  @P1 BRA `(.L_x_1315) ;  /* 0x0000000000481947 */ /* 0x006fea0003800000 */
[----:B------:R-:W1:Y:S01]  /*01b0*/  S2UR UR5, SR_CgaCtaId ;  /* 0x00000000000579c3 */ /* 0x000e620000008800 */
[----:B------:R-:W-:Y:S01]  /*01c0*/  UMOV UR4, 0x400 ;  /* 0x0000040000047882 */ /* 0x000fe20000000000 */
[----:B------:R-:W-:Y:S01]  /*01d0*/  UMOV UR6, 0x80 ;  /* 0x0000008000067882 */ /* 0x000fe20000000000 */
[----:B------:R-:W-:Y:S01]  /*01e0*/  UMOV UR7, 0x100 ;  /* 0x0000010000077882 */ /* 0x000fe20000000000 */
[----:B------:R-:W-:Y:S01]  /*01f0*/  ELECT P0, URZ, PT ;  /* 0x00000000003f782f */ /* 0x000fe20003800000 */
[----:B-1----:R-:W-:Y:S02]  /*0200*/  ULEA UR8, UR5, UR4, 0x18 ;  /* 0x0000000405087291 */ /* 0x002fe4000f8ec03f */
[----:B------:R-:W-:-:S04]  /*0210*/  UIADD3 UR4, -UR6, 0x100000, URZ ;  /* 0x0010000006047890 */ /* 0x000fc8000fffe13f */
[----:B------:R-:W-:Y:S02]  /*0220*/  USHF.L.U32 UR5, UR4, 0xb, URZ ;  /* 0x0000000b04057899 */ /* 0x000fe4000800063f */
[----:B------:R-:W-:Y:S02]  /*0230*/  USHF.L.U32 UR4, UR4, 0x1, URZ ;  /* 0x0000000104047899 */ /* 0x000fe4000800063f */
[----:B------:R-:W-:-:S04]  /*0240*/  UIADD3 UR6, -UR7, 0x100000, URZ ;  /* 0x0010000007067890 */ /* 0x000fc8000fffe13f */
[----:B------:R-:W-:Y:S02]  /*0250*/  USHF.L.U32 UR7, UR6, 0xb, URZ ;  /* 0x0000000b06077899 */ /* 0x000fe4000800063f */
[----:B------:R-:W-:Y:S01]  /*0260*/  USHF.L.U32 UR6, UR6, 0x1, URZ ;  /* 0x0000000106067899 */ /* 0x000fe2000800063f */
[----:B------:R-:W1:Y:S03]  /*0270*/  FENCE.VIEW.ASYNC.S ;  /* 0x00000000000073c6 */ /* 0x000e660000000000 */
[----:B-1----:R1:W2:Y:S08]  /*0280*/  SYNCS.EXCH.64 URZ, [UR8+0x28830], UR4 ;  /* 0x02883004083f75b2 */ /* 0x0022b00008000100 */
[----:B------:R1:W4:Y:S01]  /*0290*/  SYNCS.EXCH.64 URZ, [UR8+0x28840], UR6 ;  /* 0x02884006083f75b2 */ /* 0x0003220008000100 */
[----:B------:R1:W0:Y:S01]  /*02a0*/  SYNCS.EXCH.64 URZ, [UR8+0x28838], UR4 ;  /* 0x02883804083f75b2 */ /* 0x0002220008000100 */
[----:B------:R1:W0:Y:S01]  /*02b0*/  SYNCS.EXCH.64 URZ, [UR8+0x28848], UR6 ;  /* 0x02884806083f75b2 */ /* 0x0002220008000100 */
[----:B------:R-:W-:Y:S01]  /*02c0*/  NOP ;  /* 0x0000000000007918 */ /* 0x000fe20000000000 */
.L_x_1315:
[----:B------:R-:W5:Y:S01]  /*02d0*/  SHFL.IDX PT, R2, R0, RZ, 0x1f ;  /* 0x00001fff00027589 */ /* 0x000f6200000e0000 */
[----:B------:R-:W-:Y:S01]  /*02e0*/  NOP ;  /* 0x0000000000007918 */ /* 0x000fe20000000000 */
[----:B-----5:R-:W-:-:S13]  /*02f0*/  ISETP.NE.AND P0, PT, R2, RZ, PT ;  /* 0x000000ff0200720c */ /* 0x020fda0003f05270 */
[----:B------:R-:W-:Y:S05]  /*0300*/  @P0 BRA `(.L_x_1316) ;  /* 0x0000000000480947 */ /* 0x000fea0003800000 */
[----:B-1----:R-:W1:Y:S01]  /*0310*/  S2UR UR5, SR_CgaCtaId ;  /* 0x00000000000579c3 */ /* 0x002e620000008800 */
        /* <DEDUP_REMOVED lines=12> */
[----:B-1----:R1:W0:Y:S08]  /*03e0*/  SYNCS.EXCH.64 URZ, [UR8+0x28850], UR4 ;  /* 0x02885004083f75b2 */ /* 0x0022300008000100 */
[----:B------:R1:W0:Y:S01]  /*03f0*/  SYNCS.EXCH.64 URZ, [UR8+0x28860], UR6 ;  /* 0x02886006083f75b2 */ /* 0x0002220008000100 */
[----:B------:R1:W0:Y:S01]  /*0400*/  SYNCS.EXCH.64 URZ, [UR8+0x28858], UR4 ;  /* 0x02885804083f75b2 */ /* 0x0002220008000100 */
[----:B------:R1:W0:Y:S01]  /*0410*/  SYNCS.EXCH.64 URZ, [UR8+0x28868], UR6 ;  /* 0x02886806083f75b2 */ /* 0x0002220008000100 */
[----:B------:R-:W-:Y:S01]  /*0420*/  NOP ;  /* 0x0000000000007918 */ /* 0x000fe20000000000 */
.L_x_1316:
[----:B------:R-:W5:Y:S01]  /*0430*/  SHFL.IDX PT, R2, R0, RZ, 0x1f ;  /* 0x00001fff00027589 */ /* 0x000f6200000e0000 */
[----:B------:R-:W-:Y:S01]  /*0440*/  NOP ;  /* 0x0000000000007918 */ /* 0x000fe20000000000 */
[----:B-----5:R-:W-:-:S13]  /*0450*/  ISETP.NE.AND P0, PT, R2, RZ, PT ;  /* 0x000000ff0200720c */ /* 0x020fda0003f05270 */
[----:B------:R-:W-:Y:S05]  /*0460*/  @P0 BRA `(.L_x_1317) ;  /* 0x0000000000380947 */ /* 0x000fea0003800000 */
[----:B-1----:R-:W1:Y:S01]  /*0470*/  S2UR UR5, SR_CgaCtaId ;  /* 0x00000000000579c3 */ /* 0x002e620000008800 */
[----:B------:R-:W-:Y:S01]  /*0480*/  UMOV UR4, 0x400 ;  /* 0x0000040000047882 */ /* 0x000fe20000000000 */
[----:B------:R-:W-:Y:S01]  /*0490*/  UMOV UR7, 0x80 ;  /* 0x0000008000077882 */ /* 0x000fe20000000000 */
[----:B------:R-:W-:Y:S01]  /*04a0*/  ELECT P0, URZ, PT ;  /* 0x00000000003f782f */ /* 0x000fe20003800000 */
[----:B-1----:R-:W-:Y:S02]  /*04b0*/  ULEA UR6, UR5, UR4, 0x18 ;  /* 0x0000000405067291 */ /* 0x002fe4000f8ec03f */
[----:B------:R-:W-:-:S04]  /*04c0*/  UIADD3 UR4, -UR7, 0x100000, URZ ;  /* 0x0010000007047890 */ /* 0x000fc8000fffe13f */
[----:B------:R-:W-:Y:S02]  /*04d0*/  USHF.L.U32 UR5, UR4, 0xb, URZ ;  /* 0x0000000b04057899 */ /* 0x000fe4000800063f */
[----:B------:R-:W-:Y:S01]  /*04e0*/  USHF.L.U32 UR4, UR4, 0x1, URZ ;  /* 0x0000000104047899 */ /* 0x000fe2000800063f */
[----:B------:R-:W1:Y:S11]  /*04f0*/  FENCE.VIEW.ASYNC.S ;  /* 0x00000000000073c6 */ /* 0x000e760000000000 */
[----:B-1----:R1:W0:Y:S01]  /*0500*/  SYNCS.EXCH.64 URZ, [UR6+0x28870], UR4 ;  /* 0x02887004063f75b2 */ /* 0x0022220008000100 */
[----:B------:R1:W0:Y:S01]  /*0510*/  SYNCS.EXCH.64 URZ, [UR6+0x28880], UR4 ;  /* 0x02888004063f75b2 */ /* 0x0002220008000100 */
[----:B------:R1:W0:Y:S01]  /*0520*/  SYNCS.EXCH.64 URZ, [UR6+0x28878], UR4 ;  /* 0x02887804063f75b2 */ /* 0x0002220008000100 */
[----:B------:R1:W0:Y:S01]  /*0530*/  SYNCS.EXCH.64 URZ, [UR6+0x28888], UR4 ;  /* 0x02888804063f75b2 */ /* 0x0002220008000100 */
[----:B------:R-:W-:Y:S01]  /*0540*/  NOP ;  /* 0x0000000000007918 */ /* 0x000fe20000000000 */
.L_x_1317:
        /* <DEDUP_REMOVED lines=22> */
.L_x_1318:
[----:B------:R-:W5:Y:S01]  /*06b0*/  SHFL.IDX PT, R2, R0, RZ, 0x1f ;  /* 0x00001fff00027589 */ /* 0x000f6200000e0000 */
[----:B------:R-:W-:Y:S01]  /*06c0*/  R2UR UR9, R3 ;  /* 0x00000000030972ca */ /* 0x000fe200000e0000 */
        /* <DEDUP_REMOVED lines=21> */
.L_x_1319:
[----:B------:R-:W-:Y:S01]  /*0820*/  UISETP.NE.AND UP0, UPT, UR9, URZ, UPT ;  /* 0x0000003f0900728c */ /* 0x000fe2000bf05270 */
[----:B------:R-:W-:Y:S01]  /*0830*/  NOP ;  /* 0x0000000000007918 */ /* 0x000fe20000000000 */
[----:B------:R-:W-:Y:S01]  /*0840*/  UMOV UR43, 0x1 ;  /* 0x00000001002b7882 */ /* 0x000fe20000000000 */
[----:B------:R-:W-:Y:S01]  /*0850*/  ULDC.64 UR54, c[0x0][0x208] ;  /* 0x0000820000367ab9 */ /* 0x000fe20000000a00 */
[----:B------:R-:W-:Y:S01]  /*0860*/  USEL UR43, UR43, 0x2, !UP0 ;  /* 0x000000022b2b7887 */ /* 0x000fe2000c000000 */
[----:B0-234-:R-:W-:Y:S01]  /*0870*/  BAR.SYNC.DEFER_BLOCKING 0x0 ;  /* 0x0000000000007b1d */ /* 0x01dfe20000010000 */
[----:B------:R-:W-:-:S13]  /*0880*/  PLOP3.LUT P0, PT, PT, PT, UP0, 0x80, 0x0 ;  /* 0x000000000000781c */ /* 0x000fda0003f0f008 */
[----:B------:R-:W-:Y:S05]  /*0890*/  @!P0 BRA `(.L_x_1320) ;  /* 0x0000011400a08947 */ /* 0x000fea0003800000 */
.L_x_1321:
[----:B------:R-:W-:-:S08]  /*08a0*/  NOP ;  /* 0x0000000000007918 */ /* 0x000fd00000000000 */
[----:B------:R-:W0:Y:S02]  /*08b0*/  USETMAXREG.TRY_ALLOC.CTAPOOL UP0, 0xe8 ;  /* 0x000000e8000079c8 */ /* 0x000e240008000600 */
[----:B0-----:R-:W-:-:S13]  /*08c0*/  PLOP3.LUT P0, PT, PT, PT, UP0, 0x80, 0x0 ;  /* 0x000000000000781c */ /* 0x001fda0003f0f008 */
[----:B------:R-:W-:Y:S05]  /*08d0*/  @!P0 BRA `(.L_x_1321) ;  /* 0xfffffffc00f08947 */ /* 0x000fea000383ffff */
[----:B------:R-:W0:Y:S01]  /*08e0*/  S2R R2, SR_TID.X ;  /* 0x0000000000027919 */ /* 0x000e220000002100 */
[----:B-1----:R-:W1:Y:S01]  /*08f0*/  S2UR UR5, SR_CgaCtaId ;  /* 0x00000000000579c3 */ /* 0x002e620000008800 */
        /* <DEDUP_REMOVED lines=19> */
[----:B------:R-:W-:Y:S01]  /*0a30*/  R2UR UR5, R5 ;  /* 0x00000000050572ca */ /* 0x000fe200000e0000 */
[----:B------:R-:W-:Y:S01]  /*0a40*/  UMOV UR46, URZ ;  /* 0x0000003f002e7c82 */ /* 0x000fe20008000000 */
[CC--:B------:R-:W-:Y:S02]  /*0a50*/  LEA.HI R3, R0.reuse, R191.reuse, RZ, 0x7 ;  /* 0x000000bf00037211 */ /* 0x0c0fe400078f38ff */
[----:B------:R-:W-:-:S02]  /*0a60*/  LEA.HI R4, R0, R191, RZ, 0x5 ;  /* 0x000000bf00047211 */ /* 0x000fc400078f28ff */
[----:B------:R-:W-:Y:S02]  /*0a70*/  LOP3.LUT R2, R3, 0xffffff80, RZ, 0xc0, !PT ;  /* 0xffffff8003027812 */ /* 0x000fe400078ec0ff */
[----:B------:R-:W-:Y:S01]  /*0a80*/  SHF.R.S32.HI R186, RZ, 0x7, R3 ;  /* 0x00000007ffba7819 */ /* 0x000fe20000011403 */
[----:B------:R-:W-:Y:S02]  /*0a90*/  IMAD.SHL.U32 R6, R4, 0x20, RZ ;  /* 0x0000002004067824 */ /* 0x000fe400078e00ff */
[----:B------:R-:W-:Y:S01]  /*0aa0*/  IMAD.IADD R185, R191, 0x1, -R2 ;  /* 0x00000001bfb97824 */ /* 0x000fe200078e0a02 */
[----:B------:R-:W-:Y:S02]  /*0ab0*/  LEA.HI R2, R0, R191, RZ, 0x4 ;  /* 0x000000bf00027211 */ /* 0x000fe400078f20ff */
[----:B------:R-:W-:Y:S02]  /*0ac0*/  LOP3.LUT R7, R6, 0xfffffc00, RZ, 0xc0, !PT ;  /* 0xfffffc0006077812 */ /* 0x000fe400078ec0ff */
[----:B------:R-:W-:-:S02]  /*0ad0*/  SHF.R.S32.HI R8, RZ, 0x1f, R185 ;  /* 0x0000001fff087819 */ /* 0x000fc400000114b9 */
[----:B------:R-:W-:Y:S02]  /*0ae0*/  LEA.HI R6, R0, R191, RZ, 0x2 ;  /* 0x000000bf00067211 */ /* 0x000fe400078f10ff */
[----:B------:R-:W-:Y:S02]  /*0af0*/  LEA.HI R9, R8, R185, RZ, 0x2 ;  /* 0x000000b908097211 */ /* 0x000fe400078f10ff */
[----:B------:R-:W-:Y:S02]  /*0b00*/  SHF.R.S32.HI R5, RZ, 0x4, R2 ;  /* 0x00000004ff057819 */ /* 0x000fe40000011402 */
[--C-:B------:R-:W-:Y:S02]  /*0b10*/  SHF.R.S32.HI R10, RZ, 0x2, R9.reuse ;  /* 0x00000002ff0a7819 */ /* 0x100fe40000011409 */
[----:B------:R-:W-:Y:S02]  /*0b20*/  SHF.R.S32.HI R11, RZ, 0x1f, R9 ;  /* 0x0000001fff0b7819 */ /* 0x000fe40000011409 */
[----:B------:R-:W-:-:S02]  /*0b30*/  LOP3.LUT R4, R2, 0x3fffff0, RZ, 0xc0, !PT ;  /* 0x03fffff002047812 */ /* 0x000fc400078ec0ff */
[----:B------:R-:W-:Y:S02]  /*0b40*/  LOP3.LUT R6, R6, 0xfffffffc, RZ, 0xc0, !PT ;  /* 0xfffffffc06067812 */ /* 0x000fe400078ec0ff */
[----:B------:R-:W-:Y:S01]  /*0b50*/  LEA.HI R0, R0, R191, RZ, 0x3 ;  /* 0x000000bf00007211 */ /* 0x000fe200078f18ff */
[----:B------:R-:W-:Y:S01]  /*0b60*/  IMAD.IADD R4, R191, 0x1, -R4 ;  /* 0x00000001bf047824 */ /* 0x000fe200078e0a04 */
[----:B------:R-:W-:Y:S01]  /*0b70*/  LEA.HI R11, R11, R10, RZ, 0x3 ;  /* 0x0000000a0b0b7211 */ /* 0x000fe200078f18ff */
[----:B------:R-:W-:Y:S01]  /*0b80*/  IMAD.IADD R6, R191, 0x1, -R6 ;  /* 0x00000001bf067824 */ /* 0x000fe200078e0a06 */
[----:B------:R-:W-:Y:S01]  /*0b90*/  LEA.HI R2, R2, R5, RZ, 0x1 ;  /* 0x0000000502027211 */ /* 0x000fe200078f08ff */
[----:B------:R-:W-:Y:S01]  /*0ba0*/  IMAD R7, R4, 0x40, R7 ;  /* 0x0000004004077824 */ /* 0x000fe200078e0207 */
[----:B------:R-:W-:Y:S02]  /*0bb0*/  LOP3.LUT R22, R0, 0xfffffff8, RZ, 0xc0, !PT ;  /* 0xfffffff800167812 */ /* 0x000fe400078ec0ff */
[----:B------:R-:W-:-:S02]  /*0bc0*/  LOP3.LUT R11, R11, 0xfffffff8, RZ, 0xc0, !PT ;  /* 0xfffffff80b0b7812 */ /* 0x000fc400078ec0ff */
[----:B------:R-:W-:Y:S01]  /*0bd0*/  LEA.HI R8, R8, R185, RZ, 0x5 ;  /* 0x000000b908087211 */ /* 0x000fe200078f28ff */
[----:B------:R-:W-:Y:S01]  /*0be0*/  IMAD.IADD R22, R191, 0x1, -R22 ;  /* 0x00000001bf167824 */ /* 0x000fe200078e0a16 */
[----:B------:R-:W-:Y:S01]  /*0bf0*/  LEA.HI R3, R3, R186, RZ, 0x1 ;  /* 0x000000ba03037211 */ /* 0x000fe200078f08ff */
[----:B------:R-:W-:Y:S01]  /*0c00*/  IMAD.IADD R11, R10, 0x1, -R11 ;  /* 0x000000010a0b7824 */ /* 0x000fe200078e0a0b */
[----:B------:R-:W-:Y:S01]  /*0c10*/  LOP3.LUT R2, R2, 0x1ffffffe, RZ, 0xc0, !PT ;  /* 0x1ffffffe02027812 */ /* 0x000fe200078ec0ff */
[----:B------:R-:W-:Y:S01]  /*0c20*/  IMAD.SHL.U32 R18, R22, 0x8, RZ ;  /* 0x0000000816127824 */ /* 0x000fe200078e00ff */
[----:B------:R-:W-:Y:S02]  /*0c30*/  SHF.R.S32.HI R8, RZ, 0x5, R8 ;  /* 0x00000005ff087819 */ /* 0x000fe40000011408 */
[----:B------:R-:W-:Y:S01]  /*0c40*/  LEA.HI R4, R6, R6, RZ, 0x1 ;  /* 0x0000000606047211 */ /* 0x000fe200078f08ff */
[----:B------:R-:W-:Y:S01]  /*0c50*/  IMAD.IADD R2, R5, 0x1, -R2 ;  /* 0x0000000105027824 */ /* 0x000fe200078e0a02 */
[----:B------:R-:W-:Y:S01]  /*0c60*/  LOP3.LUT R3, R3, 0x3fffffe, RZ, 0xc0, !PT ;  /* 0x03fffffe03037812 */ /* 0x000fe200078ec0ff */
[----:B------:R-:W-:Y:S01]  /*0c70*/  IMAD R8, R8, 0x10, R11 ;  /* 0x0000001008087824 */ /* 0x000fe200078e020b */
[----:B------:R-:W-:Y:S01]  /*0c80*/  LOP3.LUT R5, R4, 0x1ffffffe, RZ, 0xc0, !PT ;  /* 0x1ffffffe04057812 */ /* 0x000fe200078ec0ff */
[----:B------:R-:W-:Y:S01]  /*0c90*/  VIADD R19, R18, 0x40 ;  /* 0x0000004012137836 */ /* 0x000fe20000000000 */
[----:B------:R-:W-:Y:S01]  /*0ca0*/  LOP3.LUT R16, R9, 0x7ffffffc, RZ, 0xc0, !PT ;  /* 0x7ffffffc09107812 */ /* 0x000fe200078ec0ff */
[----:B------:R-:W-:Y:S01]  /*0cb0*/  IMAD.IADD R3, R186, 0x1, -R3 ;  /* 0x00000001ba037824 */ /* 0x000fe200078e0a03 */
[----:B------:R-:W-:Y:S01]  /*0cc0*/  SHF.R.S32.HI R184, RZ, 0x3, R0 ;  /* 0x00000003ffb87819 */ /* 0x000fe20000011400 */
[----:B------:R-:W-:Y:S01]  /*0cd0*/  IMAD.IADD R6, R6, 0x1, -R5 ;  /* 0x0000000106067824 */ /* 0x000fe200078e0a05 */
[----:B------:R-:W-:Y:S01]  /*0ce0*/  SHF.R.S32.HI R190, RZ, 0x1f, R18 ;  /* 0x0000001fffbe7819 */ /* 0x000fe20000011412 */
[----:B------:R-:W-:Y:S01]  /*0cf0*/  IMAD R187, R3, 0x40, R8 ;  /* 0x0000004003bb7824 */ /* 0x000fe200078e0208 */
[----:B------:R-:W-:Y:S01]  /*0d00*/  SHF.R.S32.HI R189, RZ, 0x1f, R19 ;  /* 0x0000001fffbd7819 */ /* 0x000fe20000011413 */
[----:B------:R-:W-:-:S02]  /*0d10*/  IMAD R188, R2, 0x8, R7 ;  /* 0x0000000802bc7824 */ /* 0x000fc400078e0207 */
[----:B------:R-:W-:Y:S02]  /*0d20*/  IMAD.IADD R16, R185, 0x1, -R16 ;  /* 0x00000001b9107824 */ /* 0x000fe400078e0a10 */
[----:B------:R-:W-:-:S07]  /*0d30*/  IMAD R17, R6, 0x8, R187 ;  /* 0x0000000806117824 */ /* 0x000fce00078e02bb */
.L_x_1429:
[----:B------:R-:W-:Y:S01]  /*0d40*/  ULDC.64 UR8, c[0x0][0xa28] ;  /* 0x00028a0000087ab9 */ /* 0x000fe20000000a00 */
[----:B------:R-:W-:Y:S01]  /*0d50*/  ULDC UR4, c[0x0][0x424] ;  /* 0x0001090000047ab9 */ /* 0x000fe20000000800 */
[----:B------:R-:W-:-:S04]  /*0d60*/  UISETP.NE.U32.AND UP0, UPT, UR8, URZ, UPT ;  /* 0x0000003f0800728c */ /* 0x000fc8000bf05070 */
[----:B------:R-:W-:-:S03]  /*0d70*/  UISETP.NE.AND.EX UP0, UPT, UR9, URZ, UPT, UP0 ;  /* 0x0000003f0900728c */ /* 0x000fc6000bf05300 */
[----:B------:R-:W-:Y:S02]  /*0d80*/  ULDC.64 UR8, c[0x0][0xa18] ;  /* 0x0002860000087ab9 */ /* 0x000fe40000000a00 */
[----:B------:R-:W-:Y:S01]  /*0d90*/  UISETP.NE.U32.AND UP1, UPT, UR8, URZ, UPT ;  /* 0x0000003f0800728c */ /* 0x000fe2000bf25070 */
[----:B------:R-:W-:-:S03]  /*0da0*/  PLOP3.LUT P0, PT, PT, PT, UP0, 0x80, 0x0 ;  /* 0x000000000000781c */ /* 0x000fc60003f0f008 */
[----:B------:R-:W-:-:S03]  /*0db0*/  UISETP.NE.AND.EX UP1, UPT, UR9, URZ, UPT, UP1 ;  /* 0x0000003f0900728c */ /* 0x000fc6000bf25310 */
[----:B------:R-:W-:Y:S02]  /*0dc0*/  @UP0 ULDC.64 UR8, c[0x0][0xa28] ;  /* 0x00028a0000080ab9 */ /* 0x000fe40000000a00 */
[----:B------:R-:W-:Y:S01]  /*0dd0*/  @UP0 UIMAD.WIDE UR8, UR6, 0x4, UR8 ;  /* 0x00000004060808a5 */ /* 0x000fe2000f8e0208 */
[----:B------:R-:W-:-:S05]  /*0de0*/  PLOP3.LUT P2, PT, PT, PT, UP1, 0x80, 0x0 ;  /* 0x000000000000781c */ /* 0x000fca0003f4f018 */
[----:B------:R-:W-:Y:S01]  /*0df0*/  @UP1 ULDC.64 UR10, c[0x0][0xa18] ;  /* 0x00028600000a1ab9 */ /* 0x000fe20000000a00 */
[----:B012---:R-:W-:Y:S02]  /*0e00*/  IMAD.U32 R2, RZ, RZ, UR8 ;  /* 0x00000008ff027e24 */ /* 0x007fe4000f8e00ff */
[----:B------:R-:W-:Y:S01]  /*0e10*/  IMAD.U32 R3, RZ, RZ, UR9 ;  /* 0x00000009ff037e24 */ /* 0x000fe2000f8e00ff */
[----:B------:R-:W-:-:S04]  /*0e20*/  @UP1 UIMAD.WIDE UR8, UR6, 0x4, UR10 ;  /* 0x00000004060818a5 */ /* 0x000fc8000f8e020a */
[----:B------:R-:W2:Y:S02]  /*0e30*/  @P0 LDG.E R2, desc[UR54][R2.64] ;  /* 0x0000003602020981 */ /* 0x000ea4000c1e1900 */
[----:B------:R-:W-:Y:S02]  /*0e40*/  IMAD.U32 R4, RZ, RZ, UR8 ;  /* 0x00000008ff047e24 */ /* 0x000fe4000f8e00ff */
[----:B------:R-:W-:Y:S01]  /*0e50*/  IMAD.U32 R5, RZ, RZ, UR9 ;  /* 0x00000009ff057e24 */ /* 0x000fe2000f8e00ff */
[----:B------:R-:W-:-:S04]  /*0e60*/  ULDC.64 UR8, c[0x0][0x418] ;  /* 0x0001060000087ab9 */ /* 0x000fc80000000a00 */
[----:B---3--:R-:W3:Y:S01]  /*0e70*/  @P2 LDG.E R4, desc[UR54][R4.64] ;  /* 0x0000003604042981 */ /* 0x008ee2000c1e1900 */
[----:B------:R-:W-:Y:S01]  /*0e80*/  UISETP.NE.U32.AND UP0, UPT, UR8, URZ, UPT ;  /* 0x0000003f0800728c */ /* 0x000fe2000bf05070 */
[----:B------:R-:W-:Y:S01]  /*0e90*/  UMOV UR38, URZ ;  /* 0x0000003f00267c82 */ /* 0x000fe20008000000 */
[----:B------:R-:W-:Y:S02]  /*0ea0*/  UMOV UR42, UR7 ;  /* 0x00000007002a7c82 */ /* 0x000fe40008000000 */
[----:B------:R-:W-:-:S03]  /*0eb0*/  UISETP.NE.AND.EX UP0, UPT, UR9, URZ, UPT, UP0 ;  /* 0x0000003f0900728c */ /* 0x000fc6000bf05300 */
[----:B------:R-:W-:Y:S01]  /*0ec0*/  ULDC.64 UR8, c[0x0][0xa20] ;  /* 0x0002880000087ab9 */ /* 0x000fe20000000a00 */
[----:B------:R-:W-:Y:S01]  /*0ed0*/  USEL UR4, UR4, 0x1, UP0 ;  /* 0x0000000104047887 */ /* 0x000fe20008000000 */
[----:B------:R-:W-:Y:S01]  /*0ee0*/  ISETP.NE.U32.AND P1, PT, RZ, UR8, PT ;  /* 0x00000008ff007c0c */ /* 0x000fe2000bf25070 */
[----:B------:R-:W-:Y:S02]  /*0ef0*/  ULDC UR8, c[0x0][0x2f0] ;  /* 0x0000bc0000087ab9 */ /* 0x000fe40000000800 */
[----:B------:R-:W-:Y:S01]  /*0f00*/  UIMAD UR4, UR4, UR8, URZ ;  /* 0x00000008040472a4 */ /* 0x000fe2000f8e023f */
[----:B------:R-:W-:Y:S02]  /*0f10*/  ISETP.NE.AND.EX P1, PT, RZ, UR9, PT, P1 ;  /* 0x00000009ff007c0c */ /* 0x000fe4000bf25310 */
[----:B--2---:R-:W-:Y:S02]  /*0f20*/  @P0 R2UR UR38, R2 ;  /* 0x00000000022602ca */ /* 0x004fe400000e0000 */
[----:B---3--:R-:W-:Y:S01]  /*0f30*/  @P2 R2UR UR45, R4 ;  /* 0x00000000042d22ca */ /* 0x008fe200000e0000 */
[----:B----4-:R-:W-:-:S14]  /*0f40*/  @P2 BRA `(.L_x_1322) ;  /* 0x0000000000382947 */ /* 0x010fdc0003800000 */
[----:B------:R-:W-:Y:S01]  /*0f50*/  ULDC.64 UR8, c[0x0][0xa00] ;  /* 0x0002800000087ab9 */ /* 0x000fe20000000a00 */
[----:B------:R-:W-:Y:S01]  /*0f60*/  ULDC UR45, c[0x0][0x288] ;  /* 0x0000a200002d7ab9 */ /* 0x000fe20000000800 */
[----:B------:R-:W-:-:S04]  /*0f70*/  ISETP.NE.U32.AND P0, PT, RZ, UR8, PT ;  /* 0x00000008ff007c0c */ /* 0x000fc8000bf05070 */
[----:B------:R-:W-:-:S13]  /*0f80*/  ISETP.NE.AND.EX P0, PT, RZ, UR9, PT, P0 ;  /* 0x00000009ff007c0c */ /* 0x000fda000bf05300 */
[----:B------:R-:W-:Y:S05]  /*0f90*/  @!P0 BRA `(.L_x_1322) ;  /* 0x0000000000248947 */ /* 0x000fea0003800000 */
[----:B------:R-:W-:Y:S02]  /*0fa0*/  ULDC.64 UR8, c[0x0][0xa00] ;  /* 0x0002800000087ab9 */ /* 0x000fe40000000a00 */
[----:B------:R-:W-:-:S06]  /*0fb0*/  UIMAD.WIDE UR8, UR6, 0x4, UR8 ;  /* 0x00000004060878a5 */ /* 0x000fcc000f8e0208 */
[----:B------:R-:W-:Y:S02]  /*0fc0*/  IMAD.U32 R2, RZ, RZ, UR8 ;  /* 0x00000008ff027e24 */ /* 0x000fe4000f8e00ff */
[----:B------:R-:W-:-:S05]  /*0fd0*/  IMAD.U32 R3, RZ, RZ, UR9 ;  /* 0x00000009ff037e24 */ /* 0x000fca000f8e00ff */
[----:B------:R-:W2:Y:S04]  /*0fe0*/  LDG.E R4, desc[UR54][R2.64] ;  /* 0x0000003602047981 */ /* 0x000ea8000c1e1900 */
[----:B------:R-:W3:Y:S01]  /*0ff0*/  LDG.E R0, desc[UR54][R2.64+0x4] ;  /* 0x0000043602007981 */ /* 0x000ee2000c1e1900 */
[----:B--2---:R-:W-:Y:S02]  /*1000*/  R2UR UR45, R4 ;  /* 0x00000000042d72ca */ /* 0x004fe400000e0000 */
[----:B---3--:R-:W-:-:S13]  /*1010*/  R2UR UR7, R0 ;  /* 0x00000000000772ca */ /* 0x008fda00000e0000 */
[----:B------:R-:W-:-:S12]  /*1020*/  UIADD3 UR45, -UR45, UR7, URZ ;  /* 0x000000072d2d7290 */ /* 0x000fd8000fffe13f */
.L_x_1322:
[----:B------:R-:W-:Y:S01]  /*1030*/  UMOV UR36, UR6 ;  /* 0x0000000600247c82 */ /* 0x000fe20008000000 */
[----:B------:R-:W-:Y:S05]  /*1040*/  @!P1 BRA `(.L_x_1323) ;  /* 0x00000000001c9947 */ /* 0x000fea0003800000 */
[----:B------:R-:W-:Y:S02]  /*1050*/  ULDC.64 UR8, c[0x0][0xa20] ;  /* 0x0002880000087ab9 */ /* 0x000fe40000000a00 */
[----:B------:R-:W-:-:S06]  /*1060*/  UIMAD.WIDE UR6, UR6, 0x4, UR8 ;  /* 0x00000004060678a5 */ /* 0x000fcc000f8e0208 */
[----:B------:R-:W-:Y:S02]  /*1070*/  IMAD.U32 R2, RZ, RZ, UR6 ;  /* 0x00000006ff027e24 */ /* 0x000fe4000f8e00ff */
[----:B------:R-:W-:-:S05]  /*1080*/  IMAD.U32 R3, RZ, RZ, UR7 ;  /* 0x00000007ff037e24 */ /* 0x000fca000f8e00ff */
[----:B------:R-:W2:Y:S02]  /*1090*/  LDG.E R2, desc[UR54][R2.64] ;  /* 0x0000003602027981 */ /* 0x000ea4000c1e1900 */
[----:B--2---:R-:W-:Y:S01]  /*10a0*/  R2UR UR4, R2 ;  /* 0x00000000020472ca */ /* 0x004fe200000e0000 */
[----:B------:R-:W-:-:S14]  /*10b0*/  BRA `(.L_x_1324) ;  /* 0x0000000000347947 */ /* 0x000fdc0003800000 */
.L_x_1323:
[----:B------:R-:W-:Y:S02]  /*10c0*/  ULDC.64 UR8, c[0x0][0xa08] ;  /* 0x0002820000087ab9 */ /* 0x000fe40000000a00 */
        /* <DEDUP_REMOVED lines=12> */
.L_x_1324:
[----:B------:R-:W-:Y:S01]  /*1190*/  ULDC UR6, c[0x0][0x448] ;  /* 0x0001120000067ab9 */ /* 0x000fe20000000800 */
[----:B------:R-:W-:Y:S02]  /*11a0*/  USHF.L.U32 UR37, UR5, 0x7, URZ ;  /* 0x0000000705257899 */ /* 0x000fe4000800063f */
[----:B------:R-:W-:Y:S02]  /*11b0*/  UISETP.NE.AND UP0, UPT, UR6, 0x1, UPT ;  /* 0x000000010600788c */ /* 0x000fe4000bf05270 */
[----:B------:R-:W-:Y:S02]  /*11c0*/  UIADD3 UR8, UR37, 0x7f, URZ ;  /* 0x0000007f25087890 */ /* 0x000fe4000fffe03f */
[----:B------:R-:W-:Y:S02]  /*11d0*/  UIADD3 UR38, -UR38, UR4, URZ ;  /* 0x0000000426267290 */ /* 0x000fe4000fffe13f */
[----:B------:R-:W-:Y:S01]  /*11e0*/  UP2UR UR51, UPR, URZ, 0x1 ;  /* 0x000000013f337883 */ /* 0x000fe20008000000 */
[----:B------:R-:W-:Y:S01]  /*11f0*/  ULDC.64 UR4, c[0x0][0x9e0] ;  /* 0x0002780000047ab9 */ /* 0x000fe20000000a00 */
[----:B------:R-:W-:-:S03]  /*1200*/  UIADD3 UR9, UR38, 0x1, -UR45 ;  /* 0x0000000126097890 */ /* 0x000fc6000fffe82d */
[----:B------:R-:W-:Y:S01]  /*1210*/  @UP0 ULDC UR6, c[0x0][0x44c] ;  /* 0x0001130000060ab9 */ /* 0x000fe20000000800 */
[----:B------:R-:W-:Y:S01]  /*1220*/  @UP0 ULDC UR10, c[0x0][0x450] ;  /* 0x00011400000a0ab9 */ /* 0x000fe20000000800 */
[----:B------:R-:W-:-:S04]  /*1230*/  UIMAD.WIDE.U32 UR6, UR8, UR6, URZ ;  /* 0x00000006080672a5 */ /* 0x000fc8000f8e003f */
[----:B------:R-:W-:Y:S02]  /*1240*/  @UP0 USHF.R.U32.HI UR8, URZ, UR10, UR7 ;  /* 0x0000000a3f080299 */ /* 0x000fe40008011607 */
[----:B------:R-:W-:Y:S02]  /*1250*/  UISETP.GE.AND UP0, UPT, UR5, 0x1, UPT ;  /* 0x000000010500788c */ /* 0x000fe4000bf06270 */
[----:B------:R-:W-:Y:S02]  /*1260*/  UIADD3 UR8, UR9, UR8, URZ ;  /* 0x0000000809087290 */ /* 0x000fe4000fffe03f */
[----:B------:R-:W-:Y:S02]  /*1270*/  UP2UR UR50, UPR, URZ, 0x1 ;  /* 0x000000013f327883 */ /* 0x000fe40008000000 */
[----:B------:R-:W-:Y:S01]  /*1280*/  PLOP3.LUT P0, PT, PT, PT, UP0, 0x40, 0x0 ;  /* 0x000000000000781c */ /* 0x000fe20003f0e808 */
[----:B------:R-:W-:-:S06]  /*1290*/  UIADD3 UR4, UR8, UR4, URZ ;  /* 0x0000000408047290 */ /* 0x000fcc000fffe03f */
[----:B------:R-:W-:-:S06]  /*12a0*/  IMAD.U32 R0, RZ, RZ, UR4 ;  /* 0x00000004ff007e24 */ /* 0x000fcc000f8e00ff */
[----:B------:R-:W-:Y:S05]  /*12b0*/  @P0 BRA `(.L_x_1325) ;  /* 0x0000000000400947 */ /* 0x000fea0003800000 */
        /* <DEDUP_REMOVED lines=10> */
.L_x_1326:
[----:B------:R-:W-:-:S11]  /*1360*/  UISETP.NE.AND UP0, UPT, UR5, 0x1, UPT ;  /* 0x000000010500788c */ /* 0x000fd6000bf05270 */
[----:B------:R-:W-:Y:S02]  /*1370*/  @UP0 ULDC.64 UR8, c[0x0][0x9e8] ;  /* 0x00027a0000080ab9 */ /* 0x000fe40000000a00 */
[----:B------:R-:W-:-:S04]  /*1380*/  UIMAD.WIDE.U32 UR6, UR4, UR8, URZ ;  /* 0x00000008040672a5 */ /* 0x000fc8000f8e003f */
[----:B------:R-:W-:-:S12]  /*1390*/  @UP0 USHF.R.U32.HI UR4, URZ, UR9, UR7 ;  /* 0x000000093f040299 */ /* 0x000fd80008011607 */
.L_x_1327:
[----:B------:R-:W-:-:S06]  /*13a0*/  UIMAD UR4, UR4, UR5, UR5 ;  /* 0x00000005040472a4 */ /* 0x000fcc000f8e0205 */
[----:B------:R-:W-:-:S07]  /*13b0*/  VIMNMX R0, R0, UR4, PT ;  /* 0x0000000400007c48 */ /* 0x000fce000bfe0100 */
.L_x_1325:
[----:B------:R-:W-:Y:S01]  /*13c0*/  UISETP.NE.AND UP0, UPT, UR51, URZ, UPT ;  /* 0x0000003f3300728c */ /* 0x000fe2000bf05270 */
[----:B------:R-:W-:Y:S01]  /*13d0*/  VIADD R0, R0, 0x7f ;  /* 0x0000007f00007836 */ /* 0x000fe20000000000 */
[----:B------:R-:W-:Y:S01]  /*13e0*/  UMOV UR9, UR37 ;  /* 0x0000002500097c82 */ /* 0x000fe20008000000 */
[----:B------:R-:W-:Y:S02]  /*13f0*/  UIADD3 UR4, UR38, 0x7f, URZ ;  /* 0x0000007f26047890 */ /* 0x000fe4000fffe03f */
[----:B------:R-:W-:Y:S01]  /*1400*/  UIADD3 UR53, UR38, -UR45, URZ ;  /* 0x8000002d26357290 */ /* 0x000fe2000fffe03f */
        /* <DEDUP_REMOVED lines=27> */
.L_x_1329:
[----:B------:R-:W-:-:S11]  /*15c0*/  UISETP.NE.AND UP0, UPT, UR5, 0x1, UPT ;  /* 0x000000010500788c */ /* 0x000fd6000bf05270 */
[----:B------:R-:W-:Y:S02]  /*15d0*/  @UP0 ULDC.64 UR10, c[0x0][0x9e8] ;  /* 0x00027a00000a0ab9 */ /* 0x000fe40000000a00 */
[----:B------:R-:W-:-:S04]  /*15e0*/  UIMAD.WIDE.U32 UR6, UR4, UR10, URZ ;  /* 0x0000000a040672a5 */ /* 0x000fc8000f8e003f */
[----:B------:R-:W-:-:S12]  /*15f0*/  @UP0 USHF.R.U32.HI UR4, URZ, UR11, UR7 ;  /* 0x0000000b3f040299 */ /* 0x000fd80008011607 */
.L_x_1330:
[----:B------:R-:W-:-:S04]  /*1600*/  UIMAD UR4, UR4, UR5, URZ ;  /* 0x00000005040472a4 */ /* 0x000fc8000f8e023f */
[----:B------:R-:W-:-:S04]  /*1610*/  UISETP.LT.AND UP0, UPT, UR9, UR4, UPT ;  /* 0x000000040900728c */ /* 0x000fc8000bf01270 */
[----:B------:R-:W-:-:S12]  /*1620*/  USEL UR9, UR9, UR4, !UP0 ;  /* 0x0000000409097287 */ /* 0x000fd8000c000000 */
.L_x_1328:
        /* <DEDUP_REMOVED lines=40> */
[----:B------:R-:W-:Y:S02]  /*18b0*/  IMAD.MOV.U32 R89, RZ, RZ, RZ ;  /* 0x000000ffff597224 */ /* 0x000fe400078e00ff */
        /* <DEDUP_REMOVED lines=33> */
.L_x_1332:
        /* <DEDUP_REMOVED lines=9> */
.L_x_1524:
[----:B------:R-:W-:Y:S05]  /*1b60*/  @!P0 BRA `(.L_x_1334) ;  /* 0x0000000000048947 */ /* 0x000fea0003800000 */
[----:B------:R-:W-:Y:S01]  /*1b70*/  BPT.TRAP 0x1 ;  /* 0x000000040000795c */ /* 0x000fe20000300000 */
.L_x_1334:
[----:B------:R-:W-:Y:S02]  /*1b80*/  IMAD.U32 R9, RZ, RZ, UR46 ;  /* 0x0000002eff097e24 */ /* 0x000fe4000f8e00ff */
[----:B0-----:R-:W-:-:S03]  /*1b90*/  IMAD.U32 R0, RZ, RZ, UR47 ;  /* 0x0000002fff007e24 */ /* 0x001fc6000f8e00ff */
[----:B------:R-:W-:Y:S02]  /*1ba0*/  LEA R9, R9, UR41, 0x3 ;  /* 0x0000002909097c11 */ /* 0x000fe4000f8e18ff */
[----:B------:R-:W-:-:S04]  /*1bb0*/  SHF.L.U32 R0, R0, 0x1f, RZ ;  /* 0x0000001f00007819 */ /* 0x000fc800000006ff */
[----:B------:R0:W1:Y:S01]  /*1bc0*/  SYNCS.PHASECHK.TRANS64.TRYWAIT P1, [R9+URZ+0x28830], R0 ;  /* 0x02883000090075a7 */ /* 0x000062000802017f */
[----:B------:R-:W-:Y:S05]  /*1bd0*/  @!P0 BRA `(.L_x_1335) ;  /* 0x0000000000048947 */ /* 0x000fea0003800000 */
[----:B------:R-:W-:Y:S01]  /*1be0*/  BPT.TRAP 0x1 ;  /* 0x000000040000795c */ /* 0x000fe20000300000 */
.L_x_1335:
[----:B-1----:R-:W-:Y:S05]  /*1bf0*/  @P1 BRA `(.L_x_1336) ;  /* 0x0000000000081947 */ /* 0x002fea0003800000 */
[----:B------:R-:W1:Y:S02]  /*1c00*/  SYNCS.PHASECHK.TRANS64.TRYWAIT P1, [R9+URZ+0x28830], R0 ;  /* 0x02883000090075a7 */ /* 0x000e64000802017f */
[----:B-1----:R-:W-:Y:S05]  /*1c10*/  @!P1 BRA `(.L_x_1337) ;  /* 0x0000015c00fc9947 */ /* 0x002fea0003800000 */
.L_x_1336:
        /* <DEDUP_REMOVED lines=63> */
.L_x_1338:
[----:B------:R-:W-:Y:S01]  /*2010*/  UISETP.NE.AND UP1, UPT, UR51, URZ, UPT ;  /* 0x0000003f3300728c */ /* 0x000fe2000bf25270 */
[----:B------:R-:W-:Y:S01]  /*2020*/  R2UR UR6, R9 ;  /* 0x00000000090672ca */ /* 0x000fe200000e0000 */
[----:B------:R-:W-:Y:S01]  /*2030*/  ULDC UR7, c[0x0][0x9d8] ;  /* 0x0002760000077ab9 */ /* 0x000fe20000000800 */
[----:B01----:R-:W-:Y:S02]  /*2040*/  IMAD.MOV.U32 R9, RZ, RZ, -0x80 ;  /* 0xffffff80ff097424 */ /* 0x003fe400078e00ff */
[----:B------:R-:W-:Y:S01]  /*2050*/  FMUL.FTZ R41, R41, UR7 ;  /* 0x0000000729297c20 */ /* 0x000fe20008410000 */
[----:B------:R-:W-:Y:S01]  /*2060*/  FMUL.FTZ R56, R56, UR7 ;  /* 0x0000000738387c20 */ /* 0x000fe20008410000 */
[----:B------:R-:W-:Y:S01]  /*2070*/  PLOP3.LUT P1, PT, PT, PT, UP1, 0x80, 0x0 ;  /* 0x000000000000781c */ /* 0x000fe20003f2f018 */
[----:B------:R-:W-:Y:S01]  /*2080*/  FMUL.FTZ R14, R34, UR7 ;  /* 0x00000007220e7c20 */ /* 0x000fe20008410000 */
[----:B------:R-:W-:Y:S01]  /*2090*/  PLOP3.LUT P2, PT, PT, PT, UP1, 0x80, 0x0 ;  /* 0x000000000000781c */ /* 0x000fe20003f4f018 */
[----:B------:R0:W1:Y:S01]  /*20a0*/  MUFU.TANH R99, R41 ;  /* 0x0000002900637308 */ /* 0x0000620000002400 */
[----:B------:R-:W-:Y:S01]  /*20b0*/  FMUL.FTZ R32, R32, UR7 ;  /* 0x0000000720207c20 */ /* 0x000fe20008410000 */
[----:B------:R-:W-:Y:S01]  /*20c0*/  @UP1 ULDC UR10, c[0x0][0x44c] ;  /* 0x00011300000a1ab9 */ /* 0x000fe20000000800 */
[----:B------:R-:W-:Y:S01]  /*20d0*/  FMUL.FTZ R36, R36, UR7 ;  /* 0x0000000724247c20 */ /* 0x000fe20008410000 */
[----:B------:R-:W-:Y:S01]  /*20e0*/  FMUL.FTZ R40, R40, UR7 ;  /* 0x0000000728287c20 */ /* 0x000fe20008410000 */
[----:B------:R-:W-:Y:S01]  /*20f0*/  FMUL.FTZ R44, R44, UR7 ;  /* 0x000000072c2c7c20 */ /* 0x000fe20008410000 */
[----:B------:R-:W-:Y:S01]  /*2100*/  FMUL.FTZ R34, R47, UR7 ;  /* 0x000000072f227c20 */ /* 0x000fe20008410000 */
[----:B------:R-:W-:Y:S01]  /*2110*/  FMUL.FTZ R48, R48, UR7 ;  /* 0x0000000730307c20 */ /* 0x000fe20008410000 */
[----:B------:R2:W3:Y:S01]  /*2120*/  MUFU.TANH R111, R56 ;  /* 0x00000038006f7308 */ /* 0x0004e20000002400 */
[----:B0-----:R-:W-:Y:S01]  /*2130*/  VIADD R41, R17, UR37 ;  /* 0x0000002511297c36 */ /* 0x001fe20008000000 */
[----:B------:R-:W-:Y:S01]  /*2140*/  UIADD3 UR6, UR6, 0x28840, URZ ;  /* 0x0002884006067890 */ /* 0x000fe2000fffe03f */
[----:B------:R-:W-:Y:S01]  /*2150*/  FMUL.FTZ R52, R52, UR7 ;  /* 0x0000000734347c20 */ /* 0x000fe20008410000 */
[----:B------:R-:W-:Y:S01]  /*2160*/  FMUL.FTZ R60, R60, UR7 ;  /* 0x000000073c3c7c20 */ /* 0x000fe20008410000 */
[----:B------:R-:W-:Y:S01]  /*2170*/  @P1 IMAD.HI.U32 R8, R41, UR10, RZ ;  /* 0x0000000a29081c27 */ /* 0x000fe2000f8e00ff */
[----:B------:R-:W-:Y:S01]  /*2180*/  @UP1 ULDC UR10, c[0x0][0x450] ;  /* 0x00011400000a1ab9 */ /* 0x000fe20000000800 */
[----:B------:R-:W-:-:S02]  /*2190*/  UISETP.NE.AND UP0, UPT, UR50, URZ, UPT ;  /* 0x0000003f3200728c */ /* 0x000fc4000bf05270 */
[----:B------:R-:W-:Y:S01]  /*21a0*/  FMUL.FTZ R10, R24, UR7 ;  /* 0x00000007180a7c20 */ /* 0x000fe20008410000 */
[----:B------:R-:W-:Y:S01]  /*21b0*/  IMAD R47, R88, R9, 0x80 ;  /* 0x00000080582f7424 */ /* 0x000fe200078e0209 */
[----:B------:R-:W-:Y:S01]  /*21c0*/  @P2 SHF.R.U32.HI R41, RZ, UR10, R8 ;  /* 0x0000000aff292c19 */ /* 0x000fe20008011608 */
[----:B------:R-:W-:Y:S01]  /*21d0*/  FMUL.FTZ R13, R28, UR7 ;  /* 0x000000071c0d7c20 */ /* 0x000fe20008410000 */
[----:B------:R0:W4:Y:S01]  /*21e0*/  MUFU.TANH R125, R32 ;  /* 0x00000020007d7308 */ /* 0x0001220000002400 */
[----:B------:R-:W-:Y:S01]  /*21f0*/  FMUL.FTZ R64, R64, UR7 ;  /* 0x0000000740407c20 */ /* 0x000fe20008410000 */
[----:B------:R-:W-:Y:S01]  /*2200*/  UPRMT UR6, UR40, 0x654, UR6 ;  /* 0x0000065428067896 */ /* 0x000fe20008000006 */
[----:B--2---:R-:W2:Y:S01]  /*2210*/  SHFL.IDX PT, R56, R41, RZ, 0x1c1f ;  /* 0x001c1fff29387589 */ /* 0x004ea200000e0000 */
[----:B------:R-:W-:Y:S01]  /*2220*/  FMUL.FTZ R0, R26, UR7 ;  /* 0x000000071a007c20 */ /* 0x000fe20008410000 */
[----:B------:R-:W-:Y:S01]  /*2230*/  FMUL.FTZ R4, R30, UR7 ;  /* 0x000000071e047c20 */ /* 0x000fe20008410000 */
[----:B------:R-:W-:Y:S01]  /*2240*/  FMUL.FTZ R24, R38, UR7 ;  /* 0x0000000726187c20 */ /* 0x000fe20008410000 */
[----:B------:R-:W-:Y:S01]  /*2250*/  FMUL.FTZ R28, R42, UR7 ;  /* 0x000000072a1c7c20 */ /* 0x000fe20008410000 */
[----:B------:R5:W1:Y:S01]  /*2260*/  MUFU.TANH R123, R36 ;  /* 0x00000024007b7308 */ /* 0x000a620000002400 */
[----:B0-----:R-:W-:Y:S01]  /*2270*/  FMUL.FTZ R32, R46, UR7 ;  /* 0x000000072e207c20 */ /* 0x001fe20008410000 */
[----:B------:R-:W-:-:S02]  /*2280*/  VIADD R15, R47, 0x1 ;  /* 0x000000012f0f7836 */ /* 0x000fc40000000000 */
[----:B------:R-:W-:Y:S01]  /*2290*/  FMUL.FTZ R11, R25, UR7 ;  /* 0x00000007190b7c20 */ /* 0x000fe20008410000 */
[----:B------:R-:W-:Y:S01]  /*22a0*/  FMUL.FTZ R3, R27, UR7 ;  /* 0x000000071b037c20 */ /* 0x000fe20008410000 */
[----:B------:R-:W-:Y:S01]  /*22b0*/  FMUL.FTZ R29, R29, UR7 ;  /* 0x000000071d1d7c20 */ /* 0x000fe20008410000 */
[----:B------:R-:W-:Y:S01]  /*22c0*/  FMUL.FTZ R12, R31, UR7 ;  /* 0x000000071f0c7c20 */ /* 0x000fe20008410000 */
[----:B------:R-:W-:Y:S01]  /*22d0*/  FMUL.FTZ R33, R33, UR7 ;  /* 0x0000000721217c20 */ /* 0x000fe20008410000 */
[----:B------:R0:W1:Y:S01]  /*22e0*/  MUFU.TANH R121, R40 ;  /* 0x0000002800797308 */ /* 0x0000620000002400 */
[----:B-----5:R-:W-:Y:S01]  /*22f0*/  FMUL.FTZ R36, R50, UR7 ;  /* 0x0000000732247c20 */ /* 0x020fe20008410000 */
[----:B------:R-:W-:Y:S01]  /*2300*/  FMUL.FTZ R20, R35, UR7 ;  /* 0x0000000723147c20 */ /* 0x000fe20008410000 */
[----:B------:R-:W-:Y:S01]  /*2310*/  FMUL.FTZ R37, R37, UR7 ;  /* 0x0000000725257c20 */ /* 0x000fe20008410000 */
[----:B------:R-:W-:Y:S01]  /*2320*/  FMUL.FTZ R26, R39, UR7 ;  /* 0x00000007271a7c20 */ /* 0x000fe20008410000 */
[----:B------:R-:W-:Y:S01]  /*2330*/  FMUL.FTZ R30, R43, UR7 ;  /* 0x000000072b1e7c20 */ /* 0x000fe20008410000 */
[----:B------:R-:W-:Y:S01]  /*2340*/  FMUL.FTZ R45, R45, UR7 ;  /* 0x000000072d2d7c20 */ /* 0x000fe20008410000 */
[----:B------:R-:W-:Y:S01]  /*2350*/  FMUL.FTZ R49, R49, UR7 ;  /* 0x0000000731317c20 */ /* 0x000fe20008410000 */
[----:B------:R5:W1:Y:S01]  /*2360*/  MUFU.TANH R119, R44 ;  /* 0x0000002c00777308 */ /* 0x000a620000002400 */
[----:B0-----:R-:W-:Y:S01]  /*2370*/  FMUL.FTZ R40, R54, UR7 ;  /* 0x0000000736287c20 */ /* 0x001fe20008410000 */
[----:B------:R-:W-:Y:S01]  /*2380*/  FMUL.FTZ R38, R51, UR7 ;  /* 0x0000000733267c20 */ /* 0x000fe20008410000 */
        /* <DEDUP_REMOVED lines=30> */
[----:B0-----:R-:W-:Y:S01]  /*2570*/  FMUL.FTZ R60, R71, UR7 ;  /* 0x00000007473c7c20 */ /* 0x001fe20008410000 */
[----:B------:R0:W1:Y:S01]  /*2580*/  MUFU.TANH R31, R64 ;  /* 0x00000040001f7308 */ /* 0x0000620000002400 */
[----:B------:R-:W-:Y:S01]  /*2590*/  FMUL.FTZ R65, R65, UR7 ;  /* 0x0000000741417c20 */ /* 0x000fe20008410000 */
[----:B------:R-:W-:Y:S01]  /*25a0*/  FMUL.FTZ R73, R73, UR7 ;  /* 0x0000000749497c20 */ /* 0x000fe20008410000 */
[----:B------:R-:W-:Y:S01]  /*25b0*/  FMUL.FTZ R77, R77, UR7 ;  /* 0x000000074d4d7c20 */ /* 0x000fe20008410000 */
[----:B------:R-:W-:Y:S01]  /*25c0*/  IMAD R21, R16, -0x2, R15 ;  /* 0xfffffffe10157824 */ /* 0x000fe200078e020f */
[----:B------:R-:W-:Y:S01]  /*25d0*/  PLOP3.LUT P1, PT, PT, PT, UP0, 0x40, 0x0 ;  /* 0x000000000000781c */ /* 0x000fe20003f2e808 */
[----:B------:R-:W-:Y:S01]  /*25e0*/  ULDC UR56, c[0x0][0x9dc] ;  /* 0x0002770000387ab9 */ /* 0x000fe20000000800 */
[----:B------:R-:W-:Y:S01]  /*25f0*/  SYNCS.ARRIVE.TRANS64.RED.A1T0 RZ, [UR6], RZ ;  /* 0x000000ffffff79a7 */ /* 0x000fe20008100406 */
[----:B------:R-:W1:Y:S01]  /*2600*/  MUFU.TANH R10, R10 ;  /* 0x0000000a000a7308 */ /* 0x000e620000002400 */
[----:B0-----:R-:W-:Y:S01]  /*2610*/  IMAD.U32 R64, RZ, RZ, UR45 ;  /* 0x0000002dff407e24 */ /* 0x001fe2000f8e00ff */
[----:B------:R-:W-:Y:S01]  /*2620*/  ULOP3.LUT UR6, URZ, UR56, URZ, 0x33, !UPT ;  /* 0x000000383f067292 */ /* 0x000fe2000f8e333f */
[----:B------:R-:W-:Y:S01]  /*2630*/  VIADD R15, R47, UR38 ;  /* 0x000000262f0f7c36 */ /* 0x000fe20008000000 */
[----:B------:R-:W-:Y:S01]  /*2640*/  ULDC UR14, c[0x0][0x9e0] ;  /* 0x00027800000e7ab9 */ /* 0x000fe20000000800 */
[----:B------:R-:W-:-:S02]  /*2650*/  LEA R66, R88, 0xffffff80, 0x7 ;  /* 0xffffff8058427811 */ /* 0x000fc400078e38ff */
[----:B------:R-:W-:Y:S01]  /*2660*/  IADD3 R21, -R64, UR38, R21 ;  /* 0x0000002640157c10 */ /* 0x000fe2000fffe115 */
[----:B------:R-:W0:Y:S01]  /*2670*/  MUFU.TANH R11, R11 ;  /* 0x0000000b000b7308 */ /* 0x000e220000002400 */
[----:B------:R-:W-:-:S03]  /*2680*/  IMAD R51, R16, -0x2, R15 ;  /* 0xfffffffe10337824 */ /* 0x000fc600078e020f */
[C---:B------:R-:W-:Y:S02]  /*2690*/  VIADD R64, R21.reuse, UR14 ;  /* 0x0000000e15407c36 */ /* 0x040fe40008000000 */
[----:B------:R-:W-:Y:S02]  /*26a0*/  VIADD R55, R21, UR6 ;  /* 0x0000000615377c36 */ /* 0x000fe40008000000 */
[----:B------:R-:W0:Y:S01]  /*26b0*/  MUFU.TANH R0, R0 ;  /* 0x0000000000007308 */ /* 0x000e220000002400 */
[----:B--2---:R-:W-:Y:S01]  /*26c0*/  VIADDMNMX R35, R56, R64, R51, PT ;  /* 0x0000004038237246 */ /* 0x004fe20003800133 */
[----:B------:R-:W-:-:S06]  /*26d0*/  IMAD.IADD R43, R55, 0x1, R56 ;  /* 0x00000001372b7824 */ /* 0x000fcc00078e0238 */
[----:B------:R-:W2:Y:S08]  /*26e0*/  MUFU.TANH R3, R3 ;  /* 0x0000000300037308 */ /* 0x000eb00000002400 */
        /* <DEDUP_REMOVED lines=49> */
[----:B------:R-:W0:Y:S01]  /*2a00*/  MUFU.TANH R8, R8 ;  /* 0x0000000800087308 */ /* 0x000e220000002400 */
[----:B-1234-:R-:W-:Y:S05]  /*2a10*/  @P1 BRA `(.L_x_1339) ;  /* 0x0000000000641947 */ /* 0x01efea0003800000 */
[----:B------:R-:W-:Y:S01]  /*2a20*/  IMAD.U32 R15, RZ, RZ, UR45 ;  /* 0x0000002dff0f7e24 */ /* 0x000fe2000f8e00ff */
[----:B------:R-:W-:Y:S04]  /*2a30*/  BSSY B0, `(.L_x_1340) ;  /* 0x0000013000007945 */ /* 0x000fe80003800000 */
[----:B------:R-:W-:-:S04]  /*2a40*/  IADD3 R15, -R15, UR38, R56 ;  /* 0x000000260f0f7c10 */ /* 0x000fc8000fffe138 */
        /* <DEDUP_REMOVED lines=11> */
.L_x_1341:
[----:B------:R-:W-:Y:S02]  /*2b00*/  ULDC UR6, c[0x0][0x9e4] ;  /* 0x0002790000067ab9 */ /* 0x000fe40000000800 */
[----:B------:R-:W-:-:S05]  /*2b10*/  IMAD.U32 R21, RZ, RZ, UR6 ;  /* 0x00000006ff157e24 */ /* 0x000fca000f8e00ff */
[----:B------:R-:W-:-:S13]  /*2b20*/  ISETP.NE.AND P1, PT, R21, 0x1, PT ;  /* 0x000000011500780c */ /* 0x000fda0003f25270 */
[----:B------:R-:W1:Y:S02]  /*2b30*/  @P1 LDC.64 R70, c[0x0][0x9e8] ;  /* 0x00027a00ff461b82 */ /* 0x000e640000000a00 */
[----:B-1----:R-:W-:-:S05]  /*2b40*/  @P1 IMAD.HI.U32 R56, R15, R70, RZ ;  /* 0x000000460f381227 */ /* 0x002fca00078e00ff */
[----:B------:R-:W-:-:S07]  /*2b50*/  @P1 SHF.R.U32.HI R15, RZ, R71, R56 ;  /* 0x00000047ff0f1219 */ /* 0x000fce0000011638 */
.L_x_1342:
[----:B------:R-:W-:Y:S05]  /*2b60*/  BSYNC B0 ;  /* 0x0000000000007941 */ /* 0x000fea0003800000 */
.L_x_1340:
[----:B------:R-:W-:-:S04]  /*2b70*/  IMAD R15, R15, R21, -R66 ;  /* 0x000000150f0f7224 */ /* 0x000fc800078e0a42 */
[----:B------:R-:W-:-:S05]  /*2b80*/  IMAD R56, R16, -0x2, R15 ;  /* 0xfffffffe10387824 */ /* 0x000fca00078e020f */
[----:B------:R-:W-:Y:S02]  /*2b90*/  VIADDMNMX R35, R56, R21, R35, PT ;  /* 0x0000001538237246 */ /* 0x000fe40003800123 */
[----:B------:R-:W-:-:S07]  /*2ba0*/  VIMNMX R43, R43, R56, !PT ;  /* 0x000000382b2b7248 */ /* 0x000fce0007fe0100 */
.L_x_1339:
[C---:B------:R-:W-:Y:S01]  /*2bb0*/  ISETP.GE.AND P2, PT, R47.reuse, 0x9, PT ;  /* 0x000000092f00780c */ /* 0x040fe20003f46270 */
[----:B------:R-:W-:Y:S01]  /*2bc0*/  UISETP.NE.AND UP0, UPT, UR50, URZ, UPT ;  /* 0x0000003f3200728c */ /* 0x000fe2000bf05270 */
[----:B------:R-:W-:Y:S02]  /*2bd0*/  ISETP.GE.AND P1, PT, R47, 0x2, PT ;  /* 0x000000022f00780c */ /* 0x000fe40003f26270 */
        /* <DEDUP_REMOVED lines=10> */
[----:B------:R-:W-:Y:S02]  /*2c80*/  ISETP.LT.OR P3, PT, R35, 0x11, P3 ;  /* 0x000000112300780c */ /* 0x000fe40001f61670 */
        /* <DEDUP_REMOVED lines=94> */
[----:B------:R-:W-:Y:S01]  /*3270*/  ISETP.GT.AND P3, PT, R43, 0x59, !P4 ;  /* 0x000000592b00780c */ /* 0x000fe20006764270 */
[----:B------:R-:W0:Y:S01]  /*3280*/  SHFL.IDX PT, R68, R41, 0x1, 0x1c1f ;  /* 0x003c1f0029447f89 */ /* 0x000e2200000e0000 */
        /* <DEDUP_REMOVED lines=11> */
[----:B------:R-:W-:Y:S01]  /*3340*/  ISETP.LT.OR P3, PT, R35, 0x62, P3 ;  /* 0x000000622300780c */ /* 0x000fe20001f61670 */
[----:B0-----:R-:W-:Y:S01]  /*3350*/  IMAD.IADD R56, R55, 0x1, R68 ;  /* 0x0000000137387824 */ /* 0x001fe200078e0244 */
        /* <DEDUP_REMOVED lines=10> */
[----:B------:R-:W-:Y:S02]  /*3400*/  P2R R67, PR, RZ, 0x20 ;  /* 0x00000020ff437803 */ /* 0x000fe40000000000 */
[----:B------:R-:W-:Y:S02]  /*3410*/  FSEL R25, R25, -INF , !P3 ;  /* 0xff80000019197808 */ /* 0x000fe40005800000 */
[----:B------:R-:W-:-:S02]  /*3420*/  ISETP.GE.AND P3, PT, R47, 0x71, PT ;  /* 0x000000712f00780c */ /* 0x000fc40003f66270 */
        /* <DEDUP_REMOVED lines=39> */
.L_x_1345:
[----:B------:R-:W-:Y:S02]  /*36a0*/  ULDC UR6, c[0x0][0x9e4] ;  /* 0x0002790000067ab9 */ /* 0x000fe40000000800 */
[----:B------:R-:W-:-:S05]  /*36b0*/  IMAD.U32 R43, RZ, RZ, UR6 ;  /* 0x00000006ff2b7e24 */ /* 0x000fca000f8e00ff */
[----:B------:R-:W-:-:S13]  /*36c0*/  ISETP.NE.AND P6, PT, R43, 0x1, PT ;  /* 0x000000012b00780c */ /* 0x000fda0003fc5270 */
[----:B------:R-:W0:Y:S02]  /*36d0*/  @P6 LDC.64 R64, c[0x0][0x9e8] ;  /* 0x00027a00ff406b82 */ /* 0x000e240000000a00 */
[----:B0-----:R-:W-:-:S05]  /*36e0*/  @P6 IMAD.HI.U32 R64, R41, R64, RZ ;  /* 0x0000004029406227 */ /* 0x001fca00078e00ff */
[----:B------:R-:W-:-:S07]  /*36f0*/  @P6 SHF.R.U32.HI R41, RZ, R65, R64 ;  /* 0x00000041ff296219 */ /* 0x000fce0000011640 */
.L_x_1346:
[----:B------:R-:W-:Y:S05]  /*3700*/  BSYNC B0 ;  /* 0x0000000000007941 */ /* 0x000fea0003800000 */
.L_x_1344:
[----:B------:R-:W-:-:S04]  /*3710*/  IMAD R41, R41, R43, -R66 ;  /* 0x0000002b29297224 */ /* 0x000fc800078e0a42 */
[----:B------:R-:W-:-:S05]  /*3720*/  IMAD R41, R16, -0x2, R41 ;  /* 0xfffffffe10297824 */ /* 0x000fca00078e0229 */
[----:B------:R-:W-:Y:S02]  /*3730*/  VIADDMNMX R10, R41, R43, R10, PT ;  /* 0x0000002b290a7246 */ /* 0x000fe4000380010a */
[----:B------:R-:W-:-:S07]  /*3740*/  VIMNMX R56, R56, R41, !PT ;  /* 0x0000002938387248 */ /* 0x000fce0007fe0100 */
.L_x_1343:
[----:B------:R-:W-:Y:S01]  /*3750*/  ISETP.GT.AND P1, PT, R56, 0x1, !P1 ;  /* 0x000000013800780c */ /* 0x000fe20004f24270 */
[----:B------:R-:W-:Y:S01]  /*3760*/  ULDC UR6, c[0x0][0x988] ;  /* 0x0002620000067ab9 */ /* 0x000fe20000000800 */
[----:B------:R-:W-:Y:S01]  /*3770*/  ISETP.NE.AND P6, PT, R59, RZ, PT ;  /* 0x000000ff3b00720c */ /* 0x000fe20003fc5270 */
[----:B------:R-:W-:Y:S01]  /*3780*/  UISETP.NE.AND UP1, UPT, UR51, URZ, UPT ;  /* 0x0000003f3300728c */ /* 0x000fe2000bf25270 */
[----:B------:R-:W-:Y:S01]  /*3790*/  ISETP.LT.OR P1, PT, R10, 0x2, P1 ;  /* 0x000000020a00780c */ /* 0x000fe20000f21670 */
[----:B------:R-:W-:Y:S01]  /*37a0*/  UISETP.NE.AND UP0, UPT, UR50, URZ, UPT ;  /* 0x0000003f3200728c */ /* 0x000fe2000bf05270 */
[C---:B------:R-:W-:Y:S01]  /*37b0*/  ISETP.GT.AND P2, PT, R56.reuse, 0x8, !P2 ;  /* 0x000000083800780c */ /* 0x040fe20005744270 */
[----:B------:R-:W-:Y:S01]  /*37c0*/  UMOV UR10, UR37 ;  /* 0x00000025000a7c82 */ /* 0x000fe20008000000 */
[----:B------:R-:W-:Y:S02]  /*37d0*/  FSEL R41, R3, -INF , !P1 ;  /* 0xff80000003297808 */ /* 0x000fe40004800000 */
[----:B------:R-:W-:-:S02]  /*37e0*/  ISETP.GT.AND P1, PT, R56, 0x9, !P6 ;  /* 0x000000093800780c */ /* 0x000fc40007724270 */
[C---:B------:R-:W-:Y:S02]  /*37f0*/  ISETP.LT.OR P2, PT, R10.reuse, 0x9, P2 ;  /* 0x000000090a00780c */ /* 0x040fe40001741670 */
[----:B------:R-:W-:Y:S01]  /*3800*/  ISETP.LT.OR P1, PT, R10, 0xa, P1 ;  /* 0x0000000a0a00780c */ /* 0x000fe20000f21670 */
[----:B------:R-:W-:Y:S01]  /*3810*/  @UP1 ULDC UR11, c[0x0][0x450] ;  /* 0x00011400000b1ab9 */ /* 0x000fe20000000800 */
[----:B------:R-:W-:Y:S02]  /*3820*/  FSEL R43, R4, -INF , !P2 ;  /* 0xff800000042b7808 */ /* 0x000fe40005000000 */
[----:B------:R-:W-:Y:S02]  /*3830*/  ISETP.NE.AND P2, PT, R45, RZ, PT ;  /* 0x000000ff2d00720c */ /* 0x000fe40003f45270 */
[----:B------:R-:W-:Y:S02]  /*3840*/  FSEL R45, R12, -INF , !P1 ;  /* 0xff8000000c2d7808 */ /* 0x000fe40004800000 */
[----:B------:R-:W-:-:S02]  /*3850*/  ISETP.NE.AND P1, PT, R63, RZ, PT ;  /* 0x000000ff3f00720c */ /* 0x000fc40003f25270 */
[----:B------:R-:W-:Y:S02]  /*3860*/  ISETP.NE.AND P6, PT, R49, RZ, PT ;  /* 0x000000ff3100720c */ /* 0x000fe40003fc5270 */
[----:B------:R-:W-:Y:S02]  /*3870*/  ISETP.GT.AND P1, PT, R56, 0x10, !P1 ;  /* 0x000000103800780c */ /* 0x000fe40004f24270 */
[----:B------:R-:W-:Y:S02]  /*3880*/  FMNMX.FTZ R3, R91, R93, !PT ;  /* 0x0000005d5b037209 */ /* 0x000fe40007810000 */
[----:B------:R-:W-:Y:S02]  /*3890*/  ISETP.LT.OR P1, PT, R10, 0x11, P1 ;  /* 0x000000110a00780c */ /* 0x000fe40000f21670 */
[----:B------:R-:W-:Y:S02]  /*38a0*/  FMNMX.FTZ R3, R127, R3, !PT ;  /* 0x000000037f037209 */ /* 0x000fe40007810000 */
[----:B------:R-:W-:-:S02]  /*38b0*/  FSEL R47, R14, -INF , !P1 ;  /* 0xff8000000e2f7808 */ /* 0x000fc40004800000 */
[----:B------:R-:W-:Y:S02]  /*38c0*/  ISETP.NE.AND P1, PT, R67, RZ, PT ;  /* 0x000000ff4300720c */ /* 0x000fe40003f25270 */
[----:B------:R-:W-:Y:S02]  /*38d0*/  FMNMX.FTZ R4, R129, R3, !PT ;  /* 0x0000000381047209 */ /* 0x000fe40007810000 */
[----:B------:R-:W-:Y:S02]  /*38e0*/  ISETP.GT.AND P1, PT, R56, 0x11, !P1 ;  /* 0x000000113800780c */ /* 0x000fe40004f24270 */
[----:B------:R-:W-:Y:S02]  /*38f0*/  FMNMX.FTZ R4, R125, R4, !PT ;  /* 0x000000047d047209 */ /* 0x000fe40007810000 */
        /* <DEDUP_REMOVED lines=52> */
[----:B------:R-:W-:Y:S02]  /*3c40*/  ISETP.GT.AND P1, PT, R56, 0x31, !P2 ;  /* 0x000000313800780c */ /* 0x000fe40005724270 */
[----:B------:R-:W-:Y:S02]  /*3c50*/  ISETP.NE.AND P2, PT, R69, RZ, PT ;  /* 0x000000ff4500720c */ /* 0x000fe40003f45270 */
[----:B------:R-:W-:Y:S02]  /*3c60*/  ISETP.LT.OR P1, PT, R10, 0x32, P1 ;  /* 0x000000320a00780c */ /* 0x000fe40000f21670 */
[----:B------:R-:W-:-:S02]  /*3c70*/  FMNMX.FTZ R4, R25, R4, !PT ;  /* 0x0000000419047209 */ /* 0x000fc40007810000 */
[----:B------:R-:W-:Y:S02]  /*3c80*/  FSEL R65, R38, -INF , !P1 ;  /* 0xff80000026417808 */ /* 0x000fe40004800000 */
        /* <DEDUP_REMOVED lines=8> */
[----:B------:R-:W-:Y:S01]  /*3d10*/  FMNMX.FTZ R12, R35, R4, !PT ;  /* 0x00000004230c7209 */ /* 0x000fe20007810000 */
[----:B------:R-:W-:Y:S01]  /*3d20*/  IMAD.U32 R4, RZ, RZ, UR6 ;  /* 0x00000006ff047e24 */ /* 0x000fe2000f8e00ff */
[----:B------:R-:W-:Y:S01]  /*3d30*/  ISETP.LT.OR P1, PT, R10, 0x3a, P1 ;  /* 0x0000003a0a00780c */ /* 0x000fe20000f21670 */
[----:B------:R-:W-:Y:S01]  /*3d40*/  @UP1 ULDC UR6, c[0x0][0x44c] ;  /* 0x0001130000061ab9 */ /* 0x000fe20000000800 */
[----:B------:R-:W-:Y:S01]  /*3d50*/  ISETP.NE.AND P6, PT, R72, RZ, PT ;  /* 0x000000ff4800720c */ /* 0x000fe20003fc5270 */
[----:B------:R-:W0:Y:S01]  /*3d60*/  SHFL.BFLY PT, R3, R12, 0x2, 0x1f ;  /* 0x0c401f000c037f89 */ /* 0x000e2200000e0000 */
[----:B------:R-:W-:Y:S01]  /*3d70*/  FSEL R69, R42, -INF , !P1 ;  /* 0xff8000002a457808 */ /* 0x000fe20004800000 */
[----:B------:R-:W-:Y:S01]  /*3d80*/  UIMAD.WIDE.U32 UR6, UR37, UR6, URZ ;  /* 0x00000006250672a5 */ /* 0x000fe2000f8e003f */
[----:B------:R-:W-:-:S02]  /*3d90*/  ISETP.NE.AND P1, PT, R83, RZ, PT ;  /* 0x000000ff5300720c */ /* 0x000fc40003f25270 */
[C---:B------:R-:W-:Y:S01]  /*3da0*/  ISETP.GT.AND P3, PT, R56.reuse, 0x70, !P3 ;  /* 0x000000703800780c */ /* 0x040fe20005f64270 */
[----:B------:R-:W-:Y:S01]  /*3db0*/  @UP1 USHF.R.U32.HI UR10, URZ, UR11, UR7 ;  /* 0x0000000b3f0a1299 */ /* 0x000fe20008011607 */
[C---:B------:R-:W-:Y:S02]  /*3dc0*/  ISETP.GT.AND P1, PT, R56.reuse, 0x40, !P1 ;  /* 0x000000403800780c */ /* 0x040fe40004f24270 */
[----:B------:R-:W-:Y:S01]  /*3dd0*/  ISETP.GT.AND P4, PT, R56, 0x71, !P4 ;  /* 0x000000713800780c */ /* 0x000fe20006784270 */
[----:B------:R-:W-:Y:S01]  /*3de0*/  UIADD3 UR53, UR53, UR10, URZ ;  /* 0x0000000a35357290 */ /* 0x000fe2000fffe03f */
[C---:B------:R-:W-:Y:S02]  /*3df0*/  ISETP.LT.OR P1, PT, R10.reuse, 0x41, P1 ;  /* 0x000000410a00780c */ /* 0x040fe40000f21670 */
[----:B------:R-:W-:Y:S01]  /*3e00*/  ISETP.LT.OR P3, PT, R10, 0x71, P3 ;  /* 0x000000710a00780c */ /* 0x000fe20001f61670 */
[----:B------:R-:W-:Y:S01]  /*3e10*/  UIADD3 UR14, UR53, UR14, URZ ;  /* 0x0000000e350e7290 */ /* 0x000fe2000fffe03f */
[----:B------:R-:W-:-:S02]  /*3e20*/  FSEL R71, R44, -INF , !P1 ;  /* 0xff8000002c477808 */ /* 0x000fc40004800000 */
[----:B------:R-:W-:Y:S02]  /*3e30*/  ISETP.NE.AND P1, PT, R86, RZ, PT ;  /* 0x000000ff5600720c */ /* 0x000fe40003f25270 */
[C---:B------:R-:W-:Y:S02]  /*3e40*/  ISETP.GT.AND P5, PT, R56.reuse, 0x78, !P5 ;  /* 0x000000783800780c */ /* 0x040fe40006fa4270 */
[----:B------:R-:W-:Y:S02]  /*3e50*/  ISETP.GT.AND P1, PT, R56, 0x41, !P1 ;  /* 0x000000413800780c */ /* 0x000fe40004f24270 */
[C---:B------:R-:W-:Y:S02]  /*3e60*/  ISETP.LT.OR P4, PT, R10.reuse, 0x72, P4 ;  /* 0x000000720a00780c */ /* 0x040fe40002781670 */
[----:B------:R-:W-:Y:S02]  /*3e70*/  ISETP.LT.OR P1, PT, R10, 0x42, P1 ;  /* 0x000000420a00780c */ /* 0x000fe40000f21670 */
[----:B0-----:R-:W-:-:S02]  /*3e80*/  FMNMX.FTZ R14, R12, R3, !PT ;  /* 0x000000030c0e7209 */ /* 0x001fc40007810000 */
[----:B------:R-:W-:Y:S02]  /*3e90*/  FSEL R73, R46, -INF , !P1 ;  /* 0xff8000002e497808 */ /* 0x000fe40004800000 */
[----:B------:R-:W-:Y:S01]  /*3ea0*/  ISETP.NE.AND P1, PT, R87, RZ, PT ;  /* 0x000000ff5700720c */ /* 0x000fe20003f25270 */
[----:B------:R-:W0:Y:S01]  /*3eb0*/  SHFL.BFLY PT, R3, R14, 0x1, 0x1f ;  /* 0x0c201f000e037f89 */ /* 0x000e2200000e0000 */
[----:B------:R-:W-:Y:S02]  /*3ec0*/  ISETP.LT.OR P5, PT, R10, 0x79, P5 ;  /* 0x000000790a00780c */ /* 0x000fe40002fa1670 */
[----:B------:R-:W-:-:S04]  /*3ed0*/  ISETP.GT.AND P1, PT, R56, 0x48, !P1 ;  /* 0x000000483800780c */ /* 0x000fc80004f24270 */
[----:B------:R-:W-:-:S04]  /*3ee0*/  ISETP.LT.OR P1, PT, R10, 0x49, P1 ;  /* 0x000000490a00780c */ /* 0x000fc80000f21670 */
        /* <DEDUP_REMOVED lines=63> */
[----:B------:R-:W0:Y:S01]  /*42e0*/  MUFU.EX2 R91, R91 ;  /* 0x0000005b005b7308 */ /* 0x000e220000000800 */
[----:B------:R-:W-:Y:S01]  /*42f0*/  ISETP.GT.AND P6, PT, R56, 0x79, !P6 ;  /* 0x000000793800780c */ /* 0x000fe200077c4270 */
[--C-:B------:R-:W-:Y:S01]  /*4300*/  FFMA.FTZ R21, R21, R4, -R20.reuse ;  /* 0x0000000415157223 */ /* 0x100fe20000010814 */
[----:B------:R-:W-:Y:S01]  /*4310*/  FMNMX.FTZ R12, R51, R12, !PT ;  /* 0x0000000c330c7209 */ /* 0x000fe20007810000 */
[-CC-:B------:R-:W-:Y:S01]  /*4320*/  FFMA.FTZ R178, R123, R4.reuse, -R20.reuse ;  /* 0x000000047bb27223 */ /* 0x180fe20000010814 */
[----:B------:R-:W-:Y:S01]  /*4330*/  FSEL R117, R6, -INF , !P4 ;  /* 0xff80000006757808 */ /* 0x000fe20006000000 */
[--C-:B------:R-:W-:Y:S01]  /*4340*/  FFMA.FTZ R97, R97, R4, -R20.reuse ;  /* 0x0000000461617223 */ /* 0x100fe20000010814 */
[----:B------:R-:W-:Y:S01]  /*4350*/  FMNMX.FTZ R12, R53, R12, !PT ;  /* 0x0000000c350c7209 */ /* 0x000fe20007810000 */
[----:B------:R-:W1:Y:S01]  /*4360*/  MUFU.EX2 R182, R182 ;  /* 0x000000b600b67308 */ /* 0x000e620000000800 */
[----:B------:R-:W-:Y:S01]  /*4370*/  ISETP.LT.OR P6, PT, R10, 0x7a, P6 ;  /* 0x0000007a0a00780c */ /* 0x000fe200037c1670 */
[--C-:B------:R-:W-:Y:S01]  /*4380*/  FFMA.FTZ R172, R121, R4, -R20.reuse ;  /* 0x0000000479ac7223 */ /* 0x100fe20000010814 */
[----:B------:R-:W-:Y:S01]  /*4390*/  FMNMX.FTZ R12, R55, R12, !PT ;  /* 0x0000000c370c7209 */ /* 0x000fe20007810000 */
[-CC-:B------:R-:W-:Y:S01]  /*43a0*/  FFMA.FTZ R99, R99, R4.reuse, -R20.reuse ;  /* 0x0000000463637223 */ /* 0x180fe20000010814 */
[----:B------:R-:W-:Y:S01]  /*43b0*/  FSEL R109, R9, -INF , !P5 ;  /* 0xff800000096d7808 */ /* 0x000fe20006800000 */
[--C-:B------:R-:W-:Y:S01]  /*43c0*/  FFMA.FTZ R101, R101, R4, -R20.reuse ;  /* 0x0000000465657223 */ /* 0x100fe20000010814 */
[----:B------:R-:W-:Y:S01]  /*43d0*/  FMNMX.FTZ R12, R57, R12, !PT ;  /* 0x0000000c390c7209 */ /* 0x000fe20007810000 */
[----:B------:R-:W2:Y:S01]  /*43e0*/  MUFU.EX2 R93, R93 ;  /* 0x0000005d005d7308 */ /* 0x000ea20000000800 */
[----:B------:R-:W-:Y:S01]  /*43f0*/  FSEL R119, R8, -INF , !P6 ;  /* 0xff80000008777808 */ /* 0x000fe20007000000 */
        /* <DEDUP_REMOVED lines=18> */
[-CC-:B------:R-:W-:Y:S01]  /*4520*/  FFMA.FTZ R15, R15, R4.reuse, -R20.reuse ;  /* 0x000000040f0f7223 */ /* 0x180fe20000010814 */
[-CC-:B------:R-:W-:Y:S01]  /*4530*/  FFMA.FTZ R11, R11, R4.reuse, -R20.reuse ;  /* 0x000000040b0b7223 */ /* 0x180fe20000010814 */
[----:B------:R-:W-:Y:S01]  /*4540*/  FFMA.FTZ R20, R35, R4, -R20 ;  /* 0x0000000423147223 */ /* 0x000fe20000010814 */
[----:B------:R-:W-:Y:S01]  /*4550*/  FMNMX.FTZ R12, R69, R12, !PT ;  /* 0x0000000c450c7209 */ /* 0x000fe20007810000 */
[----:B------:R0:W-:Y:S03]  /*4560*/  MUFU.EX2 R152, R21 ;  /* 0x0000001500987308 */ /* 0x0001e60000000800 */
[----:B------:R-:W-:-:S04]  /*4570*/  FMNMX.FTZ R12, R71, R12, !PT ;  /* 0x0000000c470c7209 */ /* 0x000fc80007810000 */
[----:B------:R-:W-:Y:S01]  /*4580*/  FMNMX.FTZ R12, R73, R12, !PT ;  /* 0x0000000c490c7209 */ /* 0x000fe20007810000 */
[----:B------:R-:W5:Y:S01]  /*4590*/  MUFU.EX2 R178, R178 ;  /* 0x000000b200b27308 */ /* 0x000f620000000800 */
[----:B0-----:R-:W-:Y:S01]  /*45a0*/  FADD.FTZ R21, R180, R91 ;  /* 0x0000005bb4157221 */ /* 0x001fe20000010000 */
[----:B------:R-:W-:Y:S02]  /*45b0*/  F2FP.BF16.F32.PACK_AB R180, R91, R180 ;  /* 0x000000b45bb4723e */ /* 0x000fe400000010ff */
[----:B------:R-:W-:Y:S01]  /*45c0*/  FMNMX.FTZ R12, R75, R12, !PT ;  /* 0x0000000c4b0c7209 */ /* 0x000fe20007810000 */
[----:B-1----:R-:W-:Y:S01]  /*45d0*/  FADD.FTZ R26, R182, R21 ;  /* 0x00000015b61a7221 */ /* 0x002fe20000010000 */
[----:B--2---:R-:W-:Y:S02]  /*45e0*/  F2FP.BF16.F32.PACK_AB R182, R93, R182 ;  /* 0x000000b65db6723e */ /* 0x004fe400000010ff */
[----:B------:R-:W-:Y:S01]  /*45f0*/  FMNMX.FTZ R12, R77, R12, !PT ;  /* 0x0000000c4d0c7209 */ /* 0x000fe20007810000 */
[----:B------:R-:W0:Y:S01]  /*4600*/  MUFU.EX2 R97, R97 ;  /* 0x0000006100617308 */ /* 0x000e220000000800 */
[----:B------:R-:W-:-:S02]  /*4610*/  FADD.FTZ R21, R93, R26 ;  /* 0x0000001a5d157221 */ /* 0x000fc40000010000 */
[----:B------:R-:W-:Y:S02]  /*4620*/  FMNMX.FTZ R12, R79, R12, !PT ;  /* 0x0000000c4f0c7209 */ /* 0x000fe40007810000 */
[----:B---3--:R-:W-:Y:S01]  /*4630*/  FADD.FTZ R28, R176, R21 ;  /* 0x00000015b01c7221 */ /* 0x008fe20000010000 */
[----:B----4-:R-:W-:Y:S02]  /*4640*/  F2FP.BF16.F32.PACK_AB R176, R95, R176 ;  /* 0x000000b05fb0723e */ /* 0x010fe400000010ff */
[----:B------:R-:W-:Y:S01]  /*4650*/  FMNMX.FTZ R12, R81, R12, !PT ;  /* 0x0000000c510c7209 */ /* 0x000fe20007810000 */
[----:B------:R-:W1:Y:S01]  /*4660*/  MUFU.EX2 R172, R172 ;  /* 0x000000ac00ac7308 */ /* 0x000e620000000800 */
[----:B------:R-:W-:Y:S02]  /*4670*/  FADD.FTZ R21, R95, R28 ;  /* 0x0000001c5f157221 */ /* 0x000fe40000010000 */
[----:B------:R-:W-:Y:S02]  /*4680*/  FMNMX.FTZ R12, R83, R12, !PT ;  /* 0x0000000c530c7209 */ /* 0x000fe40007810000 */
[----:B-----5:R-:W-:-:S02]  /*4690*/  FADD.FTZ R28, R178, R21 ;  /* 0x00000015b21c7221 */ /* 0x020fc40000010000 */
[----:B------:R-:W-:Y:S01]  /*46a0*/  FMNMX.FTZ R12, R85, R12, !PT ;  /* 0x0000000c550c7209 */ /* 0x000fe20007810000 */
[----:B------:R-:W2:Y:S01]  /*46b0*/  MUFU.EX2 R99, R99 ;  /* 0x0000006300637308 */ /* 0x000ea20000000800 */
[C---:B0-----:R-:W-:Y:S01]  /*46c0*/  FADD.FTZ R21, R97.reuse, R28 ;  /* 0x0000001c61157221 */ /* 0x041fe20000010000 */
[----:B------:R-:W-:Y:S02]  /*46d0*/  F2FP.BF16.F32.PACK_AB R178, R97, R178 ;  /* 0x000000b261b2723e */ /* 0x000fe400000010ff */
[----:B------:R-:W-:-:S04]  /*46e0*/  FMNMX.FTZ R12, R87, R12, !PT ;  /* 0x0000000c570c7209 */ /* 0x000fc80007810000 */
[----:B------:R-:W-:Y:S01]  /*46f0*/  FMNMX.FTZ R12, R89, R12, !PT ;  /* 0x0000000c590c7209 */ /* 0x000fe20007810000 */
[----:B------:R-:W0:Y:S01]  /*4700*/  MUFU.EX2 R174, R174 ;  /* 0x000000ae00ae7308 */ /* 0x000e220000000800 */
[----:B-1----:R-:W-:Y:S02]  /*4710*/  FADD.FTZ R30, R172, R21 ;  /* 0x00000015ac1e7221 */ /* 0x002fe40000010000 */
[----:B------:R-:W-:-:S04]  /*4720*/  FMNMX.FTZ R12, R113, R12, !PT ;  /* 0x0000000c710c7209 */ /* 0x000fc80007810000 */
[----:B------:R-:W-:Y:S01]  /*4730*/  FMNMX.FTZ R12, R115, R12, !PT ;  /* 0x0000000c730c7209 */ /* 0x000fe20007810000 */
[----:B------:R-:W1:Y:S01]  /*4740*/  MUFU.EX2 R101, R101 ;  /* 0x0000006500657308 */ /* 0x000e620000000800 */
[C---:B--2---:R-:W-:Y:S01]  /*4750*/  FADD.FTZ R21, R99.reuse, R30 ;  /* 0x0000001e63157221 */ /* 0x044fe20000010000 */
[----:B------:R-:W-:Y:S02]  /*4760*/  F2FP.BF16.F32.PACK_AB R172, R99, R172 ;  /* 0x000000ac63ac723e */ /* 0x000fe400000010ff */
[----:B------:R-:W-:-:S04]  /*4770*/  FMNMX.FTZ R12, R111, R12, !PT ;  /* 0x0000000c6f0c7209 */ /* 0x000fc80007810000 */
[----:B------:R-:W-:Y:S01]  /*4780*/  FMNMX.FTZ R12, R117, R12, !PT ;  /* 0x0000000c750c7209 */ /* 0x000fe20007810000 */
[----:B------:R-:W2:Y:S01]  /*4790*/  MUFU.EX2 R168, R168 ;  /* 0x000000a800a87308 */ /* 0x000ea20000000800 */
[----:B0-----:R-:W-:Y:S02]  /*47a0*/  FADD.FTZ R32, R174, R21 ;  /* 0x00000015ae207221 */ /* 0x001fe40000010000 */
[----:B------:R-:W-:-:S04]  /*47b0*/  FMNMX.FTZ R12, R109, R12, !PT ;  /* 0x0000000c6d0c7209 */ /* 0x000fc80007810000 */
[----:B------:R-:W-:Y:S01]  /*47c0*/  FMNMX.FTZ R12, R119, R12, !PT ;  /* 0x0000000c770c7209 */ /* 0x000fe20007810000 */
[----:B------:R-:W0:Y:S01]  /*47d0*/  MUFU.EX2 R103, R103 ;  /* 0x0000006700677308 */ /* 0x000e220000000800 */
[----:B-1----:R-:W-:-:S03]  /*47e0*/  F2FP.BF16.F32.PACK_AB R174, R101, R174 ;  /* 0x000000ae65ae723e */ /* 0x002fc600000010ff */
[----:B------:R-:W1:Y:S04]  /*47f0*/  SHFL.BFLY PT, R9, R12, 0x2, 0x1f ;  /* 0x0c401f000c097f89 */ /* 0x000e6800000e0000 */
[----:B------:R-:W3:Y:S08]  /*4800*/  MUFU.EX2 R170, R170 ;  /* 0x000000aa00aa7308 */ /* 0x000ef00000000800 */
[----:B------:R-:W4:Y:S08]  /*4810*/  MUFU.EX2 R5, R14 ;  /* 0x0000000e00057308 */ /* 0x000f300000000800 */
[----:B------:R5:W-:Y:S01]  /*4820*/  MUFU.EX2 R158, R25 ;  /* 0x00000019009e7308 */ /* 0x000be20000000800 */
[----:B-1----:R-:W-:-:S07]  /*4830*/  FMNMX.FTZ R2, R12, R9, !PT ;  /* 0x000000090c027209 */ /* 0x002fce0007810000 */
[----:B------:R-:W1:Y:S01]  /*4840*/  MUFU.EX2 R164, R164 ;  /* 0x000000a400a47308 */ /* 0x000e620000000800 */
[----:B------:R-:W1:Y:S01]  /*4850*/  SHFL.BFLY PT, R9, R2, 0x1, 0x1f ;  /* 0x0c201f0002097f89 */ /* 0x000e6200000e0000 */
[----:B-----5:R-:W-:-:S04]  /*4860*/  FADD.FTZ R25, R101, R32 ;  /* 0x0000002065197221 */ /* 0x020fc80000010000 */
[----:B--2---:R-:W-:Y:S01]  /*4870*/  FADD.FTZ R34, R168, R25 ;  /* 0x00000019a8227221 */ /* 0x004fe20000010000 */
[C---:B0-----:R-:W-:Y:S01]  /*4880*/  F2FP.BF16.F32.PACK_AB R168, R103.reuse, R168 ;  /* 0x000000a867a8723e */ /* 0x041fe200000010ff */
[----:B------:R-:W0:Y:S02]  /*4890*/  MUFU.EX2 R7, R7 ;  /* 0x0000000700077308 */ /* 0x000e240000000800 */
[----:B------:R-:W-:-:S04]  /*48a0*/  FADD.FTZ R25, R103, R34 ;  /* 0x0000002267197221 */ /* 0x000fc80000010000 */
[----:B---3--:R-:W-:Y:S01]  /*48b0*/  FADD.FTZ R34, R170, R25 ;  /* 0x00000019aa227221 */ /* 0x008fe20000010000 */
[C---:B----4-:R-:W-:Y:S01]  /*48c0*/  F2FP.BF16.F32.PACK_AB R170, R5.reuse, R170 ;  /* 0x000000aa05aa723e */ /* 0x050fe200000010ff */
[----:B------:R-:W2:Y:S02]  /*48d0*/  MUFU.EX2 R107, R107 ;  /* 0x0000006b006b7308 */ /* 0x000ea40000000800 */
[----:B------:R-:W-:-:S04]  /*48e0*/  FADD.FTZ R25, R5, R34 ;  /* 0x0000002205197221 */ /* 0x000fc80000010000 */
[----:B-1----:R-:W-:Y:S02]  /*48f0*/  FADD.FTZ R36, R164, R25 ;  /* 0x00000019a4247221 */ /* 0x002fe40000010000 */
[----:B------:R-:W1:Y:S01]  /*4900*/  MUFU.EX2 R166, R105 ;  /* 0x0000006900a67308 */ /* 0x000e620000000800 */
[----:B------:R-:W-:Y:S01]  /*4910*/  FMNMX.FTZ R9, R2, R9, !PT ;  /* 0x0000000902097209 */ /* 0x000fe20007810000 */
[C---:B0-----:R-:W-:Y:S01]  /*4920*/  FADD.FTZ R36, R7.reuse, R36 ;  /* 0x0000002407247221 */ /* 0x041fe20000010000 */
[----:B------:R-:W-:Y:S02]  /*4930*/  F2FP.BF16.F32.PACK_AB R164, R7, R164 ;  /* 0x000000a407a4723e */ /* 0x000fe400000010ff */
[C---:B------:R-:W-:Y:S01]  /*4940*/  FSETP.NEU.FTZ.AND P1, PT, R9.reuse, -INF , PT ;  /* 0xff8000000900780b */ /* 0x040fe20003f3d000 */
[----:B------:R-:W-:Y:S02]  /*4950*/  FMUL.FTZ R2, R9, R4 ;  /* 0x0000000409027220 */ /* 0x000fe40000410000 */
[----:B------:R-:W0:Y:S01]  /*4960*/  MUFU.EX2 R31, R31 ;  /* 0x0000001f001f7308 */ /* 0x000e220000000800 */
[----:B--2---:R-:W-:-:S02]  /*4970*/  FADD.FTZ R25, R107, R36 ;  /* 0x000000246b197221 */ /* 0x004fc40000010000 */
[----:B------:R-:W-:Y:S02]  /*4980*/  FSEL R2, R2, RZ, P1 ;  /* 0x000000ff02027208 */ /* 0x000fe40000800000 */
[----:B------:R-:W-:-:S03]  /*4990*/  PLOP3.LUT P1, PT, PT, PT, UP0, 0x40, 0x0 ;  /* 0x000000000000781c */ /* 0x000fc60003f2e808 */
        /* <DEDUP_REMOVED lines=15> */
[-CC-:B------:R-:W-:Y:S01]  /*4a90*/  FFMA.FTZ R65, R65, R4.reuse, -R2.reuse ;  /* 0x0000000441417223 */ /* 0x180fe20000010802 */
[-CC-:B------:R-:W-:Y:S01]  /*4aa0*/  FFMA.FTZ R67, R67, R4.reuse, -R2.reuse ;  /* 0x0000000443437223 */ /* 0x180fe20000010802 */
[-CC-:B------:R-:W-:Y:S01]  /*4ab0*/  FFMA.FTZ R69, R69, R4.reuse, -R2.reuse ;  /* 0x0000000445457223 */ /* 0x180fe20000010802 */
[----:B-1----:R-:W-:Y:S01]  /*4ac0*/  FADD.FTZ R36, R166, R25 ;  /* 0x00000019a6247221 */ /* 0x002fe20000010000 */
[-CC-:B------:R-:W-:Y:S01]  /*4ad0*/  FFMA.FTZ R71, R71, R4.reuse, -R2.reuse ;  /* 0x0000000447477223 */ /* 0x180fe20000010802 */
[-CC-:B------:R-:W-:Y:S01]  /*4ae0*/  FFMA.FTZ R73, R73, R4.reuse, -R2.reuse ;  /* 0x0000000449497223 */ /* 0x180fe20000010802 */
[-C--:B------:R-:W-:Y:S01]  /*4af0*/  FFMA.FTZ R75, R75, R4.reuse, -R2 ;  /* 0x000000044b4b7223 */ /* 0x080fe20000010802 */
[----:B------:R-:W1:Y:S01]  /*4b00*/  MUFU.EX2 R43, R43 ;  /* 0x0000002b002b7308 */ /* 0x000e620000000800 */
[----:B0-----:R-:W-:Y:S01]  /*4b10*/  FADD.FTZ R25, R31, R36 ;  /* 0x000000241f197221 */ /* 0x001fe20000010000 */
[-CC-:B------:R-:W-:Y:S01]  /*4b20*/  FFMA.FTZ R77, R77, R4.reuse, -R2.reuse ;  /* 0x000000044d4d7223 */ /* 0x180fe20000010802 */
[-CC-:B------:R-:W-:Y:S01]  /*4b30*/  FFMA.FTZ R79, R79, R4.reuse, -R2.reuse ;  /* 0x000000044f4f7223 */ /* 0x180fe20000010802 */
[-CC-:B------:R-:W-:Y:S01]  /*4b40*/  FFMA.FTZ R81, R81, R4.reuse, -R2.reuse ;  /* 0x0000000451517223 */ /* 0x180fe20000010802 */
        /* <DEDUP_REMOVED lines=10> */
[-C--:B------:R-:W-:Y:S01]  /*4bf0*/  FFMA.FTZ R109, R109, R4.reuse, -R2 ;  /* 0x000000046d6d7223 */ /* 0x080fe20000010802 */
[----:B------:R-:W2:Y:S01]  /*4c00*/  MUFU.EX2 R47, R47 ;  /* 0x0000002f002f7308 */ /* 0x000ea20000000800 */
[----:B-1----:R-:W-:Y:S01]  /*4c10*/  FADD.FTZ R21, R43, R30 ;  /* 0x0000001e2b157221 */ /* 0x002fe20000010000 */
[----:B------:R-:W-:Y:S01]  /*4c20*/  FFMA.FTZ R119, R119, R4, -R2 ;  /* 0x0000000477777223 */ /* 0x000fe20000010802 */
[----:B------:R-:W-:-:S02]  /*4c30*/  F2FP.BF16.F32.PACK_AB R181, R41, R0 ;  /* 0x0000000029b5723e */ /* 0x000fc400000010ff */
[----:B------:R-:W-:-:S03]  /*4c40*/  F2FP.BF16.F32.PACK_AB R166, R166, R107 ;  /* 0x0000006ba6a6723e */ /* 0x000fc600000010ff */
        /* <DEDUP_REMOVED lines=92> */
[----:B-1----:R-:W-:Y:S01]  /*5210*/  FADD.FTZ R5, R109, R8 ;  /* 0x000000086d057221 */ /* 0x002fe20000010000 */
[C---:B0-----:R-:W-:Y:S01]  /*5220*/  FADD.FTZ R2, R20.reuse, R7 ;  /* 0x0000000714027221 */ /* 0x041fe20000010000 */
[----:B------:R-:W-:Y:S01]  /*5230*/  F2FP.BF16.F32.PACK_AB R154, R20, R11 ;  /* 0x0000000b149a723e */ /* 0x000fe200000010ff */
[----:B------:R-:W-:Y:S02]  /*5240*/  VIADD R7, R88, 0xfffffffe ;  /* 0xfffffffe58077836 */ /* 0x000fe40000000000 */
        /* <DEDUP_REMOVED lines=14> */
.L_x_1348:
[----:B------:R-:W-:Y:S02]  /*5330*/  ULDC UR18, c[0x0][0x9e4] ;  /* 0x0002790000127ab9 */ /* 0x000fe40000000800 */
[----:B------:R-:W-:-:S11]  /*5340*/  UISETP.NE.AND UP0, UPT, UR18, 0x1, UPT ;  /* 0x000000011200788c */ /* 0x000fd6000bf05270 */
[----:B------:R-:W-:Y:S02]  /*5350*/  @UP0 ULDC.64 UR6, c[0x0][0x9e8] ;  /* 0x00027a0000060ab9 */ /* 0x000fe40000000a00 */
[----:B------:R-:W-:-:S04]  /*5360*/  UIMAD.WIDE.U32 UR10, UR15, UR6, URZ ;  /* 0x000000060f0a72a5 */ /* 0x000fc8000f8e003f */
[----:B------:R-:W-:-:S12]  /*5370*/  @UP0 USHF.R.U32.HI UR15, URZ, UR7, UR11 ;  /* 0x000000073f0f0299 */ /* 0x000fd8000801160b */
.L_x_1349:
[----:B------:R-:W-:-:S04]  /*5380*/  UIMAD UR15, UR15, UR18, UR18 ;  /* 0x000000120f0f72a4 */ /* 0x000fc8000f8e0212 */
[----:B------:R-:W-:-:S04]  /*5390*/  UISETP.LT.AND UP0, UPT, UR14, UR15, UPT ;  /* 0x0000000f0e00728c */ /* 0x000fc8000bf01270 */
[----:B------:R-:W-:-:S12]  /*53a0*/  USEL UR14, UR14, UR15, UP0 ;  /* 0x0000000f0e0e7287 */ /* 0x000fd80008000000 */
.L_x_1347:
        /* <DEDUP_REMOVED lines=48> */
.L_x_1369:
[----:B------:R-:W-:Y:S01]  /*56b0*/  ISETP.NE.AND P2, PT, RZ, UR44, PT ;  /* 0x0000002cff007c0c */ /* 0x000fe2000bf45270 */
[----:B------:R-:W-:-:S04]  /*56c0*/  UISETP.NE.AND UP0, UPT, UR60, 0x1, UPT ;  /* 0x000000013c00788c */ /* 0x000fc8000bf05270 */
[----:B------:R-:W-:-:S04]  /*56d0*/  USEL UR47, URZ, 0x1, UP0 ;  /* 0x000000013f2f7887 */ /* 0x000fc80008000000 */
[----:B------:R-:W-:-:S04]  /*56e0*/  ULOP3.LUT UR47, UR61, UR47, URZ, 0x3c, !UPT ;  /* 0x0000002f3d2f7292 */ /* 0x000fc8000f8e3c3f */
[----:B------:R-:W-:Y:S08]  /*56f0*/  @P2 BRA `(.L_x_1351) ;  /* 0x0000000000382947 */ /* 0x000ff00003800000 */
[----:B------:R-:W-:Y:S05]  /*5700*/  @!P0 BRA `(.L_x_1352) ;  /* 0x0000000000048947 */ /* 0x000fea0003800000 */
[----:B------:R-:W-:Y:S01]  /*5710*/  BPT.TRAP 0x1 ;  /* 0x000000040000795c */ /* 0x000fe20000300000 */
.L_x_1352:
        /* <DEDUP_REMOVED lines=9> */
.L_x_1353:
[----:B-1----:R-:W-:Y:S05]  /*57b0*/  @P1 BRA `(.L_x_1351) ;  /* 0x0000000000081947 */ /* 0x002fea0003800000 */
[----:B------:R-:W1:Y:S02]  /*57c0*/  SYNCS.PHASECHK.TRANS64.TRYWAIT P1, [UR6+0x28830], R3 ;  /* 0x02883003ff0075a7 */ /* 0x000e640008020146 */
[----:B-1----:R-:W-:Y:S05]  /*57d0*/  @!P1 BRA `(.L_x_1354) ;  /* 0x0000012400209947 */ /* 0x002fea0003800000 */
.L_x_1351:
        /* <DEDUP_REMOVED lines=48> */
.L_x_1356:
[----:B------:R-:W-:Y:S01]  /*5ae0*/  ULEA UR6, UR60, UR41, 0x3 ;  /* 0x000000293c067291 */ /* 0x000fe2000f8e183f */
[----:B------:R-:W-:-:S05]  /*5af0*/  IMAD.U32 R3, RZ, RZ, UR61 ;  /* 0x0000003dff037e24 */ /* 0x000fca000f8e00ff */
[----:B------:R-:W-:-:S04]  /*5b00*/  SHF.L.U32 R3, R3, 0x1f, RZ ;  /* 0x0000001f03037819 */ /* 0x000fc800000006ff */
[----:B------:R0:W1:Y:S01]  /*5b10*/  SYNCS.PHASECHK.TRANS64.TRYWAIT P1, [UR6+0x28850], R3 ;  /* 0x02885003ff0075a7 */ /* 0x0000620008020146 */
[----:B------:R-:W-:Y:S05]  /*5b20*/  @!P0 BRA `(.L_x_1357) ;  /* 0x0000000000048947 */ /* 0x000fea0003800000 */
[----:B------:R-:W-:Y:S01]  /*5b30*/  BPT.TRAP 0x1 ;  /* 0x000000040000795c */ /* 0x000fe20000300000 */
.L_x_1357:
[----:B-1----:R-:W-:Y:S05]  /*5b40*/  @P1 BRA `(.L_x_1355) ;  /* 0x0000000000081947 */ /* 0x002fea0003800000 */
[----:B------:R-:W1:Y:S02]  /*5b50*/  SYNCS.PHASECHK.TRANS64.TRYWAIT P1, [UR6+0x28850], R3 ;  /* 0x02885003ff0075a7 */ /* 0x000e640008020146 */
[----:B-1----:R-:W-:Y:S05]  /*5b60*/  @!P1 BRA `(.L_x_1358) ;  /* 0x0000012000549947 */ /* 0x002fea0003800000 */
.L_x_1355:
        /* <DEDUP_REMOVED lines=49> */
.L_x_1359:
[----:B------:R-:W-:Y:S01]  /*5e80*/  UISETP.NE.AND UP1, UPT, UR51, URZ, UPT ;  /* 0x0000003f3300728c */ /* 0x000fe2000bf25270 */
[----:B------:R-:W-:Y:S01]  /*5e90*/  FMUL.FTZ R154, R36, UR58 ;  /* 0x0000003a249a7c20 */ /* 0x000fe20008410000 */
[----:B------:R-:W-:Y:S01]  /*5ea0*/  FMUL.FTZ R36, R62, UR58 ;  /* 0x0000003a3e247c20 */ /* 0x000fe20008410000 */
[----:B------:R-:W-:Y:S02]  /*5eb0*/  VIADD R62, R17, UR37 ;  /* 0x00000025113e7c36 */ /* 0x000fe40008000000 */
[----:B------:R-:W-:Y:S01]  /*5ec0*/  FMUL.FTZ R153, R33, UR58 ;  /* 0x0000003a21997c20 */ /* 0x000fe20008410000 */
[----:B------:R-:W-:Y:S01]  /*5ed0*/  FMUL.FTZ R33, R46, UR58 ;  /* 0x0000003a2e217c20 */ /* 0x000fe20008410000 */
[----:B------:R-:W-:Y:S01]  /*5ee0*/  PLOP3.LUT P1, PT, PT, PT, UP1, 0x80, 0x0 ;  /* 0x000000000000781c */ /* 0x000fe20003f2f018 */
[----:B------:R-:W-:Y:S01]  /*5ef0*/  ULEA UR6, UR46, UR41, 0x3 ;  /* 0x000000292e067291 */ /* 0x000fe2000f8e183f */
[----:B------:R-:W-:Y:S01]  /*5f00*/  PLOP3.LUT P2, PT, PT, PT, UP1, 0x80, 0x0 ;  /* 0x000000000000781c */ /* 0x000fe20003f4f018 */
[----:B------:R-:W-:Y:S01]  /*5f10*/  FMUL.FTZ R15, R34, UR58 ;  /* 0x0000003a220f7c20 */ /* 0x000fe20008410000 */
[----:B------:R-:W-:Y:S01]  /*5f20*/  FMUL.FTZ R158, R44, UR58 ;  /* 0x0000003a2c9e7c20 */ /* 0x000fe20008410000 */
[----:B------:R-:W-:Y:S01]  /*5f30*/  @UP1 ULDC UR7, c[0x0][0x44c] ;  /* 0x0001130000071ab9 */ /* 0x000fe20000000800 */
[----:B------:R-:W-:Y:S01]  /*5f40*/  FMUL.FTZ R34, R63, UR58 ;  /* 0x0000003a3f227c20 */ /* 0x000fe20008410000 */
[----:B------:R-:W-:Y:S01]  /*5f50*/  FMUL.FTZ R44, R82, UR58 ;  /* 0x0000003a522c7c20 */ /* 0x000fe20008410000 */
[----:B------:R-:W-:Y:S01]  /*5f60*/  UIADD3 UR6, UR6, 0x28840, URZ ;  /* 0x0002884006067890 */ /* 0x000fe2000fffe03f */
[----:B------:R-:W-:-:S02]  /*5f70*/  IMAD.SHL.U32 R82, R7, 0x80, RZ ;  /* 0x0000008007527824 */ /* 0x000fc400078e00ff */
[----:B------:R-:W-:Y:S01]  /*5f80*/  FMUL.FTZ R13, R29, UR58 ;  /* 0x0000003a1d0d7c20 */ /* 0x000fe20008410000 */
[----:B------:R-:W-:Y:S01]  /*5f90*/  FMUL.FTZ R29, R50, UR58 ;  /* 0x0000003a321d7c20 */ /* 0x000fe20008410000 */
[----:B------:R-:W-:Y:S01]  /*5fa0*/  FMUL.FTZ R20, R51, UR58 ;  /* 0x0000003a33147c20 */ /* 0x000fe20008410000 */
[----:B------:R-:W-:Y:S01]  /*5fb0*/  @P1 IMAD.HI.U32 R46, R62, UR7, RZ ;  /* 0x000000073e2e1c27 */ /* 0x000fe2000f8e00ff */
[----:B------:R-:W-:Y:S01]  /*5fc0*/  @UP1 ULDC UR7, c[0x0][0x450] ;  /* 0x0001140000071ab9 */ /* 0x000fe20000000800 */
[----:B------:R-:W-:Y:S02]  /*5fd0*/  UISETP.NE.AND UP0, UPT, UR50, URZ, UPT ;  /* 0x0000003f3200728c */ /* 0x000fe4000bf05270 */
[----:B------:R-:W-:Y:S01]  /*5fe0*/  FMUL.FTZ R12, R28, UR58 ;  /* 0x0000003a1c0c7c20 */ /* 0x000fe20008410000 */
[----:B------:R-:W-:Y:S01]  /*5ff0*/  FMUL.FTZ R50, R52, UR58 ;  /* 0x0000003a34327c20 */ /* 0x000fe20008410000 */
[----:B------:R-:W-:Y:S01]  /*6000*/  @P2 SHF.R.U32.HI R62, RZ, UR7, R46 ;  /* 0x00000007ff3e2c19 */ /* 0x000fe2000801162e */
[----:B------:R-:W-:Y:S01]  /*6010*/  FMUL.FTZ R51, R53, UR58 ;  /* 0x0000003a35337c20 */ /* 0x000fe20008410000 */
[----:B0-----:R-:W-:Y:S01]  /*6020*/  FMUL.FTZ R3, R24, UR58 ;  /* 0x0000003a18037c20 */ /* 0x001fe20008410000 */
[----:B------:R-:W-:Y:S01]  /*6030*/  FMUL.FTZ R4, R25, UR58 ;  /* 0x0000003a19047c20 */ /* 0x000fe20008410000 */
[----:B------:R-:W-:Y:S01]  /*6040*/  FMUL.FTZ R8, R26, UR58 ;  /* 0x0000003a1a087c20 */ /* 0x000fe20008410000 */
[----:B------:R-:W0:Y:S01]  /*6050*/  SHFL.IDX PT, R63, R62, RZ, 0x1c1f ;  /* 0x001c1fff3e3f7589 */ /* 0x000e2200000e0000 */
        /* <DEDUP_REMOVED lines=22> */
[----:B------:R-:W-:Y:S01]  /*61c0*/  IADD3 R55, -R82, 0x1, RZ ;  /* 0x0000000152377810 */ /* 0x000fe20007ffe1ff */
        /* <DEDUP_REMOVED lines=27> */
[----:B------:R-:W-:Y:S01]  /*6380*/  IMAD R55, R16, -0x2, R55 ;  /* 0xfffffffe10377824 */ /* 0x000fe200078e0237 */
[----:B------:R-:W1:Y:S01]  /*6390*/  MUFU.TANH R3, R3 ;  /* 0x0000000300037308 */ /* 0x000e620000002400 */
[----:B------:R-:W-:Y:S01]  /*63a0*/  IMAD.U32 R54, RZ, RZ, UR45 ;  /* 0x0000002dff367e24 */ /* 0x000fe2000f8e00ff */
[----:B------:R-:W-:Y:S01]  /*63b0*/  SYNCS.ARRIVE.TRANS64.RED.A1T0 RZ, [UR6], RZ ;  /* 0x000000ffffff79a7 */ /* 0x000fe20008100406 */
[----:B------:R-:W-:-:S03]  /*63c0*/  ULOP3.LUT UR6, URZ, UR56, URZ, 0x33, !UPT ;  /* 0x000000383f067292 */ /* 0x000fc6000f8e333f */
[----:B------:R-:W-:Y:S02]  /*63d0*/  IADD3 R55, -R54, UR38, R55 ;  /* 0x0000002636377c10 */ /* 0x000fe4000fffe137 */
[----:B------:R-:W2:Y:S03]  /*63e0*/  MUFU.TANH R4, R4 ;  /* 0x0000000400047308 */ /* 0x000ea60000002400 */
[C---:B------:R-:W-:Y:S02]  /*63f0*/  VIADD R86, R55.reuse, UR57 ;  /* 0x0000003937567c36 */ /* 0x040fe40008000000 */
[----:B------:R-:W-:Y:S02]  /*6400*/  VIADD R87, R55, UR6 ;  /* 0x0000000637577c36 */ /* 0x000fe40008000000 */
[--C-:B0-----:R-:W-:Y:S01]  /*6410*/  IMAD.IADD R64, R86, 0x1, R63.reuse ;  /* 0x0000000156407824 */ /* 0x101fe200078e023f */
[----:B------:R-:W0:Y:S01]  /*6420*/  MUFU.TANH R8, R8 ;  /* 0x0000000800087308 */ /* 0x000e220000002400 */
[----:B------:R-:W-:-:S07]  /*6430*/  IMAD.IADD R66, R87, 0x1, R63 ;  /* 0x0000000157427824 */ /* 0x000fce00078e023f */
        /* <DEDUP_REMOVED lines=75> */
.L_x_1362:
[----:B------:R-:W-:-:S05]  /*68f0*/  IMAD.U32 R65, RZ, RZ, UR53 ;  /* 0x00000035ff417e24 */ /* 0x000fca000f8e00ff */
[----:B------:R-:W-:-:S13]  /*6900*/  ISETP.NE.AND P1, PT, R65, 0x1, PT ;  /* 0x000000014100780c */ /* 0x000fda0003f25270 */
[----:B------:R-:W1:Y:S02]  /*6910*/  @P1 LDC.64 R54, c[0x0][0x9e8] ;  /* 0x00027a00ff361b82 */ /* 0x000e640000000a00 */
[----:B-1----:R-:W-:-:S05]  /*6920*/  @P1 IMAD.HI.U32 R54, R63, R54, RZ ;  /* 0x000000363f361227 */ /* 0x002fca00078e00ff */
[----:B------:R-:W-:-:S07]  /*6930*/  @P1 SHF.R.U32.HI R63, RZ, R55, R54 ;  /* 0x00000037ff3f1219 */ /* 0x000fce0000011636 */
.L_x_1363:
[----:B------:R-:W-:Y:S05]  /*6940*/  BSYNC B0 ;  /* 0x0000000000007941 */ /* 0x000fea0003800000 */
.L_x_1361:
[----:B------:R-:W-:-:S04]  /*6950*/  IMAD R63, R63, R65, -R82 ;  /* 0x000000413f3f7224 */ /* 0x000fc800078e0a52 */
[----:B------:R-:W-:-:S05]  /*6960*/  IMAD R63, R16, -0x2, R63 ;  /* 0xfffffffe103f7824 */ /* 0x000fca00078e023f */
[----:B------:R-:W-:Y:S02]  /*6970*/  VIADDMNMX R64, R63, R65, R64, PT ;  /* 0x000000413f407246 */ /* 0x000fe40003800140 */
[----:B------:R-:W-:-:S07]  /*6980*/  VIMNMX R66, R66, R63, !PT ;  /* 0x0000003f42427248 */ /* 0x000fce0007fe0100 */
.L_x_1360:
[----:B------:R-:W-:Y:S01]  /*6990*/  ISETP.GT.AND P1, PT, R7, -0x1, PT ;  /* 0xffffffff0700780c */ /* 0x000fe20003f24270 */
[----:B------:R-:W1:Y:S01]  /*69a0*/  SHFL.IDX PT, R62, R62, 0x1, 0x1c1f ;  /* 0x003c1f003e3e7f89 */ /* 0x000e6200000e0000 */
[----:B------:R-:W-:Y:S02]  /*69b0*/  UISETP.NE.AND UP0, UPT, UR50, URZ, UPT ;  /* 0x0000003f3200728c */ /* 0x000fe4000bf05270 */
[C---:B------:R-:W-:Y:S02]  /*69c0*/  ISETP.GT.AND P2, PT, R66.reuse, 0x1, P1 ;  /* 0x000000014200780c */ /* 0x040fe40000f44270 */
[----:B------:R-:W-:Y:S02]  /*69d0*/  ISETP.GT.AND P3, PT, R66, 0x8, P1 ;  /* 0x000000084200780c */ /* 0x000fe40000f64270 */
[C---:B------:R-:W-:Y:S02]  /*69e0*/  ISETP.LT.OR P2, PT, R64.reuse, 0x2, P2 ;  /* 0x000000024000780c */ /* 0x040fe40001741670 */
[----:B------:R-:W-:-:S02]  /*69f0*/  ISETP.LT.OR P3, PT, R64, 0x9, P3 ;  /* 0x000000094000780c */ /* 0x000fc40001f61670 */
[----:B------:R-:W-:Y:S02]  /*6a00*/  ISETP.GT.AND P6, PT, R66, RZ, P1 ;  /* 0x000000ff4200720c */ /* 0x000fe40000fc4270 */
[----:B------:R-:W-:Y:S02]  /*6a10*/  FSEL R169, R4, -INF , !P2 ;  /* 0xff80000004a97808 */ /* 0x000fe40005000000 */
[----:B------:R-:W-:Y:S02]  /*6a20*/  ISETP.GT.AND P2, PT, R66, 0x18, P1 ;  /* 0x000000184200780c */ /* 0x000fe40000f44270 */
[----:B------:R-:W-:Y:S02]  /*6a30*/  FSEL R173, R12, -INF , !P3 ;  /* 0xff8000000cad7808 */ /* 0x000fe40005800000 */
[----:B------:R-:W-:Y:S02]  /*6a40*/  ISETP.GT.AND P3, PT, R66, 0x19, P1 ;  /* 0x000000194200780c */ /* 0x000fe40000f64270 */
[----:B------:R-:W-:-:S02]  /*6a50*/  ISETP.LT.OR P6, PT, R64, 0x1, P6 ;  /* 0x000000014000780c */ /* 0x000fc400037c1670 */
[C---:B------:R-:W-:Y:S02]  /*6a60*/  ISETP.LT.OR P2, PT, R64.reuse, 0x19, P2 ;  /* 0x000000194000780c */ /* 0x040fe40001741670 */
[----:B------:R-:W-:Y:S02]  /*6a70*/  ISETP.LT.OR P3, PT, R64, 0x1a, P3 ;  /* 0x0000001a4000780c */ /* 0x000fe40001f61670 */
[C---:B------:R-:W-:Y:S02]  /*6a80*/  ISETP.GT.AND P5, PT, R66.reuse, 0x9, P1 ;  /* 0x000000094200780c */ /* 0x040fe40000fa4270 */
[----:B------:R-:W-:Y:S02]  /*6a90*/  FSEL R163, R3, -INF , !P6 ;  /* 0xff80000003a37808 */ /* 0x000fe40007000000 */
[C---:B------:R-:W-:Y:S02]  /*6aa0*/  ISETP.GT.AND P4, PT, R66.reuse, 0x10, P1 ;  /* 0x000000104200780c */ /* 0x040fe40000f84270 */
[----:B------:R-:W-:-:S02]  /*6ab0*/  ISETP.GT.AND P6, PT, R66, 0x11, P1 ;  /* 0x000000114200780c */ /* 0x000fc40000fc4270 */
[----:B0-----:R-:W-:Y:S02]  /*6ac0*/  FSEL R183, R154, -INF , !P2 ;  /* 0xff8000009ab77808 */ /* 0x001fe40005000000 */
[C---:B------:R-:W-:Y:S02]  /*6ad0*/  ISETP.GT.AND P2, PT, R66.reuse, 0x29, P1 ;  /* 0x000000294200780c */ /* 0x040fe40000f44270 */
[----:B------:R-:W-:Y:S02]  /*6ae0*/  FSEL R179, R155, -INF , !P3 ;  /* 0xff8000009bb37808 */ /* 0x000fe40005800000 */
        /* <DEDUP_REMOVED lines=10> */
[C---:B------:R-:W-:Y:S02]  /*6b90*/  ISETP.GT.AND P4, PT, R66.reuse, 0x21, P1 ;  /* 0x000000214200780c */ /* 0x040fe40000f84270 */
[----:B------:R-:W-:Y:S02]  /*6ba0*/  ISETP.GT.AND P6, PT, R66, 0x28, P1 ;  /* 0x000000284200780c */ /* 0x000fe40000fc4270 */
[----:B------:R-:W-:Y:S02]  /*6bb0*/  FSEL R161, R159, -INF , !P2 ;  /* 0xff8000009fa17808 */ /* 0x000fe40005000000 */
[----:B------:R-:W-:Y:S01]  /*6bc0*/  FSEL R159, R48, -INF , !P3 ;  /* 0xff800000309f7808 */ /* 0x000fe20005800000 */
[----:B-1----:R-:W-:Y:S01]  /*6bd0*/  IMAD.IADD R48, R86, 0x1, R62 ;  /* 0x0000000156307824 */ /* 0x002fe200078e023e */
[----:B------:R-:W-:-:S02]  /*6be0*/  ISETP.GT.AND P3, PT, R66, 0x41, P1 ;  /* 0x000000414200780c */ /* 0x000fc40000f64270 */
[C---:B------:R-:W-:Y:S02]  /*6bf0*/  ISETP.LT.OR P5, PT, R64.reuse, 0x21, P5 ;  /* 0x000000214000780c */ /* 0x040fe40002fa1670 */
[C---:B------:R-:W-:Y:S02]  /*6c00*/  ISETP.LT.OR P4, PT, R64.reuse, 0x22, P4 ;  /* 0x000000224000780c */ /* 0x040fe40002781670 */
[C---:B------:R-:W-:Y:S02]  /*6c10*/  ISETP.LT.OR P6, PT, R64.reuse, 0x29, P6 ;  /* 0x000000294000780c */ /* 0x040fe400037c1670 */
[----:B------:R-:W-:Y:S02]  /*6c20*/  ISETP.LT.OR P3, PT, R64, 0x42, P3 ;  /* 0x000000424000780c */ /* 0x000fe40001f61670 */
[----:B------:R-:W-:Y:S02]  /*6c30*/  FSEL R175, R156, -INF , !P5 ;  /* 0xff8000009caf7808 */ /* 0x000fe40006800000 */
[----:B------:R-:W-:-:S02]  /*6c40*/  ISETP.GT.AND P5, PT, R66, 0x31, P1 ;  /* 0x000000314200780c */ /* 0x000fc40000fa4270 */
[----:B------:R-:W-:Y:S02]  /*6c50*/  FSEL R171, R157, -INF , !P4 ;  /* 0xff8000009dab7808 */ /* 0x000fe40006000000 */
[----:B------:R-:W-:Y:S02]  /*6c60*/  FSEL R167, R158, -INF , !P6 ;  /* 0xff8000009ea77808 */ /* 0x000fe40007000000 */
[C---:B------:R-:W-:Y:S02]  /*6c70*/  ISETP.GT.AND P4, PT, R66.reuse, 0x38, P1 ;  /* 0x000000384200780c */ /* 0x040fe40000f84270 */
[C---:B------:R-:W-:Y:S02]  /*6c80*/  ISETP.GT.AND P6, PT, R66.reuse, 0x39, P1 ;  /* 0x000000394200780c */ /* 0x040fe40000fc4270 */
[----:B------:R-:W-:Y:S02]  /*6c90*/  ISETP.GT.AND P2, PT, R66, 0x40, P1 ;  /* 0x000000404200780c */ /* 0x000fe40000f44270 */
[----:B------:R-:W-:-:S02]  /*6ca0*/  FSEL R77, R53, -INF , !P3 ;  /* 0xff800000354d7808 */ /* 0x000fc40005800000 */
        /* <DEDUP_REMOVED lines=8> */
[----:B------:R-:W-:Y:S01]  /*6d30*/  FSEL R83, R50, -INF , !P4 ;  /* 0xff80000032537808 */ /* 0x000fe20006000000 */
[----:B------:R-:W-:Y:S01]  /*6d40*/  IMAD.IADD R50, R87, 0x1, R62 ;  /* 0x0000000157327824 */ /* 0x000fe200078e023e */
[----:B------:R-:W-:Y:S02]  /*6d50*/  FSEL R81, R51, -INF , !P6 ;  /* 0xff80000033517808 */ /* 0x000fe40007000000 */
[----:B------:R-:W-:Y:S02]  /*6d60*/  FSEL R79, R52, -INF , !P2 ;  /* 0xff800000344f7808 */ /* 0x000fe40005000000 */
[----:B------:R-:W-:-:S02]  /*6d70*/  ISETP.GT.AND P4, PT, R66, 0x49, P1 ;  /* 0x000000494200780c */ /* 0x000fc40000f84270 */
[C---:B------:R-:W-:Y:S02]  /*6d80*/  ISETP.GT.AND P6, PT, R66.reuse, 0x50, P1 ;  /* 0x000000504200780c */ /* 0x040fe40000fc4270 */
[----:B------:R-:W-:Y:S02]  /*6d90*/  ISETP.GT.AND P2, PT, R66, 0x51, P1 ;  /* 0x000000514200780c */ /* 0x000fe40000f44270 */
        /* <DEDUP_REMOVED lines=12> */
[C---:B------:R-:W-:Y:S02]  /*6e60*/  ISETP.GT.AND P4, PT, R66.reuse, 0x60, P1 ;  /* 0x000000604200780c */ /* 0x040fe40000f84270 */
[C---:B------:R-:W-:Y:S02]  /*6e70*/  ISETP.GT.AND P6, PT, R66.reuse, 0x61, P1 ;  /* 0x000000614200780c */ /* 0x040fe40000fc4270 */
[----:B------:R-:W-:Y:S02]  /*6e80*/  ISETP.GT.AND P2, PT, R66, 0x68, P1 ;  /* 0x000000684200780c */ /* 0x000fe40000f44270 */
[----:B------:R-:W-:-:S02]  /*6e90*/  FSEL R59, R70, -INF , !P3 ;  /* 0xff800000463b7808 */ /* 0x000fc40005800000 */
[----:B------:R-:W-:Y:S02]  /*6ea0*/  PLOP3.LUT P3, PT, PT, PT, UP0, 0x40, 0x0 ;  /* 0x000000000000781c */ /* 0x000fe40003f6e808 */
[C---:B------:R-:W-:Y:S02]  /*6eb0*/  ISETP.LT.OR P5, PT, R64.reuse, 0x5a, P5 ;  /* 0x0000005a4000780c */ /* 0x040fe40002fa1670 */
[C---:B------:R-:W-:Y:S02]  /*6ec0*/  ISETP.LT.OR P4, PT, R64.reuse, 0x61, P4 ;  /* 0x000000614000780c */ /* 0x040fe40002781670 */
[C---:B------:R-:W-:Y:S02]  /*6ed0*/  ISETP.LT.OR P6, PT, R64.reuse, 0x62, P6 ;  /* 0x000000624000780c */ /* 0x040fe400037c1670 */
[----:B------:R-:W-:Y:S02]  /*6ee0*/  ISETP.LT.OR P2, PT, R64, 0x69, P2 ;  /* 0x000000694000780c */ /* 0x000fe40001741670 */
        /* <DEDUP_REMOVED lines=11> */
[----:B------:R-:W-:Y:S02]  /*6fa0*/  ISETP.LT.OR P2, PT, R64, 0x7a, P2 ;  /* 0x0000007a4000780c */ /* 0x000fe40001741670 */
[----:B------:R-:W-:-:S02]  /*6fb0*/  FSEL R57, R80, -INF , !P5 ;  /* 0xff80000050397808 */ /* 0x000fc40006800000 */
[----:B------:R-:W-:Y:S02]  /*6fc0*/  FSEL R53, R74, -INF , !P4 ;  /* 0xff8000004a357808 */ /* 0x000fe40006000000 */
[----:B------:R-:W-:Y:S02]  /*6fd0*/  FSEL R51, R84, -INF , !P6 ;  /* 0xff80000054337808 */ /* 0x000fe40007000000 */
[----:B------:R-:W-:Y:S01]  /*6fe0*/  FSEL R49, R78, -INF , !P2 ;  /* 0xff8000004e317808 */ /* 0x000fe20005000000 */
[----:B------:R-:W-:Y:S06]  /*6ff0*/  @P3 BRA `(.L_x_1364) ;  /* 0x00000000005c3947 */ /* 0x000fec0003800000 */
        /* <DEDUP_REMOVED lines=13> */
.L_x_1366:
[----:B------:R-:W-:-:S05]  /*70d0*/  IMAD.U32 R4, RZ, RZ, UR53 ;  /* 0x00000035ff047e24 */ /* 0x000fca000f8e00ff */
[----:B------:R-:W-:-:S13]  /*70e0*/  ISETP.NE.AND P2, PT, R4, 0x1, PT ;  /* 0x000000010400780c */ /* 0x000fda0003f45270 */
[----:B------:R-:W0:Y:S02]  /*70f0*/  @P2 LDC.64 R12, c[0x0][0x9e8] ;  /* 0x00027a00ff0c2b82 */ /* 0x000e240000000a00 */
[----:B0-----:R-:W-:-:S05]  /*7100*/  @P2 IMAD.HI.U32 R12, R3, R12, RZ ;  /* 0x0000000c030c2227 */ /* 0x001fca00078e00ff */
[----:B------:R-:W-:-:S07]  /*7110*/  @P2 SHF.R.U32.HI R3, RZ, R13, R12 ;  /* 0x0000000dff032219 */ /* 0x000fce000001160c */
.L_x_1367:
[----:B------:R-:W-:Y:S05]  /*7120*/  BSYNC B0 ;  /* 0x0000000000007941 */ /* 0x000fea0003800000 */
.L_x_1365:
[----:B------:R-:W-:-:S04]  /*7130*/  IMAD R3, R3, R4, -R82 ;  /* 0x0000000403037224 */ /* 0x000fc800078e0a52 */
[----:B------:R-:W-:-:S05]  /*7140*/  IMAD R3, R16, -0x2, R3 ;  /* 0xfffffffe10037824 */ /* 0x000fca00078e0203 */
[----:B------:R-:W-:Y:S02]  /*7150*/  VIADDMNMX R48, R3, R4, R48, PT ;  /* 0x0000000403307246 */ /* 0x000fe40003800130 */
[----:B------:R-:W-:-:S07]  /*7160*/  VIMNMX R50, R50, R3, !PT ;  /* 0x0000000332327248 */ /* 0x000fce0007fe0100 */
.L_x_1364:
[----:B------:R-:W-:Y:S02]  /*7170*/  FMNMX.FTZ R4, R163, R5, !PT ;  /* 0x00000005a3047209 */ /* 0x000fe40007810000 */
[C---:B------:R-:W-:Y:S02]  /*7180*/  ISETP.GT.AND P6, PT, R50.reuse, 0x1, P1 ;  /* 0x000000013200780c */ /* 0x040fe40000fc4270 */
        /* <DEDUP_REMOVED lines=35> */
[C---:B------:R-:W-:Y:S02]  /*73c0*/  ISETP.LT.OR P3, PT, R48.reuse, 0x19, P3 ;  /* 0x000000193000780c */ /* 0x040fe40001f61670 */
[----:B------:R-:W-:Y:S02]  /*73d0*/  FMNMX.FTZ R4, R73, R4, !PT ;  /* 0x0000000449047209 */ /* 0x000fe40007810000 */
[----:B------:R-:W-:Y:S02]  /*73e0*/  ISETP.LT.OR P4, PT, R48, 0x1a, P4 ;  /* 0x0000001a3000780c */ /* 0x000fe40002781670 */
[----:B------:R-:W-:Y:S02]  /*73f0*/  FMNMX.FTZ R4, R65, R4, !PT ;  /* 0x0000000441047209 */ /* 0x000fe40007810000 */
[----:B------:R-:W-:-:S02]  /*7400*/  FSEL R165, R26, -INF , !P3 ;  /* 0xff8000001aa57808 */ /* 0x000fc40005800000 */
[----:B------:R-:W-:Y:S02]  /*7410*/  FMNMX.FTZ R4, R67, R4, !PT ;  /* 0x0000000443047209 */ /* 0x000fe40007810000 */
[----:B------:R-:W-:Y:S02]  /*7420*/  FSEL R25, R25, -INF , !P4 ;  /* 0xff80000019197808 */ /* 0x000fe40006000000 */
[----:B------:R-:W-:Y:S02]  /*7430*/  FMNMX.FTZ R4, R69, R4, !PT ;  /* 0x0000000445047209 */ /* 0x000fe40007810000 */
[C---:B------:R-:W-:Y:S02]  /*7440*/  ISETP.GT.AND P3, PT, R50.reuse, 0x28, P1 ;  /* 0x000000283200780c */ /* 0x040fe40000f64270 */
[----:B------:R-:W-:Y:S02]  /*7450*/  FMNMX.FTZ R4, R71, R4, !PT ;  /* 0x0000000447047209 */ /* 0x000fe40007810000 */
[----:B------:R-:W-:-:S02]  /*7460*/  ISETP.GT.AND P4, PT, R50, 0x29, P1 ;  /* 0x000000293200780c */ /* 0x000fc40000f84270 */
[----:B------:R-:W-:Y:S02]  /*7470*/  FMNMX.FTZ R4, R63, R4, !PT ;  /* 0x000000043f047209 */ /* 0x000fe40007810000 */
[C---:B------:R-:W-:Y:S02]  /*7480*/  ISETP.LT.OR P3, PT, R48.reuse, 0x29, P3 ;  /* 0x000000293000780c */ /* 0x040fe40001f61670 */
        /* <DEDUP_REMOVED lines=23> */
[----:B------:R-:W-:Y:S01]  /*7600*/  ISETP.GT.AND P5, PT, R50, RZ, P1 ;  /* 0x000000ff3200720c */ /* 0x000fe20000fa4270 */
[-CC-:B------:R-:W-:Y:S01]  /*7610*/  FFMA.FTZ R11, R163, R4.reuse, -R12.reuse ;  /* 0x00000004a30b7223 */ /* 0x180fe2000001080c */
[----:B------:R-:W-:Y:S01]  /*7620*/  FSEL R163, R14, -INF , !P2 ;  /* 0xff8000000ea37808 */ /* 0x000fe20005000000 */
[-CC-:B------:R-:W-:Y:S01]  /*7630*/  FFMA.FTZ R182, R173, R4.reuse, -R12.reuse ;  /* 0x00000004adb67223 */ /* 0x180fe2000001080c */
[----:B------:R-:W-:Y:S01]  /*7640*/  ISETP.LT.OR P5, PT, R48, 0x1, P5 ;  /* 0x000000013000780c */ /* 0x000fe20002fa1670 */
[-CC-:B------:R-:W-:Y:S01]  /*7650*/  FFMA.FTZ R176, R177, R4.reuse, -R12.reuse ;  /* 0x00000004b1b07223 */ /* 0x180fe2000001080c */
[----:B------:R-:W-:Y:S01]  /*7660*/  ISETP.GT.AND P2, PT, R50, 0x21, P1 ;  /* 0x000000213200780c */ /* 0x000fe20000f44270 */
[-CC-:B------:R-:W-:Y:S01]  /*7670*/  FFMA.FTZ R15, R181, R4.reuse, -R12.reuse ;  /* 0x00000004b50f7223 */ /* 0x180fe2000001080c */
[----:B------:R-:W-:Y:S01]  /*7680*/  FSEL R193, R8, -INF , !P5 ;  /* 0xff80000008c17808 */ /* 0x000fe20006800000 */
        /* <DEDUP_REMOVED lines=16> */
[----:B------:R-:W-:Y:S01]  /*7790*/  FADD.FTZ R51, -R10, R5 ;  /* 0x000000050a337221 */ /* 0x000fe20000010100 */
        /* <DEDUP_REMOVED lines=21> */
[----:B------:R-:W-:Y:S01]  /*78f0*/  FFMA.FTZ R53, R53, R4, -R12 ;  /* 0x0000000435357223 */ /* 0x000fe2000001080c */
[----:B------:R-:W-:Y:S01]  /*7900*/  FMNMX.FTZ R8, R173, R8, !PT ;  /* 0x00000008ad087209 */ /* 0x000fe20007810000 */
[----:B------:R-:W-:Y:S01]  /*7910*/  MUFU.EX2 R11, R11 ;  /* 0x0000000b000b7308 */ /* 0x000fe20000000800 */
[----:B------:R-:W-:-:S02]  /*7920*/  ISETP.GT.AND P2, PT, R50, 0x40, P1 ;  /* 0x000000403200780c */ /* 0x000fc40000f44270 */
[----:B------:R-:W-:Y:S02]  /*7930*/  FMNMX.FTZ R8, R33, R8, !PT ;  /* 0x0000000821087209 */ /* 0x000fe40007810000 */
[----:B------:R-:W-:Y:S02]  /*7940*/  FSEL R183, R32, -INF , !P5 ;  /* 0xff80000020b77808 */ /* 0x000fe40006800000 */
[----:B------:R-:W-:Y:S01]  /*7950*/  FMNMX.FTZ R8, R177, R8, !PT ;  /* 0x00000008b1087209 */ /* 0x000fe20007810000 */
[----:B------:R-:W-:Y:S01]  /*7960*/  MUFU.EX2 R180, R180 ;  /* 0x000000b400b47308 */ /* 0x000fe20000000800 */
[----:B------:R-:W-:Y:S02]  /*7970*/  ISETP.LT.OR P4, PT, R48, 0x3a, P4 ;  /* 0x0000003a3000780c */ /* 0x000fe40002781670 */
[----:B------:R-:W-:Y:S02]  /*7980*/  FMNMX.FTZ R8, R29, R8, !PT ;  /* 0x000000081d087209 */ /* 0x000fe40007810000 */
[----:B------:R-:W-:-:S02]  /*7990*/  ISETP.GT.AND P3, PT, R50, 0x41, P1 ;  /* 0x000000413200780c */ /* 0x000fc40000f64270 */
[----:B------:R-:W-:Y:S01]  /*79a0*/  FMNMX.FTZ R8, R181, R8, !PT ;  /* 0x00000008b5087209 */ /* 0x000fe20007810000 */
[----:B------:R-:W-:Y:S01]  /*79b0*/  MUFU.EX2 R182, R182 ;  /* 0x000000b600b67308 */ /* 0x000fe20000000800 */
[----:B------:R-:W-:Y:S02]  /*79c0*/  ISETP.LT.OR P2, PT, R48, 0x41, P2 ;  /* 0x000000413000780c */ /* 0x000fe40001741670 */
[----:B------:R-:W-:Y:S02]  /*79d0*/  FSEL R179, R28, -INF , !P4 ;  /* 0xff8000001cb37808 */ /* 0x000fe40006000000 */
[----:B------:R-:W-:Y:S02]  /*79e0*/  FMNMX.FTZ R8, R183, R8, !PT ;  /* 0x00000008b7087209 */ /* 0x000fe40007810000 */
[----:B------:R-:W-:Y:S01]  /*79f0*/  ISETP.GT.AND P5, PT, R50, 0x48, P1 ;  /* 0x000000483200780c */ /* 0x000fe20000fa4270 */
[----:B------:R-:W-:Y:S01]  /*7a00*/  MUFU.EX2 R13, R13 ;  /* 0x0000000d000d7308 */ /* 0x000fe20000000800 */
[----:B------:R-:W-:Y:S01]  /*7a10*/  FSEL R195, R31, -INF , !P2 ;  /* 0xff8000001fc37808 */ /* 0x000fe20005000000 */
[----:B------:R-:W-:Y:S01]  /*7a20*/  FFMA.FTZ R31, R161, R4, -R12 ;  /* 0x00000004a11f7223 */ /* 0x000fe2000001080c */
[----:B------:R-:W-:-:S02]  /*7a30*/  ISETP.LT.OR P3, PT, R48, 0x42, P3 ;  /* 0x000000423000780c */ /* 0x000fc40001f61670 */
[----:B------:R-:W-:Y:S02]  /*7a40*/  FMNMX.FTZ R8, R179, R8, !PT ;  /* 0x00000008b3087209 */ /* 0x000fe40007810000 */
[----:B------:R-:W-:Y:S01]  /*7a50*/  ISETP.GT.AND P4, PT, R50, 0x49, P1 ;  /* 0x000000493200780c */ /* 0x000fe20000f84270 */
[----:B------:R-:W-:Y:S01]  /*7a60*/  MUFU.EX2 R176, R176 ;  /* 0x000000b000b07308 */ /* 0x000fe20000000800 */
[----:B------:R-:W-:Y:S02]  /*7a70*/  ISETP.LT.OR P5, PT, R48, 0x49, P5 ;  /* 0x000000493000780c */ /* 0x000fe40002fa1670 */
[----:B------:R-:W-:Y:S01]  /*7a80*/  FSEL R175, R27, -INF , !P3 ;  /* 0xff8000001baf7808 */ /* 0x000fe20005800000 */
[----:B------:R-:W-:Y:S01]  /*7a90*/  FFMA.FTZ R27, R171, R4, -R12 ;  /* 0x00000004ab1b7223 */ /* 0x000fe2000001080c */
[----:B------:R-:W-:Y:S02]  /*7aa0*/  FMNMX.FTZ R8, R195, R8, !PT ;  /* 0x00000008c3087209 */ /* 0x000fe40007810000 */
[----:B------:R-:W-:Y:S01]  /*7ab0*/  ISETP.GT.AND P2, PT, R50, 0x50, P1 ;  /* 0x000000503200780c */ /* 0x000fe20000f44270 */
[----:B------:R-:W-:Y:S01]  /*7ac0*/  MUFU.EX2 R15, R15 ;  /* 0x0000000f000f7308 */ /* 0x000fe20000000800 */
[----:B------:R-:W-:-:S02]  /*7ad0*/  FSEL R171, R36, -INF , !P5 ;  /* 0xff80000024ab7808 */ /* 0x000fc40006800000 */
[----:B------:R-:W-:Y:S02]  /*7ae0*/  ISETP.LT.OR P4, PT, R48, 0x4a, P4 ;  /* 0x0000004a3000780c */ /* 0x000fe40002781670 */
[----:B------:R-:W-:Y:S02]  /*7af0*/  FMNMX.FTZ R8, R175, R8, !PT ;  /* 0x00000008af087209 */ /* 0x000fe40007810000 */
[----:B------:R-:W-:Y:S01]  /*7b00*/  ISETP.GT.AND P3, PT, R50, 0x51, P1 ;  /* 0x000000513200780c */ /* 0x000fe20000f64270 */
[----:B------:R-:W-:Y:S01]  /*7b10*/  MUFU.EX2 R178, R178 ;  /* 0x000000b200b27308 */ /* 0x000fe20000000800 */
[----:B------:R-:W-:Y:S02]  /*7b20*/  ISETP.LT.OR P2, PT, R48, 0x51, P2 ;  /* 0x000000513000780c */ /* 0x000fe40001741670 */
[----:B------:R-:W-:Y:S02]  /*7b30*/  FSEL R167, R34, -INF , !P4 ;  /* 0xff80000022a77808 */ /* 0x000fe40006000000 */
[----:B------:R-:W-:-:S02]  /*7b40*/  FMNMX.FTZ R8, R171, R8, !PT ;  /* 0x00000008ab087209 */ /* 0x000fc40007810000 */
[----:B------:R-:W-:Y:S01]  /*7b50*/  ISETP.GT.AND P5, PT, R50, 0x58, P1 ;  /* 0x000000583200780c */ /* 0x000fe20000fa4270 */
[----:B------:R-:W-:Y:S01]  /*7b60*/  MUFU.EX2 R21, R21 ;  /* 0x0000001500157308 */ /* 0x000fe20000000800 */
[----:B------:R-:W-:Y:S02]  /*7b70*/  FSEL R37, R37, -INF , !P2 ;  /* 0xff80000025257808 */ /* 0x000fe40005000000 */
[----:B------:R-:W-:Y:S02]  /*7b80*/  ISETP.LT.OR P3, PT, R48, 0x52, P3 ;  /* 0x000000523000780c */ /* 0x000fe40001f61670 */
[----:B------:R-:W-:Y:S02]  /*7b90*/  FMNMX.FTZ R8, R167, R8, !PT ;  /* 0x00000008a7087209 */ /* 0x000fe40007810000 */
[----:B------:R-:W-:Y:S01]  /*7ba0*/  ISETP.GT.AND P4, PT, R50, 0x59, P1 ;  /* 0x000000593200780c */ /* 0x000fe20000f84270 */
[----:B------:R-:W-:Y:S01]  /*7bb0*/  MUFU.EX2 R172, R172 ;  /* 0x000000ac00ac7308 */ /* 0x000fe20000000800 */
[----:B------:R-:W-:-:S02]  /*7bc0*/  ISETP.LT.OR P5, PT, R48, 0x59, P5 ;  /* 0x000000593000780c */ /* 0x000fc40002fa1670 */
[----:B------:R-:W-:Y:S01]  /*7bd0*/  FSEL R161, R35, -INF , !P3 ;  /* 0xff80000023a17808 */ /* 0x000fe20005800000 */
[----:B------:R-:W-:Y:S01]  /*7be0*/  FFMA.FTZ R35, R85, R4, -R12 ;  /* 0x0000000455237223 */ /* 0x000fe2000001080c */
[----:B------:R-:W-:Y:S02]  /*7bf0*/  FMNMX.FTZ R8, R37, R8, !PT ;  /* 0x0000000825087209 */ /* 0x000fe40007810000 */
[----:B------:R-:W-:Y:S01]  /*7c00*/  ISETP.GT.AND P2, PT, R50, 0x60, P1 ;  /* 0x000000603200780c */ /* 0x000fe20000f44270 */
[----:B------:R-:W-:Y:S01]  /*7c10*/  MUFU.EX2 R27, R27 ;  /* 0x0000001b001b7308 */ /* 0x000fe20000000800 */
[----:B------:R-:W-:Y:S02]  /*7c20*/  FSEL R159, R40, -INF , !P5 ;  /* 0xff800000289f7808 */ /* 0x000fe40006800000 */
[----:B------:R-:W-:Y:S02]  /*7c30*/  ISETP.LT.OR P4, PT, R48, 0x5a, P4 ;  /* 0x0000005a3000780c */ /* 0x000fe40002781670 */
[----:B------:R-:W-:-:S02]  /*7c40*/  FMNMX.FTZ R8, R161, R8, !PT ;  /* 0x00000008a1087209 */ /* 0x000fc40007810000 */
[----:B------:R-:W-:Y:S01]  /*7c50*/  ISETP.GT.AND P3, PT, R50, 0x61, P1 ;  /* 0x000000613200780c */ /* 0x000fe20000f64270 */
[----:B------:R-:W-:Y:S01]  /*7c60*/  MUFU.EX2 R174, R174 ;  /* 0x000000ae00ae7308 */ /* 0x000fe20000000800 */
[----:B------:R-:W-:Y:S02]  /*7c70*/  ISETP.LT.OR P2, PT, R48, 0x61, P2 ;  /* 0x000000613000780c */ /* 0x000fe40001741670 */
[----:B------:R-:W-:Y:S02]  /*7c80*/  FSEL R85, R38, -INF , !P4 ;  /* 0xff80000026557808 */ /* 0x000fe40006000000 */
        /* <DEDUP_REMOVED lines=9> */
[----:B------:R-:W-:Y:S01]  /*7d20*/  FSEL R83, R39, -INF , !P3 ;  /* 0xff80000027537808 */ /* 0x000fe20005800000 */
[----:B------:R-:W-:Y:S01]  /*7d30*/  FFMA.FTZ R39, R81, R4, -R12 ;  /* 0x0000000451277223 */ /* 0x000fe2000001080c */
[----:B------:R-:W-:-:S02]  /*7d40*/  FMNMX.FTZ R8, R41, R8, !PT ;  /* 0x0000000829087209 */ /* 0x000fc40007810000 */
[----:B------:R-:W-:Y:S01]  /*7d50*/  ISETP.GT.AND P2, PT, R50, 0x70, P1 ;  /* 0x000000703200780c */ /* 0x000fe20000f44270 */
[----:B------:R-:W-:Y:S01]  /*7d60*/  MUFU.EX2 R35, R35 ;  /* 0x0000002300237308 */ /* 0x000fe20000000800 */
[----:B------:R-:W-:Y:S01]  /*7d70*/  FSEL R81, R43, -INF , !P5 ;  /* 0xff8000002b517808 */ /* 0x000fe20006800000 */
[----:B------:R-:W-:Y:S01]  /*7d80*/  FFMA.FTZ R43, R77, R4, -R12 ;  /* 0x000000044d2b7223 */ /* 0x000fe2000001080c */
[----:B------:R-:W-:Y:S02]  /*7d90*/  ISETP.LT.OR P4, PT, R48, 0x6a, P4 ;  /* 0x0000006a3000780c */ /* 0x000fe40002781670 */
[----:B------:R-:W-:Y:S02]  /*7da0*/  FMNMX.FTZ R8, R83, R8, !PT ;  /* 0x0000000853087209 */ /* 0x000fe40007810000 */
[----:B------:R-:W-:Y:S01]  /*7db0*/  ISETP.GT.AND P3, PT, R50, 0x71, P1 ;  /* 0x000000713200780c */ /* 0x000fe20000f64270 */
[----:B------:R-:W-:Y:S01]  /*7dc0*/  MUFU.EX2 R170, R170 ;  /* 0x000000aa00aa7308 */ /* 0x000fe20000000800 */
[----:B------:R-:W-:-:S02]  /*7dd0*/  ISETP.LT.OR P2, PT, R48, 0x71, P2 ;  /* 0x000000713000780c */ /* 0x000fc40001741670 */
[----:B------:R-:W-:Y:S02]  /*7de0*/  FSEL R79, R42, -INF , !P4 ;  /* 0xff8000002a4f7808 */ /* 0x000fe40006000000 */
        /* <DEDUP_REMOVED lines=8> */
[C---:B------:R-:W-:Y:S02]  /*7e70*/  ISETP.LT.OR P5, PT, R48.reuse, 0x79, P5 ;  /* 0x000000793000780c */ /* 0x040fe40002fa1670 */
[----:B------:R-:W-:Y:S01]  /*7e80*/  FSEL R77, R45, -INF , !P3 ;  /* 0xff8000002d4d7808 */ /* 0x000fe20005800000 */
[--C-:B------:R-:W-:Y:S01]  /*7e90*/  FFMA.FTZ R45, R73, R4, -R12.reuse ;  /* 0x00000004492d7223 */ /* 0x100fe2000001080c */
[----:B------:R-:W-:Y:S02]  /*7ea0*/  FMNMX.FTZ R8, R197, R8, !PT ;  /* 0x00000008c5087209 */ /* 0x000fe40007810000 */
[----:B------:R-:W-:Y:S01]  /*7eb0*/  ISETP.LT.OR P1, PT, R48, 0x7a, P1 ;  /* 0x0000007a3000780c */ /* 0x000fe20000f21670 */
[----:B------:R-:W-:Y:S01]  /*7ec0*/  MUFU.EX2 R43, R43 ;  /* 0x0000002b002b7308 */ /* 0x000fe20000000800 */
[----:B------:R-:W-:Y:S01]  /*7ed0*/  FSEL R199, R47, -INF , !P5 ;  /* 0xff8000002fc77808 */ /* 0x000fe20006800000 */
[----:B------:R-:W-:Y:S01]  /*7ee0*/  FFMA.FTZ R47, R67, R4, -R12 ;  /* 0x00000004432f7223 */ /* 0x000fe2000001080c */
[----:B------:R-:W-:-:S02]  /*7ef0*/  FMNMX.FTZ R8, R77, R8, !PT ;  /* 0x000000084d087209 */ /* 0x000fc40007810000 */
[----:B------:R-:W-:Y:S02]  /*7f00*/  FSEL R75, R46, -INF , !P1 ;  /* 0xff8000002e4b7808 */ /* 0x000fe40004800000 */
        /* <DEDUP_REMOVED lines=58> */
[-C--:B------:R-:W-:Y:S01]  /*82b0*/  FFMA.FTZ R79, R79, R4.reuse, -R10 ;  /* 0x000000044f4f7223 */ /* 0x080fe2000001080a */
[----:B------:R-:W-:Y:S01]  /*82c0*/  FADD.FTZ R59, R13, R0 ;  /* 0x000000000d3b7221 */ /* 0x000fe20000010000 */
[-CC-:B------:R-:W-:Y:S01]  /*82d0*/  FFMA.FTZ R197, R197, R4.reuse, -R10.reuse ;  /* 0x00000004c5c57223 */ /* 0x180fe2000001080a */
[----:B------:R-:W0:Y:S01]  /*82e0*/  MUFU.EX2 R51, R51 ;  /* 0x0000003300337308 */ /* 0x000e220000000800 */
[----:B-1----:R-:W-:Y:S01]  /*82f0*/  FADD.FTZ R63, R12, R63 ;  /* 0x0000003f0c3f7221 */ /* 0x002fe20000010000 */
[----:B------:R-:W-:Y:S01]  /*8300*/  FADD.FTZ R0, R176, R59 ;  /* 0x0000003bb0007221 */ /* 0x000fe20000010000 */
[-CC-:B------:R-:W-:Y:S01]  /*8310*/  FFMA.FTZ R77, R77, R4.reuse, -R10.reuse ;  /* 0x000000044d4d7223 */ /* 0x180fe2000001080a */
[-CC-:B------:R-:W-:Y:S01]  /*8320*/  FFMA.FTZ R199, R199, R4.reuse, -R10.reuse ;  /* 0x00000004c7c77223 */ /* 0x180fe2000001080a */
[----:B------:R-:W-:Y:S01]  /*8330*/  FFMA.FTZ R10, R75, R4, -R10 ;  /* 0x000000044b0a7223 */ /* 0x000fe2000001080a */
[----:B------:R-:W-:-:S02]  /*8340*/  FADD.FTZ R59, R15, R0 ;  /* 0x000000000f3b7221 */ /* 0x000fc40000010000 */
        /* <DEDUP_REMOVED lines=14> */
[----:B------:R-:W-:-:S06]  /*8430*/  FADD.FTZ R0, R168, R59 ;  /* 0x0000003ba8007221 */ /* 0x000fcc0000010000 */
        /* <DEDUP_REMOVED lines=10> */
[----:B------:R-:W-:-:S06]  /*84e0*/  FADD.FTZ R63, R35, R0 ;  /* 0x00000000233f7221 */ /* 0x000fcc0000010000 */
[----:B------:R-:W1:Y:S01]  /*84f0*/  MUFU.EX2 R30, R30 ;  /* 0x0000001e001e7308 */ /* 0x000e620000000800 */
[----:B--2---:R-:W-:-:S07]  /*8500*/  FADD.FTZ R2, R33, R2 ;  /* 0x0000000221027221 */ /* 0x004fce0000010000 */
        /* <DEDUP_REMOVED lines=10> */
[----:B0-----:R-:W-:Y:S01]  /*85b0*/  FADD.FTZ R0, R32, R59 ;  /* 0x0000003b20007221 */ /* 0x001fe20000010000 */
[----:B------:R-:W-:-:S06]  /*85c0*/  FADD.FTZ R59, R43, R2 ;  /* 0x000000022b3b7221 */ /* 0x000fcc0000010000 */
[----:B------:R-:W0:Y:S08]  /*85d0*/  MUFU.EX2 R36, R36 ;  /* 0x0000002400247308 */ /* 0x000e300000000800 */
[----:B------:R-:W3:Y:S08]  /*85e0*/  MUFU.EX2 R167, R167 ;  /* 0x000000a700a77308 */ /* 0x000ef00000000800 */
[----:B------:R-:W4:Y:S08]  /*85f0*/  MUFU.EX2 R37, R37 ;  /* 0x0000002500257308 */ /* 0x000f300000000800 */
[----:B------:R1:W-:Y:S08]  /*8600*/  MUFU.EX2 R42, R41 ;  /* 0x00000029002a7308 */ /* 0x0003f00000000800 */
[----:B------:R-:W5:Y:S01]  /*8610*/  MUFU.EX2 R38, R38 ;  /* 0x0000002600267308 */ /* 0x000f620000000800 */
[----:B-1----:R-:W-:Y:S01]  /*8620*/  FADD.FTZ R41, R165, R0 ;  /* 0x00000000a5297221 */ /* 0x002fe20000010000 */
[----:B------:R-:W-:-:S03]  /*8630*/  FADD.FTZ R0, R166, R59 ;  /* 0x0000003ba6007221 */ /* 0x000fc60000010000 */
[----:B--2---:R-:W-:-:S03]  /*8640*/  FADD.FTZ R41, R34, R41 ;  /* 0x0000002922297221 */ /* 0x004fc60000010000 */
[----:B------:R-:W1:Y:S01]  /*8650*/  MUFU.EX2 R163, R163 ;  /* 0x000000a300a37308 */ /* 0x000e620000000800 */
[----:B0-----:R-:W-:Y:S01]  /*8660*/  FADD.FTZ R2, R36, R41 ;  /* 0x0000002924027221 */ /* 0x001fe20000010000 */
[----:B------:R-:W-:-:S03]  /*8670*/  FADD.FTZ R41, R45, R0 ;  /* 0x000000002d297221 */ /* 0x000fc60000010000 */
[----:B---3--:R-:W-:Y:S01]  /*8680*/  FADD.FTZ R2, R167, R2 ;  /* 0x00000002a7027221 */ /* 0x008fe20000010000 */
[----:B------:R-:W-:Y:S02]  /*8690*/  FADD.FTZ R0, R160, R41 ;  /* 0x00000029a0007221 */ /* 0x000fe40000010000 */
[----:B------:R-:W0:Y:S01]  /*86a0*/  MUFU.EX2 R40, R40 ;  /* 0x0000002800287308 */ /* 0x000e220000000800 */
[----:B----4-:R-:W-:Y:S01]  /*86b0*/  FADD.FTZ R41, R37, R2 ;  /* 0x0000000225297221 */ /* 0x010fe20000010000 */
[----:B------:R-:W-:-:S03]  /*86c0*/  FADD.FTZ R59, R47, R0 ;  /* 0x000000002f3b7221 */ /* 0x000fc60000010000 */
[----:B-----5:R-:W-:Y:S01]  /*86d0*/  FADD.FTZ R0, R38, R41 ;  /* 0x0000002926007221 */ /* 0x020fe20000010000 */
[----:B------:R-:W-:Y:S02]  /*86e0*/  FADD.FTZ R2, R162, R59 ;  /* 0x0000003ba2027221 */ /* 0x000fe40000010000 */
[----:B------:R-:W2:Y:S01]  /*86f0*/  MUFU.EX2 R83, R83 ;  /* 0x0000005300537308 */ /* 0x000ea20000000800 */
[----:B-1----:R-:W-:Y:S01]  /*8700*/  FADD.FTZ R41, R163, R0 ;  /* 0x00000000a3297221 */ /* 0x002fe20000010000 */
[----:B------:R-:W-:-:S04]  /*8710*/  FADD.FTZ R59, R65, R2 ;  /* 0x00000002413b7221 */ /* 0x000fc80000010000 */
[----:B------:R-:W-:Y:S02]  /*8720*/  FADD.FTZ R0, R156, R59 ;  /* 0x0000003b9c007221 */ /* 0x000fe40000010000 */
[----:B------:R-:W1:Y:S01]  /*8730*/  MUFU.EX2 R44, R81 ;  /* 0x00000051002c7308 */ /* 0x000e620000000800 */
[----:B0-----:R-:W-:Y:S01]  /*8740*/  FADD.FTZ R41, R40, R41 ;  /* 0x0000002928297221 */ /* 0x001fe20000010000 */
[----:B------:R-:W-:-:S03]  /*8750*/  FADD.FTZ R59, R61, R0 ;  /* 0x000000003d3b7221 */ /* 0x000fc60000010000 */
[----:B------:R-:W-:Y:S01]  /*8760*/  FADD.FTZ R41, R42, R41 ;  /* 0x000000292a297221 */ /* 0x000fe20000010000 */
[----:B------:R-:W-:Y:S02]  /*8770*/  FADD.FTZ R0, R158, R59 ;  /* 0x0000003b9e007221 */ /* 0x000fe40000010000 */
        /* <DEDUP_REMOVED lines=20> */
[----:B-1----:R-:W-:-:S03]  /*88c0*/  FADD.FTZ R2, R5, R2 ;  /* 0x0000000205027221 */ /* 0x002fc60000010000 */
[----:B0-----:R-:W-:Y:S01]  /*88d0*/  FADD.FTZ R0, R10, R41 ;  /* 0x000000290a007221 */ /* 0x001fe20000010000 */
[----:B------:R-:W-:Y:S06]  /*88e0*/  @!P0 BRA `(.L_x_1368) ;  /* 0x0000000000048947 */ /* 0x000fec0003800000 */
[----:B------:R-:W-:Y:S01]  /*88f0*/  BPT.TRAP 0x1 ;  /* 0x000000040000795c */ /* 0x000fe20000300000 */
.L_x_1368:
        /* <DEDUP_REMOVED lines=107> */
.L_x_1350:
[----:B------:R-:W-:Y:S02]  /*8fb0*/  UISETP.NE.AND UP1, UPT, UR51, URZ, UPT ;  /* 0x0000003f3300728c */ /* 0x000fe4000bf25270 */
[----:B------:R-:W-:Y:S02]  /*8fc0*/  UISETP.NE.AND UP0, UPT, UR50, URZ, UPT ;  /* 0x0000003f3200728c */ /* 0x000fe4000bf05270 */
[----:B------:R-:W-:Y:S02]  /*8fd0*/  UIADD3 UR10, UR37, 0x7f, URZ ;  /* 0x0000007f250a7890 */ /* 0x000fe4000fffe03f */
[----:B------:R-:W-:Y:S02]  /*8fe0*/  UIADD3 UR11, UR38, 0x1, -UR45 ;  /* 0x00000001260b7890 */ /* 0x000fe4000fffe82d */
[----:B------:R-:W-:-:S03]  /*8ff0*/  PLOP3.LUT P1, PT, PT, PT, UP0, 0x40, 0x0 ;  /* 0x000000000000781c */ /* 0x000fc60003f2e808 */
[----:B------:R-:W-:Y:S01]  /*9000*/  @UP1 ULDC UR6, c[0x0][0x44c] ;  /* 0x0001130000061ab9 */ /* 0x000fe20000000800 */
[----:B------:R-:W-:Y:S01]  /*9010*/  @UP1 ULDC UR14, c[0x0][0x450] ;  /* 0x00011400000e1ab9 */ /* 0x000fe20000000800 */
[----:B------:R-:W-:-:S04]  /*9020*/  UIMAD.WIDE.U32 UR6, UR10, UR6, URZ ;  /* 0x000000060a0672a5 */ /* 0x000fc8000f8e003f */
[----:B------:R-:W-:-:S04]  /*9030*/  @UP1 USHF.R.U32.HI UR10, URZ, UR14, UR7 ;  /* 0x0000000e3f0a1299 */ /* 0x000fc80008011607 */
[----:B------:R-:W-:-:S04]  /*9040*/  UIADD3 UR10, UR11, UR10, URZ ;  /* 0x0000000a0b0a7290 */ /* 0x000fc8000fffe03f */
[----:B------:R-:W-:Y:S01]  /*9050*/  UIADD3 UR56, UR10, -UR56, URZ ;  /* 0x800000380a387290 */ /* 0x000fe2000fffe03f */
[----:B------:R-:W-:Y:S11]  /*9060*/  @P1 BRA `(.L_x_1370) ;  /* 0x0000000000501947 */ /* 0x000ff60003800000 */
[----:B------:R-:W-:Y:S02]  /*9070*/  UMOV UR14, UR10 ;  /* 0x0000000a000e7c82 */ /* 0x000fe40008000000 */
[----:B------:R-:W-:-:S06]  /*9080*/  UISETP.GT.AND UP0, UPT, UR14, -0x1, UPT ;  /* 0xffffffff0e00788c */ /* 0x000fcc000bf04270 */
[----:B------:R-:W-:-:S13]  /*9090*/  PLOP3.LUT P1, PT, PT, PT, UP0, 0x80, 0x0 ;  /* 0x000000000000781c */ /* 0x000fda0003f2f008 */
[----:B------:R-:W-:Y:S05]  /*90a0*/  @P1 BRA `(.L_x_1371) ;  /* 0x0000000000201947 */ /* 0x000fea0003800000 */
[----:B------:R-:W-:Y:S01]  /*90b0*/  ULDC UR15, c[0x0][0x9e4] ;  /* 0x00027900000f7ab9 */ /* 0x000fe20000000800 */
[----:B------:R-:W-:Y:S02]  /*90c0*/  ULOP3.LUT UR14, URZ, UR14, URZ, 0x33, !UPT ;  /* 0x0000000e3f0e7292 */ /* 0x000fe4000f8e333f */
[----:B------:R-:W-:-:S11]  /*90d0*/  UISETP.NE.AND UP0, UPT, UR15, 0x1, UPT ;  /* 0x000000010f00788c */ /* 0x000fd6000bf05270 */
[----:B------:R-:W-:Y:S02]  /*90e0*/  @UP0 ULDC.64 UR6, c[0x0][0x9e8] ;  /* 0x00027a0000060ab9 */ /* 0x000fe40000000a00 */
[----:B------:R-:W-:-:S04]  /*90f0*/  UIMAD.WIDE.U32 UR10, UR14, UR6, URZ ;  /* 0x000000060e0a72a5 */ /* 0x000fc8000f8e003f */
[----:B------:R-:W-:-:S04]  /*9100*/  @UP0 USHF.R.U32.HI UR14, URZ, UR7, UR11 ;  /* 0x000000073f0e0299 */ /* 0x000fc8000801160b */
[----:B------:R-:W-:Y:S01]  /*9110*/  ULOP3.LUT UR14, URZ, UR14, URZ, 0x33, !UPT ;  /* 0x0000000e3f0e7292 */ /* 0x000fe2000f8e333f */
[----:B------:R-:W-:Y:S11]  /*9120*/  BRA `(.L_x_1372) ;  /* 0x0000000000147947 */ /* 0x000ff60003800000 */
.L_x_1371:
[----:B------:R-:W-:Y:S02]  /*9130*/  ULDC UR15, c[0x0][0x9e4] ;  /* 0x00027900000f7ab9 */ /* 0x000fe40000000800 */
[----:B------:R-:W-:-:S11]  /*9140*/  UISETP.NE.AND UP0, UPT, UR15, 0x1, UPT ;  /* 0x000000010f00788c */ /* 0x000fd6000bf05270 */
[----:B------:R-:W-:Y:S02]  /*9150*/  @UP0 ULDC.64 UR6, c[0x0][0x9e8] ;  /* 0x00027a0000060ab9 */ /* 0x000fe40000000a00 */
[----:B------:R-:W-:-:S04]  /*9160*/  UIMAD.WIDE.U32 UR10, UR14, UR6, URZ ;  /* 0x000000060e0a72a5 */ /* 0x000fc8000f8e003f */
[----:B------:R-:W-:-:S12]  /*9170*/  @UP0 USHF.R.U32.HI UR14, URZ, UR7, UR11 ;  /* 0x000000073f0e0299 */ /* 0x000fd8000801160b */
.L_x_1372:
[----:B------:R-:W-:-:S04]  /*9180*/  UIMAD UR14, UR14, UR15, URZ ;  /* 0x0000000f0e0e72a4 */ /* 0x000fc8000f8e023f */
[----:B------:R-:W-:-:S04]  /*9190*/  UISETP.LT.AND UP0, UPT, UR56, UR14, UPT ;  /* 0x0000000e3800728c */ /* 0x000fc8000bf01270 */
[----:B------:R-:W-:-:S12]  /*91a0*/  USEL UR56, UR56, UR14, !UP0 ;  /* 0x0000000e38387287 */ /* 0x000fd8000c000000 */
.L_x_1370:
[----:B------:R-:W-:-:S04]  /*91b0*/  UIADD3 UR56, UR56, 0x7f, URZ ;  /* 0x0000007f38387890 */ /* 0x000fc8000fffe03f */
[----:B------:R-:W-:-:S04]  /*91c0*/  USHF.R.S32.HI UR6, URZ, 0x1f, UR56 ;  /* 0x0000001f3f067899 */ /* 0x000fc80008011438 */
[----:B------:R-:W-:-:S04]  /*91d0*/  ULEA.HI UR6, UR6, UR56, URZ, 0x7 ;  /* 0x0000003806067291 */ /* 0x000fc8000f8f383f */
[----:B------:R-:W-:-:S04]  /*91e0*/  USHF.R.S32.HI UR6, URZ, 0x7, UR6 ;  /* 0x000000073f067899 */ /* 0x000fc80008011406 */
[----:B------:R-:W-:-:S04]  /*91f0*/  UISETP.LT.AND UP0, UPT, UR39, UR6, UPT ;  /* 0x000000062700728c */ /* 0x000fc8000bf01270 */
[----:B------:R-:W-:-:S06]  /*9200*/  USEL UR56, UR39, UR6, !UP0 ;  /* 0x0000000627387287 */ /* 0x000fcc000c000000 */
[----:B------:R-:W-:-:S13]  /*9210*/  ISETP.GE.AND P1, PT, R7, UR56, PT ;  /* 0x0000003807007c0c */ /* 0x000fda000bf26270 */
[----:B------:R-:W-:Y:S05]  /*9220*/  @!P1 BRA `(.L_x_1373) ;  /* 0x0000002800189947 */ /* 0x000fea0003800000 */
[----:B------:R-:W-:Y:S01]  /*9230*/  IMAD.MOV.U32 R8, RZ, RZ, R9 ;  /* 0x000000ffff087224 */ /* 0x000fe200078e0009 */
[----:B------:R-:W-:Y:S01]  /*9240*/  UMOV UR58, UR47 ;  /* 0x0000002f003a7c82 */ /* 0x000fe20008000000 */
[----:B------:R-:W-:Y:S01]  /*9250*/  IMAD.MOV.U32 R6, RZ, RZ, R3 ;  /* 0x000000ffff067224 */ /* 0x000fe200078e0003 */
[----:B------:R-:W-:Y:S01]  /*9260*/  UMOV UR57, UR46 ;  /* 0x0000002e00397c82 */ /* 0x000fe20008000000 */
[----:B------:R-:W-:Y:S01]  /*9270*/  IMAD.MOV.U32 R5, RZ, RZ, R7 ;  /* 0x000000ffff057224 */ /* 0x000fe200078e0007 */
[----:B------:R-:W-:-:S06]  /*9280*/  ULDC UR53, c[0x0][0x9d8] ;  /* 0x0002760000357ab9 */ /* 0x000fcc0000000800 */
.L_x_1384:
[----:B------:R-:W-:Y:S01]  /*9290*/  ISETP.NE.AND P2, PT, RZ, UR44, PT ;  /* 0x0000002cff007c0c */ /* 0x000fe2000bf45270 */
[----:B------:R-:W-:-:S04]  /*92a0*/  UISETP.NE.AND UP0, UPT, UR57, 0x1, UPT ;  /* 0x000000013900788c */ /* 0x000fc8000bf05270 */
[----:B------:R-:W-:-:S04]  /*92b0*/  USEL UR47, URZ, 0x1, UP0 ;  /* 0x000000013f2f7887 */ /* 0x000fc80008000000 */
[----:B------:R-:W-:-:S04]  /*92c0*/  ULOP3.LUT UR47, UR58, UR47, URZ, 0x3c, !UPT ;  /* 0x0000002f3a2f7292 */ /* 0x000fc8000f8e3c3f */
[----:B------:R-:W-:Y:S08]  /*92d0*/  @P2 BRA `(.L_x_1374) ;  /* 0x0000000000382947 */ /* 0x000ff00003800000 */
[----:B------:R-:W-:Y:S05]  /*92e0*/  @!P0 BRA `(.L_x_1375) ;  /* 0x0000000000048947 */ /* 0x000fea0003800000 */
[----:B------:R-:W-:Y:S01]  /*92f0*/  BPT.TRAP 0x1 ;  /* 0x000000040000795c */ /* 0x000fe20000300000 */
.L_x_1375:
        /* <DEDUP_REMOVED lines=9> */
.L_x_1376:
[----:B-1----:R-:W-:Y:S05]  /*9390*/  @P1 BRA `(.L_x_1374) ;  /* 0x0000000000081947 */ /* 0x002fea0003800000 */
[----:B------:R-:W1:Y:S02]  /*93a0*/  SYNCS.PHASECHK.TRANS64.TRYWAIT P1, [UR6+0x28830], R3 ;  /* 0x02883003ff0075a7 */ /* 0x000e640008020146 */
[----:B-1----:R-:W-:Y:S05]  /*93b0*/  @!P1 BRA `(.L_x_1377) ;  /* 0x000000e800589947 */ /* 0x002fea0003800000 */
.L_x_1374:
        /* <DEDUP_REMOVED lines=48> */
.L_x_1379:
[----:B------:R-:W-:Y:S01]  /*96c0*/  ULEA UR6, UR57, UR41, 0x3 ;  /* 0x0000002939067291 */ /* 0x000fe2000f8e183f */
[----:B------:R-:W-:-:S05]  /*96d0*/  IMAD.U32 R3, RZ, RZ, UR58 ;  /* 0x0000003aff037e24 */ /* 0x000fca000f8e00ff */
[----:B------:R-:W-:-:S04]  /*96e0*/  SHF.L.U32 R3, R3, 0x1f, RZ ;  /* 0x0000001f03037819 */ /* 0x000fc800000006ff */
[----:B------:R0:W1:Y:S01]  /*96f0*/  SYNCS.PHASECHK.TRANS64.TRYWAIT P1, [UR6+0x28850], R3 ;  /* 0x02885003ff0075a7 */ /* 0x0000620008020146 */
[----:B------:R-:W-:Y:S05]  /*9700*/  @!P0 BRA `(.L_x_1380) ;  /* 0x0000000000048947 */ /* 0x000fea0003800000 */
[----:B------:R-:W-:Y:S01]  /*9710*/  BPT.TRAP 0x1 ;  /* 0x000000040000795c */ /* 0x000fe20000300000 */
.L_x_1380:
[----:B-1----:R-:W-:Y:S05]  /*9720*/  @P1 BRA `(.L_x_1378) ;  /* 0x0000000000081947 */ /* 0x002fea0003800000 */
[----:B------:R-:W1:Y:S02]  /*9730*/  SYNCS.PHASECHK.TRANS64.TRYWAIT P1, [UR6+0x28850], R3 ;  /* 0x02885003ff0075a7 */ /* 0x000e640008020146 */
[----:B-1----:R-:W-:Y:S05]  /*9740*/  @!P1 BRA `(.L_x_1381) ;  /* 0x000000e4008c9947 */ /* 0x002fea0003800000 */
.L_x_1378:
        /* <DEDUP_REMOVED lines=49> */
.L_x_1382:
        /* <DEDUP_REMOVED lines=15> */
[----:B------:R-:W-:Y:S01]  /*9b50*/  FMUL.FTZ R25, R35, UR53 ;  /* 0x0000003523197c20 */ /* 0x000fe20008410000 */
[----:B------:R-:W-:Y:S01]  /*9b60*/  FMUL.FTZ R169, R40, UR53 ;  /* 0x0000003528a97c20 */ /* 0x000fe20008410000 */
[----:B------:R-:W-:Y:S01]  /*9b70*/  FMUL.FTZ R27, R38, UR53 ;  /* 0x00000035261b7c20 */ /* 0x000fe20008410000 */
[----:B------:R-:W-:Y:S01]  /*9b80*/  FMUL.FTZ R171, R41, UR53 ;  /* 0x0000003529ab7c20 */ /* 0x000fe20008410000 */
[----:B------:R-:W-:Y:S01]  /*9b90*/  FMUL.FTZ R29, R39, UR53 ;  /* 0x00000035271d7c20 */ /* 0x000fe20008410000 */
[----:B------:R-:W-:Y:S01]  /*9ba0*/  FMUL.FTZ R173, R44, UR53 ;  /* 0x000000352cad7c20 */ /* 0x000fe20008410000 */
[----:B------:R-:W-:Y:S01]  /*9bb0*/  FMUL.FTZ R31, R42, UR53 ;  /* 0x000000352a1f7c20 */ /* 0x000fe20008410000 */
[----:B------:R-:W3:Y:S01]  /*9bc0*/  MUFU.TANH R157, R157 ;  /* 0x0000009d009d7308 */ /* 0x000ee20000002400 */
        /* <DEDUP_REMOVED lines=16> */
[----:B---3--:R-:W-:Y:S01]  /*9cd0*/  FMNMX.FTZ R4, R157, R4, !PT ;  /* 0x000000049d047209 */ /* 0x008fe20007810000 */
        /* <DEDUP_REMOVED lines=42> */
[----:B------:R-:W-:-:S04]  /*9f80*/  ULEA UR6, UR46, UR41, 0x3 ;  /* 0x000000292e067291 */ /* 0x000fc8000f8e183f */
[----:B------:R-:W2:Y:S01]  /*9f90*/  MUFU.TANH R165, R165 ;  /* 0x000000a500a57308 */ /* 0x000ea20000002400 */
[----:B---3--:R-:W-:Y:S01]  /*9fa0*/  FMNMX.FTZ R4, R163, R4, !PT ;  /* 0x00000004a3047209 */ /* 0x008fe20007810000 */
[----:B------:R-:W-:-:S04]  /*9fb0*/  UIADD3 UR6, UR6, 0x28840, URZ ;  /* 0x0002884006067890 */ /* 0x000fc8000fffe03f */
[----:B------:R-:W-:Y:S02]  /*9fc0*/  UPRMT UR6, UR40, 0x654, UR6 ;  /* 0x0000065428067896 */ /* 0x000fe40008000006 */
[----:B------:R-:W3:Y:S01]  /*9fd0*/  MUFU.TANH R21, R21 ;  /* 0x0000001500157308 */ /* 0x000ee20000002400 */
[----:B-1----:R-:W-:-:S06]  /*9fe0*/  FMNMX.FTZ R10, R15, R10, !PT ;  /* 0x0000000a0f0a7209 */ /* 0x002fcc0007810000 */
[----:B------:R-:W-:Y:S01]  /*9ff0*/  SYNCS.ARRIVE.TRANS64.RED.A1T0 RZ, [UR6], RZ ;  /* 0x000000ffffff79a7 */ /* 0x000fe20008100406 */
[----:B------:R-:W1:Y:S01]  /*a000*/  MUFU.TANH R167, R167 ;  /* 0x000000a700a77308 */ /* 0x000e620000002400 */
[----:B--2---:R-:W-:-:S07]  /*a010*/  FMNMX.FTZ R4, R165, R4, !PT ;  /* 0x00000004a5047209 */ /* 0x004fce0007810000 */
[----:B------:R-:W2:Y:S01]  /*a020*/  MUFU.TANH R25, R25 ;  /* 0x0000001900197308 */ /* 0x000ea20000002400 */
[----:B---3--:R-:W-:-:S07]  /*a030*/  FMNMX.FTZ R10, R21, R10, !PT ;  /* 0x0000000a150a7209 */ /* 0x008fce0007810000 */
[----:B------:R-:W3:Y:S01]  /*a040*/  MUFU.TANH R169, R169 ;  /* 0x000000a900a97308 */ /* 0x000ee20000002400 */
[----:B-1----:R-:W-:-:S07]  /*a050*/  FMNMX.FTZ R4, R167, R4, !PT ;  /* 0x00000004a7047209 */ /* 0x002fce0007810000 */
        /* <DEDUP_REMOVED lines=95> */
[----:B-1----:R-:W-:Y:S02]  /*a650*/  FMNMX.FTZ R12, R219, R4, !PT ;  /* 0x00000004db0c7209 */ /* 0x002fe40007810000 */
[----:B------:R-:W1:Y:S03]  /*a660*/  LDC R4, c[0x0][0x988] ;  /* 0x00026200ff047b82 */ /* 0x000e660000000800 */
[----:B0-----:R-:W0:Y:S02]  /*a670*/  SHFL.BFLY PT, R3, R12, 0x2, 0x1f ;  /* 0x0c401f000c037f89 */ /* 0x001e2400000e0000 */
[----:B------:R-:W4:Y:S01]  /*a680*/  MUFU.TANH R85, R85 ;  /* 0x0000005500557308 */ /* 0x000f220000002400 */
[----:B--2---:R-:W-:-:S04]  /*a690*/  FMNMX.FTZ R10, R81, R10, !PT ;  /* 0x0000000a510a7209 */ /* 0x004fc80007810000 */
[----:B---3--:R-:W-:-:S04]  /*a6a0*/  FMNMX.FTZ R10, R83, R10, !PT ;  /* 0x0000000a530a7209 */ /* 0x008fc80007810000 */
[----:B----4-:R-:W-:-:S05]  /*a6b0*/  FMNMX.FTZ R10, R85, R10, !PT ;  /* 0x0000000a550a7209 */ /* 0x010fca0007810000 */
[----:B------:R-:W2:Y:S01]  /*a6c0*/  SHFL.BFLY PT, R9, R10, 0x2, 0x1f ;  /* 0x0c401f000a097f89 */ /* 0x000ea200000e0000 */
[----:B0-----:R-:W-:-:S05]  /*a6d0*/  FMNMX.FTZ R14, R12, R3, !PT ;  /* 0x000000030c0e7209 */ /* 0x001fca0007810000 */
[----:B------:R-:W0:Y:S01]  /*a6e0*/  SHFL.BFLY PT, R3, R14, 0x1, 0x1f ;  /* 0x0c201f000e037f89 */ /* 0x000e2200000e0000 */
[----:B--2---:R-:W-:-:S05]  /*a6f0*/  FMNMX.FTZ R20, R10, R9, !PT ;  /* 0x000000090a147209 */ /* 0x004fca0007810000 */
[----:B------:R-:W2:Y:S01]  /*a700*/  SHFL.BFLY PT, R9, R20, 0x1, 0x1f ;  /* 0x0c201f0014097f89 */ /* 0x000ea200000e0000 */
[----:B0-----:R-:W-:-:S05]  /*a710*/  FMNMX.FTZ R3, R14, R3, !PT ;  /* 0x000000030e037209 */ /* 0x001fca0007810000 */
        /* <DEDUP_REMOVED lines=16> */
[----:B--2---:R-:W-:Y:S01]  /*a820*/  FMNMX.FTZ R9, R20, R9, !PT ;  /* 0x0000000914097209 */ /* 0x004fe20007810000 */
        /* <DEDUP_REMOVED lines=56> */
[----:B------:R-:W-:-:S04]  /*abb0*/  FFMA.FTZ R83, R83, R4, -R6 ;  /* 0x0000000453537223 */ /* 0x000fc80000010806 */
        /* <DEDUP_REMOVED lines=129> */
.L_x_1383:
[----:B------:R-:W-:Y:S01]  /*b3d0*/  ULEA UR6, UR57, UR41, 0x3 ;  /* 0x0000002939067291 */ /* 0x000fe2000f8e183f */
[----:B------:R-:W-:Y:S01]  /*b3e0*/  ISETP.GT.AND P1, PT, R5, UR56, PT ;  /* 0x0000003805007c0c */ /* 0x000fe2000bf24270 */
        /* <DEDUP_REMOVED lines=105> */
[----:B------:R-:W-:-:S07]  /*ba80*/  IMAD.MOV.U32 R7, RZ, RZ, R5 ;  /* 0x000000ffff077224 */ /* 0x000fce00078e0005 */
.L_x_1373:
        /* <DEDUP_REMOVED lines=9> */
[----:B------:R-:W-:-:S05]  /*bb20*/  ULDC UR56, c[0x0][0x9e0] ;  /* 0x0002780000387ab9 */ /* 0x000fca0000000800 */
.L_x_1404:
        /* <DEDUP_REMOVED lines=9> */
.L_x_1387:
[----:B------:R-:W-:Y:S01]  /*bbc0*/  ULEA UR6, UR46, UR41, 0x3 ;  /* 0x000000292e067291 */ /* 0x000fe2000f8e183f */
[----:B------:R-:W-:-:S05]  /*bbd0*/  IMAD.U32 R3, RZ, RZ, UR47 ;  /* 0x0000002fff037e24 */ /* 0x000fca000f8e00ff */
[----:B------:R-:W-:-:S04]  /*bbe0*/  SHF.L.U32 R3, R3, 0x1f, RZ ;  /* 0x0000001f03037819 */ /* 0x000fc800000006ff */
[----:B------:R0:W1:Y:S01]  /*bbf0*/  SYNCS.PHASECHK.TRANS64.TRYWAIT P1, [UR6+0x28830], R3 ;  /* 0x02883003ff0075a7 */ /* 0x0000620008020146 */
[----:B------:R-:W-:Y:S05]  /*bc00*/  @!P0 BRA `(.L_x_1388) ;  /* 0x0000000000048947 */ /* 0x000fea0003800000 */
[----:B------:R-:W-:Y:S01]  /*bc10*/  BPT.TRAP 0x1 ;  /* 0x000000040000795c */ /* 0x000fe20000300000 */
.L_x_1388:
[----:B-1----:R-:W-:Y:S05]  /*bc20*/  @P1 BRA `(.L_x_1386) ;  /* 0x0000000000081947 */ /* 0x002fea0003800000 */
[----:B------:R-:W1:Y:S02]  /*bc30*/  SYNCS.PHASECHK.TRANS64.TRYWAIT P1, [UR6+0x28830], R3 ;  /* 0x02883003ff0075a7 */ /* 0x000e640008020146 */
[----:B-1----:R-:W-:Y:S05]  /*bc40*/  @!P1 BRA `(.L_x_1389) ;  /* 0x000000c000649947 */ /* 0x002fea0003800000 */
.L_x_1386:
        /* <DEDUP_REMOVED lines=45> */
.L_x_1391:
[----:B------:R-:W-:Y:S01]  /*bf20*/  ULEA UR6, UR59, UR41, 0x3 ;  /* 0x000000293b067291 */ /* 0x000fe2000f8e183f */
[----:B------:R-:W-:-:S05]  /*bf30*/  IMAD.U32 R3, RZ, RZ, UR60 ;  /* 0x0000003cff037e24 */ /* 0x000fca000f8e00ff */
[----:B------:R-:W-:-:S04]  /*bf40*/  SHF.L.U32 R3, R3, 0x1f, RZ ;  /* 0x0000001f03037819 */ /* 0x000fc800000006ff */
[----:B------:R0:W1:Y:S01]  /*bf50*/  SYNCS.PHASECHK.TRANS64.TRYWAIT P1, [UR6+0x28850], R3 ;  /* 0x02885003ff0075a7 */ /* 0x0000620008020146 */
[----:B------:R-:W-:Y:S05]  /*bf60*/  @!P0 BRA `(.L_x_1392) ;  /* 0x0000000000048947 */ /* 0x000fea0003800000 */
[----:B------:R-:W-:Y:S01]  /*bf70*/  BPT.TRAP 0x1 ;  /* 0x000000040000795c */ /* 0x000fe20000300000 */
.L_x_1392:
[----:B-1----:R-:W-:Y:S05]  /*bf80*/  @P1 BRA `(.L_x_1390) ;  /* 0x0000000000081947 */ /* 0x002fea0003800000 */
[----:B------:R-:W1:Y:S02]  /*bf90*/  SYNCS.PHASECHK.TRANS64.TRYWAIT P1, [UR6+0x28850], R3 ;  /* 0x02885003ff0075a7 */ /* 0x000e640008020146 */
[----:B-1----:R-:W-:Y:S05]  /*bfa0*/  @!P1 BRA `(.L_x_1393) ;  /* 0x000000bc00a49947 */ /* 0x002fea0003800000 */
.L_x_1390:
        /* <DEDUP_REMOVED lines=49> */
.L_x_1394:
        /* <DEDUP_REMOVED lines=167> */
.L_x_1397:
[----:B------:R-:W-:-:S05]  /*cd30*/  IMAD.U32 R65, RZ, RZ, UR53 ;  /* 0x00000035ff417e24 */ /* 0x000fca000f8e00ff */
[----:B------:R-:W-:-:S13]  /*cd40*/  ISETP.NE.AND P1, PT, R65, 0x1, PT ;  /* 0x000000014100780c */ /* 0x000fda0003f25270 */
[----:B------:R-:W1:Y:S02]  /*cd50*/  @P1 LDC.64 R54, c[0x0][0x9e8] ;  /* 0x00027a00ff361b82 */ /* 0x000e640000000a00 */
[----:B-1----:R-:W-:-:S05]  /*cd60*/  @P1 IMAD.HI.U32 R54, R63, R54, RZ ;  /* 0x000000363f361227 */ /* 0x002fca00078e00ff */
[----:B------:R-:W-:-:S07]  /*cd70*/  @P1 SHF.R.U32.HI R63, RZ, R55, R54 ;  /* 0x00000037ff3f1219 */ /* 0x000fce0000011636 */
.L_x_1398:
[----:B------:R-:W-:Y:S05]  /*cd80*/  BSYNC B0 ;  /* 0x0000000000007941 */ /* 0x000fea0003800000 */
.L_x_1396:
[----:B------:R-:W-:-:S04]  /*cd90*/  IMAD R63, R63, R65, -R82 ;  /* 0x000000413f3f7224 */ /* 0x000fc800078e0a52 */
[----:B------:R-:W-:-:S05]  /*cda0*/  IMAD R63, R16, -0x2, R63 ;  /* 0xfffffffe103f7824 */ /* 0x000fca00078e023f */
[----:B------:R-:W-:Y:S02]  /*cdb0*/  VIADDMNMX R64, R63, R65, R64, PT ;  /* 0x000000413f407246 */ /* 0x000fe40003800140 */
[----:B------:R-:W-:-:S07]  /*cdc0*/  VIMNMX R66, R66, R63, !PT ;  /* 0x0000003f42427248 */ /* 0x000fce0007fe0100 */
.L_x_1395:
        /* <DEDUP_REMOVED lines=116> */
.L_x_1401:
[----:B------:R-:W-:-:S05]  /*d510*/  IMAD.U32 R4, RZ, RZ, UR53 ;  /* 0x00000035ff047e24 */ /* 0x000fca000f8e00ff */
[----:B------:R-:W-:-:S13]  /*d520*/  ISETP.NE.AND P2, PT, R4, 0x1, PT ;  /* 0x000000010400780c */ /* 0x000fda0003f45270 */
[----:B------:R-:W0:Y:S02]  /*d530*/  @P2 LDC.64 R12, c[0x0][0x9e8] ;  /* 0x00027a00ff0c2b82 */ /* 0x000e240000000a00 */
[----:B0-----:R-:W-:-:S05]  /*d540*/  @P2 IMAD.HI.U32 R12, R3, R12, RZ ;  /* 0x0000000c030c2227 */ /* 0x001fca00078e00ff */
[----:B------:R-:W-:-:S07]  /*d550*/  @P2 SHF.R.U32.HI R3, RZ, R13, R12 ;  /* 0x0000000dff032219 */ /* 0x000fce000001160c */
.L_x_1402:
[----:B------:R-:W-:Y:S05]  /*d560*/  BSYNC B0 ;  /* 0x0000000000007941 */ /* 0x000fea0003800000 */
.L_x_1400:
[----:B------:R-:W-:-:S04]  /*d570*/  IMAD R3, R3, R4, -R82 ;  /* 0x0000000403037224 */ /* 0x000fc800078e0a52 */
[----:B------:R-:W-:-:S05]  /*d580*/  IMAD R3, R16, -0x2, R3 ;  /* 0xfffffffe10037824 */ /* 0x000fca00078e0203 */
[----:B------:R-:W-:Y:S02]  /*d590*/  VIADDMNMX R48, R3, R4, R48, PT ;  /* 0x0000000403307246 */ /* 0x000fe40003800130 */
[----:B------:R-:W-:-:S07]  /*d5a0*/  VIMNMX R50, R50, R3, !PT ;  /* 0x0000000332327248 */ /* 0x000fce0007fe0100 */
.L_x_1399:
        /* <DEDUP_REMOVED lines=102> */
[----:B------:R-:W-:Y:S01]  /*dc10*/  FADD.FTZ R51, -R10, R5 ;  /* 0x000000050a337221 */ /* 0x000fe20000010100 */
        /* <DEDUP_REMOVED lines=21> */
[----:B------:R-:W-:Y:S01]  /*dd70*/  FFMA.FTZ R53, R53, R4, -R12 ;  /* 0x0000000435357223 */ /* 0x000fe2000001080c */
[----:B------:R-:W-:Y:S01]  /*dd80*/  FMNMX.FTZ R8, R31, R8, !PT ;  /* 0x000000081f087209 */ /* 0x000fe20007810000 */
[----:B------:R-:W-:Y:S01]  /*dd90*/  MUFU.EX2 R11, R11 ;  /* 0x0000000b000b7308 */ /* 0x000fe20000000800 */
[----:B------:R-:W-:-:S02]  /*dda0*/  FSEL R183, R32, -INF , !P5 ;  /* 0xff80000020b77808 */ /* 0x000fc40006800000 */
[----:B------:R-:W-:Y:S02]  /*ddb0*/  FMNMX.FTZ R8, R177, R8, !PT ;  /* 0x00000008b1087209 */ /* 0x000fe40007810000 */
[----:B------:R-:W-:Y:S02]  /*ddc0*/  ISETP.LT.OR P4, PT, R48, 0x3a, P4 ;  /* 0x0000003a3000780c */ /* 0x000fe40002781670 */
[----:B------:R-:W-:Y:S01]  /*ddd0*/  FMNMX.FTZ R8, R29, R8, !PT ;  /* 0x000000081d087209 */ /* 0x000fe20007810000 */
[----:B------:R-:W-:Y:S01]  /*dde0*/  MUFU.EX2 R180, R180 ;  /* 0x000000b400b47308 */ /* 0x000fe20000000800 */
[----:B------:R-:W-:Y:S02]  /*ddf0*/  ISETP.GT.AND P3, PT, R50, 0x41, P1 ;  /* 0x000000413200780c */ /* 0x000fe40000f64270 */
[----:B------:R-:W-:Y:S02]  /*de00*/  FMNMX.FTZ R8, R181, R8, !PT ;  /* 0x00000008b5087209 */ /* 0x000fe40007810000 */
[----:B------:R-:W-:-:S02]  /*de10*/  ISETP.LT.OR P2, PT, R48, 0x41, P2 ;  /* 0x000000413000780c */ /* 0x000fc40001741670 */
[----:B------:R-:W-:Y:S01]  /*de20*/  FSEL R179, R28, -INF , !P4 ;  /* 0xff8000001cb37808 */ /* 0x000fe20006000000 */
[----:B------:R-:W-:Y:S01]  /*de30*/  MUFU.EX2 R182, R182 ;  /* 0x000000b600b67308 */ /* 0x000fe20000000800 */
        /* <DEDUP_REMOVED lines=10> */
[----:B------:R-:W-:Y:S01]  /*dee0*/  FFMA.FTZ R27, R171, R4, -R12 ;  /* 0x00000004ab1b7223 */ /* 0x000fe2000001080c */
[----:B------:R-:W-:Y:S01]  /*def0*/  FMNMX.FTZ R8, R195, R8, !PT ;  /* 0x00000008c3087209 */ /* 0x000fe20007810000 */
[----:B------:R-:W-:Y:S01]  /*df00*/  MUFU.EX2 R176, R176 ;  /* 0x000000b000b07308 */ /* 0x000fe20000000800 */
[----:B------:R-:W-:Y:S02]  /*df10*/  ISETP.GT.AND P2, PT, R50, 0x50, P1 ;  /* 0x000000503200780c */ /* 0x000fe40000f44270 */
[----:B------:R-:W-:-:S02]  /*df20*/  FSEL R171, R36, -INF , !P5 ;  /* 0xff80000024ab7808 */ /* 0x000fc40006800000 */
[----:B------:R-:W-:Y:S02]  /*df30*/  ISETP.LT.OR P4, PT, R48, 0x4a, P4 ;  /* 0x0000004a3000780c */ /* 0x000fe40002781670 */
        /* <DEDUP_REMOVED lines=40> */
[----:B------:R-:W-:Y:S02]  /*e1c0*/  FSEL R45, R45, -INF , !P5 ;  /* 0xff8000002d2d7808 */ /* 0x000fe40006800000 */
        /* <DEDUP_REMOVED lines=14> */
[----:B------:R-:W-:Y:S02]  /*e2b0*/  ISETP.LT.OR P5, PT, R48, 0x79, P5 ;  /* 0x000000793000780c */ /* 0x000fe40002fa1670 */
[----:B------:R-:W-:-:S02]  /*e2c0*/  FSEL R77, R43, -INF , !P3 ;  /* 0xff8000002b4d7808 */ /* 0x000fc40005800000 */
[----:B------:R-:W-:Y:S01]  /*e2d0*/  FMNMX.FTZ R8, R81, R8, !PT ;  /* 0x0000000851087209 */ /* 0x000fe20007810000 */
[----:B------:R0:W-:Y:S01]  /*e2e0*/  MUFU.EX2 R43, R9 ;  /* 0x00000009002b7308 */ /* 0x0001e20000000800 */
[----:B------:R-:W-:Y:S02]  /*e2f0*/  ISETP.LT.OR P1, PT, R48, 0x7a, P1 ;  /* 0x0000007a3000780c */ /* 0x000fe40000f21670 */
[----:B------:R-:W-:Y:S02]  /*e300*/  FSEL R197, R46, -INF , !P5 ;  /* 0xff8000002ec57808 */ /* 0x000fe40006800000 */
[----:B------:R-:W-:Y:S02]  /*e310*/  FMNMX.FTZ R8, R77, R8, !PT ;  /* 0x000000084d087209 */ /* 0x000fe40007810000 */
[----:B------:R-:W-:Y:S01]  /*e320*/  FSEL R75, R47, -INF , !P1 ;  /* 0xff8000002f4b7808 */ /* 0x000fe20004800000 */
[----:B------:R-:W-:Y:S01]  /*e330*/  FFMA.FTZ R47, R73, R4, -R12 ;  /* 0x00000004492f7223 */ /* 0x000fe2000001080c */
[----:B------:R-:W-:Y:S01]  /*e340*/  FMNMX.FTZ R8, R197, R8, !PT ;  /* 0x00000008c5087209 */ /* 0x000fe20007810000 */
[----:B------:R-:W-:Y:S03]  /*e350*/  MUFU.EX2 R164, R164 ;  /* 0x000000a400a47308 */ /* 0x000fe60000000800 */
[----:B------:R-:W-:-:S05]  /*e360*/  FMNMX.FTZ R8, R75, R8, !PT ;  /* 0x000000084b087209 */ /* 0x000fca0007810000 */
[----:B0-----:R-:W0:Y:S01]  /*e370*/  SHFL.BFLY PT, R9, R8, 0x2, 0x1f ;  /* 0x0c401f0008097f89 */ /* 0x001e2200000e0000 */
        /* <DEDUP_REMOVED lines=118> */
[----:B----4-:R-:W-:-:S07]  /*eae0*/  FADD.FTZ R41, R37, R2 ;  /* 0x0000000225297221 */ /* 0x010fce0000010000 */
[----:B------:R2:W-:Y:S08]  /*eaf0*/  MUFU.EX2 R44, R45 ;  /* 0x0000002d002c7308 */ /* 0x0005f00000000800 */
[----:B------:R-:W3:Y:S01]  /*eb00*/  MUFU.EX2 R83, R83 ;  /* 0x0000005300537308 */ /* 0x000ee20000000800 */
[----:B--2---:R-:W-:Y:S01]  /*eb10*/  FADD.FTZ R45, R65, R0 ;  /* 0x00000000412d7221 */ /* 0x004fe20000010000 */
[----:B-----5:R-:W-:-:S03]  /*eb20*/  FADD.FTZ R0, R38, R41 ;  /* 0x0000002926007221 */ /* 0x020fc60000010000 */
[----:B------:R-:W-:Y:S01]  /*eb30*/  FADD.FTZ R2, R162, R45 ;  /* 0x0000002da2027221 */ /* 0x000fe20000010000 */
[----:B-1----:R-:W-:Y:S02]  /*eb40*/  FADD.FTZ R41, R163, R0 ;  /* 0x00000000a3297221 */ /* 0x002fe40000010000 */
[----:B------:R-:W1:Y:S01]  /*eb50*/  MUFU.EX2 R158, R158 ;  /* 0x0000009e009e7308 */ /* 0x000e620000000800 */
[----:B------:R-:W-:Y:S01]  /*eb60*/  FADD.FTZ R45, R67, R2 ;  /* 0x00000002432d7221 */ /* 0x000fe20000010000 */
[----:B0-----:R-:W-:-:S03]  /*eb70*/  FADD.FTZ R41, R40, R41 ;  /* 0x0000002928297221 */ /* 0x001fc60000010000 */
[----:B------:R-:W-:Y:S01]  /*eb80*/  FADD.FTZ R0, R156, R45 ;  /* 0x0000002d9c007221 */ /* 0x000fe20000010000 */
[----:B------:R-:W-:Y:S02]  /*eb90*/  FADD.FTZ R41, R42, R41 ;  /* 0x000000292a297221 */ /* 0x000fe40000010000 */
[----:B------:R-:W0:Y:S01]  /*eba0*/  MUFU.EX2 R55, R55 ;  /* 0x0000003700377308 */ /* 0x000e220000000800 */
[----:B------:R-:W-:Y:S01]  /*ebb0*/  FADD.FTZ R45, R61, R0 ;  /* 0x000000003d2d7221 */ /* 0x000fe20000010000 */
[----:B---3--:R-:W-:-:S04]  /*ebc0*/  FADD.FTZ R41, R83, R41 ;  /* 0x0000002953297221 */ /* 0x008fc80000010000 */
[----:B------:R-:W-:Y:S02]  /*ebd0*/  FADD.FTZ R41, R44, R41 ;  /* 0x000000292c297221 */ /* 0x000fe40000010000 */
        /* <DEDUP_REMOVED lines=22> */
.L_x_1403:
        /* <DEDUP_REMOVED lines=107> */
.L_x_1385:
[----:B------:R-:W-:Y:S06]  /*f3f0*/  BAR.ARV 0x8, 0x180 ;  /* 0x0206000000007b1d */ /* 0x000fec0000002000 */
[----:B------:R-:W-:Y:S05]  /*f400*/  @!P0 BRA `(.L_x_1405) ;  /* 0x0000000000048947 */ /* 0x000fea0003800000 */
[----:B------:R-:W-:Y:S01]  /*f410*/  BPT.TRAP 0x1 ;  /* 0x000000040000795c */ /* 0x000fe20000300000 */
.L_x_1405:
[----:B------:R-:W-:Y:S01]  /*f420*/  ULEA UR5, UR46, UR41, 0x3 ;  /* 0x000000292e057291 */ /* 0x000fe2000f8e183f */
[----:B------:R-:W-:-:S05]  /*f430*/  IMAD.U32 R5, RZ, RZ, UR47 ;  /* 0x0000002fff057e24 */ /* 0x000fca000f8e00ff */
[----:B------:R-:W-:-:S04]  /*f440*/  SHF.L.U32 R5, R5, 0x1f, RZ ;  /* 0x0000001f05057819 */ /* 0x000fc800000006ff */
[----:B------:R0:W1:Y:S01]  /*f450*/  SYNCS.PHASECHK.TRANS64.TRYWAIT P1, [UR5+0x28850], R5 ;  /* 0x02885005ff0075a7 */ /* 0x0000620008020145 */
[----:B------:R-:W-:Y:S05]  /*f460*/  @!P0 BRA `(.L_x_1406) ;  /* 0x0000000000048947 */ /* 0x000fea0003800000 */
[----:B------:R-:W-:Y:S01]  /*f470*/  BPT.TRAP 0x1 ;  /* 0x000000040000795c */ /* 0x000fe20000300000 */
.L_x_1406:
[----:B-1----:R-:W-:Y:S05]  /*f480*/  @P1 BRA `(.L_x_1407) ;  /* 0x0000000000081947 */ /* 0x002fea0003800000 */
[----:B------:R-:W1:Y:S02]  /*f490*/  SYNCS.PHASECHK.TRANS64.TRYWAIT P1, [UR5+0x28850], R5 ;  /* 0x02885005ff0075a7 */ /* 0x000e640008020145 */
[----:B-1----:R-:W-:Y:S05]  /*f4a0*/  @!P1 BRA `(.L_x_1408) ;  /* 0x00000088007c9947 */ /* 0x002fea0003800000 */
.L_x_1407:
[----:B------:R-:W-:Y:S01]  /*f4b0*/  UIADD3 UR41, UR41, 0x400, URZ ;  /* 0x0000040029297890 */ /* 0x000fe2000fffe03f */
[----:B------:R-:W-:Y:S01]  /*f4c0*/  WARPGROUP.ARRIVE ;  /* 0x00000000000079c5 */ /* 0x000fe20000000000 */
[----:B------:R-:W-:Y:S01]  /*f4d0*/  UMOV UR7, 0x40000040 ;  /* 0x4000004000077882 */ /* 0x000fe20000000000 */
[----:B01----:R-:W0:Y:S01]  /*f4e0*/  SHFL.BFLY PT, R5, R2, 0x2, 0x1f ;  /* 0x0c401f0002057f89 */ /* 0x003e2200000e0000 */
[----:B------:R-:W-:Y:S01]  /*f4f0*/  USHF.R.U32.HI UR41, URZ, 0x4, UR41 ;  /* 0x000000043f297899 */ /* 0x000fe20008011629 */
[----:B------:R-:W-:Y:S02]  /*f500*/  IMAD.MOV.U32 R11, RZ, RZ, RZ ;  /* 0x000000ffff0b7224 */ /* 0x000fe400078e00ff */
[----:B------:R-:W1:Y:S01]  /*f510*/  SHFL.BFLY PT, R7, R0, 0x2, 0x1f ;  /* 0x0c401f0000077f89 */ /* 0x000e6200000e0000 */
[----:B------:R-:W-:-:S04]  /*f520*/  ULOP3.LUT UR41, UR41, 0x3fff, URZ, 0xc0, !UPT ;  /* 0x00003fff29297892 */ /* 0x000fc8000f8ec03f */
[----:B------:R-:W-:-:S04]  /*f530*/  ULOP3.LUT UR4, UR41, 0x4000000, URZ, 0xfc, !UPT ;  /* 0x0400000029047892 */ /* 0x000fc8000f8efc3f */
[----:B------:R-:W-:-:S07]  /*f540*/  ULEA UR4, UR46, UR4, 0xb ;  /* 0x000000042e047291 */ /* 0x000fce000f8e583f */
[----:B------:R-:W-:Y:S02]  /*f550*/  UMOV UR6, UR4 ;  /* 0x0000000400067c82 */ /* 0x000fe40008000000 */
[----:B------:R-:W-:Y:S01]  /*f560*/  HGMMA.64x128x16.F32.BF16 R88, R180, gdesc[UR4].tnspB, R88, gsb0 ;  /* 0x41e00004b4587df0 */ /* 0x000fe20008001858 */
[----:B------:R-:W-:Y:S01]  /*f570*/  UIADD3 UR6, UR4, 0x80, URZ ;  /* 0x0000008004067890 */ /* 0x000fe2000fffe03f */
[----:B0-----:R-:W-:Y:S01]  /*f580*/  FADD.FTZ R5, R5, R2 ;  /* 0x0000000205057221 */ /* 0x001fe20000010000 */
[----:B------:R-:W-:Y:S01]  /*f590*/  UMOV UR7, 0x40000040 ;  /* 0x4000004000077882 */ /* 0x000fe20000000000 */
[----:B------:R-:W-:Y:S02]  /*f5a0*/  IMAD.MOV.U32 R2, RZ, RZ, -0x800000 ;  /* 0xff800000ff027424 */ /* 0x000fe400078e00ff */
[----:B-1----:R-:W-:Y:S01]  /*f5b0*/  FADD.FTZ R7, R7, R0 ;  /* 0x0000000007077221 */ /* 0x002fe20000010000 */
[----:B------:R-:W0:Y:S01]  /*f5c0*/  SHFL.BFLY PT, R6, R5, 0x1, 0x1f ;  /* 0x0c201f0005067f89 */ /* 0x000e2200000e0000 */
[----:B------:R-:W-:-:S03]  /*f5d0*/  IMAD.MOV.U32 R0, RZ, RZ, -0x800000 ;  /* 0xff800000ff007424 */ /* 0x000fc600078e00ff */
[----:B------:R-:W1:Y:S01]  /*f5e0*/  SHFL.BFLY PT, R8, R7, 0x1, 0x1f ;  /* 0x0c201f0007087f89 */ /* 0x000e6200000e0000 */
[----:B0-----:R-:W-:Y:S01]  /*f5f0*/  FADD.FTZ R13, R5, R6 ;  /* 0x00000006050d7221 */ /* 0x001fe20000010000 */
[----:B------:R-:W-:Y:S02]  /*f600*/  IMAD.MOV.U32 R6, RZ, RZ, RZ ;  /* 0x000000ffff067224 */ /* 0x000fe400078e00ff */
[----:B-1----:R-:W-:Y:S02]  /*f610*/  FADD.FTZ R14, R7, R8 ;  /* 0x00000008070e7221 */ /* 0x002fe40000010000 */
[----:B------:R-:W-:-:S03]  /*f620*/  FSETP.NE.FTZ.AND P1, PT, R13, RZ, PT ;  /* 0x000000ff0d00720b */ /* 0x000fc60003f35000 */
[----:B------:R-:W-:-:S10]  /*f630*/  FSETP.NE.FTZ.AND P2, PT, R14, RZ, PT ;  /* 0x000000ff0e00720b */ /* 0x000fd40003f55000 */
[----:B------:R-:W0:Y:S01]  /*f640*/  @P1 MUFU.LG2 R10, R13 ;  /* 0x0000000d000a1308 */ /* 0x000e220000000c00 */
[C---:B------:R-:W-:Y:S02]  /*f650*/  @P1 FMUL.FTZ R8, R4.reuse, 0.69314718246459960938 ;  /* 0x3f31721804081820 */ /* 0x040fe40000410000 */
[----:B------:R-:W-:-:S05]  /*f660*/  @P2 FMUL.FTZ R7, R4, 0.69314718246459960938 ;  /* 0x3f31721804072820 */ /* 0x000fca0000410000 */
        /* <DEDUP_REMOVED lines=44> */
.L_x_1409:
        /* <DEDUP_REMOVED lines=74> */
.L_x_1331:
[----:B------:R-:W0:Y:S01]  /*fdd0*/  S2R R4, SR_CgaCtaId ;  /* 0x0000000000047919 */ /* 0x000e220000008800 */
[----:B------:R-:W-:Y:S01]  /*fde0*/  MOV R3, 0x400 ;  /* 0x0000040000037802 */ /* 0x000fe20000000f00 */
[----:B------:R-:W-:Y:S01]  /*fdf0*/  BSSY B0, `(.L_x_1410) ;  /* 0x000020d000007945 */ /* 0x000fe20003800000 */
[----:B------:R-:W-:Y:S02]  /*fe00*/  BAR.SYNC.DEFER_BLOCKING 0x5, 0x180 ;  /* 0x0146000000007b1d */ /* 0x000fe40000010000 */
[----:B0-----:R-:W-:-:S05]  /*fe10*/  LEA R3, R4, R3, 0x18 ;  /* 0x0000000304037211 */ /* 0x001fca00078ec0ff */
[----:B------:R-:W0:Y:S02]  /*fe20*/  LDS.128 R4, [R3+0x288d0] ;  /* 0x0288d00003047984 */ /* 0x000e240000000c00 */
[----:B0-----:R-:W-:Y:S02]  /*fe30*/  R2UR UR5, R5 ;  /* 0x00000000050572ca */ /* 0x001fe400000e0000 */
[----:B------:R-:W-:Y:S02]  /*fe40*/  R2UR UR7, R6 ;  /* 0x00000000060772ca */ /* 0x000fe400000e0000 */
[----:B------:R-:W-:Y:S01]  /*fe50*/  R2UR UR6, R7 ;  /* 0x00000000070672ca */ /* 0x000fe200000e0000 */
[----:B------:R-:W-:Y:S06]  /*fe60*/  BAR.ARV 0x4, 0x180 ;  /* 0x0106000000007b1d */ /* 0x000fec0000002000 */
[----:B------:R-:W-:Y:S08]  /*fe70*/  @P0 BRA `(.L_x_1411) ;  /* 0x0000001400300947 */ /* 0x000ff00003800000 */
[----:B------:R-:W0:Y:S01]  /*fe80*/  S2R R4, SR_SWINHI ;  /* 0x0000000000047919 */ /* 0x000e220000002f00 */
[----:B------:R-:W-:Y:S01]  /*fe90*/  F2FP.BF16.F32.PACK_AB R128, R129, R128 ;  /* 0x000000808180723e */ /* 0x000fe200000010ff */
[----:B------:R-:W-:Y:S01]  /*fea0*/  ULDC.64 UR8, c[0x0][0xc00] ;  /* 0x0003000000087ab9 */ /* 0x000fe20000000a00 */
[----:B------:R-:W-:Y:S01]  /*feb0*/  F2FP.BF16.F32.PACK_AB R129, R131, R130 ;  /* 0x000000828381723e */ /* 0x000fe200000010ff */
[----:B------:R-:W-:Y:S01]  /*fec0*/  UISETP.NE.U32.AND UP0, UPT, UR8, URZ, UPT ;  /* 0x0000003f0800728c */ /* 0x000fe2000bf05070 */
[----:B------:R-:W-:Y:S01]  /*fed0*/  F2FP.BF16.F32.PACK_AB R136, R137, R136 ;  /* 0x000000888988723e */ /* 0x000fe200000010ff */
[----:B------:R-:W1:Y:S01]  /*fee0*/  LDC R49, c[0x0][0xbe8] ;  /* 0x0002fa00ff317b82 */ /* 0x000e620000000800 */
[----:B------:R-:W-:Y:S01]  /*fef0*/  F2FP.BF16.F32.PACK_AB R130, R133, R132 ;  /* 0x000000848582723e */ /* 0x000fe200000010ff */
[----:B------:R-:W-:Y:S01]  /*ff00*/  UISETP.NE.AND.EX UP0, UPT, UR9, URZ, UPT, UP0 ;  /* 0x0000003f0900728c */ /* 0x000fe2000bf05300 */
[----:B------:R-:W-:Y:S02]  /*ff10*/  F2FP.BF16.F32.PACK_AB R131, R135, R134 ;  /* 0x000000868783723e */ /* 0x000fe400000010ff */
[----:B------:R-:W-:Y:S01]  /*ff20*/  F2FP.BF16.F32.PACK_AB R137, R139, R138 ;  /* 0x0000008a8b89723e */ /* 0x000fe200000010ff */
[----:B------:R-:W-:Y:S01]  /*ff30*/  ULDC.64 UR8, c[0x0][0xc00] ;  /* 0x0003000000087ab9 */ /* 0x000fe20000000a00 */
[----:B------:R-:W-:Y:S01]  /*ff40*/  F2FP.BF16.F32.PACK_AB R144, R145, R144 ;  /* 0x000000909190723e */ /* 0x000fe200000010ff */
[----:B------:R-:W-:Y:S01]  /*ff50*/  UIMAD.WIDE UR8, UR36, 0x4, UR8 ;  /* 0x00000004240878a5 */ /* 0x000fe2000f8e0208 */
[----:B------:R-:W-:-:S02]  /*ff60*/  F2FP.BF16.F32.PACK_AB R138, R141, R140 ;  /* 0x0000008c8d8a723e */ /* 0x000fc400000010ff */
[----:B------:R-:W-:Y:S02]  /*ff70*/  F2FP.BF16.F32.PACK_AB R139, R143, R142 ;  /* 0x0000008e8f8b723e */ /* 0x000fe400000010ff */
[----:B------:R-:W-:Y:S02]  /*ff80*/  F2FP.BF16.F32.PACK_AB R145, R147, R146 ;  /* 0x000000929391723e */ /* 0x000fe400000010ff */
[----:B------:R-:W-:Y:S02]  /*ff90*/  F2FP.BF16.F32.PACK_AB R146, R149, R148 ;  /* 0x000000949592723e */ /* 0x000fe400000010ff */
[----:B------:R-:W-:Y:S02]  /*ffa0*/  F2FP.BF16.F32.PACK_AB R147, R151, R150 ;  /* 0x000000969793723e */ /* 0x000fe400000010ff */
[----:B------:R-:W-:Y:S02]  /*ffb0*/  MOV R20, R3 ;  /* 0x0000000300147202 */ /* 0x000fe40000000f00 */
[----:B0-----:R-:W-:-:S03]  /*ffc0*/  MOV R21, R4 ;  /* 0x0000000400157202 */ /* 0x001fc60000000f00 */
[----:B------:R-:W-:-:S03]  /*ffd0*/  IMAD.WIDE R4, R188, 0x2, R20 ;  /* 0x00000002bc047825 */ /* 0x000fc600078e0214 */
[C---:B------:R-:W-:Y:S02]  /*ffe0*/  IADD3 R33, P4, R4.reuse, 0x60, RZ ;  /* 0x0000006004217810 */ /* 0x040fe40007f9e0ff */
[C---:B------:R-:W-:Y:S02]  /*fff0*/  IADD3 R35, P3, R4.reuse, 0x4000, RZ ;  /* 0x0000400004237810 */ /* 0x040fe40007f7e0ff */
[----:B------:R-:W-:Y:S01]  /*10000*/  LOP3.LUT R7, R4, 0x380, RZ, 0xc0, !PT ;  /* 0x0000038004077812 */ /* 0x000fe200078ec0ff */
[--C-:B------:R-:W-:Y:S01]  /*10010*/  IMAD.X R15, RZ, RZ, R5.reuse, P4 ;  /* 0x000000ffff0f7224 */ /* 0x100fe200020e0605 */
[----:B------:R-:W-:Y:S01]  /*10020*/  LOP3.LUT R12, R33, 0x380, RZ, 0xc0, !PT ;  /* 0x00000380210c7812 */ /* 0x000fe200078ec0ff */
[----:B------:R-:W-:Y:S01]  /*10030*/  IMAD.X R13, RZ, RZ, R5, P3 ;  /* 0x000000ffff0d7224 */ /* 0x000fe200018e0605 */
[----:B------:R-:W-:Y:S02]  /*10040*/  LOP3.LUT R24, R35, 0x380, RZ, 0xc0, !PT ;  /* 0x0000038023187812 */ /* 0x000fe400078ec0ff */
[----:B------:R-:W-:-:S02]  /*10050*/  SHF.R.U64 R7, R7, 0x3, RZ ;  /* 0x0000000307077819 */ /* 0x000fc400000012ff */
[----:B------:R-:W-:Y:S02]  /*10060*/  SHF.R.U64 R12, R12, 0x3, RZ ;  /* 0x000000030c0c7819 */ /* 0x000fe400000012ff */
[C---:B------:R-:W-:Y:S02]  /*10070*/  IADD3 R31, P6, R4.reuse, 0x20, RZ ;  /* 0x00000020041f7810 */ /* 0x040fe40007fde0ff */
[C---:B------:R-:W-:Y:S02]  /*10080*/  IADD3 R10, P5, R4.reuse, 0x40, RZ ;  /* 0x00000040040a7810 */ /* 0x040fe40007fbe0ff */
[C---:B------:R-:W-:Y:S01]  /*10090*/  IADD3 R37, P2, R4.reuse, 0x4020, RZ ;  /* 0x0000402004257810 */ /* 0x040fe20007f5e0ff */
[--C-:B------:R-:W-:Y:S01]  /*100a0*/  IMAD.X R29, RZ, RZ, R5.reuse, P6 ;  /* 0x000000ffff1d7224 */ /* 0x100fe200030e0605 */
[C---:B------:R-:W-:Y:S01]  /*100b0*/  IADD3 R39, P1, R4.reuse, 0x4040, RZ ;  /* 0x0000404004277810 */ /* 0x040fe20007f3e0ff */
[--C-:B------:R-:W-:Y:S01]  /*100c0*/  IMAD.X R27, RZ, RZ, R5.reuse, P5 ;  /* 0x000000ffff1b7224 */ /* 0x100fe200028e0605 */
[----:B------:R-:W-:Y:S01]  /*100d0*/  IADD3 R41, P0, R4, 0x4060, RZ ;  /* 0x0000406004297810 */ /* 0x000fe20007f1e0ff */
[--C-:B------:R-:W-:Y:S01]  /*100e0*/  IMAD.X R11, RZ, RZ, R5.reuse, P2 ;  /* 0x000000ffff0b7224 */ /* 0x100fe200010e0605 */
[----:B------:R-:W-:Y:S01]  /*100f0*/  SHF.R.U64 R24, R24, 0x3, RZ ;  /* 0x0000000318187819 */ /* 0x000fe200000012ff */
[--C-:B------:R-:W-:Y:S01]  /*10100*/  IMAD.X R9, RZ, RZ, R5.reuse, P1 ;  /* 0x000000ffff097224 */ /* 0x100fe200008e0605 */
[----:B------:R-:W-:Y:S01]  /*10110*/  LOP3.LUT R4, R7, R4, RZ, 0x3c, !PT ;  /* 0x0000000407047212 */ /* 0x000fe200078e3cff */
[----:B------:R-:W-:Y:S01]  /*10120*/  IMAD.X R25, RZ, RZ, R5, P0 ;  /* 0x000000ffff197224 */ /* 0x000fe200000e0605 */
[----:B------:R-:W-:-:S02]  /*10130*/  LOP3.LUT R14, R12, R33, RZ, 0x3c, !PT ;  /* 0x000000210c0e7212 */ /* 0x000fc400078e3cff */
[----:B------:R-:W-:Y:S02]  /*10140*/  LOP3.LUT R12, R24, R35, RZ, 0x3c, !PT ;  /* 0x00000023180c7212 */ /* 0x000fe400078e3cff */
[----:B------:R-:W-:Y:S02]  /*10150*/  MOV R35, R4 ;  /* 0x0000000400237202 */ /* 0x000fe40000000f00 */
[----:B------:R-:W-:Y:S02]  /*10160*/  LOP3.LUT R7, R10, 0x380, RZ, 0xc0, !PT ;  /* 0x000003800a077812 */ /* 0x000fe400078ec0ff */
[----:B------:R-:W-:Y:S02]  /*10170*/  F2FP.BF16.F32.PACK_AB R4, R89, R8 ;  /* 0x000000085904723e */ /* 0x000fe400000010ff */
[----:B------:R-:W-:Y:S02]  /*10180*/  LOP3.LUT R6, R31, 0x380, RZ, 0xc0, !PT ;  /* 0x000003801f067812 */ /* 0x000fe400078ec0ff */
[----:B------:R-:W-:-:S02]  /*10190*/  LOP3.LUT R8, R37, 0x380, RZ, 0xc0, !PT ;  /* 0x0000038025087812 */ /* 0x000fc400078ec0ff */
[----:B------:R-:W-:Y:S02]  /*101a0*/  LOP3.LUT R24, R39, 0x380, RZ, 0xc0, !PT ;  /* 0x0000038027187812 */ /* 0x000fe400078ec0ff */
[----:B------:R-:W-:Y:S02]  /*101b0*/  SHF.R.U64 R7, R7, 0x3, RZ ;  /* 0x0000000307077819 */ /* 0x000fe400000012ff */
[----:B------:R-:W-:Y:S02]  /*101c0*/  SHF.R.U64 R6, R6, 0x3, RZ ;  /* 0x0000000306067819 */ /* 0x000fe400000012ff */
[----:B------:R-:W-:Y:S02]  /*101d0*/  LOP3.LUT R30, R41, 0x380, RZ, 0xc0, !PT ;  /* 0x00000380291e7812 */ /* 0x000fe400078ec0ff */
[----:B------:R-:W-:Y:S02]  /*101e0*/  SHF.R.U64 R8, R8, 0x3, RZ ;  /* 0x0000000308087819 */ /* 0x000fe400000012ff */
[----:B------:R-:W-:-:S02]  /*101f0*/  SHF.R.U64 R24, R24, 0x3, RZ ;  /* 0x0000000318187819 */ /* 0x000fc400000012ff */
[----:B------:R-:W-:Y:S02]  /*10200*/  LOP3.LUT R26, R7, R10, RZ, 0x3c, !PT ;  /* 0x0000000a071a7212 */ /* 0x000fe400078e3cff */
[----:B------:R-:W-:Y:S02]  /*10210*/  LOP3.LUT R28, R6, R31, RZ, 0x3c, !PT ;  /* 0x0000001f061c7212 */ /* 0x000fe400078e3cff */
[----:B------:R-:W-:Y:S02]  /*10220*/  SHF.R.U64 R30, R30, 0x3, RZ ;  /* 0x000000031e1e7819 */ /* 0x000fe400000012ff */
[----:B------:R-:W-:Y:S02]  /*10230*/  LOP3.LUT R10, R8, R37, RZ, 0x3c, !PT ;  /* 0x00000025080a7212 */ /* 0x000fe400078e3cff */
[----:B------:R-:W-:Y:S02]  /*10240*/  F2FP.BF16.F32.PACK_AB R5, R91, R90 ;  /* 0x0000005a5b05723e */ /* 0x000fe400000010ff */
[----:B------:R-:W-:-:S02]  /*10250*/  F2FP.BF16.F32.PACK_AB R6, R93, R92 ;  /* 0x0000005c5d06723e */ /* 0x000fc400000010ff */
[----:B------:R-:W-:Y:S01]  /*10260*/  F2FP.BF16.F32.PACK_AB R7, R95, R94 ;  /* 0x0000005e5f07723e */ /* 0x000fe200000010ff */
[----:B------:R-:W-:Y:S01]  /*10270*/  BAR.SYNC.DEFER_BLOCKING 0x1, 0x100 ;  /* 0x0044000000007b1d */ /* 0x000fe20000010000 */
[----:B------:R-:W-:Y:S02]  /*10280*/  LOP3.LUT R8, R24, R39, RZ, 0x3c, !PT ;  /* 0x0000002718087212 */ /* 0x000fe400078e3cff */
[----:B------:R-:W-:Y:S02]  /*10290*/  LOP3.LUT R24, R30, R41, RZ, 0x3c, !PT ;  /* 0x000000291e187212 */ /* 0x000fe400078e3cff */
[----:B------:R-:W-:Y:S02]  /*102a0*/  MOV R34, R28 ;  /* 0x0000001c00227202 */ /* 0x000fe40000000f00 */
[----:B------:R-:W-:Y:S02]  /*102b0*/  MOV R30, R10 ;  /* 0x0000000a001e7202 */ /* 0x000fe40000000f00 */
[----:B------:R-:W-:-:S02]  /*102c0*/  MOV R29, R8 ;  /* 0x00000008001d7202 */ /* 0x000fc40000000f00 */
[----:B------:R-:W-:Y:S02]  /*102d0*/  F2FP.BF16.F32.PACK_AB R8, R97, R96 ;  /* 0x000000606108723e */ /* 0x000fe400000010ff */
[----:B------:R-:W-:Y:S02]  /*102e0*/  F2FP.BF16.F32.PACK_AB R9, R99, R98 ;  /* 0x000000626309723e */ /* 0x000fe400000010ff */
[----:B------:R-:W-:Y:S02]  /*102f0*/  F2FP.BF16.F32.PACK_AB R10, R101, R100 ;  /* 0x00000064650a723e */ /* 0x000fe400000010ff */
[----:B------:R-:W-:Y:S02]  /*10300*/  F2FP.BF16.F32.PACK_AB R11, R103, R102 ;  /* 0x00000066670b723e */ /* 0x000fe400000010ff */
[----:B------:R-:W-:Y:S02]  /*10310*/  MOV R33, R26 ;  /* 0x0000001a00217202 */ /* 0x000fe40000000f00 */
[----:B------:R-:W-:-:S02]  /*10320*/  MOV R32, R14 ;  /* 0x0000000e00207202 */ /* 0x000fc40000000f00 */
[----:B------:R-:W-:Y:S01]  /*10330*/  MOV R31, R12 ;  /* 0x0000000c001f7202 */ /* 0x000fe20000000f00 */
[----:B------:R0:W-:Y:S01]  /*10340*/  STSM.16.M88.4 [R35], R4 ;  /* 0x0000000423007844 */ /* 0x0001e20000000200 */
[----:B------:R-:W-:Y:S02]  /*10350*/  F2FP.BF16.F32.PACK_AB R12, R113, R112 ;  /* 0x00000070710c723e */ /* 0x000fe400000010ff */
[----:B------:R-:W-:Y:S01]  /*10360*/  F2FP.BF16.F32.PACK_AB R13, R115, R114 ;  /* 0x00000072730d723e */ /* 0x000fe200000010ff */
[----:B------:R-:W-:Y:S01]  /*10370*/  STSM.16.M88.4 [R34], R8 ;  /* 0x0000000822007844 */ /* 0x000fe20000000200 */
[----:B------:R-:W-:Y:S02]  /*10380*/  F2FP.BF16.F32.PACK_AB R14, R117, R116 ;  /* 0x00000074750e723e */ /* 0x000fe400000010ff */
[----:B------:R-:W-:Y:S02]  /*10390*/  F2FP.BF16.F32.PACK_AB R15, R119, R118 ;  /* 0x00000076770f723e */ /* 0x000fe400000010ff */
[----:B------:R-:W-:-:S02]  /*103a0*/  MOV R28, R24 ;  /* 0x00000018001c7202 */ /* 0x000fc40000000f00 */
[----:B------:R-:W-:Y:S02]  /*103b0*/  F2FP.BF16.F32.PACK_AB R24, R121, R120 ;  /* 0x000000787918723e */ /* 0x000fe400000010ff */
[----:B------:R-:W-:Y:S02]  /*103c0*/  F2FP.BF16.F32.PACK_AB R25, R123, R122 ;  /* 0x0000007a7b19723e */ /* 0x000fe400000010ff */
[----:B------:R-:W-:Y:S02]  /*103d0*/  F2FP.BF16.F32.PACK_AB R26, R125, R124 ;  /* 0x0000007c7d1a723e */ /* 0x000fe400000010ff */
[----:B0-----:R-:W-:Y:S02]  /*103e0*/  F2FP.BF16.F32.PACK_AB R4, R105, R104 ;  /* 0x000000686904723e */ /* 0x001fe400000010ff */
[----:B------:R-:W-:Y:S02]  /*103f0*/  F2FP.BF16.F32.PACK_AB R5, R107, R106 ;  /* 0x0000006a6b05723e */ /* 0x000fe400000010ff */
[----:B------:R-:W-:-:S02]  /*10400*/  F2FP.BF16.F32.PACK_AB R6, R109, R108 ;  /* 0x0000006c6d06723e */ /* 0x000fc400000010ff */
[----:B------:R-:W-:Y:S02]  /*10410*/  F2FP.BF16.F32.PACK_AB R7, R111, R110 ;  /* 0x0000006e6f07723e */ /* 0x000fe400000010ff */
[----:B------:R-:W-:Y:S02]  /*10420*/  F2FP.BF16.F32.PACK_AB R27, R127, R126 ;  /* 0x0000007e7f1b723e */ /* 0x000fe400000010ff */
[----:B------:R-:W-:Y:S01]  /*10430*/  PLOP3.LUT P0, PT, PT, PT, UP0, 0x80, 0x0 ;  /* 0x000000000000781c */ /* 0x000fe20003f0f008 */
[----:B------:R0:W-:Y:S04]  /*10440*/  STSM.16.M88.4 [R33], R4 ;  /* 0x0000000421007844 */ /* 0x0001e80000000200 */
[----:B------:R2:W-:Y:S04]  /*10450*/  STSM.16.M88.4 [R32], R12 ;  /* 0x0000000c20007844 */ /* 0x0005e80000000200 */
[----:B------:R2:W-:Y:S04]  /*10460*/  STSM.16.M88.4 [R31], R24 ;  /* 0x000000181f007844 */ /* 0x0005e80000000200 */
[----:B------:R2:W-:Y:S04]  /*10470*/  STSM.16.M88.4 [R30], R128 ;  /* 0x000000801e007844 */ /* 0x0005e80000000200 */
[----:B------:R2:W-:Y:S01]  /*10480*/  STSM.16.M88.4 [R29], R136 ;  /* 0x000000881d007844 */ /* 0x0005e20000000200 */
[----:B0-----:R-:W-:-:S02]  /*10490*/  IMAD.U32 R4, RZ, RZ, UR8 ;  /* 0x00000008ff047e24 */ /* 0x001fc4000f8e00ff */
[----:B------:R-:W-:Y:S01]  /*104a0*/  IMAD.U32 R5, RZ, RZ, UR9 ;  /* 0x00000009ff057e24 */ /* 0x000fe2000f8e00ff */
[----:B------:R2:W-:Y:S01]  /*104b0*/  STSM.16.M88.4 [R28], R144 ;  /* 0x000000901c007844 */ /* 0x0005e20000000200 */
[----:B------:R-:W-:Y:S01]  /*104c0*/  ULDC.64 UR8, c[0x0][0xc08] ;  /* 0x0003020000087ab9 */ /* 0x000fe20000000a00 */
[----:B------:R-:W-:Y:S06]  /*104d0*/  BAR.SYNC.DEFER_BLOCKING 0x1, 0x100 ;  /* 0x0044000000007b1d */ /* 0x000fec0000010000 */
[----:B------:R-:W3:Y:S01]  /*104e0*/  @P0 LDG.E R6, desc[UR54][R4.64] ;  /* 0x0000003604060981 */ /* 0x000ee2000c1e1900 */
[----:B------:R-:W-:Y:S01]  /*104f0*/  UISETP.NE.U32.AND UP1, UPT, UR8, URZ, UPT ;  /* 0x0000003f0800728c */ /* 0x000fe2000bf25070 */
[----:B-1----:R-:W-:Y:S01]  /*10500*/  ISETP.NE.AND P1, PT, R49, 0x1, PT ;  /* 0x000000013100780c */ /* 0x002fe20003f25270 */
[----:B------:R-:W-:Y:S01]  /*10510*/  ULDC UR10, c[0x0][0xa88] ;  /* 0x0002a200000a7ab9 */ /* 0x000fe20000000800 */
[----:B------:R-:W-:Y:S01]  /*10520*/  UMOV UR4, URZ ;  /* 0x0000003f00047c82 */ /* 0x000fe20008000000 */
[----:B------:R-:W-:-:S06]  /*10530*/  UISETP.NE.AND.EX UP1, UPT, UR9, URZ, UPT, UP1 ;  /* 0x0000003f0900728c */ /* 0x000fcc000bf25310 */
[----:B------:R-:W-:-:S04]  /*10540*/  PLOP3.LUT P2, PT, PT, PT, UP1, 0x80, 0x0 ;  /* 0x000000000000781c */ /* 0x000fc80003f4f018 */
[----:B------:R-:W0:Y:S01]  /*10550*/  @P1 LDC R7, c[0x0][0xbec] ;  /* 0x0002fb00ff071b82 */ /* 0x000e220000000800 */
[----:B------:R-:W-:Y:S02]  /*10560*/  @UP1 ULDC.64 UR8, c[0x0][0xc08] ;  /* 0x0003020000081ab9 */ /* 0x000fe40000000a00 */
[----:B------:R-:W-:-:S05]  /*10570*/  @UP1 UIMAD.WIDE UR8, UR36, 0x4, UR8 ;  /* 0x00000004240818a5 */ /* 0x000fca000f8e0208 */
[----:B------:R-:W1:Y:S01]  /*10580*/  @P1 LDC R8, c[0x0][0xbf0] ;  /* 0x0002fc00ff081b82 */ /* 0x000e620000000800 */
[----:B------:R-:W-:Y:S02]  /*10590*/  IMAD.U32 R10, RZ, RZ, UR8 ;  /* 0x00000008ff0a7e24 */ /* 0x000fe4000f8e00ff */
[----:B------:R-:W-:Y:S01]  /*105a0*/  IMAD.U32 R11, RZ, RZ, UR9 ;  /* 0x00000009ff0b7e24 */ /* 0x000fe2000f8e00ff */
[----:B---3--:R-:W-:Y:S01]  /*105b0*/  @P0 R2UR UR4, R6 ;  /* 0x00000000060402ca */ /* 0x008fe200000e0000 */
[----:B------:R-:W-:-:S06]  /*105c0*/  IMAD.U32 R6, RZ, RZ, UR10 ;  /* 0x0000000aff067e24 */ /* 0x000fcc000f8e00ff */
[----:B------:R2:W5:Y:S01]  /*105d0*/  @P2 LDG.E R6, desc[UR54][R10.64] ;  /* 0x000000360a062981 */ /* 0x000562000c1e1900 */
[----:B01----:R-:W-:Y:S07]  /*105e0*/  @P2 BRA `(.L_x_1412) ;  /* 0x0000000000102947 */ /* 0x003fee0003800000 */
[----:B------:R-:W-:Y:S05]  /*105f0*/  @!P0 BRA `(.L_x_1412) ;  /* 0x00000000000c8947 */ /* 0x000fea0003800000 */
[----:B------:R-:W3:Y:S04]  /*10600*/  LDG.E R9, desc[UR54][R4.64] ;  /* 0x0000003604097981 */ /* 0x000ee8000c1e1900 */
[----:B-----5:R-:W3:Y:S02]  /*10610*/  LDG.E R6, desc[UR54][R4.64+0x4] ;  /* 0x0000043604067981 */ /* 0x020ee4000c1e1900 */
[----:B---3--:R-:W-:-:S07]  /*10620*/  IMAD.IADD R6, R6, 0x1, -R9 ;  /* 0x0000000106067824 */ /* 0x008fce00078e0a09 */
.L_x_1412:
[----:B------:R-:W-:Y:S01]  /*10630*/  USHF.R.S32.HI UR9, URZ, 0x1f, UR4 ;  /* 0x0000001f3f097899 */ /* 0x000fe20008011404 */
[----:B--2---:R-:W-:Y:S01]  /*10640*/  VIADD R10, R17, UR37 ;  /* 0x00000025110a7c36 */ /* 0x004fe20008000000 */
[----:B------:R-:W-:Y:S01]  /*10650*/  USHF.R.S32.HI UR16, URZ, 0x1f, UR42 ;  /* 0x0000001f3f107899 */ /* 0x000fe2000801142a */
[----:B------:R-:W-:Y:S01]  /*10660*/  VIADD R24, R187, UR37 ;  /* 0x00000025bb187c36 */ /* 0x000fe20008000000 */
[----:B------:R-:W-:Y:S01]  /*10670*/  ULDC.64 UR14, c[0x0][0xb90] ;  /* 0x0002e400000e7ab9 */ /* 0x000fe20000000a00 */
[----:B------:R-:W-:Y:S01]  /*10680*/  UMOV UR8, UR4 ;  /* 0x0000000400087c82 */ /* 0x000fe20008000000 */
[----:B------:R-:W-:Y:S01]  /*10690*/  UIMAD UR12, UR16, UR14, URZ ;  /* 0x0000000e100c72a4 */ /* 0x000fe2000f8e023f */
[----:B------:R-:W-:Y:S01]  /*106a0*/  @P1 IMAD.HI.U32 R5, R10, R7, RZ ;  /* 0x000000070a051227 */ /* 0x000fe200078e00ff */
[----:B------:R-:W-:Y:S01]  /*106b0*/  UIMAD.WIDE.U32 UR10, UR42, UR14, UR8 ;  /* 0x0000000e2a0a72a5 */ /* 0x000fe2000f8e0008 */
[----:B------:R-:W0:Y:S01]  /*106c0*/  @P1 LDC R53, c[0x0][0xbec] ;  /* 0x0002fb00ff351b82 */ /* 0x000e220000000800 */
[----:B------:R-:W-:Y:S01]  /*106d0*/  USHF.R.S32.HI UR8, URZ, 0x1f, UR36 ;  /* 0x0000001f3f087899 */ /* 0x000fe20008011424 */
[----:B------:R-:W-:Y:S01]  /*106e0*/  IMAD.MOV.U32 R4, RZ, RZ, R10 ;  /* 0x000000ffff047224 */ /* 0x000fe200078e000a */
[----:B------:R-:W-:Y:S01]  /*106f0*/  UIMAD UR12, UR42, UR15, UR12 ;  /* 0x0000000f2a0c72a4 */ /* 0x000fe2000f8e020c */
[----:B------:R-:W-:Y:S01]  /*10700*/  @P1 SHF.R.U32.HI R4, RZ, R8, R5 ;  /* 0x00000008ff041219 */ /* 0x000fe20000011605 */
[----:B------:R-:W-:Y:S01]  /*10710*/  USEL UR18, UR8, URZ, !UP0 ;  /* 0x0000003f08127287 */ /* 0x000fe2000c000000 */
[----:B------:R-:W-:Y:S01]  /*10720*/  IMAD R5, R184, 0x40, R18 ;  /* 0x00000040b8057824 */ /* 0x000fe200078e0212 */
[----:B------:R-:W-:Y:S01]  /*10730*/  ULDC.64 UR14, c[0x0][0xb98] ;  /* 0x0002e600000e7ab9 */ /* 0x000fe20000000a00 */
[----:B------:R-:W-:Y:S01]  /*10740*/  USEL UR17, UR36, URZ, !UP0 ;  /* 0x0000003f24117287 */ /* 0x000fe2000c000000 */
[----:B------:R-:W-:Y:S01]  /*10750*/  IMAD.MOV R8, RZ, RZ, -R4 ;  /* 0x000000ffff087224 */ /* 0x000fe200078e0a04 */
[----:B------:R-:W-:Y:S01]  /*10760*/  UIMAD UR8, UR18, UR14, URZ ;  /* 0x0000000e120872a4 */ /* 0x000fe2000f8e023f */
[----:B------:R-:W-:Y:S01]  /*10770*/  IMAD.WIDE R20, R5, 0x2, R20 ;  /* 0x0000000205147825 */ /* 0x000fe200078e0214 */
[----:B------:R-:W-:Y:S01]  /*10780*/  UIADD3 UR11, UR11, UR12, URZ ;  /* 0x0000000c0b0b7290 */ /* 0x000fe2000fffe03f */
[----:B------:R-:W-:Y:S01]  /*10790*/  SHF.R.S32.HI R5, RZ, 0x1f, R4 ;  /* 0x0000001fff057819 */ /* 0x000fe20000011404 */
[----:B------:R-:W-:Y:S01]  /*107a0*/  UIMAD UR8, UR17, UR15, UR8 ;  /* 0x0000000f110872a4 */ /* 0x000fe2000f8e0208 */
[----:B------:R-:W-:Y:S01]  /*107b0*/  IMAD R7, R49, R8, R10 ;  /* 0x0000000831077224 */ /* 0x000fe200078e020a */
[----:B------:R-:W-:Y:S01]  /*107c0*/  UIMAD.WIDE.U32 UR10, UR17, UR14, UR10 ;  /* 0x0000000e110a72a5 */ /* 0x000fe2000f8e000a */
[----:B------:R-:W-:Y:S01]  /*107d0*/  IADD3 R11, P3, R20, 0x2000, RZ ;  /* 0x00002000140b7810 */ /* 0x000fe20007f7e0ff */
[----:B-----5:R-:W-:Y:S01]  /*107e0*/  IMAD R51, R6, R49, RZ ;  /* 0x0000003106337224 */ /* 0x020fe200078e02ff */
[----:B------:R-:W-:Y:S01]  /*107f0*/  IADD3 R13, P0, R20, 0x1000, RZ ;  /* 0x00001000140d7810 */ /* 0x000fe20007f1e0ff */
[----:B------:R-:W-:Y:S01]  /*10800*/  IMAD.U32 R10, RZ, RZ, UR8 ;  /* 0x00000008ff0a7e24 */ /* 0x000fe2000f8e00ff */
[----:B------:R-:W-:Y:S01]  /*10810*/  SHF.R.S32.HI R8, RZ, 0x1f, R7 ;  /* 0x0000001fff087819 */ /* 0x000fe20000011407 */
[----:B------:R-:W-:Y:S01]  /*10820*/  ULDC.64 UR12, c[0x0][0xaa0] ;  /* 0x0002a800000c7ab9 */ /* 0x000fe20000000a00 */
[----:B------:R-:W-:-:S02]  /*10830*/  IADD3 R4, P2, R4, UR10, RZ ;  /* 0x0000000a04047c10 */ /* 0x000fc4000ff5e0ff */
[----:B------:R-:W-:Y:S02]  /*10840*/  LOP3.LUT R9, R11, 0x380, RZ, 0xc0, !PT ;  /* 0x000003800b097812 */ /* 0x000fe400078ec0ff */
[----:B------:R-:W-:Y:S01]  /*10850*/  IADD3.X R5, R5, UR11, R10, P2, !PT ;  /* 0x0000000b05057c10 */ /* 0x000fe200097fe40a */
[----:B------:R-:W-:Y:S01]  /*10860*/  ULDC.64 UR10, c[0x0][0xb88] ;  /* 0x0002e200000a7ab9 */ /* 0x000fe20000000a00 */
[----:B------:R-:W-:Y:S01]  /*10870*/  LOP3.LUT R12, R13, 0x380, RZ, 0xc0, !PT ;  /* 0x000003800d0c7812 */ /* 0x000fe200078ec0ff */
[----:B------:R-:W-:Y:S01]  /*10880*/  IMAD R10, R8, UR10, RZ ;  /* 0x0000000a080a7c24 */ /* 0x000fe2000f8e02ff */
[----:B------:R-:W-:Y:S01]  /*10890*/  SHF.R.U64 R8, R9, 0x3, RZ ;  /* 0x0000000309087819 */ /* 0x000fe200000012ff */
[C---:B------:R-:W-:Y:S01]  /*108a0*/  IMAD.WIDE.U32 R4, R7.reuse, UR10, R4 ;  /* 0x0000000a07047c25 */ /* 0x040fe2000f8e0004 */
[----:B------:R-:W-:Y:S02]  /*108b0*/  SHF.R.U64 R12, R12, 0x3, RZ ;  /* 0x000000030c0c7819 */ /* 0x000fe400000012ff */
[C---:B------:R-:W-:Y:S01]  /*108c0*/  IADD3 R41, P6, R20.reuse, 0x4000, RZ ;  /* 0x0000400014297810 */ /* 0x040fe20007fde0ff */
[----:B------:R-:W-:Y:S01]  /*108d0*/  IMAD R9, R7, UR11, R10 ;  /* 0x0000000b07097c24 */ /* 0x000fe2000f8e020a */
[----:B------:R-:W-:Y:S01]  /*108e0*/  ULDC.64 UR10, c[0x0][0xb50] ;  /* 0x0002d400000a7ab9 */ /* 0x000fe20000000a00 */
[----:B------:R-:W-:-:S02]  /*108f0*/  IADD3 R7, P2, R20, 0x3000, RZ ;  /* 0x0000300014077810 */ /* 0x000fc40007f5e0ff */
[----:B------:R-:W-:Y:S01]  /*10900*/  IMAD.IADD R9, R5, 0x1, R9 ;  /* 0x0000000105097824 */ /* 0x000fe200078e0209 */
[C---:B------:R-:W-:Y:S02]  /*10910*/  LEA R10, P4, R4.reuse, UR10, 0x2 ;  /* 0x0000000a040a7c11 */ /* 0x040fe4000f8810ff */
[----:B------:R-:W-:Y:S02]  /*10920*/  LOP3.LUT R5, R7, 0x380, RZ, 0xc0, !PT ;  /* 0x0000038007057812 */ /* 0x000fe400078ec0ff */
[----:B------:R-:W-:Y:S01]  /*10930*/  LEA.HI.X R14, R4, UR11, R9, 0x2, P4 ;  /* 0x0000000b040e7c11 */ /* 0x000fe2000a0f1409 */
[----:B------:R-:W-:Y:S01]  /*10940*/  SHFL.IDX PT, R44, R10, RZ, 0x1c1f ;  /* 0x001c1fff0a2c7589 */ /* 0x000fe200000e0000 */
[----:B------:R-:W-:Y:S01]  /*10950*/  SHF.R.U64 R4, R5, 0x3, RZ ;  /* 0x0000000305047819 */ /* 0x000fe200000012ff */
[--C-:B------:R-:W-:Y:S01]  /*10960*/  IMAD.X R5, RZ, RZ, R21.reuse, P2 ;  /* 0x000000ffff057224 */ /* 0x100fe200010e0615 */
[----:B------:R-:W-:Y:S01]  /*10970*/  LOP3.LUT R12, R12, R13, RZ, 0x3c, !PT ;  /* 0x0000000d0c0c7212 */ /* 0x000fe200078e3cff */
[----:B------:R-:W1:Y:S01]  /*10980*/  SHFL.IDX PT, R45, R14, RZ, 0x1c1f ;  /* 0x001c1fff0e2d7589 */ /* 0x000e6200000e0000 */
[----:B------:R-:W-:Y:S01]  /*10990*/  LOP3.LUT R4, R4, R7, RZ, 0x3c, !PT ;  /* 0x0000000704047212 */ /* 0x000fe200078e3cff */
[--C-:B------:R-:W-:Y:S01]  /*109a0*/  IMAD.X R13, RZ, RZ, R21.reuse, P0 ;  /* 0x000000ffff0d7224 */ /* 0x100fe200000e0615 */
[----:B------:R-:W-:Y:S01]  /*109b0*/  LOP3.LUT P0, RZ, R185, 0x3, RZ, 0xc0, !PT ;  /* 0x00000003b9ff7812 */ /* 0x000fe2000780c0ff */
[----:B------:R-:W-:Y:S01]  /*109c0*/  SHFL.IDX PT, R46, R10, 0x1, 0x1c1f ;  /* 0x003c1f000a2e7f89 */ /* 0x000fe200000e0000 */
[----:B------:R-:W-:Y:S01]  /*109d0*/  VIADD R7, R24, 0x8 ;  /* 0x0000000818077836 */ /* 0x000fe20000000000 */
[----:B------:R-:W-:Y:S01]  /*109e0*/  IADD3 R37, P5, R20, 0x5000, RZ ;  /* 0x0000500014257810 */ /* 0x000fe20007fbe0ff */
[----:B------:R-:W-:Y:S01]  /*109f0*/  IMAD.X R9, RZ, RZ, R21, P3 ;  /* 0x000000ffff097224 */ /* 0x000fe200018e0615 */
[----:B------:R-:W2:Y:S01]  /*10a00*/  SHFL.IDX PT, R47, R14, 0x1, 0x1c1f ;  /* 0x003c1f000e2f7f89 */ /* 0x000ea200000e0000 */
[----:B------:R-:W-:-:S02]  /*10a10*/  ISETP.GE.OR P2, PT, R24, R51, P0 ;  /* 0x000000331800720c */ /* 0x000fc40000746670 */
[----:B------:R-:W-:Y:S02]  /*10a20*/  ISETP.GE.OR P0, PT, R7, R51, P0 ;  /* 0x000000330700720c */ /* 0x000fe40000706670 */
[C---:B------:R-:W-:Y:S02]  /*10a30*/  IADD3 R33, P4, R20.reuse, 0x6000, RZ ;  /* 0x0000600014217810 */ /* 0x040fe40007f9e0ff */
[----:B------:R-:W-:Y:S02]  /*10a40*/  LOP3.LUT R15, R20, 0x380, RZ, 0xc0, !PT ;  /* 0x00000380140f7812 */ /* 0x000fe400078ec0ff */
[----:B------:R-:W-:Y:S02]  /*10a50*/  LOP3.LUT R40, R41, 0x380, RZ, 0xc0, !PT ;  /* 0x0000038029287812 */ /* 0x000fe400078ec0ff */
[----:B------:R-:W-:Y:S02]  /*10a60*/  LOP3.LUT R36, R37, 0x380, RZ, 0xc0, !PT ;  /* 0x0000038025247812 */ /* 0x000fe400078ec0ff */
[----:B------:R-:W-:-:S02]  /*10a70*/  LOP3.LUT R32, R33, 0x380, RZ, 0xc0, !PT ;  /* 0x0000038021207812 */ /* 0x000fc400078ec0ff */
[----:B------:R-:W-:Y:S01]  /*10a80*/  SHF.R.U64 R15, R15, 0x3, RZ ;  /* 0x000000030f0f7819 */ /* 0x000fe200000012ff */
[----:B-1----:R-:W-:Y:S01]  /*10a90*/  @!P2 ST.E desc[UR54][R44.64], R2 ;  /* 0x000000022c00a985 */ /* 0x002fe2000c101936 */
[----:B------:R-:W-:Y:S02]  /*10aa0*/  LOP3.LUT R8, R8, R11, RZ, 0x3c, !PT ;  /* 0x0000000b08087212 */ /* 0x000fe400078e3cff */
[----:B------:R-:W-:Y:S02]  /*10ab0*/  IADD3 R11, P3, R20, 0x7000, RZ ;  /* 0x00007000140b7810 */ /* 0x000fe40007f7e0ff */
[----:B------:R-:W-:Y:S02]  /*10ac0*/  SHF.R.U64 R40, R40, 0x3, RZ ;  /* 0x0000000328287819 */ /* 0x000fe400000012ff */
[----:B------:R-:W-:Y:S01]  /*10ad0*/  SHF.R.U64 R36, R36, 0x3, RZ ;  /* 0x0000000324247819 */ /* 0x000fe200000012ff */
[----:B--2---:R1:W-:Y:S01]  /*10ae0*/  @!P0 ST.E desc[UR54][R46.64], R0 ;  /* 0x000000002e008985 */ /* 0x0043e2000c101936 */
[----:B------:R-:W-:Y:S01]  /*10af0*/  SHF.R.U64 R32, R32, 0x3, RZ ;  /* 0x0000000320207819 */ /* 0x000fe200000012ff */
[----:B------:R-:W-:Y:S01]  /*10b00*/  IMAD.X R29, RZ, RZ, R21, P3 ;  /* 0x000000ffff1d7224 */ /* 0x000fe200018e0615 */
[----:B------:R-:W-:-:S02]  /*10b10*/  LOP3.LUT R20, R15, R20, RZ, 0x3c, !PT ;  /* 0x000000140f147212 */ /* 0x000fc400078e3cff */
[----:B------:R-:W-:Y:S01]  /*10b20*/  LOP3.LUT R40, R40, R41, RZ, 0x3c, !PT ;  /* 0x0000002928287212 */ /* 0x000fe200078e3cff */
[--C-:B------:R-:W-:Y:S01]  /*10b30*/  IMAD.X R41, RZ, RZ, R21.reuse, P6 ;  /* 0x000000ffff297224 */ /* 0x100fe200030e0615 */
[----:B------:R-:W-:Y:S01]  /*10b40*/  LOP3.LUT R36, R36, R37, RZ, 0x3c, !PT ;  /* 0x0000002524247212 */ /* 0x000fe200078e3cff */
[--C-:B------:R-:W-:Y:S01]  /*10b50*/  IMAD.X R37, RZ, RZ, R21.reuse, P5 ;  /* 0x000000ffff257224 */ /* 0x100fe200028e0615 */
[----:B------:R-:W-:Y:S01]  /*10b60*/  LOP3.LUT R32, R32, R33, RZ, 0x3c, !PT ;  /* 0x0000002120207212 */ /* 0x000fe200078e3cff */
[----:B------:R-:W-:Y:S01]  /*10b70*/  IMAD.X R33, RZ, RZ, R21, P4 ;  /* 0x000000ffff217224 */ /* 0x000fe200020e0615 */
[----:B------:R2:W5:Y:S01]  /*10b80*/  LD.E.128 R24, desc[UR54][R20.64] ;  /* 0x0000003614187980 */ /* 0x000562000c101d00 */
[----:B------:R-:W-:Y:S01]  /*10b90*/  UIMAD UR10, UR9, UR12, URZ ;  /* 0x0000000c090a72a4 */ /* 0x000fe2000f8e023f */
[----:B-1----:R-:W-:Y:S01]  /*10ba0*/  IMAD R0, R22, 0x20, R184 ;  /* 0x0000002016007824 */ /* 0x002fe200078e02b8 */
[----:B------:R-:W-:Y:S01]  /*10bb0*/  LOP3.LUT R6, R11, 0x380, RZ, 0xc0, !PT ;  /* 0x000003800b067812 */ /* 0x000fe200078ec0ff */
[----:B------:R-:W5:Y:S04]  /*10bc0*/  LD.E.128 R12, desc[UR54][R12.64] ;  /* 0x000000360c0c7980 */ /* 0x000f68000c101d00 */
[----:B------:R-:W5:Y:S01]  /*10bd0*/  LD.E.128 R40, desc[UR54][R40.64] ;  /* 0x0000003628287980 */ /* 0x000f62000c101d00 */
[----:B--2---:R-:W1:Y:S01]  /*10be0*/  @P1 LDC R21, c[0x0][0xbf0] ;  /* 0x0002fc00ff151b82 */ /* 0x004e620000000800 */
[----:B------:R-:W-:-:S02]  /*10bf0*/  UIMAD.WIDE.U32 UR8, UR4, UR12, URZ ;  /* 0x0000000c040872a5 */ /* 0x000fc4000f8e003f */
[----:B------:R-:W5:Y:S01]  /*10c00*/  LD.E.128 R36, desc[UR54][R36.64] ;  /* 0x0000003624247980 */ /* 0x000f62000c101d00 */
[----:B------:R-:W-:Y:S01]  /*10c10*/  UIMAD UR10, UR4, UR13, UR10 ;  /* 0x0000000d040a72a4 */ /* 0x000fe2000f8e020a */
[----:B------:R-:W-:Y:S01]  /*10c20*/  VIADD R44, R0, UR37 ;  /* 0x00000025002c7c36 */ /* 0x000fe20008000000 */
[----:B------:R-:W-:Y:S01]  /*10c30*/  SHF.R.U64 R6, R6, 0x3, RZ ;  /* 0x0000000306067819 */ /* 0x000fe200000012ff */
[----:B------:R-:W-:Y:S01]  /*10c40*/  ULDC.64 UR12, c[0x0][0xae8] ;  /* 0x0002ba00000c7ab9 */ /* 0x000fe20000000a00 */
[----:B------:R-:W-:Y:S01]  /*10c50*/  UIADD3 UR9, UR9, UR10, URZ ;  /* 0x0000000a09097290 */ /* 0x000fe2000fffe03f */
[----:B------:R-:W5:Y:S01]  /*10c60*/  LD.E.128 R32, desc[UR54][R32.64] ;  /* 0x0000003620207980 */ /* 0x000f62000c101d00 */
[----:B------:R-:W-:Y:S01]  /*10c70*/  UIMAD UR4, UR16, UR12, URZ ;  /* 0x0000000c100472a4 */ /* 0x000fe2000f8e023f */
[----:B0-----:R-:W-:Y:S01]  /*10c80*/  @P1 IMAD.HI.U32 R0, R44, R53, RZ ;  /* 0x000000352c001227 */ /* 0x001fe200078e00ff */
[----:B------:R-:W-:Y:S01]  /*10c90*/  UIMAD.WIDE.U32 UR8, UR42, UR12, UR8 ;  /* 0x0000000c2a0872a5 */ /* 0x000fe2000f8e0008 */
[----:B------:R-:W-:Y:S01]  /*10ca0*/  LOP3.LUT R28, R6, R11, RZ, 0x3c, !PT ;  /* 0x0000000b061c7212 */ /* 0x000fe200078e3cff */
[----:B------:R-:W-:Y:S01]  /*10cb0*/  UIMAD UR4, UR42, UR13, UR4 ;  /* 0x0000000d2a0472a4 */ /* 0x000fe2000f8e0204 */
[----:B------:R-:W-:Y:S01]  /*10cc0*/  IMAD.MOV.U32 R45, RZ, RZ, R44 ;  /* 0x000000ffff2d7224 */ /* 0x000fe200078e002c */
[----:B------:R-:W-:Y:S01]  /*10cd0*/  ULDC.64 UR10, c[0x0][0xaf0] ;  /* 0x0002bc00000a7ab9 */ /* 0x000fe20000000a00 */
[----:B------:R-:W5:Y:S01]  /*10ce0*/  LD.E.128 R8, desc[UR54][R8.64] ;  /* 0x0000003608087980 */ /* 0x000f62000c101d00 */
[----:B------:R-:W-:-:S02]  /*10cf0*/  UIADD3 UR9, UR9, UR4, URZ ;  /* 0x0000000409097290 */ /* 0x000fc4000fffe03f */
[----:B------:R-:W-:Y:S01]  /*10d00*/  UIMAD UR4, UR18, UR10, URZ ;  /* 0x0000000a120472a4 */ /* 0x000fe2000f8e023f */
[----:B------:R-:W5:Y:S01]  /*10d10*/  LD.E.128 R4, desc[UR54][R4.64] ;  /* 0x0000003604047980 */ /* 0x000f62000c101d00 */
[----:B------:R-:W-:Y:S02]  /*10d20*/  UIMAD.WIDE.U32 UR8, UR17, UR10, UR8 ;  /* 0x0000000a110872a5 */ /* 0x000fe4000f8e0008 */
[----:B------:R-:W-:Y:S01]  /*10d30*/  UIMAD UR4, UR17, UR11, UR4 ;  /* 0x0000000b110472a4 */ /* 0x000fe2000f8e0204 */
[----:B-1----:R-:W-:Y:S01]  /*10d40*/  @P1 SHF.R.U32.HI R45, RZ, R21, R0 ;  /* 0x00000015ff2d1219 */ /* 0x002fe20000011600 */
[----:B------:R-:W5:Y:S01]  /*10d50*/  LD.E.128 R28, desc[UR54][R28.64] ;  /* 0x000000361c1c7980 */ /* 0x000f62000c101d00 */
[----:B------:R-:W-:Y:S01]  /*10d60*/  ULDC.64 UR10, c[0x0][0xae0] ;  /* 0x0002b800000a7ab9 */ /* 0x000fe20000000a00 */
[----:B------:R-:W-:Y:S01]  /*10d70*/  UIADD3 UR4, UR9, UR4, URZ ;  /* 0x0000000409047290 */ /* 0x000fe2000fffe03f */
[--C-:B------:R-:W-:Y:S01]  /*10d80*/  SHF.R.S32.HI R0, RZ, 0x1f, R45.reuse ;  /* 0x0000001fff007819 */ /* 0x100fe2000001142d */
[----:B------:R-:W-:Y:S01]  /*10d90*/  IMAD.MOV R2, RZ, RZ, -R45 ;  /* 0x000000ffff027224 */ /* 0x000fe200078e0a2d */
[----:B------:R-:W-:Y:S01]  /*10da0*/  @!PT LDS RZ, [RZ] ;  /* 0x00000000fffff984 */ /* 0x000fe20000000800 */
[----:B------:R-:W-:Y:S01]  /*10db0*/  @!PT LDS RZ, [RZ] ;  /* 0x00000000fffff984 */ /* 0x000fe20000000800 */
[----:B------:R-:W-:Y:S01]  /*10dc0*/  @!PT LDS RZ, [RZ] ;  /* 0x00000000fffff984 */ /* 0x000fe20000000800 */
[----:B------:R-:W-:Y:S01]  /*10dd0*/  @!PT LDS RZ, [RZ] ;  /* 0x00000000fffff984 */ /* 0x000fe20000000800 */
[----:B------:R0:W-:Y:S06]  /*10de0*/  MEMBAR.ALL.CTA ;  /* 0x0000000000007992 */ /* 0x0001ec0000008000 */
[----:B0-----:R-:W0:Y:S01]  /*10df0*/  FENCE.VIEW.ASYNC.S ;  /* 0x00000000000073c6 */ /* 0x001e220000000000 */
[----:B------:R-:W-:-:S02]  /*10e00*/  IMAD.U32 R21, RZ, RZ, UR9 ;  /* 0x00000009ff157e24 */ /* 0x000fc4000f8e00ff */
[----:B------:R-:W-:Y:S02]  /*10e10*/  IMAD R0, R0, UR10, RZ ;  /* 0x0000000a00007c24 */ /* 0x000fe4000f8e02ff */
[----:B------:R-:W-:Y:S02]  /*10e20*/  IMAD R47, R49, R2, R44 ;  /* 0x00000002312f7224 */ /* 0x000fe400078e022c */
[----:B------:R-:W-:Y:S01]  /*10e30*/  IMAD.U32 R20, RZ, RZ, UR8 ;  /* 0x00000008ff147e24 */ /* 0x000fe2000f8e00ff */
[----:B------:R-:W-:Y:S01]  /*10e40*/  ULDC.64 UR8, c[0x0][0xad8] ;  /* 0x0002b60000087ab9 */ /* 0x000fe20000000a00 */
[----:B------:R-:W-:Y:S02]  /*10e50*/  IMAD.U32 R21, RZ, RZ, UR4 ;  /* 0x00000004ff157e24 */ /* 0x000fe4000f8e00ff */
[C---:B------:R-:W-:Y:S01]  /*10e60*/  IMAD R49, R45.reuse, UR11, R0 ;  /* 0x0000000b2d317c24 */ /* 0x040fe2000f8e0200 */
        /* <DEDUP_REMOVED lines=17> */
[----:B0-----:R0:W1:Y:S01]  /*10f80*/  SHFL.IDX PT, R20, R44, RZ, 0x181f ;  /* 0x00181fff2c147589 */ /* 0x00106200000e0000 */
        /* <DEDUP_REMOVED lines=10> */
[-C--:B0-2---:R-:W-:Y:S02]  /*11030*/  @!P2 LEA.HI.X R3, R18, R0.reuse, R190, 0x1, P4 ;  /* 0x000000001203a211 */ /* 0x085fe400020f0cbe */
[----:B------:R-:W-:-:S03]  /*11040*/  @!P3 LEA.HI.X R21, R19, R0, R189, 0x1, P5 ;  /* 0x000000001315b211 */ /* 0x000fc600028f0cbd */
[----:B-----5:R3:W-:Y:S04]  /*11050*/  @!P2 ST.E.128 desc[UR54][R2.64], R24 ;  /* 0x000000180200a985 */ /* 0x0207e8000c101d36 */
[----:B------:R3:W-:Y:S02]  /*11060*/  @!P3 ST.E.128 desc[UR54][R20.64], R40 ;  /* 0x000000281400b985 */ /* 0x0007e4000c101d36 */
.L_x_1414:
[----:B------:R-:W-:Y:S05]  /*11070*/  BSYNC B1 ;  /* 0x0000000000017941 */ /* 0x000fea0003800000 */
.L_x_1413:
        /* <DEDUP_REMOVED lines=9> */
[-C--:B0---4-:R-:W-:Y:S02]  /*11110*/  @!P3 LEA.HI.X R3, R18, R0.reuse, R190, 0x1, P0 ;  /* 0x000000001203b211 */ /* 0x091fe400000f0cbe */
[----:B------:R-:W-:-:S03]  /*11120*/  @!P4 LEA.HI.X R21, R19, R0, R189, 0x1, P2 ;  /* 0x000000001315c211 */ /* 0x000fc600010f0cbd */
[----:B-----5:R3:W-:Y:S04]  /*11130*/  @!P3 ST.E.128 desc[UR54][R2.64], R12 ;  /* 0x0000000c0200b985 */ /* 0x0207e8000c101d36 */
[----:B------:R3:W-:Y:S02]  /*11140*/  @!P4 ST.E.128 desc[UR54][R20.64], R36 ;  /* 0x000000241400c985 */ /* 0x0007e4000c101d36 */
.L_x_1416:
[----:B------:R-:W-:Y:S05]  /*11150*/  BSYNC B1 ;  /* 0x0000000000017941 */ /* 0x000fea0003800000 */
.L_x_1415:
[----:B----4-:R4:W0:Y:S01]  /*11160*/  SHFL.IDX PT, R0, R45, 0x2, 0x181f ;  /* 0x00581f002d007f89 */ /* 0x01082200000e0000 */
[----:B------:R-:W-:Y:S03]  /*11170*/  BSSY B1, `(.L_x_1417) ;  /* 0x000000c000017945 */ /* 0x000fe60003800000 */
[----:B---3-5:R4:W3:Y:S01]  /*11180*/  SHFL.IDX PT, R12, R44, 0x2, 0x181f ;  /* 0x00581f002c0c7f89 */ /* 0x0288e200000e0000 */
[----:B------:R-:W-:Y:S05]  /*11190*/  @P1 BRA `(.L_x_1418) ;  /* 0x0000000000241947 */ /* 0x000fea0003800000 */
[----:B------:R-:W-:Y:S02]  /*111a0*/  ULDC UR4, c[0x0][0xac8] ;  /* 0x0002b20000047ab9 */ /* 0x000fe40000000800 */
[----:B------:R-:W-:Y:S02]  /*111b0*/  ISETP.GE.AND P2, PT, R18, UR4, PT ;  /* 0x0000000412007c0c */ /* 0x000fe4000bf46270 */
[----:B------:R-:W-:-:S11]  /*111c0*/  ISETP.GE.AND P3, PT, R19, UR4, PT ;  /* 0x0000000413007c0c */ /* 0x000fd6000bf66270 */
[CC--:B---3--:R-:W-:Y:S02]  /*111d0*/  @!P2 LEA R2, P0, R18.reuse, R12.reuse, 0x1 ;  /* 0x0000000c1202a211 */ /* 0x0c8fe400078008ff */
[C---:B------:R-:W-:Y:S02]  /*111e0*/  @!P3 LEA R12, P1, R19.reuse, R12, 0x1 ;  /* 0x0000000c130cb211 */ /* 0x040fe400078208ff */
[-C--:B0-----:R-:W-:Y:S02]  /*111f0*/  @!P2 LEA.HI.X R3, R18, R0.reuse, R190, 0x1, P0 ;  /* 0x000000001203a211 */ /* 0x081fe400000f0cbe */
[----:B------:R-:W-:-:S03]  /*11200*/  @!P3 LEA.HI.X R13, R19, R0, R189, 0x1, P1 ;  /* 0x00000000130db211 */ /* 0x000fc600008f0cbd */
[----:B------:R0:W-:Y:S04]  /*11210*/  @!P2 ST.E.128 desc[UR54][R2.64], R8 ;  /* 0x000000080200a985 */ /* 0x0001e8000c101d36 */
[----:B------:R0:W-:Y:S02]  /*11220*/  @!P3 ST.E.128 desc[UR54][R12.64], R32 ;  /* 0x000000200c00b985 */ /* 0x0001e4000c101d36 */
.L_x_1418:
[----:B------:R-:W-:Y:S05]  /*11230*/  BSYNC B1 ;  /* 0x0000000000017941 */ /* 0x000fea0003800000 */
.L_x_1417:
[----:B0-----:R-:W-:Y:S01]  /*11240*/  VIADD R0, R46, 0x60 ;  /* 0x000000602e007836 */ /* 0x001fe20000000000 */
[----:B--2-4-:R-:W4:Y:S04]  /*11250*/  SHFL.IDX PT, R45, R45, 0x3, 0x181f ;  /* 0x00781f002d2d7f89 */ /* 0x014f2800000e0000 */
[----:B------:R-:W-:Y:S01]  /*11260*/  ISETP.GE.AND P0, PT, R0, R51, PT ;  /* 0x000000330000720c */ /* 0x000fe20003f06270 */
[----:B------:R-:W0:-:S12]  /*11270*/  SHFL.IDX PT, R44, R44, 0x3, 0x181f ;  /* 0x00781f002c2c7f89 */ /* 0x000e1800000e0000 */
[----:B------:R-:W-:Y:S05]  /*11280*/  @P0 BRA `(.L_x_1419) ;  /* 0x0000000c000c0947 */ /* 0x000fea0003800000 */
[----:B------:R-:W-:Y:S02]  /*11290*/  ULDC UR4, c[0x0][0xac8] ;  /* 0x0002b20000047ab9 */ /* 0x000fe40000000800 */
[----:B------:R-:W-:-:S13]  /*112a0*/  ISETP.GE.AND P1, PT, R18, UR4, PT ;  /* 0x0000000412007c0c */ /* 0x000fda000bf26270 */
[----:B0-----:R-:W-:-:S04]  /*112b0*/  @!P1 LEA R2, P0, R18, R44, 0x1 ;  /* 0x0000002c12029211 */ /* 0x001fc800078008ff */
[----:B----4-:R-:W-:Y:S02]  /*112c0*/  @!P1 LEA.HI.X R3, R18, R45, R190, 0x1, P0 ;  /* 0x0000002d12039211 */ /* 0x010fe400000f0cbe */
[----:B------:R-:W-:-:S03]  /*112d0*/  ISETP.GE.AND P0, PT, R19, UR4, PT ;  /* 0x0000000413007c0c */ /* 0x000fc6000bf06270 */
[----:B------:R0:W-:Y:S10]  /*112e0*/  @!P1 ST.E.128 desc[UR54][R2.64], R4 ;  /* 0x0000000402009985 */ /* 0x0001f4000c101d36 */
[----:B------:R-:W-:Y:S05]  /*112f0*/  @P0 BRA `(.L_x_1419) ;  /* 0x0000000800f00947 */ /* 0x000fea0003800000 */
[----:B0-----:R-:W-:-:S04]  /*11300*/  LEA R2, P0, R19, R44, 0x1 ;  /* 0x0000002c13027211 */ /* 0x001fc800078008ff */
[----:B------:R-:W-:-:S05]  /*11310*/  LEA.HI.X R3, R19, R45, R189, 0x1, P0 ;  /* 0x0000002d13037211 */ /* 0x000fca00000f0cbd */
[----:B------:R0:W-:Y:S01]  /*11320*/  ST.E.128 desc[UR54][R2.64], R28 ;  /* 0x0000001c02007985 */ /* 0x0001e2000c101d36 */
[----:B------:R-:W-:Y:S05]  /*11330*/  BRA `(.L_x_1419) ;  /* 0x0000000800e07947 */ /* 0x000fea0003800000 */
.L_x_1411:
        /* <DEDUP_REMOVED lines=8> */
[----:B------:R-:W-:Y:S02]  /*113c0*/  IMAD.U32 R2, RZ, RZ, UR8 ;  /* 0x00000008ff027e24 */ /* 0x000fe4000f8e00ff */
[----:B------:R-:W-:Y:S01]  /*113d0*/  IMAD.U32 R3, RZ, RZ, UR9 ;  /* 0x00000009ff037e24 */ /* 0x000fe2000f8e00ff */
[----:B------:R-:W-:Y:S02]  /*113e0*/  ULDC.64 UR8, c[0x0][0xc08] ;  /* 0x0003020000087ab9 */ /* 0x000fe40000000a00 */
[----:B------:R-:W-:Y:S01]  /*113f0*/  UISETP.NE.U32.AND UP1, UPT, UR8, URZ, UPT ;  /* 0x0000003f0800728c */ /* 0x000fe2000bf25070 */
[----:B------:R-:W-:Y:S02]  /*11400*/  IMAD.U32 R0, RZ, RZ, UR4 ;  /* 0x00000004ff007e24 */ /* 0x000fe4000f8e00ff */
[----:B------:R-:W2:Y:S01]  /*11410*/  @P2 LDG.E R6, desc[UR54][R2.64] ;  /* 0x0000003602062981 */ /* 0x000ea2000c1e1900 */
[----:B------:R-:W-:-:S06]  /*11420*/  UISETP.NE.AND.EX UP1, UPT, UR9, URZ, UPT, UP1 ;  /* 0x0000003f0900728c */ /* 0x000fcc000bf25310 */
        /* <DEDUP_REMOVED lines=11> */
[----:B--2---:R-:W-:Y:S01]  /*114e0*/  @P2 R2UR UR4, R6 ;  /* 0x00000000060422ca */ /* 0x004fe200000e0000 */
[----:B01----:R-:W-:-:S14]  /*114f0*/  @P3 BRA `(.L_x_1420) ;  /* 0x0000000000103947 */ /* 0x003fdc0003800000 */
[----:B------:R-:W-:Y:S05]  /*11500*/  @!P2 BRA `(.L_x_1420) ;  /* 0x00000000000ca947 */ /* 0x000fea0003800000 */
[----:B------:R-:W2:Y:S04]  /*11510*/  LDG.E R5, desc[UR54][R2.64] ;  /* 0x0000003602057981 */ /* 0x000ea8000c1e1900 */
[----:B-----5:R-:W2:Y:S02]  /*11520*/  LDG.E R0, desc[UR54][R2.64+0x4] ;  /* 0x0000043602007981 */ /* 0x020ea4000c1e1900 */
[----:B--2---:R-:W-:-:S07]  /*11530*/  IMAD.IADD R0, R0, 0x1, -R5 ;  /* 0x0000000100007824 */ /* 0x004fce00078e0a05 */
.L_x_1420:
[----:B------:R-:W-:Y:S01]  /*11540*/  USHF.R.S32.HI UR8, URZ, 0x1f, UR36 ;  /* 0x0000001f3f087899 */ /* 0x000fe20008011424 */
[----:B------:R-:W-:Y:S01]  /*11550*/  BSSY B1, `(.L_x_1421) ;  /* 0x000002e000017945 */ /* 0x000fe20003800000 */
[----:B------:R-:W-:Y:S02]  /*11560*/  USHF.R.S32.HI UR11, URZ, 0x1f, UR4 ;  /* 0x0000001f3f0b7899 */ /* 0x000fe40008011404 */
[----:B------:R-:W-:Y:S02]  /*11570*/  USEL UR13, UR36, URZ, !UP0 ;  /* 0x0000003f240d7287 */ /* 0x000fe4000c000000 */
[----:B------:R-:W-:Y:S01]  /*11580*/  USEL UR14, UR8, URZ, !UP0 ;  /* 0x0000003f080e7287 */ /* 0x000fe2000c000000 */
[----:B------:R-:W-:Y:S11]  /*11590*/  @P1 BRA `(.L_x_1422) ;  /* 0x0000000000a41947 */ /* 0x000ff60003800000 */
[----:B------:R-:W0:Y:S01]  /*115a0*/  S2R R3, SR_TID.X ;  /* 0x0000000000037919 */ /* 0x000e220000002100 */
[----:B------:R-:W1:Y:S01]  /*115b0*/  LDC R7, c[0x0][0xbe8] ;  /* 0x0002fa00ff077b82 */ /* 0x000e620000000800 */
[----:B------:R-:W-:Y:S02]  /*115c0*/  IMAD.U32 R4, RZ, RZ, UR37 ;  /* 0x00000025ff047e24 */ /* 0x000fe4000f8e00ff */
[----:B-1---5:R-:W-:-:S03]  /*115d0*/  IMAD R2, R0, R7, RZ ;  /* 0x0000000700027224 */ /* 0x022fc600078e02ff */
[----:B0-----:R-:W-:-:S04]  /*115e0*/  IADD3 R4, R4, -0x80, R3 ;  /* 0xffffff8004047810 */ /* 0x001fc80007ffe003 */
[----:B------:R-:W-:-:S13]  /*115f0*/  ISETP.GE.AND P1, PT, R4, R2, PT ;  /* 0x000000020400720c */ /* 0x000fda0003f26270 */
[----:B------:R-:W-:Y:S05]  /*11600*/  @P1 BRA `(.L_x_1422) ;  /* 0x0000000000881947 */ /* 0x000fea0003800000 */
[----:B------:R-:W-:Y:S01]  /*11610*/  ISETP.NE.AND P1, PT, R7, 0x1, PT ;  /* 0x000000010700780c */ /* 0x000fe20003f25270 */
[----:B------:R-:W-:Y:S01]  /*11620*/  ULDC.64 UR16, c[0x0][0xb90] ;  /* 0x0002e40000107ab9 */ /* 0x000fe20000000a00 */
[----:B------:R-:W-:Y:S01]  /*11630*/  UMOV UR8, UR4 ;  /* 0x0000000400087c82 */ /* 0x000fe20008000000 */
[----:B------:R-:W-:Y:S01]  /*11640*/  UIMAD UR10, UR12, UR16, URZ ;  /* 0x000000100c0a72a4 */ /* 0x000fe2000f8e023f */
[----:B------:R-:W-:Y:S01]  /*11650*/  IMAD.MOV.U32 R2, RZ, RZ, R4 ;  /* 0x000000ffff027224 */ /* 0x000fe200078e0004 */
[----:B------:R-:W-:Y:S02]  /*11660*/  UMOV UR9, UR11 ;  /* 0x0000000b00097c82 */ /* 0x000fe40008000000 */
[----:B------:R-:W-:Y:S02]  /*11670*/  UIMAD.WIDE.U32 UR8, UR42, UR16, UR8 ;  /* 0x000000102a0872a5 */ /* 0x000fe4000f8e0008 */
[----:B------:R-:W-:-:S03]  /*11680*/  UIMAD UR10, UR42, UR17, UR10 ;  /* 0x000000112a0a72a4 */ /* 0x000fc6000f8e020a */
[----:B------:R-:W-:Y:S01]  /*11690*/  ULDC.64 UR16, c[0x0][0xb98] ;  /* 0x0002e60000107ab9 */ /* 0x000fe20000000a00 */
[----:B------:R-:W0:Y:S01]  /*116a0*/  @P1 LDC R3, c[0x0][0xbec] ;  /* 0x0002fb00ff031b82 */ /* 0x000e220000000800 */
[----:B------:R-:W-:Y:S02]  /*116b0*/  UIADD3 UR9, UR9, UR10, URZ ;  /* 0x0000000a09097290 */ /* 0x000fe4000fffe03f */
[----:B------:R-:W-:Y:S02]  /*116c0*/  UIMAD UR10, UR14, UR16, URZ ;  /* 0x000000100e0a72a4 */ /* 0x000fe4000f8e023f */
[----:B------:R-:W-:Y:S02]  /*116d0*/  UIMAD.WIDE.U32 UR8, UR13, UR16, UR8 ;  /* 0x000000100d0872a5 */ /* 0x000fe4000f8e0008 */
[----:B------:R-:W-:Y:S01]  /*116e0*/  UIMAD UR10, UR13, UR17, UR10 ;  /* 0x000000110d0a72a4 */ /* 0x000fe2000f8e020a */
[----:B------:R-:W1:Y:S02]  /*116f0*/  @P1 LDC R6, c[0x0][0xbf0] ;  /* 0x0002fc00ff061b82 */ /* 0x000e640000000800 */
[----:B------:R-:W-:Y:S01]  /*11700*/  ULDC.64 UR16, c[0x0][0xb88] ;  /* 0x0002e20000107ab9 */ /* 0x000fe20000000a00 */
[----:B0-----:R-:W-:-:S05]  /*11710*/  @P1 IMAD.HI.U32 R3, R4, R3, RZ ;  /* 0x0000000304031227 */ /* 0x001fca00078e00ff */
[----:B-1----:R-:W-:Y:S01]  /*11720*/  @P1 SHF.R.U32.HI R2, RZ, R6, R3 ;  /* 0x00000006ff021219 */ /* 0x002fe20000011603 */
[----:B------:R-:W-:-:S03]  /*11730*/  IMAD.U32 R6, RZ, RZ, UR10 ;  /* 0x0000000aff067e24 */ /* 0x000fc6000f8e00ff */
[--C-:B------:R-:W-:Y:S01]  /*11740*/  SHF.R.S32.HI R3, RZ, 0x1f, R2.reuse ;  /* 0x0000001fff037819 */ /* 0x100fe20000011402 */
[----:B------:R-:W-:Y:S01]  /*11750*/  IMAD.MOV R5, RZ, RZ, -R2 ;  /* 0x000000ffff057224 */ /* 0x000fe200078e0a02 */
[----:B------:R-:W-:-:S03]  /*11760*/  IADD3 R2, P1, R2, UR8, RZ ;  /* 0x0000000802027c10 */ /* 0x000fc6000ff3e0ff */
[----:B------:R-:W-:Y:S01]  /*11770*/  IMAD R5, R7, R5, R4 ;  /* 0x0000000507057224 */ /* 0x000fe200078e0204 */
[----:B------:R-:W-:Y:S01]  /*11780*/  IADD3.X R3, R3, UR9, R6, P1, !PT ;  /* 0x0000000903037c10 */ /* 0x000fe20008ffe406 */
[----:B------:R-:W-:-:S03]  /*11790*/  ULDC.64 UR8, c[0x0][0xb50] ;  /* 0x0002d40000087ab9 */ /* 0x000fc60000000a00 */
[----:B------:R-:W-:Y:S01]  /*117a0*/  SHF.R.S32.HI R4, RZ, 0x1f, R5 ;  /* 0x0000001fff047819 */ /* 0x000fe20000011405 */
[----:B------:R-:W-:-:S04]  /*117b0*/  IMAD.WIDE.U32 R2, R5, UR16, R2 ;  /* 0x0000001005027c25 */ /* 0x000fc8000f8e0002 */
[----:B------:R-:W-:-:S04]  /*117c0*/  IMAD R4, R4, UR16, RZ ;  /* 0x0000001004047c24 */ /* 0x000fc8000f8e02ff */
[----:B------:R-:W-:Y:S01]  /*117d0*/  IMAD R7, R5, UR17, R4 ;  /* 0x0000001105077c24 */ /* 0x000fe2000f8e0204 */
[----:B------:R-:W-:-:S03]  /*117e0*/  LEA R4, P1, R2, UR8, 0x2 ;  /* 0x0000000802047c11 */ /* 0x000fc6000f8210ff */
[----:B------:R-:W-:-:S05]  /*117f0*/  IMAD.IADD R3, R3, 0x1, R7 ;  /* 0x0000000103037824 */ /* 0x000fca00078e0207 */
[----:B------:R-:W-:Y:S01]  /*11800*/  LEA.HI.X R5, R2, UR9, R3, 0x2, P1 ;  /* 0x0000000902057c11 */ /* 0x000fe200088f1403 */
[----:B------:R-:W-:-:S05]  /*11810*/  IMAD.MOV.U32 R3, RZ, RZ, -0x800000 ;  /* 0xff800000ff037424 */ /* 0x000fca00078e00ff */
[----:B------:R0:W-:Y:S02]  /*11820*/  STG.E desc[UR54][R4.64], R3 ;  /* 0x0000000304007986 */ /* 0x0001e4000c101936 */
.L_x_1422:
[----:B------:R-:W-:Y:S05]  /*11830*/  BSYNC B1 ;  /* 0x0000000000017941 */ /* 0x000fea0003800000 */
.L_x_1421:
[----:B0-----:R-:W0:Y:S01]  /*11840*/  @P0 LDC R3, c[0x0][0xbf0] ;  /* 0x0002fc00ff030b82 */ /* 0x001e220000000800 */
[----:B------:R-:W-:Y:S01]  /*11850*/  ULDC.64 UR16, c[0x0][0xaa0] ;  /* 0x0002a80000107ab9 */ /* 0x000fe20000000a00 */
[----:B------:R-:W-:Y:S01]  /*11860*/  IMAD R2, R22, 0x20, R184 ;  /* 0x0000002016027824 */ /* 0x000fe200078e02b8 */
[----:B------:R-:W-:Y:S01]  /*11870*/  UIMAD UR10, UR11, UR16, URZ ;  /* 0x000000100b0a72a4 */ /* 0x000fe2000f8e023f */
[----:B------:R-:W-:Y:S01]  /*11880*/  BSSY B1, `(.L_x_1423) ;  /* 0x0000039000017945 */ /* 0x000fe20003800000 */
[----:B------:R-:W-:Y:S01]  /*11890*/  UIMAD.WIDE.U32 UR8, UR4, UR16, URZ ;  /* 0x00000010040872a5 */ /* 0x000fe2000f8e003f */
[----:B------:R-:W-:Y:S01]  /*118a0*/  VIADD R6, R2, UR37 ;  /* 0x0000002502067c36 */ /* 0x000fe20008000000 */
[----:B------:R-:W-:-:S03]  /*118b0*/  UIMAD UR10, UR4, UR17, UR10 ;  /* 0x00000011040a72a4 */ /* 0x000fc6000f8e020a */
[----:B------:R-:W-:Y:S01]  /*118c0*/  ULDC.64 UR16, c[0x0][0xae8] ;  /* 0x0002ba0000107ab9 */ /* 0x000fe20000000a00 */
[----:B------:R-:W-:Y:S01]  /*118d0*/  UIADD3 UR9, UR9, UR10, URZ ;  /* 0x0000000a09097290 */ /* 0x000fe2000fffe03f */
[----:B------:R-:W-:Y:S01]  /*118e0*/  @P0 IMAD.HI.U32 R2, R6, R9, RZ ;  /* 0x0000000906020227 */ /* 0x000fe200078e00ff */
[----:B------:R-:W-:Y:S02]  /*118f0*/  UIMAD UR4, UR12, UR16, URZ ;  /* 0x000000100c0472a4 */ /* 0x000fe4000f8e023f */
[----:B------:R-:W-:Y:S01]  /*11900*/  UIMAD.WIDE.U32 UR8, UR42, UR16, UR8 ;  /* 0x000000102a0872a5 */ /* 0x000fe2000f8e0008 */
[----:B------:R-:W-:Y:S01]  /*11910*/  IMAD.MOV.U32 R5, RZ, RZ, R6 ;  /* 0x000000ffff057224 */ /* 0x000fe200078e0006 */
[----:B------:R-:W-:Y:S01]  /*11920*/  UIMAD UR4, UR42, UR17, UR4 ;  /* 0x000000112a0472a4 */ /* 0x000fe2000f8e0204 */
[----:B------:R-:W-:-:S03]  /*11930*/  ULDC.64 UR10, c[0x0][0xaf0] ;  /* 0x0002bc00000a7ab9 */ /* 0x000fc60000000a00 */
[----:B------:R-:W-:Y:S02]  /*11940*/  UIADD3 UR9, UR9, UR4, URZ ;  /* 0x0000000409097290 */ /* 0x000fe4000fffe03f */
[----:B------:R-:W-:Y:S01]  /*11950*/  UIMAD UR4, UR14, UR10, URZ ;  /* 0x0000000a0e0472a4 */ /* 0x000fe2000f8e023f */
[----:B0-----:R-:W-:Y:S01]  /*11960*/  @P0 SHF.R.U32.HI R5, RZ, R3, R2 ;  /* 0x00000003ff050219 */ /* 0x001fe20000011602 */
        /* <DEDUP_REMOVED lines=18> */
[----:B-----5:R-:W-:Y:S02]  /*11a90*/  IMAD R11, R0, R11, RZ ;  /* 0x0000000b000b7224 */ /* 0x020fe400078e02ff */
        /* <DEDUP_REMOVED lines=23> */
.L_x_1424:
[----:B------:R-:W-:Y:S05]  /*11c10*/  BSYNC B1 ;  /* 0x0000000000017941 */ /* 0x000fea0003800000 */
.L_x_1423:
        /* <DEDUP_REMOVED lines=13> */
.L_x_1426:
[----:B------:R-:W-:Y:S05]  /*11cf0*/  BSYNC B1 ;  /* 0x0000000000017941 */ /* 0x000fea0003800000 */
.L_x_1425:
        /* <DEDUP_REMOVED lines=13> */
.L_x_1428:
[----:B------:R-:W-:Y:S05]  /*11dd0*/  BSYNC B1 ;  /* 0x0000000000017941 */ /* 0x000fea0003800000 */
.L_x_1427:
[----:B0-----:R-:W-:Y:S01]  /*11de0*/  VIADD R0, R6, 0x60 ;  /* 0x0000006006007836 */ /* 0x001fe20000000000 */
[----:B--2-4-:R-:W0:Y:S04]  /*11df0*/  SHFL.IDX PT, R5, R5, 0x3, 0x181f ;  /* 0x00781f0005057f89 */ /* 0x014e2800000e0000 */
[----:B------:R-:W-:Y:S01]  /*11e00*/  ISETP.GE.AND P0, PT, R0, R11, PT ;  /* 0x0000000b0000720c */ /* 0x000fe20003f06270 */
[----:B-1-3--:R1:W2:-:S12]  /*11e10*/  SHFL.IDX PT, R2, R4, 0x3, 0x181f ;  /* 0x00781f0004027f89 */ /* 0x00a29800000e0000 */
[----:B-1----:R-:W-:Y:S05]  /*11e20*/  @P0 BRA `(.L_x_1419) ;  /* 0x0000000000240947 */ /* 0x002fea0003800000 */
[----:B------:R-:W-:Y:S02]  /*11e30*/  ULDC UR4, c[0x0][0xac8] ;  /* 0x0002b20000047ab9 */ /* 0x000fe40000000800 */
[----:B------:R-:W-:Y:S02]  /*11e40*/  ISETP.GE.AND P2, PT, R18, UR4, PT ;  /* 0x0000000412007c0c */ /* 0x000fe4000bf46270 */
[----:B------:R-:W-:-:S11]  /*11e50*/  ISETP.GE.AND P3, PT, R19, UR4, PT ;  /* 0x0000000413007c0c */ /* 0x000fd6000bf66270 */
[CC--:B--2---:R-:W-:Y:S02]  /*11e60*/  @!P2 LEA R6, P0, R18.reuse, R2.reuse, 0x1 ;  /* 0x000000021206a211 */ /* 0x0c4fe400078008ff */
[C---:B------:R-:W-:Y:S02]  /*11e70*/  @!P3 LEA R2, P1, R19.reuse, R2, 0x1 ;  /* 0x000000021302b211 */ /* 0x040fe400078208ff */
[-C--:B0-----:R-:W-:Y:S02]  /*11e80*/  @!P2 LEA.HI.X R7, R18, R5.reuse, R190, 0x1, P0 ;  /* 0x000000051207a211 */ /* 0x081fe400000f0cbe */
[----:B------:R-:W-:-:S03]  /*11e90*/  @!P3 LEA.HI.X R3, R19, R5, R189, 0x1, P1 ;  /* 0x000000051303b211 */ /* 0x000fc600008f0cbd */
[----:B------:R1:W-:Y:S04]  /*11ea0*/  @!P2 ST.E.128 desc[UR54][R6.64], RZ ;  /* 0x000000ff0600a985 */ /* 0x0003e8000c101d36 */
[----:B------:R1:W-:Y:S02]  /*11eb0*/  @!P3 ST.E.128 desc[UR54][R2.64], RZ ;  /* 0x000000ff0200b985 */ /* 0x0003e4000c101d36 */
.L_x_1419:
[----:B------:R-:W-:Y:S05]  /*11ec0*/  BSYNC B0 ;  /* 0x0000000000007941 */ /* 0x000fea0003800000 */
.L_x_1410:
[----:B------:R-:W-:Y:S02]  /*11ed0*/  ULDC UR4, c[0x0][0xc3c] ;  /* 0x00030f0000047ab9 */ /* 0x000fe40000000800 */
[----:B------:R-:W-:-:S06]  /*11ee0*/  UISETP.GE.AND UP0, UPT, UR6, UR4, UPT ;  /* 0x000000040600728c */ /* 0x000fcc000bf06270 */
[----:B------:R-:W-:-:S13]  /*11ef0*/  PLOP3.LUT P0, PT, PT, PT, UP0, 0x80, 0x0 ;  /* 0x000000000000781c */ /* 0x000fda0003f0f008 */
[----:B------:R-:W-:Y:S05]  /*11f00*/  @!P0 BRA `(.L_x_1429) ;  /* 0xfffffeec008c8947 */ /* 0x000fea000383ffff */
[----:B------:R-:W-:Y:S05]  /*11f10*/  EXIT ;  /* 0x000000000000794d */ /* 0x000fea0003800000 */
.L_x_1320:
        /* <DEDUP_REMOVED lines=9> */
[----:B-1----:R-:W0:Y:S08]  /*11fb0*/  S2UR UR5, SR_CgaCtaId ;  /* 0x00000000000579c3 */ /* 0x002e300000008800 */
[----:B------:R-:W-:Y:S06]  /*11fc0*/  BAR.SYNC.DEFER_BLOCKING 0x5, 0x180 ;  /* 0x0146000000007b1d */ /* 0x000fec0000010000 */
[----:B------:R-:W-:-:S02]  /*11fd0*/  UMOV UR4, 0x400 ;  /* 0x0000040000047882 */ /* 0x000fc40000000000 */
[----:B0-----:R-:W-:-:S09]  /*11fe0*/  ULEA UR4, UR5, UR4, 0x18 ;  /* 0x0000000405047291 */ /* 0x001fd2000f8ec03f */
[----:B------:R-:W0:Y:S01]  /*11ff0*/  LDS.128 R16, [UR4+0x288d0] ;  /* 0x0288d004ff107984 */ /* 0x000e220008000c00 */
[----:B------:R-:W-:Y:S06]  /*12000*/  BAR.ARV 0x4, 0x180 ;  /* 0x0106000000007b1d */ /* 0x000fec0000002000 */
[----:B------:R-:W-:Y:S05]  /*12010*/  BRA `(.L_x_1431) ;  /* 0x00000008008c7947 */ /* 0x000fea0003800000 */
.L_x_1430:
[----:B------:R-:W0:Y:S01]  /*12020*/  S2R R2, SR_TID.X ;  /* 0x0000000000027919 */ /* 0x000e220000002100 */
[----:B-1----:R-:W-:Y:S01]  /*12030*/  ULDC UR4, c[0x0][0xc3c] ;  /* 0x00030f0000047ab9 */ /* 0x002fe20000000800 */
        /* <DEDUP_REMOVED lines=15> */
[----:B--2---:R-:W0:Y:S02]  /*12130*/  SHFL.UP PT, R4, R0, 0x1, RZ ;  /* 0x0420000000047989 */ /* 0x004e2400000e00ff */
        /* <DEDUP_REMOVED lines=22> */
.L_x_1436:
        /* <DEDUP_REMOVED lines=12> */
.L_x_1435:
[----:B------:R-:W-:Y:S05]  /*12360*/  BSYNC B0 ;  /* 0x0000000000007941 */ /* 0x000fea0003800000 */
.L_x_1434:
        /* <DEDUP_REMOVED lines=17> */
[----:B------:R-:W-:-:S05]  /*12480*/  IMAD.IADD R4, R3, 0x1, R4 ;  /* 0x0000000103047824 */ /* 0x000fca00078e0204 */
[----:B------:R-:W-:-:S13]  /*12490*/  ISETP.GT.AND P6, PT, R4, UR6, PT ;  /* 0x0000000604007c0c */ /* 0x000fda000bfc4270 */
[----:B------:R-:W-:Y:S05]  /*124a0*/  @!P6 BRA `(.L_x_1436) ;  /* 0xfffffffc007ce947 */ /* 0x000fea000383ffff */
.L_x_1432:
[----:B------:R-:W-:-:S04]  /*124b0*/  IMAD.IADD R11, R4, 0x1, -R3 ;  /* 0x00000001040b7824 */ /* 0x000fc800078e0a03 */
[----:B------:R-:W-:-:S05]  /*124c0*/  IMAD R2, R6, UR5, R11 ;  /* 0x0000000506027c24 */ /* 0x000fca000f8e020b */
[----:B------:R-:W-:Y:S02]  /*124d0*/  ISETP.GT.AND P0, PT, R2, UR6, PT ;  /* 0x0000000602007c0c */ /* 0x000fe4000bf04270 */
[----:B------:R-:W0:Y:S11]  /*124e0*/  LDC.64 R2, c[0x0][0xc90] ;  /* 0x00032400ff027b82 */ /* 0x000e360000000a00 */
[----:B------:R-:W-:-:S04]  /*124f0*/  VOTE.ANY R8, PT, !P0 ;  /* 0x0000000000087806 */ /* 0x000fc800040e0100 */
[----:B------:R-:W1:Y:S02]  /*12500*/  POPC R13, R8 ;  /* 0x00000008000d7309 */ /* 0x000e640000000000 */
[----:B-1----:R-:W-:-:S04]  /*12510*/  VIADD R19, R13, UR4 ;  /* 0x000000040d137c36 */ /* 0x002fc80008000000 */
[----:B0-----:R-:W-:-:S05]  /*12520*/  IMAD.WIDE R2, R19, 0x4, R2 ;  /* 0x0000000413027825 */ /* 0x001fca00078e0202 */
[----:B------:R-:W2:Y:S01]  /*12530*/  LDG.E R7, desc[UR54][R2.64] ;  /* 0x0000003602077981 */ /* 0x000ea2000c1e1900 */
[----:B------:R-:W-:-:S03]  /*12540*/  ISETP.NE.AND P0, PT, R8, RZ, PT ;  /* 0x000000ff0800720c */ /* 0x000fc60003f05270 */
[----:B------:R-:W2:Y:S02]  /*12550*/  SHFL.IDX PT, R0, R0, R13, 0x1f ;  /* 0x00001f0d00007589 */ /* 0x000ea400000e0000 */
[----:B--2---:R-:W-:-:S05]  /*12560*/  IMAD R4, R0, R7, RZ ;  /* 0x0000000700047224 */ /* 0x004fca00078e02ff */
[----:B------:R-:W-:-:S04]  /*12570*/  IABS R12, R4 ;  /* 0x00000004000c7213 */ /* 0x000fc80000000000 */
[----:B------:R-:W0:Y:S08]  /*12580*/  I2F.RP R9, R12 ;  /* 0x0000000c00097306 */ /* 0x000e300000209400 */
[----:B0-----:R-:W0:Y:S02]  /*12590*/  MUFU.RCP R9, R9 ;  /* 0x0000000900097308 */ /* 0x001e240000001000 */
[----:B0-----:R-:W-:-:S06]  /*125a0*/  VIADD R10, R9, 0xffffffe ;  /* 0x0ffffffe090a7836 */ /* 0x001fcc0000000000 */
[----:B------:R0:W1:Y:S01]  /*125b0*/  F2I.FTZ.U32.TRUNC.NTZ R3, R10 ;  /* 0x0000000a00037305 */ /* 0x000062000021f000 */
[----:B------:R-:W-:Y:S05]  /*125c0*/  @!P0 BRA `(.L_x_1437) ;  /* 0x0000000000088947 */ /* 0x000fea0003800000 */
[----:B------:R-:W-:-:S05]  /*125d0*/  VIADD R9, R13, 0xffffffff ;  /* 0xffffffff0d097836 */ /* 0x000fca0000000000 */
[----:B------:R2:W3:Y:S02]  /*125e0*/  SHFL.IDX PT, R16, R6, R9, 0x1f ;  /* 0x00001f0906107589 */ /* 0x0004e400000e0000 */
.L_x_1437:
[----:B---3--:R-:W-:Y:S01]  /*125f0*/  IMAD R16, R16, UR5, R11 ;  /* 0x0000000510107c24 */ /* 0x008fe2000f8e020b */
[----:B------:R-:W-:Y:S01]  /*12600*/  IABS R2, R4 ;  /* 0x0000000400027213 */ /* 0x000fe20000000000 */
[----:B-12---:R-:W-:-:S03]  /*12610*/  IMAD.MOV R9, RZ, RZ, -R3 ;  /* 0x000000ffff097224 */ /* 0x006fc600078e0a03 */
[----:B------:R-:W-:Y:S01]  /*12620*/  IADD3 R11, -R16, UR6, RZ ;  /* 0x00000006100b7c10 */ /* 0x000fe2000fffe1ff */
[----:B------:R-:W-:Y:S02]  /*12630*/  IMAD.MOV R8, RZ, RZ, -R2 ;  /* 0x000000ffff087224 */ /* 0x000fe400078e0a02 */
[----:B------:R-:W-:Y:S01]  /*12640*/  IMAD R9, R9, R12, RZ ;  /* 0x0000000c09097224 */ /* 0x000fe200078e02ff */
        /* <DEDUP_REMOVED lines=17> */
[----:B------:R-:W-:-:S04]  /*12760*/  IMAD R13, R7, R2, RZ ;  /* 0x00000002070d7224 */ /* 0x000fc800078e02ff */
[----:B------:R-:W-:-:S05]  /*12770*/  IMAD.MOV R6, RZ, RZ, -R13 ;  /* 0x000000ffff067224 */ /* 0x000fca00078e0a0d */
[----:B------:R-:W-:Y:S01]  /*12780*/  VIADDMNMX R15, R6, UR5, R7, PT ;  /* 0x00000005060f7c46 */ /* 0x000fe2000b800107 */
[----:B------:R-:W-:-:S03]  /*12790*/  IMAD.MOV R7, RZ, RZ, -R2 ;  /* 0x000000ffff077224 */ /* 0x000fc600078e0a02 */
[----:B------:R-:W-:Y:S01]  /*127a0*/  IABS R8, R15 ;  /* 0x0000000f00087213 */ /* 0x000fe20000000000 */
[----:B------:R-:W-:Y:S01]  /*127b0*/  IMAD R4, R4, R7, R11 ;  /* 0x0000000704047224 */ /* 0x000fe200078e020b */
[----:B0-----:R-:W-:Y:S01]  /*127c0*/  IABS R10, R15 ;  /* 0x0000000f000a7213 */ /* 0x001fe20000000000 */
[----:B------:R-:W-:Y:S01]  /*127d0*/  IMAD.MOV R18, RZ, RZ, -R15 ;  /* 0x000000ffff127224 */ /* 0x000fe200078e0a0f */
[----:B------:R-:W0:Y:S02]  /*127e0*/  I2F.RP R6, R8 ;  /* 0x0000000800067306 */ /* 0x000e240000209400 */
[----:B------:R-:W-:-:S06]  /*127f0*/  IABS R9, R4 ;  /* 0x0000000400097213 */ /* 0x000fcc0000000000 */
[----:B0-----:R-:W0:Y:S02]  /*12800*/  MUFU.RCP R6, R6 ;  /* 0x0000000600067308 */ /* 0x001e240000001000 */
[----:B0-----:R-:W-:-:S06]  /*12810*/  VIADD R3, R6, 0xffffffe ;  /* 0x0ffffffe06037836 */ /* 0x001fcc0000000000 */
[----:B------:R-:W0:Y:S02]  /*12820*/  F2I.FTZ.U32.TRUNC.NTZ R3, R3 ;  /* 0x0000000300037305 */ /* 0x000e24000021f000 */
[----:B0-----:R-:W-:-:S04]  /*12830*/  IMAD.MOV R2, RZ, RZ, -R3 ;  /* 0x000000ffff027224 */ /* 0x001fc800078e0a03 */
[----:B------:R-:W-:Y:S02]  /*12840*/  IMAD.MOV.U32 R7, RZ, RZ, R2 ;  /* 0x000000ffff077224 */ /* 0x000fe400078e0002 */
[----:B------:R-:W-:Y:S02]  /*12850*/  IMAD.MOV.U32 R2, RZ, RZ, RZ ;  /* 0x000000ffff027224 */ /* 0x000fe400078e00ff */
[----:B------:R-:W-:-:S04]  /*12860*/  IMAD R7, R7, R8, RZ ;  /* 0x0000000807077224 */ /* 0x000fc800078e02ff */
[----:B------:R-:W-:-:S04]  /*12870*/  IMAD.HI.U32 R2, R3, R7, R2 ;  /* 0x0000000703027227 */ /* 0x000fc800078e0002 */
[----:B------:R-:W-:Y:S02]  /*12880*/  IMAD.MOV R3, RZ, RZ, -R10 ;  /* 0x000000ffff037224 */ /* 0x000fe400078e0a0a */
        /* <DEDUP_REMOVED lines=8> */
[----:B------:R-:W-:Y:S01]  /*12910*/  ISETP.GE.AND P2, PT, R3, RZ, PT ;  /* 0x000000ff0300720c */ /* 0x000fe20003f46270 */
[----:B------:R-:W-:-:S06]  /*12920*/  IMAD.IADD R3, R4, 0x1, R13 ;  /* 0x0000000104037824 */ /* 0x000fcc00078e020d */
[----:B------:R-:W-:-:S06]  /*12930*/  @P0 VIADD R2, R2, 0x1 ;  /* 0x0000000102020836 */ /* 0x000fcc0000000000 */
[----:B------:R-:W-:Y:S01]  /*12940*/  @!P2 IMAD.MOV R2, RZ, RZ, -R2 ;  /* 0x000000ffff02a224 */ /* 0x000fe200078e0a02 */
[----:B------:R-:W-:-:S04]  /*12950*/  @!P1 LOP3.LUT R2, RZ, R15, RZ, 0x33, !PT ;  /* 0x0000000fff029212 */ /* 0x000fc800078e33ff */
[----:B------:R-:W-:Y:S01]  /*12960*/  LOP3.LUT R17, RZ, R2, RZ, 0x33, !PT ;  /* 0x00000002ff117212 */ /* 0x000fe200078e33ff */
[----:B------:R-:W-:-:S04]  /*12970*/  IMAD R18, R2, R18, R3 ;  /* 0x0000001202127224 */ /* 0x000fc800078e0203 */
[----:B------:R-:W-:Y:S01]  /*12980*/  IMAD.IADD R17, R0, 0x1, R17 ;  /* 0x0000000100117824 */ /* 0x000fe200078e0211 */
[----:B------:R-:W-:Y:S06]  /*12990*/  BRA `(.L_x_1438) ;  /* 0x0000000000147947 */ /* 0x000fec0003800000 */
.L_x_1433:
[----:B------:R-:W-:Y:S01]  /*129a0*/  ULDC UR4, c[0x0][0xc3c] ;  /* 0x00030f0000047ab9 */ /* 0x000fe20000000800 */
[----:B------:R-:W-:Y:S02]  /*129b0*/  IMAD.MOV.U32 R17, RZ, RZ, RZ ;  /* 0x000000ffff117224 */ /* 0x000fe400078e00ff */
[----:B------:R-:W-:Y:S02]  /*129c0*/  IMAD.U32 R16, RZ, RZ, UR6 ;  /* 0x00000006ff107e24 */ /* 0x000fe4000f8e00ff */
[----:B------:R-:W-:Y:S02]  /*129d0*/  IMAD.MOV.U32 R18, RZ, RZ, RZ ;  /* 0x000000ffff127224 */ /* 0x000fe400078e00ff */
[----:B------:R-:W-:-:S07]  /*129e0*/  IMAD.U32 R19, RZ, RZ, UR4 ;  /* 0x00000004ff137e24 */ /* 0x000fce000f8e00ff */
.L_x_1438:
[----:B------:R-:W-:-:S13]  /*129f0*/  ISETP.NE.AND P0, PT, R5, RZ, PT ;  /* 0x000000ff0500720c */ /* 0x000fda0003f05270 */
[----:B------:R-:W0:Y:S01]  /*12a00*/  @!P0 S2R R3, SR_CgaCtaId ;  /* 0x0000000000038919 */ /* 0x000e220000008800 */
[----:B------:R-:W-:-:S04]  /*12a10*/  @!P0 MOV R0, 0x400 ;  /* 0x0000040000008802 */ /* 0x000fc80000000f00 */
[----:B0-----:R-:W-:-:S05]  /*12a20*/  @!P0 LEA R0, R3, R0, 0x18 ;  /* 0x0000000003008211 */ /* 0x001fca00078ec0ff */
[----:B------:R1:W-:Y:S01]  /*12a30*/  @!P0 STS.128 [R0+0x288d0], R16 ;  /* 0x0288d01000008388 */ /* 0x0003e20000000c00 */
[----:B------:R-:W-:Y:S06]  /*12a40*/  BAR.ARV 0x5, 0x180 ;  /* 0x0146000000007b1d */ /* 0x000fec0000002000 */
.L_x_1431:
        /* <DEDUP_REMOVED lines=12> */
[----:B------:R-:W-:Y:S01]  /*12b10*/  ULOP3.LUT UR36, UR43, 0x2, URZ, 0xfc, !UPT ;  /* 0x000000022b247892 */ /* 0x000fe2000f8efc3f */
[----:B------:R-:W-:Y:S01]  /*12b20*/  IMAD.MOV.U32 R24, RZ, RZ, RZ ;  /* 0x000000ffff187224 */ /* 0x000fe200078e00ff */
[----:B------:R-:W-:Y:S01]  /*12b30*/  ULDC UR37, c[0x0][0xc] ;  /* 0x0000030000257ab9 */ /* 0x000fe20000000800 */
[----:B--2---:R-:W-:-:S06]  /*12b40*/  ULEA UR4, UR5, UR4, 0x18 ;  /* 0x0000000405047291 */ /* 0x004fcc000f8ec03f */
[----:B------:R-:W-:Y:S01]  /*12b50*/  IMAD.U32 R22, RZ, RZ, UR4 ;  /* 0x00000004ff167e24 */ /* 0x000fe2000f8e00ff */
[C---:B0-----:R-:W-:Y:S01]  /*12b60*/  LOP3.LUT R4, R3.reuse, 0x7f, RZ, 0xc0, !PT ;  /* 0x0000007f03047812 */ /* 0x041fe200078ec0ff */
[C---:B------:R-:W-:Y:S02]  /*12b70*/  IMAD.SHL.U32 R30, R3.reuse, 0x8, RZ ;  /* 0x00000008031e7824 */ /* 0x040fe400078e00ff */
[----:B------:R-:W-:-:S03]  /*12b80*/  IMAD.SHL.U32 R2, R3, 0x10, RZ ;  /* 0x0000001003027824 */ /* 0x000fc600078e00ff */
[----:B-1----:R-:W-:Y:S02]  /*12b90*/  LOP3.LUT R0, R30, 0x1f8, RZ, 0xc0, !PT ;  /* 0x000001f81e007812 */ /* 0x002fe400078ec0ff */
[----:B------:R-:W-:Y:S02]  /*12ba0*/  LOP3.LUT R2, R2, 0x70, RZ, 0xc0, !PT ;  /* 0x0000007002027812 */ /* 0x000fe400078ec0ff */
[----:B------:R-:W-:Y:S02]  /*12bb0*/  LOP3.LUT R3, R0, 0x38, R3, 0x78, !PT ;  /* 0x0000003800037812 */ /* 0x000fe400078e7803 */
[----:B------:R-:W-:Y:S02]  /*12bc0*/  SHF.R.U32.HI R0, RZ, 0x3, R4 ;  /* 0x00000003ff007819 */ /* 0x000fe40000011604 */
[----:B------:R-:W-:Y:S02]  /*12bd0*/  LOP3.LUT R34, R3, 0x200, R30, 0xf8, !PT ;  /* 0x0000020003227812 */ /* 0x000fe400078ef81e */
[----:B------:R-:W-:-:S02]  /*12be0*/  LOP3.LUT R2, R0, R2, RZ, 0xfc, !PT ;  /* 0x0000000200027212 */ /* 0x000fc400078efcff */
[----:B------:R-:W-:Y:S01]  /*12bf0*/  LOP3.LUT R30, R30, 0x38, RZ, 0xc0, !PT ;  /* 0x000000381e1e7812 */ /* 0x000fe200078ec0ff */
[----:B------:R-:W-:-:S03]  /*12c00*/  IMAD R0, R34, 0x2, R22 ;  /* 0x0000000222007824 */ /* 0x000fc600078e0216 */
[----:B------:R-:W-:Y:S02]  /*12c10*/  LOP3.LUT R29, R30, 0x40, RZ, 0xfc, !PT ;  /* 0x000000401e1d7812 */ /* 0x000fe400078efcff */
[----:B------:R3:W-:Y:S05]  /*12c20*/  STL [R1+0x4], R0 ;  /* 0x0000040001007387 */ /* 0x0007ea0000100800 */
.L_x_1510:
[----:B------:R-:W-:Y:S05]  /*12c30*/  YIELD ;  /* 0x0000000000007946 */ /* 0x000fea0003800000 */
[----:B------:R-:W-:Y:S01]  /*12c40*/  ULDC.64 UR4, c[0x0][0xa28] ;  /* 0x00028a0000047ab9 */ /* 0x000fe20000000a00 */
[----:B------:R-:W-:Y:S01]  /*12c50*/  IMAD.MOV.U32 R37, RZ, RZ, RZ ;  /* 0x000000ffff257224 */ /* 0x000fe200078e00ff */
[----:B------:R-:W-:-:S04]  /*12c60*/  ISETP.NE.U32.AND P0, PT, RZ, UR4, PT ;  /* 0x00000004ff007c0c */ /* 0x000fc8000bf05070 */
[----:B------:R-:W-:Y:S01]  /*12c70*/  ISETP.NE.AND.EX P0, PT, RZ, UR5, PT, P0 ;  /* 0x00000005ff007c0c */ /* 0x000fe2000bf05300 */
[----:B------:R-:W-:-:S12]  /*12c80*/  ULDC.64 UR4, c[0x0][0xa18] ;  /* 0x0002860000047ab9 */ /* 0x000fd80000000a00 */
[----:B0-----:R-:W0:Y:S02]  /*12c90*/  @P0 LDC.64 R2, c[0x0][0xa28] ;  /* 0x00028a00ff020b82 */ /* 0x001e240000000a00 */
[----:B0-----:R-:W-:-:S05]  /*12ca0*/  @P0 IMAD.WIDE R2, R19, 0x4, R2 ;  /* 0x0000000413020825 */ /* 0x001fca00078e0202 */
[----:B------:R0:W5:Y:S01]  /*12cb0*/  @P0 LDG.E R37, desc[UR54][R2.64] ;  /* 0x0000003602250981 */ /* 0x000162000c1e1900 */
[----:B------:R-:W-:Y:S01]  /*12cc0*/  ISETP.NE.U32.AND P0, PT, RZ, UR4, PT ;  /* 0x00000004ff007c0c */ /* 0x000fe2000bf05070 */
[----:B---3--:R-:W-:Y:S01]  /*12cd0*/  IMAD.MOV.U32 R0, RZ, RZ, RZ ;  /* 0x000000ffff007224 */ /* 0x008fe200078e00ff */
[----:B------:R-:W-:Y:S02]  /*12ce0*/  LOP3.LUT R26, R26, 0xffffffdf, RZ, 0xc0, !PT ;  /* 0xffffffdf1a1a7812 */ /* 0x000fe400078ec0ff */
[----:B------:R-:W-:Y:S01]  /*12cf0*/  ISETP.NE.AND.EX P1, PT, RZ, UR5, PT, P0 ;  /* 0x00000005ff007c0c */ /* 0x000fe2000bf25300 */
[----:B------:R-:W-:Y:S02]  /*12d00*/  ULDC.64 UR4, c[0x0][0xa00] ;  /* 0x0002800000047ab9 */ /* 0x000fe40000000a00 */
[----:B------:R-:W-:Y:S01]  /*12d10*/  ISETP.NE.U32.AND P0, PT, RZ, UR4, PT ;  /* 0x00000004ff007c0c */ /* 0x000fe2000bf05070 */
[----:B0-----:R-:W0:Y:S03]  /*12d20*/  LDC.64 R2, c[0x0][0xa00] ;  /* 0x00028000ff027b82 */ /* 0x001e260000000a00 */
[----:B------:R-:W-:Y:S01]  /*12d30*/  ISETP.NE.AND.EX P2, PT, RZ, UR5, PT, P0 ;  /* 0x00000005ff007c0c */ /* 0x000fe2000bf45300 */
[----:B------:R-:W-:-:S05]  /*12d40*/  ULDC.64 UR4, c[0x0][0x418] ;  /* 0x0001060000047ab9 */ /* 0x000fca0000000a00 */
[----:B-1----:R-:W1:Y:S07]  /*12d50*/  @P1 LDC.64 R4, c[0x0][0xa18] ;  /* 0x00028600ff041b82 */ /* 0x002e6e0000000a00 */
[----:B------:R-:W-:Y:S01]  /*12d60*/  @P2 LOP3.LUT R26, R26, 0x20, RZ, 0xfc, !PT ;  /* 0x000000201a1a2812 */ /* 0x000fe200078efcff */
[----:B0-----:R-:W-:-:S05]  /*12d70*/  IMAD.WIDE R2, R19, 0x4, R2 ;  /* 0x0000000413027825 */ /* 0x001fca00078e0202 */
[----:B--2---:R-:W2:Y:S01]  /*12d80*/  @P2 LDG.E R0, desc[UR54][R2.64] ;  /* 0x0000003602002981 */ /* 0x004ea2000c1e1900 */
[----:B-1----:R-:W-:-:S05]  /*12d90*/  @P1 IMAD.WIDE R4, R19, 0x4, R4 ;  /* 0x0000000413041825 */ /* 0x002fca00078e0204 */
[----:B------:R0:W5:Y:S01]  /*12da0*/  @P1 LDG.E R31, desc[UR54][R4.64] ;  /* 0x00000036041f1981 */ /* 0x000162000c1e1900 */
[----:B------:R-:W-:-:S03]  /*12db0*/  UISETP.NE.U32.AND UP0, UPT, UR4, URZ, UPT ;  /* 0x0000003f0400728c */ /* 0x000fc6000bf05070 */
[----:B------:R-:W-:Y:S01]  /*12dc0*/  ULDC UR4, c[0x0][0x424] ;  /* 0x0001090000047ab9 */ /* 0x000fe20000000800 */
[----:B------:R-:W-:-:S03]  /*12dd0*/  UISETP.NE.AND.EX UP0, UPT, UR5, URZ, UPT, UP0 ;  /* 0x0000003f0500728c */ /* 0x000fc6000bf05300 */
[----:B------:R-:W-:Y:S01]  /*12de0*/  ULDC UR5, c[0x0][0x2f0] ;  /* 0x0000bc0000057ab9 */ /* 0x000fe20000000800 */
[----:B------:R-:W-:-:S04]  /*12df0*/  USEL UR4, UR4, 0x1, UP0 ;  /* 0x0000000104047887 */ /* 0x000fc80008000000 */
[----:B------:R-:W-:Y:S01]  /*12e00*/  UIMAD UR4, UR4, UR5, URZ ;  /* 0x00000005040472a4 */ /* 0x000fe2000f8e023f */
[----:B--2---:R1:W-:Y:S05]  /*12e10*/  STL [R1+0x8], R0 ;  /* 0x0000080001007387 */ /* 0x0043ea0000100800 */
[----:B-1----:R-:W-:Y:S01]  /*12e20*/  IMAD.U32 R0, RZ, RZ, UR4 ;  /* 0x00000004ff007e24 */ /* 0x002fe2000f8e00ff */
[----:B0-----:R-:W-:Y:S06]  /*12e30*/  @P1 BRA `(.L_x_1440) ;  /* 0x0000000000181947 */ /* 0x001fec0003800000 */
[----:B------:R-:W-:Y:S02]  /*12e40*/  ULDC UR4, c[0x0][0x288] ;  /* 0x0000a20000047ab9 */ /* 0x000fe40000000800 */
[----:B-----5:R-:W-:Y:S01]  /*12e50*/  IMAD.U32 R31, RZ, RZ, UR4 ;  /* 0x00000004ff1f7e24 */ /* 0x020fe2000f8e00ff */
[----:B------:R-:W-:Y:S06]  /*12e60*/  @!P2 BRA `(.L_x_1440) ;  /* 0x00000000000ca947 */ /* 0x000fec0003800000 */
[----:B------:R-:W2:Y:S04]  /*12e70*/  LDG.E R4, desc[UR54][R2.64] ;  /* 0x0000003602047981 */ /* 0x000ea8000c1e1900 */
[----:B------:R-:W2:Y:S02]  /*12e80*/  LDG.E R31, desc[UR54][R2.64+0x4] ;  /* 0x00000436021f7981 */ /* 0x000ea4000c1e1900 */
[----:B--2---:R-:W-:-:S07]  /*12e90*/  IMAD.IADD R31, R31, 0x1, -R4 ;  /* 0x000000011f1f7824 */ /* 0x004fce00078e0a04 */
.L_x_1440:
[----:B------:R-:W-:Y:S02]  /*12ea0*/  ULDC.64 UR4, c[0x0][0xa20] ;  /* 0x0002880000047ab9 */ /* 0x000fe40000000a00 */
[----:B------:R-:W-:-:S04]  /*12eb0*/  ISETP.NE.U32.AND P0, PT, RZ, UR4, PT ;  /* 0x00000004ff007c0c */ /* 0x000fc8000bf05070 */
[----:B------:R-:W-:-:S13]  /*12ec0*/  ISETP.NE.AND.EX P0, PT, RZ, UR5, PT, P0 ;  /* 0x00000005ff007c0c */ /* 0x000fda000bf05300 */
[----:B------:R-:W-:Y:S05]  /*12ed0*/  @!P0 BRA `(.L_x_1441) ;  /* 0x0000000000108947 */ /* 0x000fea0003800000 */
[----:B------:R-:W0:Y:S02]  /*12ee0*/  LDC.64 R2, c[0x0][0xa20] ;  /* 0x00028800ff027b82 */ /* 0x000e240000000a00 */
[----:B0-----:R-:W-:-:S05]  /*12ef0*/  IMAD.WIDE R2, R19, 0x4, R2 ;  /* 0x0000000413027825 */ /* 0x001fca00078e0202 */
[----:B------:R0:W5:Y:S01]  /*12f00*/  LDG.E R0, desc[UR54][R2.64] ;  /* 0x0000003602007981 */ /* 0x000162000c1e1900 */
[----:B------:R-:W-:Y:S05]  /*12f10*/  BRA `(.L_x_1442) ;  /* 0x0000000000247947 */ /* 0x000fea0003800000 */
.L_x_1441:
[----:B------:R-:W-:Y:S02]  /*12f20*/  ULDC.64 UR4, c[0x0][0xa08] ;  /* 0x0002820000047ab9 */ /* 0x000fe40000000a00 */
[----:B------:R-:W-:-:S04]  /*12f30*/  ISETP.NE.U32.AND P0, PT, RZ, UR4, PT ;  /* 0x00000004ff007c0c */ /* 0x000fc8000bf05070 */
[----:B------:R-:W-:-:S13]  /*12f40*/  ISETP.NE.AND.EX P0, PT, RZ, UR5, PT, P0 ;  /* 0x00000005ff007c0c */ /* 0x000fda000bf05300 */
[----:B------:R-:W-:Y:S05]  /*12f50*/  @!P0 BRA `(.L_x_1442) ;  /* 0x0000000000148947 */ /* 0x000fea0003800000 */
[----:B------:R-:W0:Y:S02]  /*12f60*/  LDC.64 R2, c[0x0][0xa08] ;  /* 0x00028200ff027b82 */ /* 0x000e240000000a00 */
[----:B0-----:R-:W-:-:S05]  /*12f70*/  IMAD.WIDE R2, R19, 0x4, R2 ;  /* 0x0000000413027825 */ /* 0x001fca00078e0202 */
[----:B------:R-:W2:Y:S04]  /*12f80*/  LDG.E R0, desc[UR54][R2.64] ;  /* 0x0000003602007981 */ /* 0x000ea8000c1e1900 */
[----:B------:R-:W2:Y:S02]  /*12f90*/  LDG.E R5, desc[UR54][R2.64+0x4] ;  /* 0x0000043602057981 */ /* 0x000ea4000c1e1900 */
[----:B--2---:R-:W-:-:S07]  /*12fa0*/  IMAD.IADD R0, R5, 0x1, -R0 ;  /* 0x0000000105007824 */ /* 0x004fce00078e0a00 */
.L_x_1442:
[----:B0-----:R-:W0:Y:S01]  /*12fb0*/  LDC R2, c[0x0][0x448] ;  /* 0x00011200ff027b82 */ /* 0x001e220000000800 */
[----:B------:R-:W-:Y:S01]  /*12fc0*/  IMAD.SHL.U32 R27, R17, 0x80, RZ ;  /* 0x00000080111b7824 */ /* 0x000fe200078e00ff */
[----:B------:R-:W-:Y:S01]  /*12fd0*/  LOP3.LUT R26, R26, 0xffffffef, RZ, 0xc0, !PT ;  /* 0xffffffef1a1a7812 */ /* 0x000fe200078ec0ff */
[----:B-----5:R-:W-:Y:S02]  /*12fe0*/  IMAD.IADD R35, R0, 0x1, -R37 ;  /* 0x0000000100237824 */ /* 0x020fe400078e0a25 */
[----:B------:R-:W-:Y:S01]  /*12ff0*/  VIADD R4, R27, 0x7f ;  /* 0x0000007f1b047836 */ /* 0x000fe20000000000 */
[----:B0-----:R-:W-:Y:S02]  /*13000*/  ISETP.NE.AND P2, PT, R2, 0x1, PT ;  /* 0x000000010200780c */ /* 0x001fe40003f45270 */
[----:B------:R-:W0:Y:S11]  /*13010*/  LDC.64 R2, c[0x0][0x9e0] ;  /* 0x00027800ff027b82 */ /* 0x000e360000000a00 */
[----:B------:R-:W1:Y:S01]  /*13020*/  @P2 LDC R5, c[0x0][0x44c] ;  /* 0x00011300ff052b82 */ /* 0x000e620000000800 */
[----:B------:R-:W-:-:S07]  /*13030*/  @P2 LOP3.LUT R26, R26, 0x10, RZ, 0xfc, !PT ;  /* 0x000000101a1a2812 */ /* 0x000fce00078efcff */
[----:B------:R-:W2:Y:S01]  /*13040*/  @P2 LDC R6, c[0x0][0x450] ;  /* 0x00011400ff062b82 */ /* 0x000ea20000000800 */
[----:B0-----:R-:W-:Y:S01]  /*13050*/  ISETP.GE.AND P1, PT, R3, 0x1, PT ;  /* 0x000000010300780c */ /* 0x001fe20003f26270 */
[----:B-1----:R-:W-:-:S05]  /*13060*/  @P2 IMAD.HI.U32 R5, R4, R5, RZ ;  /* 0x0000000504052227 */ /* 0x002fca00078e00ff */
[----:B--2---:R-:W-:Y:S02]  /*13070*/  @P2 SHF.R.U32.HI R4, RZ, R6, R5 ;  /* 0x00000006ff042219 */ /* 0x004fe40000011605 */
[----:B------:R-:W-:-:S05]  /*13080*/  IADD3 R5, R35, 0x1, -R31 ;  /* 0x0000000123057810 */ /* 0x000fca0007ffe81f */
[----:B------:R-:W-:-:S04]  /*13090*/  IMAD.IADD R7, R5, 0x1, R4 ;  /* 0x0000000105077824 */ /* 0x000fc800078e0204 */
[----:B------:R-:W-:Y:S01]  /*130a0*/  IMAD.IADD R2, R7, 0x1, R2 ;  /* 0x0000000107027824 */ /* 0x000fe200078e0202 */
[----:B------:R-:W-:Y:S06]  /*130b0*/  @!P1 BRA `(.L_x_1443) ;  /* 0x0000000000489947 */ /* 0x000fec0003800000 */
[C---:B------:R-:W-:Y:S01]  /*130c0*/  ISETP.GT.AND P0, PT, R7.reuse, RZ, PT ;  /* 0x000000ff0700720c */ /* 0x040fe20003f04270 */
[----:B------:R-:W-:Y:S01]  /*130d0*/  BSSY B0, `(.L_x_1444) ;  /* 0x000000e000007945 */ /* 0x000fe20003800000 */
[----:B------:R-:W-:-:S11]  /*130e0*/  VIADD R0, R7, 0xffffffff ;  /* 0xffffffff07007836 */ /* 0x000fd60000000000 */
[----:B------:R-:W-:Y:S05]  /*130f0*/  @P0 BRA `(.L_x_1445) ;  /* 0x00000000001c0947 */ /* 0x000fea0003800000 */
[----:B------:R-:W-:Y:S01]  /*13100*/  ISETP.NE.AND P0, PT, R3, 0x1, PT ;  /* 0x000000010300780c */ /* 0x000fe20003f05270 */
[----:B------:R-:W-:-:S12]  /*13110*/  IMAD.MOV R7, RZ, RZ, -R7 ;  /* 0x000000ffff077224 */ /* 0x000fd800078e0a07 */
[----:B------:R-:W0:Y:S02]  /*13120*/  @P0 LDC.64 R4, c[0x0][0x9e8] ;  /* 0x00027a00ff040b82 */ /* 0x000e240000000a00 */
[----:B0-----:R-:W-:-:S05]  /*13130*/  @P0 IMAD.HI.U32 R4, R7, R4, RZ ;  /* 0x0000000407040227 */ /* 0x001fca00078e00ff */
[----:B------:R-:W-:-:S04]  /*13140*/  @P0 SHF.R.U32.HI R7, RZ, R5, R4 ;  /* 0x00000005ff070219 */ /* 0x000fc80000011604 */
[----:B------:R-:W-:Y:S01]  /*13150*/  LOP3.LUT R0, RZ, R7, RZ, 0x33, !PT ;  /* 0x00000007ff007212 */ /* 0x000fe200078e33ff */
[----:B------:R-:W-:Y:S06]  /*13160*/  BRA `(.L_x_1446) ;  /* 0x0000000000107947 */ /* 0x000fec0003800000 */
.L_x_1445:
[----:B------:R-:W-:-:S13]  /*13170*/  ISETP.NE.AND P0, PT, R3, 0x1, PT ;  /* 0x000000010300780c */ /* 0x000fda0003f05270 */
[----:B------:R-:W0:Y:S02]  /*13180*/  @P0 LDC.64 R4, c[0x0][0x9e8] ;  /* 0x00027a00ff040b82 */ /* 0x000e240000000a00 */
[----:B0-----:R-:W-:-:S05]  /*13190*/  @P0 IMAD.HI.U32 R4, R0, R4, RZ ;  /* 0x0000000400040227 */ /* 0x001fca00078e00ff */
[----:B------:R-:W-:-:S07]  /*131a0*/  @P0 SHF.R.U32.HI R0, RZ, R5, R4 ;  /* 0x00000005ff000219 */ /* 0x000fce0000011604 */
.L_x_1446:
[----:B------:R-:W-:Y:S05]  /*131b0*/  BSYNC B0 ;  /* 0x0000000000007941 */ /* 0x000fea0003800000 */
.L_x_1444:
[----:B------:R-:W-:-:S05]  /*131c0*/  IMAD R5, R0, R3, R3 ;  /* 0x0000000300057224 */ /* 0x000fca00078e0203 */
[----:B------:R-:W-:-:S07]  /*131d0*/  VIMNMX R2, R2, R5, PT ;  /* 0x0000000502027248 */ /* 0x000fce0003fe0100 */
.L_x_1443:
[----:B------:R-:W0:Y:S01]  /*131e0*/  @P2 LDC R4, c[0x0][0x44c] ;  /* 0x00011300ff042b82 */ /* 0x000e220000000800 */
[----:B------:R-:W-:Y:S01]  /*131f0*/  VIADD R2, R2, 0x7f ;  /* 0x0000007f02027836 */ /* 0x000fe20000000000 */
[----:B------:R-:W-:Y:S01]  /*13200*/  ULDC UR4, c[0x0][0x9dc] ;  /* 0x0002770000047ab9 */ /* 0x000fe20000000800 */
[----:B------:R-:W-:-:S05]  /*13210*/  IMAD.MOV.U32 R0, RZ, RZ, R27 ;  /* 0x000000ffff007224 */ /* 0x000fca00078e001b */
[----:B------:R-:W1:Y:S01]  /*13220*/  @P2 LDC R5, c[0x0][0x450] ;  /* 0x00011400ff052b82 */ /* 0x000e620000000800 */
[----:B0-----:R-:W-:-:S05]  /*13230*/  @P2 IMAD.HI.U32 R4, R27, R4, RZ ;  /* 0x000000041b042227 */ /* 0x001fca00078e00ff */
[----:B-1----:R-:W-:Y:S02]  /*13240*/  @P2 SHF.R.U32.HI R0, RZ, R5, R4 ;  /* 0x00000005ff002219 */ /* 0x002fe40000011604 */
[----:B------:R-:W-:-:S04]  /*13250*/  SHF.R.S32.HI R5, RZ, 0x1f, R2 ;  /* 0x0000001fff057819 */ /* 0x000fc80000011402 */
[----:B------:R-:W-:Y:S01]  /*13260*/  LEA.HI R4, R5, R2, RZ, 0x7 ;  /* 0x0000000205047211 */ /* 0x000fe200078f38ff */
[----:B------:R-:W-:-:S03]  /*13270*/  VIADD R2, R35, 0x7f ;  /* 0x0000007f23027836 */ /* 0x000fc60000000000 */
[----:B------:R-:W-:Y:S02]  /*13280*/  SHF.R.S32.HI R4, RZ, 0x7, R4 ;  /* 0x00000007ff047819 */ /* 0x000fe40000011404 */
[----:B------:R-:W-:-:S04]  /*13290*/  SHF.R.S32.HI R5, RZ, 0x1f, R2 ;  /* 0x0000001fff057819 */ /* 0x000fc80000011402 */
[----:B------:R-:W-:Y:S02]  /*132a0*/  LEA.HI R5, R5, R2, RZ, 0x7 ;  /* 0x0000000205057211 */ /* 0x000fe400078f38ff */
[----:B------:R-:W-:Y:S02]  /*132b0*/  IADD3 R2, R0, R35, -R31 ;  /* 0x0000002300027210 */ /* 0x000fe40007ffe81f */
[----:B------:R-:W-:-:S03]  /*132c0*/  SHF.R.S32.HI R5, RZ, 0x7, R5 ;  /* 0x00000007ff057819 */ /* 0x000fc60000011405 */
[----:B------:R-:W-:Y:S01]  /*132d0*/  VIADD R0, R2, -UR4 ;  /* 0x8000000402007c36 */ /* 0x000fe20008000000 */
[----:B------:R-:W-:-:S05]  /*132e0*/  VIMNMX R23, R5, R4, PT ;  /* 0x0000000405177248 */ /* 0x000fca0003fe0100 */
[----:B------:R0:W-:Y:S01]  /*132f0*/  STL [R1+0x10], R23 ;  /* 0x0000101701007387 */ /* 0x0001e20000100800 */
[----:B------:R-:W-:Y:S05]  /*13300*/  @!P1 BRA `(.L_x_1447) ;  /* 0x0000000000449947 */ /* 0x000fea0003800000 */
[----:B------:R-:W-:Y:S01]  /*13310*/  ISETP.GT.AND P0, PT, R2, -0x1, PT ;  /* 0xffffffff0200780c */ /* 0x000fe20003f04270 */
[----:B------:R-:W-:-:S12]  /*13320*/  BSSY B0, `(.L_x_1448) ;  /* 0x000000d000007945 */ /* 0x000fd80003800000 */
[----:B------:R-:W-:Y:S05]  /*13330*/  @P0 BRA `(.L_x_1449) ;  /* 0x00000000001c0947 */ /* 0x000fea0003800000 */
[----:B------:R-:W-:Y:S02]  /*13340*/  ISETP.NE.AND P0, PT, R3, 0x1, PT ;  /* 0x000000010300780c */ /* 0x000fe40003f05270 */
[----:B------:R-:W-:-:S11]  /*13350*/  LOP3.LUT R7, RZ, R2, RZ, 0x33, !PT ;  /* 0x00000002ff077212 */ /* 0x000fd600078e33ff */
[----:B------:R-:W1:Y:S02]  /*13360*/  @P0 LDC.64 R4, c[0x0][0x9e8] ;  /* 0x00027a00ff040b82 */ /* 0x000e640000000a00 */
[----:B-1----:R-:W-:-:S05]  /*13370*/  @P0 IMAD.HI.U32 R4, R7, R4, RZ ;  /* 0x0000000407040227 */ /* 0x002fca00078e00ff */
[----:B------:R-:W-:-:S04]  /*13380*/  @P0 SHF.R.U32.HI R7, RZ, R5, R4 ;  /* 0x00000005ff070219 */ /* 0x000fc80000011604 */
[----:B------:R-:W-:Y:S01]  /*13390*/  LOP3.LUT R2, RZ, R7, RZ, 0x33, !PT ;  /* 0x00000007ff027212 */ /* 0x000fe200078e33ff */
[----:B------:R-:W-:Y:S06]  /*133a0*/  BRA `(.L_x_1450) ;  /* 0x0000000000107947 */ /* 0x000fec0003800000 */
.L_x_1449:
[----:B------:R-:W-:-:S13]  /*133b0*/  ISETP.NE.AND P0, PT, R3, 0x1, PT ;  /* 0x000000010300780c */ /* 0x000fda0003f05270 */
[----:B------:R-:W1:Y:S02]  /*133c0*/  @P0 LDC.64 R4, c[0x0][0x9e8] ;  /* 0x00027a00ff040b82 */ /* 0x000e640000000a00 */
[----:B-1----:R-:W-:-:S05]  /*133d0*/  @P0 IMAD.HI.U32 R4, R2, R4, RZ ;  /* 0x0000000402040227 */ /* 0x002fca00078e00ff */
[----:B------:R-:W-:-:S07]  /*133e0*/  @P0 SHF.R.U32.HI R2, RZ, R5, R4 ;  /* 0x00000005ff020219 */ /* 0x000fce0000011604 */
.L_x_1450:
[----:B------:R-:W-:Y:S05]  /*133f0*/  BSYNC B0 ;  /* 0x0000000000007941 */ /* 0x000fea0003800000 */
.L_x_1448:
[----:B------:R-:W-:-:S05]  /*13400*/  IMAD R3, R2, R3, RZ ;  /* 0x0000000302037224 */ /* 0x000fca00078e02ff */
[----:B------:R-:W-:-:S07]  /*13410*/  VIMNMX R0, R0, R3, !PT ;  /* 0x0000000300007248 */ /* 0x000fce0007fe0100 */
.L_x_1447:
[----:B------:R-:W-:Y:S01]  /*13420*/  SHF.R.S32.HI R3, RZ, 0x1f, R0 ;  /* 0x0000001fff037819 */ /* 0x000fe20000011400 */
[----:B------:R-:W-:Y:S03]  /*13430*/  BSSY B7, `(.L_x_1451) ;  /* 0x000037b000077945 */ /* 0x000fe60003800000 */
[----:B------:R-:W-:-:S04]  /*13440*/  LEA.HI R3, R3, R0, RZ, 0x7 ;  /* 0x0000000003037211 */ /* 0x000fc800078f38ff */
[----:B------:R-:W-:-:S04]  /*13450*/  SHF.R.S32.HI R3, RZ, 0x7, R3 ;  /* 0x00000007ff037819 */ /* 0x000fc80000011403 */
[----:B------:R-:W-:-:S04]  /*13460*/  VIMNMX R36, RZ, R3, !PT ;  /* 0x00000003ff247248 */ /* 0x000fc80007fe0100 */
[----:B------:R-:W-:-:S13]  /*13470*/  ISETP.GT.AND P0, PT, R23, R36, PT ;  /* 0x000000241700720c */ /* 0x000fda0003f04270 */
        /* <DEDUP_REMOVED lines=18> */
.L_x_1452:
        /* <DEDUP_REMOVED lines=8> */
[----:B------:R-:W-:Y:S02]  /*13620*/  IMAD.U32 R4, RZ, RZ, UR6 ;  /* 0x00000006ff047e24 */ /* 0x000fe4000f8e00ff */
[----:B------:R-:W1:Y:S01]  /*13630*/  LDC.64 R2, c[0x4][R2] ;  /* 0x0100000002027b82 */ /* 0x000e620000000a00 */
[----:B------:R-:W-:Y:S02]  /*13640*/  IMAD.U32 R5, RZ, RZ, UR7 ;  /* 0x00000007ff057e24 */ /* 0x000fe4000f8e00ff */
        /* <DEDUP_REMOVED lines=8> */
[----:B01----:R-:W-:Y:S05]  /*136d0*/  CALL.ABS.NOINC R2 ;  /* 0x0000000002007343 */ /* 0x003fea0003c00000 */
.L_x_1455:
[----:B------:R-:W-:Y:S05]  /*136e0*/  BSYNC B6 ;  /* 0x0000000000067941 */ /* 0x000fea0003800000 */
.L_x_1454:
        /* <DEDUP_REMOVED lines=10> */
[----:B------:R-:W-:Y:S01]  /*13790*/  MOV R13, RZ ;  /* 0x000000ff000d7202 */ /* 0x000fe20000000f00 */
[----:B------:R-:W-:Y:S02]  /*137a0*/  IMAD.U32 R5, RZ, RZ, UR7 ;  /* 0x00000007ff057e24 */ /* 0x000fe4000f8e00ff */
[----:B------:R-:W-:Y:S02]  /*137b0*/  IMAD.U32 R6, RZ, RZ, UR8 ;  /* 0x00000008ff067e24 */ /* 0x000fe4000f8e00ff */
[----:B------:R-:W-:-:S02]  /*137c0*/  IMAD.U32 R7, RZ, RZ, UR9 ;  /* 0x00000009ff077e24 */ /* 0x000fc4000f8e00ff */
[----:B------:R-:W-:Y:S02]  /*137d0*/  IMAD.U32 R10, RZ, RZ, UR4 ;  /* 0x00000004ff0a7e24 */ /* 0x000fe4000f8e00ff */
[----:B------:R-:W-:Y:S02]  /*137e0*/  IMAD.U32 R11, RZ, RZ, UR5 ;  /* 0x00000005ff0b7e24 */ /* 0x000fe4000f8e00ff */
[----:B------:R-:W-:Y:S02]  /*137f0*/  IMAD.MOV.U32 R8, RZ, RZ, 0x70 ;  /* 0x00000070ff087424 */ /* 0x000fe400078e00ff */
[----:B-1----:R-:W-:-:S07]  /*13800*/  IMAD.MOV.U32 R12, RZ, RZ, 0x1 ;  /* 0x00000001ff0c7424 */ /* 0x002fce00078e00ff */
[----:B------:R-:W-:-:S07]  /*13810*/  LEPC R20, `(.L_x_1458) ;  /* 0x000000001014794e */ /* 0x000fce0000000000 */
[----:B0-2---:R-:W-:Y:S05]  /*13820*/  CALL.ABS.NOINC R2 ;  /* 0x0000000002007343 */ /* 0x005fea0003c00000 */
.L_x_1458:
[----:B------:R0:W1:Y:S01]  /*13830*/  LDC.64 R2, c[0x4][R17] ;  /* 0x0100000011027b82 */ /* 0x0000620000000a00 */
[----:B------:R-:W-:Y:S01]  /*13840*/  ULDC.64 UR6, c[0x4][0x80] ;  /* 0x0100200000067ab9 */ /* 0x000fe20000000a00 */
[----:B------:R-:W-:Y:S01]  /*13850*/  ULDC.64 UR8, c[0x4][0x88] ;  /* 0x0100220000087ab9 */ /* 0x000fe20000000a00 */
[----:B------:R-:W-:Y:S01]  /*13860*/  ULDC.64 UR4, c[0x4][0x18] ;  /* 0x0100060000047ab9 */ /* 0x000fe20000000a00 */
[----:B------:R-:W-:Y:S02]  /*13870*/  IMAD.U32 R4, RZ, RZ, UR6 ;  /* 0x00000006ff047e24 */ /* 0x000fe4000f8e00ff */
[----:B------:R-:W-:Y:S02]  /*13880*/  IMAD.U32 R5, RZ, RZ, UR7 ;  /* 0x00000007ff057e24 */ /* 0x000fe4000f8e00ff */
[----:B------:R-:W-:Y:S02]  /*13890*/  IMAD.U32 R6, RZ, RZ, UR8 ;  /* 0x00000008ff067e24 */ /* 0x000fe4000f8e00ff */
[----:B------:R-:W-:-:S02]  /*138a0*/  IMAD.U32 R7, RZ, RZ, UR9 ;  /* 0x00000009ff077e24 */ /* 0x000fc4000f8e00ff */
[----:B------:R-:W-:Y:S02]  /*138b0*/  IMAD.U32 R10, RZ, RZ, UR4 ;  /* 0x00000004ff0a7e24 */ /* 0x000fe4000f8e00ff */
[----:B------:R-:W-:Y:S02]  /*138c0*/  IMAD.U32 R11, RZ, RZ, UR5 ;  /* 0x00000005ff0b7e24 */ /* 0x000fe4000f8e00ff */
[----:B------:R-:W-:Y:S02]  /*138d0*/  IMAD.MOV.U32 R8, RZ, RZ, 0x70 ;  /* 0x00000070ff087424 */ /* 0x000fe400078e00ff */
[----:B------:R-:W-:Y:S02]  /*138e0*/  IMAD.MOV.U32 R12, RZ, RZ, 0x1 ;  /* 0x00000001ff0c7424 */ /* 0x000fe400078e00ff */
[----:B0-----:R-:W-:-:S07]  /*138f0*/  IMAD.MOV.U32 R13, RZ, RZ, RZ ;  /* 0x000000ffff0d7224 */ /* 0x001fce00078e00ff */
[----:B------:R-:W-:-:S07]  /*13900*/  LEPC R20, `(.L_x_1457) ;  /* 0x000000001014794e */ /* 0x000fce0000000000 */
[----:B-1----:R-:W-:Y:S05]  /*13910*/  CALL.ABS.NOINC R2 ;  /* 0x0000000002007343 */ /* 0x002fea0003c00000 */
.L_x_1457:
[----:B------:R-:W-:Y:S05]  /*13920*/  BSYNC B6 ;  /* 0x0000000000067941 */ /* 0x000fea0003800000 */
.L_x_1456:
[----:B------:R-:W-:Y:S01]  /*13930*/  ULDC.64 UR4, c[0x0][0x9f8] ;  /* 0x00027e0000047ab9 */ /* 0x000fe20000000a00 */
[----:B------:R-:W-:Y:S01]  /*13940*/  IMAD.MOV.U32 R33, RZ, RZ, R19 ;  /* 0x000000ffff217224 */ /* 0x000fe200078e0013 */
[----:B------:R-:W-:Y:S01]  /*13950*/  ISETP.NE.U32.AND P0, PT, RZ, UR4, PT ;  /* 0x00000004ff007c0c */ /* 0x000fe2000bf05070 */
[----:B------:R-:W1:Y:S01]  /*13960*/  S2R R20, SR_TID.X ;  /* 0x0000000000147919 */ /* 0x000e620000002100 */
[----:B------:R-:W2:Y:S01]  /*13970*/  LDC R9, c[0x0][0x430] ;  /* 0x00010c00ff097b82 */ /* 0x000ea20000000800 */
[----:B------:R-:W3:Y:S01]  /*13980*/  S2R R17, SR_TID.X ;  /* 0x0000000000117919 */ /* 0x000ee20000002100 */
[----:B------:R-:W-:Y:S01]  /*13990*/  ISETP.NE.AND.EX P0, PT, RZ, UR5, PT, P0 ;  /* 0x00000005ff007c0c */ /* 0x000fe2000bf05300 */
[----:B------:R-:W-:Y:S01]  /*139a0*/  VIADD R25, R23, 0xffffffff ;  /* 0xffffffff17197836 */ /* 0x000fe20000000000 */
[----:B------:R-:W-:Y:S01]  /*139b0*/  LOP3.LUT R26, R26, 0xfffffff7, RZ, 0xc0, !PT ;  /* 0xfffffff71a1a7812 */ /* 0x000fe200078ec0ff */
[----:B------:R-:W-:-:S10]  /*139c0*/  ULDC UR4, c[0x0][0x2f4] ;  /* 0x0000bd0000047ab9 */ /* 0x000fd40000000800 */
[----:B------:R-:W4:Y:S02]  /*139d0*/  @P0 LDC.64 R2, c[0x0][0x9f8] ;  /* 0x00027e00ff020b82 */ /* 0x000f240000000a00 */
[----:B----4-:R-:W-:-:S05]  /*139e0*/  @P0 IMAD.WIDE R2, R19, 0x4, R2 ;  /* 0x0000000413020825 */ /* 0x010fca00078e0202 */
[----:B------:R4:W4:Y:S01]  /*139f0*/  @P0 LDG.E R33, desc[UR54][R2.64] ;  /* 0x0000003602210981 */ /* 0x000922000c1e1900 */
[----:B--2---:R-:W-:Y:S01]  /*13a00*/  ISETP.NE.AND P1, PT, R9, 0x1, PT ;  /* 0x000000010900780c */ /* 0x004fe20003f25270 */
[----:B-1----:R-:W-:Y:S01]  /*13a10*/  IMAD.SHL.U32 R20, R20, 0x10, RZ ;  /* 0x0000001014147824 */ /* 0x002fe200078e00ff */
[----:B---3--:R-:W-:Y:S01]  /*13a20*/  LOP3.LUT R17, R17, 0x7f, RZ, 0xc0, !PT ;  /* 0x0000007f11117812 */ /* 0x008fe200078ec0ff */
[----:B------:R-:W-:-:S03]  /*13a30*/  IMAD.SHL.U32 R8, R25, 0x80, RZ ;  /* 0x0000008019087824 */ /* 0x000fc600078e00ff */
[----:B------:R-:W-:Y:S02]  /*13a40*/  SHF.R.U32.HI R17, RZ, 0x3, R17 ;  /* 0x00000003ff117819 */ /* 0x000fe40000011611 */
[----:B------:R-:W-:-:S04]  /*13a50*/  LOP3.LUT R20, R20, 0x70, RZ, 0xc0, !PT ;  /* 0x0000007014147812 */ /* 0x000fc800078ec0ff */
[----:B------:R-:W-:Y:S01]  /*13a60*/  LOP3.LUT R0, R8, R17, R20, 0xfe, !PT ;  /* 0x0000001108007212 */ /* 0x000fe200078efe14 */
[----:B------:R-:W1:Y:S01]  /*13a70*/  @P1 LDC R7, c[0x0][0x434] ;  /* 0x00010d00ff071b82 */ /* 0x000e620000000800 */
[----:B------:R-:W-:Y:S02]  /*13a80*/  @P1 LOP3.LUT R26, R26, 0x8, RZ, 0xfc, !PT ;  /* 0x000000081a1a1812 */ /* 0x000fe400078efcff */
[C---:B------:R-:W-:Y:S01]  /*13a90*/  ISETP.GE.AND P0, PT, R0.reuse, R35, PT ;  /* 0x000000230000720c */ /* 0x040fe20003f06270 */
[----:B------:R-:W-:-:S04]  /*13aa0*/  IMAD.IADD R0, R0, 0x1, R37 ;  /* 0x0000000100007824 */ /* 0x000fc800078e0225 */
[----:B------:R-:W2:Y:S01]  /*13ab0*/  @P1 LDC R5, c[0x0][0x438] ;  /* 0x00010e00ff051b82 */ /* 0x000ea20000000800 */
[----:B------:R-:W-:-:S07]  /*13ac0*/  IMAD.MOV.U32 R4, RZ, RZ, R0 ;  /* 0x000000ffff047224 */ /* 0x000fce00078e0000 */
[----:B----4-:R-:W3:Y:S01]  /*13ad0*/  @!P0 LDC.64 R2, c[0x0][0x428] ;  /* 0x00010a00ff028b82 */ /* 0x010ee20000000a00 */
[----:B-1----:R-:W-:-:S05]  /*13ae0*/  @P1 IMAD.HI.U32 R6, R0, R7, RZ ;  /* 0x0000000700061227 */ /* 0x002fca00078e00ff */
[----:B--2---:R-:W-:-:S05]  /*13af0*/  @P1 SHF.R.U32.HI R4, RZ, R5, R6 ;  /* 0x00000005ff041219 */ /* 0x004fca0000011606 */
[----:B------:R-:W-:-:S04]  /*13b00*/  IMAD.MOV R5, RZ, RZ, -R4 ;  /* 0x000000ffff057224 */ /* 0x000fc800078e0a04 */
[----:B------:R-:W-:Y:S01]  /*13b10*/  IMAD R0, R9, R5, R0 ;  /* 0x0000000509007224 */ /* 0x000fe200078e0200 */
[----:B------:R-:W-:Y:S01]  /*13b20*/  @!P0 SHF.R.S32.HI R5, RZ, 0x1f, R4 ;  /* 0x0000001fff058819 */ /* 0x000fe20000011404 */
[----:B------:R-:W-:-:S05]  /*13b30*/  IMAD.U32 R9, RZ, RZ, UR36 ;  /* 0x00000024ff097e24 */ /* 0x000fca000f8e00ff */
[----:B------:R-:W-:Y:S02]  /*13b40*/  ISETP.NE.AND P2, PT, R9, 0x3, PT ;  /* 0x000000030900780c */ /* 0x000fe40003f45270 */
[----:B------:R-:W-:-:S11]  /*13b50*/  LOP3.LUT R26, R26, 0xfffffffb, RZ, 0xc0, !PT ;  /* 0xfffffffb1a1a7812 */ /* 0x000fd600078ec0ff */
[----:B------:R-:W-:-:S04]  /*13b60*/  @P2 LOP3.LUT R26, R26, 0x4, RZ, 0xfc, !PT ;  /* 0x000000041a1a2812 */ /* 0x000fc800078efcff */
[----:B------:R-:W-:Y:S01]  /*13b70*/  LOP3.LUT R26, R26, 0xfffffffd, RZ, 0xc0, !PT ;  /* 0xfffffffd1a1a7812 */ /* 0x000fe200078ec0ff */
[----:B------:R-:W-:Y:S01]  /*13b80*/  UMOV UR5, 0xffffffff ;  /* 0xffffffff00057882 */ /* 0x000fe20000000000 */
[----:B------:R-:W-:Y:S01]  /*13b90*/  SHF.R.S32.HI R6, RZ, 0x1f, R33 ;  /* 0x0000001fff067819 */ /* 0x000fe20000011421 */
[----:B---3--:R-:W-:-:S04]  /*13ba0*/  @!P0 IMAD.WIDE.U32 R4, R33, R2, R4 ;  /* 0x0000000221048225 */ /* 0x008fc800078e0004 */
[----:B------:R1:W-:Y:S02]  /*13bb0*/  STL [R1], R6 ;  /* 0x0000000601007387 */ /* 0x0003e40000100800 */
[----:B-1----:R-:W-:-:S04]  /*13bc0*/  @!P0 IMAD R6, R6, R2, RZ ;  /* 0x0000000206068224 */ /* 0x002fc800078e02ff */
[----:B------:R-:W-:Y:S02]  /*13bd0*/  @!P0 IMAD R7, R33, R3, R6 ;  /* 0x0000000321078224 */ /* 0x000fe400078e0206 */
[----:B------:R-:W1:Y:S02]  /*13be0*/  @!P0 LDC.64 R2, c[0x0][0x418] ;  /* 0x00010600ff028b82 */ /* 0x000e640000000a00 */
[----:B------:R-:W-:Y:S01]  /*13bf0*/  @!P0 IMAD.IADD R5, R5, 0x1, R7 ;  /* 0x0000000105058824 */ /* 0x000fe200078e0207 */
[----:B-1----:R-:W-:-:S04]  /*13c00*/  @!P0 LEA R2, P1, R4, R2, 0x2 ;  /* 0x0000000204028211 */ /* 0x002fc800078210ff */
[----:B------:R-:W-:Y:S01]  /*13c10*/  @!P0 LEA.HI.X R3, R4, R3, R5, 0x2, P1 ;  /* 0x0000000304038211 */ /* 0x000fe200008f1405 */
[----:B------:R-:W-:-:S06]  /*13c20*/  IMAD.MOV.U32 R4, RZ, RZ, RZ ;  /* 0x000000ffff047224 */ /* 0x000fcc00078e00ff */
[----:B------:R1:W5:Y:S01]  /*13c30*/  @!P0 LDG.E R4, desc[UR54][R2.64] ;  /* 0x0000003602048981 */ /* 0x000362000c1e1900 */
[----:B------:R-:W-:-:S13]  /*13c40*/  ISETP.GE.AND P0, PT, R30, UR4, PT ;  /* 0x000000041e007c0c */ /* 0x000fda000bf06270 */
[----:B------:R-:W-:Y:S02]  /*13c50*/  @P0 LOP3.LUT R26, R26, 0x2, RZ, 0xfc, !PT ;  /* 0x000000021a1a0812 */ /* 0x000fe400078efcff */
[----:B------:R-:W-:Y:S02]  /*13c60*/  ISETP.GE.AND P0, PT, R29, UR4, PT ;  /* 0x000000041d007c0c */ /* 0x000fe4000bf06270 */
[----:B------:R-:W-:-:S11]  /*13c70*/  LOP3.LUT R26, R26, 0xfffffffe, RZ, 0xc0, !PT ;  /* 0xfffffffe1a1a7812 */ /* 0x000fd600078ec0ff */
[----:B------:R-:W-:Y:S01]  /*13c80*/  @P0 LOP3.LUT R26, R26, 0x1, RZ, 0xfc, !PT ;  /* 0x000000011a1a0812 */ /* 0x000fe200078efcff */
[----:B-1----:R-:W-:Y:S06]  /*13c90*/  BRA.DIV UR5, `(.L_x_1459) ;  /* 0x0000004205987947 */ /* 0x002fec000b800000 */
.L_x_1527:
[----:B------:R-:W-:Y:S01]  /*13ca0*/  SHF.R.S32.HI R32, RZ, 0x1f, R18 ;  /* 0x0000001fff207819 */ /* 0x000fe20000011412 */
[----:B------:R-:W-:Y:S06]  /*13cb0*/  @!P2 BRA `(.L_x_1460) ;  /* 0x000000000004a947 */ /* 0x000fec0003800000 */
[----:B------:R-:W-:Y:S01]  /*13cc0*/  BPT.TRAP 0x1 ;  /* 0x000000040000795c */ /* 0x000fe20000300000 */
.L_x_1460:
        /* <DEDUP_REMOVED lines=20> */
[----:B0-----:R-:W-:Y:S01]  /*13e10*/  LEA.HI.X R23, R2, UR5, R7, 0x1, P0 ;  /* 0x0000000502177c11 */ /* 0x001fe200080f0c07 */
[----:B------:R-:W-:Y:S01]  /*13e20*/  IMAD R7, R24, 0x8, R22 ;  /* 0x0000000818077824 */ /* 0x000fe200078e0216 */
[----:B------:R-:W-:-:S04]  /*13e30*/  SHF.L.U32 R2, R28, 0x1f, RZ ;  /* 0x0000001f1c027819 */ /* 0x000fc800000006ff */
[----:B------:R-:W0:Y:S02]  /*13e40*/  SYNCS.PHASECHK.TRANS64.TRYWAIT P0, [R7+URZ+0x28840], R2 ;  /* 0x02884002070075a7 */ /* 0x000e24000800017f */
[----:B0-----:R-:W-:Y:S05]  /*13e50*/  @!P0 BRA `(.L_x_1462) ;  /* 0x00000040005c8947 */ /* 0x001fea0003800000 */
.L_x_1528:
[----:B------:R-:W-:Y:S05]  /*13e60*/  BSYNC B0 ;  /* 0x0000000000007941 */ /* 0x000fea0003800000 */
.L_x_1461:
        /* <DEDUP_REMOVED lines=21> */
[----:B------:R-:W-:Y:S01]  /*13fc0*/  IMAD.IADD R0, R3, 0x1, R0 ;  /* 0x0000000103007824 */ /* 0x000fe200078e0200 */
[----:B------:R-:W-:Y:S01]  /*13fd0*/  SHF.R.U32.HI R9, RZ, 0x3, R9 ;  /* 0x00000003ff097819 */ /* 0x000fe20000011609 */
[----:B------:R-:W-:-:S03]  /*13fe0*/  UMOV UR4, 0xffffffff ;  /* 0xffffffff00047882 */ /* 0x000fc60000000000 */
[----:B------:R-:W-:Y:S02]  /*13ff0*/  IADD3 R6, -R9, R35, -R8 ;  /* 0x0000002309067210 */ /* 0x000fe40007ffe908 */
[----:B------:R-:W-:Y:S02]  /*14000*/  LEA.HI.X R0, R2, UR5, R0, 0x1, P0 ;  /* 0x0000000502007c11 */ /* 0x000fe400080f0c00 */
        /* <DEDUP_REMOVED lines=81> */
.L_x_1546:
        /* <DEDUP_REMOVED lines=11> */
.L_x_1464:
        /* <DEDUP_REMOVED lines=11> */
.L_x_1465:
[----:B-1----:R1:W5:Y:S01]  /*14680*/  LDL.LU R2, [R1+0x8] ;  /* 0x0000080001027983 */ /* 0x0023620000300800 */
[----:B------:R1:W-:Y:S02]  /*14690*/  SYNCS.ARRIVE.TRANS64.A1T0 RZ, [R7+URZ+0x28830], RZ ;  /* 0x028830ff07ff79a7 */ /* 0x0003e4000810003f */
[----:B------:R-:W-:Y:S05]  /*146a0*/  WARPSYNC.ALL ;  /* 0x0000000000007948 */ /* 0x000fea0003800000 */
[----:B------:R-:W-:Y:S01]  /*146b0*/  ULDC.64 UR4, c[0x0][0x298] ;  /* 0x0000a60000047ab9 */ /* 0x000fe20000000a00 */
[----:B------:R-:W-:Y:S01]  /*146c0*/  BSSY B6, `(.L_x_1466) ;  /* 0x000001c000067945 */ /* 0x000fe20003800000 */
[----:B------:R-:W-:Y:S01]  /*146d0*/  BAR.SYNC.DEFER_BLOCKING 0x8, 0x180 ;  /* 0x0206000000007b1d */ /* 0x000fe20000010000 */
[----:B-----5:R-:W-:Y:S01]  /*146e0*/  SHF.R.S32.HI R0, RZ, 0x1f, R2 ;  /* 0x0000001fff007819 */ /* 0x020fe20000011402 */
[----:B0-----:R-:W-:-:S04]  /*146f0*/  IMAD.WIDE.U32 R4, R2, UR4, RZ ;  /* 0x0000000402047c25 */ /* 0x001fc8000f8e00ff */
[----:B------:R-:W-:Y:S01]  /*14700*/  IMAD R0, R0, UR4, RZ ;  /* 0x0000000400007c24 */ /* 0x000fe2000f8e02ff */
[----:B------:R0:W-:Y:S03]  /*14710*/  STL.64 [R1+0x8], R4 ;  /* 0x0000080401007387 */ /* 0x0001e60000100a00 */
[----:B------:R-:W-:Y:S02]  /*14720*/  IMAD R0, R2, UR5, R0 ;  /* 0x0000000502007c24 */ /* 0x000fe4000f8e0200 */
[----:B------:R-:W-:Y:S02]  /*14730*/  VIADD R2, R22, 0x10400 ;  /* 0x0001040016027836 */ /* 0x000fe40000000000 */
[----:B------:R-:W-:-:S03]  /*14740*/  IMAD.IADD R0, R5, 0x1, R0 ;  /* 0x0000000105007824 */ /* 0x000fc600078e0200 */
[----:B------:R-:W-:Y:S02]  /*14750*/  LOP3.LUT P0, RZ, R2, 0x3ff, RZ, 0xc0, !PT ;  /* 0x000003ff02ff7812 */ /* 0x000fe4000780c0ff */
[----:B------:R0:W-:Y:S11]  /*14760*/  STL [R1+0x14], R0 ;  /* 0x0000140001007387 */ /* 0x0001f60000100800 */
[----:B0-----:R-:W-:Y:S05]  /*14770*/  @!P0 BRA `(.L_x_1467) ;  /* 0x0000000000408947 */ /* 0x001fea0003800000 */
[----:B------:R-:W-:Y:S01]  /*14780*/  MOV R2, 0x0 ;  /* 0x0000000000027802 */ /* 0x000fe20000000f00 */
        /* <DEDUP_REMOVED lines=15> */
.L_x_1467:
[----:B------:R-:W-:Y:S05]  /*14880*/  BSYNC B6 ;  /* 0x0000000000067941 */ /* 0x000fea0003800000 */
.L_x_1466:
[----:B------:R-:W2:Y:S01]  /*14890*/  LDL.LU R2, [R1+0x14] ;  /* 0x0000140001027983 */ /* 0x000ea20000300800 */
[----:B------:R-:W0:Y:S01]  /*148a0*/  LDC R4, c[0x0][0x448] ;  /* 0x00011200ff047b82 */ /* 0x000e220000000800 */
[----:B------:R-:W-:Y:S02]  /*148b0*/  ULDC.64 UR4, c[0x0][0x2d8] ;  /* 0x0000b60000047ab9 */ /* 0x000fe40000000a00 */
[----:B------:R-:W3:Y:S01]  /*148c0*/  LDL.LU.64 R20, [R1+0x8] ;  /* 0x0000080001147983 */ /* 0x000ee20000300a00 */
[----:B------:R-:W-:Y:S01]  /*148d0*/  IMAD R0, R32, UR4, RZ ;  /* 0x0000000420007c24 */ /* 0x000fe2000f8e02ff */
[----:B------:R-:W-:Y:S02]  /*148e0*/  LOP3.LUT P5, RZ, R26, 0x20, RZ, 0xc0, !PT ;  /* 0x000000201aff7812 */ /* 0x000fe400078ac0ff */
[----:B------:R4:W5:Y:S01]  /*148f0*/  LDL R8, [R1+0x4] ;  /* 0x0000040001087983 */ /* 0x0009620000100800 */
[----:B------:R-:W-:Y:S01]  /*14900*/  IMAD R5, R18, UR5, R0 ;  /* 0x0000000512057c24 */ /* 0x000fe2000f8e0200 */
[----:B------:R-:W-:-:S02]  /*14910*/  SHF.R.S32.HI R0, RZ, 0x1f, R19 ;  /* 0x0000001fff007819 */ /* 0x000fc40000011413 */
[----:B-1----:R-:W-:Y:S02]  /*14920*/  SEL R7, R19, RZ, !P5 ;  /* 0x000000ff13077207 */ /* 0x002fe40006800000 */
[----:B------:R-:W-:Y:S02]  /*14930*/  SEL R0, R0, RZ, !P5 ;  /* 0x000000ff00007207 */ /* 0x000fe40006800000 */
[----:B0-----:R-:W-:-:S13]  /*14940*/  ISETP.NE.AND P6, PT, R4, 0x1, PT ;  /* 0x000000010400780c */ /* 0x001fda0003fc5270 */
[----:B------:R-:W0:Y:S01]  /*14950*/  @P6 LDC R4, c[0x0][0x44c] ;  /* 0x00011300ff046b82 */ /* 0x000e220000000800 */
[----:B--2---:R-:W-:Y:S02]  /*14960*/  IMAD.MOV.U32 R3, RZ, RZ, R2 ;  /* 0x000000ffff037224 */ /* 0x004fe400078e0002 */
[----:B---3--:R-:W-:Y:S01]  /*14970*/  IMAD.MOV.U32 R2, RZ, RZ, R20 ;  /* 0x000000ffff027224 */ /* 0x008fe200078e0014 */
[----:B------:R-:W1:Y:S03]  /*14980*/  S2R R21, SR_TID.X ;  /* 0x0000000000157919 */ /* 0x000e660000002100 */
[----:B------:R-:W-:Y:S01]  /*14990*/  IMAD.WIDE.U32 R2, R18, UR4, R2 ;  /* 0x0000000412027c25 */ /* 0x000fe2000f8e0002 */
[----:B------:R-:W2:Y:S01]  /*149a0*/  S2R R20, SR_TID.X ;  /* 0x0000000000147919 */ /* 0x000ea20000002100 */
[----:B------:R-:W-:Y:S02]  /*149b0*/  ULDC.64 UR4, c[0x0][0x2e0] ;  /* 0x0000b80000047ab9 */ /* 0x000fe40000000a00 */
[----:B------:R-:W-:-:S02]  /*149c0*/  IMAD R0, R0, UR4, RZ ;  /* 0x0000000400007c24 */ /* 0x000fc4000f8e02ff */
[----:B------:R-:W-:Y:S02]  /*149d0*/  IMAD.IADD R3, R3, 0x1, R5 ;  /* 0x0000000103037824 */ /* 0x000fe400078e0205 */
[C---:B------:R-:W-:Y:S02]  /*149e0*/  IMAD R5, R7.reuse, UR5, R0 ;  /* 0x0000000507057c24 */ /* 0x040fe4000f8e0200 */
[----:B------:R-:W3:Y:S01]  /*149f0*/  @P6 LDC R0, c[0x0][0x450] ;  /* 0x00011400ff006b82 */ /* 0x000ee20000000800 */
[----:B------:R-:W-:Y:S01]  /*14a00*/  IMAD.WIDE.U32 R2, R7, UR4, R2 ;  /* 0x0000000407027c25 */ /* 0x000fe2000f8e0002 */
[----:B------:R-:W-:-:S03]  /*14a10*/  ULDC.64 UR4, c[0x0][0x2d0] ;  /* 0x0000b40000047ab9 */ /* 0x000fc60000000a00 */
[----:B------:R-:W-:Y:S02]  /*14a20*/  IMAD.IADD R3, R3, 0x1, R5 ;  /* 0x0000000103037824 */ /* 0x000fe400078e0205 */
[----:B-1----:R-:W-:Y:S01]  /*14a30*/  IMAD.SHL.U32 R21, R21, 0x10, RZ ;  /* 0x0000001015157824 */ /* 0x002fe200078e00ff */
[----:B--2---:R-:W-:-:S04]  /*14a40*/  LOP3.LUT R20, R20, 0x7f, RZ, 0xc0, !PT ;  /* 0x0000007f14147812 */ /* 0x004fc800078ec0ff */
[----:B------:R-:W-:Y:S02]  /*14a50*/  LOP3.LUT R21, R21, 0x70, RZ, 0xc0, !PT ;  /* 0x0000007015157812 */ /* 0x000fe400078ec0ff */
[----:B------:R-:W-:-:S04]  /*14a60*/  SHF.R.U32.HI R20, RZ, 0x3, R20 ;  /* 0x00000003ff147819 */ /* 0x000fc80000011614 */
[----:B------:R-:W-:-:S05]  /*14a70*/  LOP3.LUT R20, R20, R21, RZ, 0xfc, !PT ;  /* 0x0000001514147212 */ /* 0x000fca00078efcff */
[----:B------:R-:W-:-:S04]  /*14a80*/  IMAD.IADD R6, R20, 0x1, R27 ;  /* 0x0000000114067824 */ /* 0x000fc800078e021b */
[----:B0-----:R-:W-:-:S04]  /*14a90*/  @P6 IMAD.HI.U32 R5, R6, R4, RZ ;  /* 0x0000000406056227 */ /* 0x001fc800078e00ff */
[----:B------:R-:W-:Y:S01]  /*14aa0*/  IMAD.MOV.U32 R4, RZ, RZ, R6 ;  /* 0x000000ffff047224 */ /* 0x000fe200078e0006 */
[----:B---3--:R-:W-:Y:S02]  /*14ab0*/  @P6 SHF.R.U32.HI R4, RZ, R0, R5 ;  /* 0x00000000ff046219 */ /* 0x008fe40000011605 */
[----:B------:R-:W0:Y:S03]  /*14ac0*/  LDC R5, c[0x0][0x448] ;  /* 0x00011200ff057b82 */ /* 0x000e260000000800 */
[----:B------:R-:W-:Y:S01]  /*14ad0*/  IMAD.MOV R0, RZ, RZ, -R4 ;  /* 0x000000ffff007224 */ /* 0x000fe200078e0a04 */
[----:B------:R-:W1:Y:S01]  /*14ae0*/  S2R R20, SR_TID.X ;  /* 0x0000000000147919 */ /* 0x000e620000002100 */
[----:B------:R-:W-:-:S04]  /*14af0*/  IMAD.WIDE.U32 R2, R4, UR4, R2 ;  /* 0x0000000404027c25 */ /* 0x000fc8000f8e0002 */
[----:B0-----:R-:W-:Y:S01]  /*14b00*/  IMAD R0, R5, R0, R6 ;  /* 0x0000000005007224 */ /* 0x001fe200078e0206 */
[----:B------:R-:W-:-:S05]  /*14b10*/  SHF.R.S32.HI R6, RZ, 0x1f, R4 ;  /* 0x0000001fff067819 */ /* 0x000fca0000011404 */
[----:B------:R-:W-:-:S04]  /*14b20*/  IMAD R6, R6, UR4, RZ ;  /* 0x0000000406067c24 */ /* 0x000fc8000f8e02ff */
        /* <DEDUP_REMOVED lines=8> */
[C---:B------:R-:W-:Y:S01]  /*14bb0*/  LEA R0, P0, R2.reuse, UR4, 0x1 ;  /* 0x0000000402007c11 */ /* 0x040fe2000f8008ff */
[----:B------:R-:W-:Y:S01]  /*14bc0*/  IMAD.IADD R3, R3, 0x1, R4 ;  /* 0x0000000103037824 */ /* 0x000fe200078e0204 */
[----:B------:R-:W-:Y:S02]  /*14bd0*/  ULDC UR4, c[0x0][0x2b8] ;  /* 0x0000ae0000047ab9 */ /* 0x000fe40000000800 */
[----:B------:R-:W-:Y:S02]  /*14be0*/  ISETP.GE.AND P1, PT, R29, UR4, PT ;  /* 0x000000041d007c0c */ /* 0x000fe4000bf26270 */
[----:B------:R-:W-:Y:S02]  /*14bf0*/  LEA.HI.X R4, R2, UR5, R3, 0x1, P0 ;  /* 0x0000000502047c11 */ /* 0x000fe400080f0c03 */
[----:B------:R-:W-:Y:S01]  /*14c00*/  ISETP.GE.AND P0, PT, R30, UR4, PT ;  /* 0x000000041e007c0c */ /* 0x000fe2000bf06270 */
[----:B------:R-:W-:Y:S01]  /*14c10*/  UMOV UR4, 0xffffffff ;  /* 0xffffffff00047882 */ /* 0x000fe20000000000 */
[----:B-1----:R-:W-:-:S04]  /*14c20*/  LOP3.LUT R20, R20, 0x7f, RZ, 0xc0, !PT ;  /* 0x0000007f14147812 */ /* 0x002fc800078ec0ff */
[----:B------:R-:W-:Y:S01]  /*14c30*/  SHF.R.U32.HI R9, RZ, 0x3, R20 ;  /* 0x00000003ff097819 */ /* 0x000fe20000011614 */
[----:B----4-:R-:W-:Y:S06]  /*14c40*/  BRA.DIV UR4, `(.L_x_1468) ;  /* 0x0000003e04c07947 */ /* 0x010fec000b800000 */
[----:B------:R-:W0:Y:S01]  /*14c50*/  SHFL.IDX PT, R14, R0, RZ, 0x181f ;  /* 0x00181fff000e7589 */ /* 0x000e2200000e0000 */
[----:B------:R-:W-:Y:S02]  /*14c60*/  IMAD R31, R31, R5, RZ ;  /* 0x000000051f1f7224 */ /* 0x000fe400078e02ff */
[----:B------:R-:W-:Y:S01]  /*14c70*/  IMAD.IADD R27, R9, 0x1, R27 ;  /* 0x00000001091b7824 */ /* 0x000fe200078e021b */
[----:B------:R-:W1:Y:S03]  /*14c80*/  SHFL.IDX PT, R2, R4, RZ, 0x181f ;  /* 0x00181fff04027589 */ /* 0x000e6600000e0000 */
[C---:B------:R-:W-:Y:S01]  /*14c90*/  VIADD R6, R27.reuse, 0x10 ;  /* 0x000000101b067836 */ /* 0x040fe20000000000 */
[----:B------:R-:W-:-:S13]  /*14ca0*/  ISETP.GE.AND P2, PT, R27, R31, PT ;  /* 0x0000001f1b00720c */ /* 0x000fda0003f46270 */
[----:B0-----:R-:W-:-:S05]  /*14cb0*/  @!P2 LEA R14, P3, R30, R14, 0x1 ;  /* 0x0000000e1e0ea211 */ /* 0x001fca00078608ff */
[----:B-1----:R-:W-:Y:S02]  /*14cc0*/  @!P2 IMAD.X R3, RZ, RZ, R2, P3 ;  /* 0x000000ffff03a224 */ /* 0x002fe400018e0602 */
[----:B------:R-:W-:Y:S02]  /*14cd0*/  @!P2 IMAD.MOV.U32 R2, RZ, RZ, R14 ;  /* 0x000000ffff02a224 */ /* 0x000fe400078e000e */
[----:B------:R-:W0:Y:S04]  /*14ce0*/  SHFL.IDX PT, R14, R0, 0x1, 0x181f ;  /* 0x00381f00000e7f89 */ /* 0x000e2800000e0000 */
[----:B-----5:R-:W-:Y:S04]  /*14cf0*/  @!P2 LDGSTS.E.BYPASS.LTC128B.128 [R8+0x10400], desc[UR54][R2.64], !P0 ;  /* 0x104000000208afae */ /* 0x020fe8000c101d76 */
[----:B------:R1:W-:Y:S01]  /*14d00*/  @!P2 LDGSTS.E.BYPASS.LTC128B.128 [R8+0x14400], desc[UR54][R2.64+0x80], !P1 ;  /* 0x144000800208afae */ /* 0x0003e2000c901d76 */
[----:B------:R-:W-:Y:S01]  /*14d10*/  ISETP.GE.AND P2, PT, R6, R31, PT ;  /* 0x0000001f0600720c */ /* 0x000fe20003f46270 */
[----:B------:R-:W-:-:S02]  /*14d20*/  VIADD R6, R27, 0x20 ;  /* 0x000000201b067836 */ /* 0x000fc40000000000 */
[----:B-1----:R-:W1:Y:S10]  /*14d30*/  SHFL.IDX PT, R2, R4, 0x1, 0x181f ;  /* 0x00381f0004027f89 */ /* 0x002e7400000e0000 */
[----:B0-----:R-:W-:-:S05]  /*14d40*/  @!P2 LEA R14, P3, R30, R14, 0x1 ;  /* 0x0000000e1e0ea211 */ /* 0x001fca00078608ff */
[----:B-1----:R-:W-:Y:S02]  /*14d50*/  @!P2 IMAD.X R5, RZ, RZ, R2, P3 ;  /* 0x000000ffff05a224 */ /* 0x002fe400018e0602 */
[----:B------:R-:W-:Y:S02]  /*14d60*/  @!P2 IMAD.MOV.U32 R2, RZ, RZ, R14 ;  /* 0x000000ffff02a224 */ /* 0x000fe400078e000e */
[----:B------:R-:W-:Y:S01]  /*14d70*/  @!P2 IMAD.MOV.U32 R3, RZ, RZ, R5 ;  /* 0x000000ffff03a224 */ /* 0x000fe200078e0005 */
[----:B------:R-:W0:Y:S04]  /*14d80*/  SHFL.IDX PT, R14, R0, 0x2, 0x181f ;  /* 0x00581f00000e7f89 */ /* 0x000e2800000e0000 */
[----:B------:R-:W-:Y:S04]  /*14d90*/  @!P2 LDGSTS.E.BYPASS.LTC128B.128 [R8+0x10c00], desc[UR54][R2.64], !P0 ;  /* 0x10c000000208afae */ /* 0x000fe8000c101d76 */
        /* <DEDUP_REMOVED lines=47> */
[----:B------:R-:W-:Y:S01]  /*15090*/  @!P2 IMAD.MOV.U32 R3, RZ, RZ, R5 ;  /* 0x000000ffff03a224 */ /* 0x000fe200078e0005 */
[----:B------:R1:W2:Y:S04]  /*150a0*/  SHFL.IDX PT, R14, R0, 0x7, 0x181f ;  /* 0x00f81f00000e7f89 */ /* 0x0002a800000e0000 */
[----:B------:R1:W-:Y:S04]  /*150b0*/  @!P2 LDGSTS.E.BYPASS.LTC128B.128 [R8+0x13400], desc[UR54][R2.64], !P0 ;  /* 0x134000000208afae */ /* 0x0003e8000c101d76 */
[----:B0-----:R1:W-:Y:S02]  /*150c0*/  @!P2 LDGSTS.E.BYPASS.LTC128B.128 [R8+0x17400], desc[UR54][R2.64+0x80], !P1 ;  /* 0x174000800208afae */ /* 0x0013e4000c901d76 */
.L_x_1563:
        /* <DEDUP_REMOVED lines=11> */
.L_x_1470:
[----:B------:R-:W-:Y:S05]  /*15180*/  BSYNC B0 ;  /* 0x0000000000007941 */ /* 0x000fea0003800000 */
.L_x_1469:
[----:B------:R-:W-:Y:S01]  /*15190*/  NOP ;  /* 0x0000000000007918 */ /* 0x000fe20000000000 */
[----:B------:R-:W-:-:S13]  /*151a0*/  PLOP3.LUT P0, PT, PT, PT, PT, 0x80, 0x0 ;  /* 0x000000000000781c */ /* 0x000fda0003f0f070 */
.L_x_1471:
        /* <DEDUP_REMOVED lines=14> */
[----:B0-----:R-:W3:Y:S01]  /*15290*/  LDL.LU R2, [R1+0x10] ;  /* 0x0000100001027983 */ /* 0x001ee20000300800 */
[----:B------:R0:W-:Y:S01]  /*152a0*/  SYNCS.ARRIVE.TRANS64.A1T0 RZ, [R22+URZ+0x28800], RZ ;  /* 0x028800ff16ff79a7 */ /* 0x0001e2000810003f */
[----:B------:R-:W-:Y:S01]  /*152b0*/  BSSY B0, `(.L_x_1472) ;  /* 0x0000005000007945 */ /* 0x000fe20003800000 */
[----:B------:R-:W1:Y:S01]  /*152c0*/  SYNCS.PHASECHK.TRANS64.TRYWAIT P1, [R22+URZ+0x28820], R3 ;  /* 0x02882003160075a7 */ /* 0x000e62000802017f */
[----:B---3--:R-:W-:-:S05]  /*152d0*/  VIADD R6, R2, 0xfffffffe ;  /* 0xfffffffe02067836 */ /* 0x008fca0000000000 */
[----:B------:R-:W-:Y:S01]  /*152e0*/  ISETP.GE.AND P0, PT, R6, R36, PT ;  /* 0x000000240600720c */ /* 0x000fe20003f06270 */
[----:B01----:R-:W-:-:S12]  /*152f0*/  @!P1 BRA `(.L_x_1473) ;  /* 0x0000004000949947 */ /* 0x003fd80003800000 */
.L_x_1564:
[----:B------:R-:W-:Y:S05]  /*15300*/  BSYNC B0 ;  /* 0x0000000000007941 */ /* 0x000fea0003800000 */
.L_x_1472:
[----:B------:R-:W-:Y:S04]  /*15310*/  BSSY B0, `(.L_x_1474) ;  /* 0x000010d000007945 */ /* 0x000fe80003800000 */
[----:B------:R-:W-:Y:S05]  /*15320*/  @!P0 BRA `(.L_x_1475) ;  /* 0x00000010002c8947 */ /* 0x000fea0003800000 */
[----:B------:R-:W-:Y:S01]  /*15330*/  ULDC UR4, c[0x0][0x2f4] ;  /* 0x0000bd0000047ab9 */ /* 0x000fe20000000800 */
[----:B------:R-:W-:Y:S01]  /*15340*/  IMAD.MOV.U32 R10, RZ, RZ, R24 ;  /* 0x000000ffff0a7224 */ /* 0x000fe200078e0018 */
[----:B------:R-:W-:Y:S01]  /*15350*/  ISETP.GE.AND P2, PT, R30, UR4, PT ;  /* 0x000000041e007c0c */ /* 0x000fe2000bf46270 */
[----:B------:R-:W-:Y:S01]  /*15360*/  IMAD.MOV.U32 R20, RZ, RZ, R28 ;  /* 0x000000ffff147224 */ /* 0x000fe200078e001c */
[----:B------:R-:W-:Y:S01]  /*15370*/  ISETP.GE.AND P1, PT, R29, UR4, PT ;  /* 0x000000041d007c0c */ /* 0x000fe2000bf26270 */
[----:B------:R-:W-:-:S12]  /*15380*/  IMAD.MOV.U32 R31, RZ, RZ, R25 ;  /* 0x000000ffff1f7224 */ /* 0x000fd800078e0019 */
.L_x_1488:
[----:B------:R-:W3:Y:S01]  /*15390*/  LDL R4, [R1] ;  /* 0x0000000001047983 */ /* 0x000ee20000100800 */
[----:B0-----:R-:W0:Y:S01]  /*153a0*/  LDC R3, c[0x0][0x430] ;  /* 0x00010c00ff037b82 */ /* 0x001e220000000800 */
[----:B------:R-:W1:Y:S01]  /*153b0*/  S2R R2, SR_TID.X ;  /* 0x0000000000027919 */ /* 0x000e620000002100 */
[----:B0-----:R-:W-:Y:S02]  /*153c0*/  ISETP.NE.AND P0, PT, R3, 0x1, PT ;  /* 0x000000010300780c */ /* 0x001fe40003f05270 */
[C---:B-1----:R-:W-:Y:S01]  /*153d0*/  LOP3.LUT R0, R2.reuse, 0x7f, RZ, 0xc0, !PT ;  /* 0x0000007f02007812 */ /* 0x042fe200078ec0ff */
[----:B------:R-:W-:-:S10]  /*153e0*/  IMAD.SHL.U32 R5, R2, 0x10, RZ ;  /* 0x0000001002057824 */ /* 0x000fd400078e00ff */
[----:B------:R-:W0:Y:S08]  /*153f0*/  @P0 LDC R3, c[0x0][0x438] ;  /* 0x00010e00ff030b82 */ /* 0x000e300000000800 */
[----:B------:R-:W1:Y:S01]  /*15400*/  @P0 LDC R2, c[0x0][0x434] ;  /* 0x00010d00ff020b82 */ /* 0x000e620000000800 */
[----:B------:R-:W-:Y:S02]  /*15410*/  SHF.R.U32.HI R0, RZ, 0x3, R0 ;  /* 0x00000003ff007819 */ /* 0x000fe40000011600 */
[----:B------:R-:W-:-:S03]  /*15420*/  LOP3.LUT R5, R5, 0x70, RZ, 0xc0, !PT ;  /* 0x0000007005057812 */ /* 0x000fc600078ec0ff */
[----:B------:R-:W-:-:S05]  /*15430*/  IMAD R0, R6, 0x80, R0 ;  /* 0x0000008006007824 */ /* 0x000fca00078e0200 */
[----:B------:R-:W-:Y:S01]  /*15440*/  IADD3 R7, R5, R0, R37 ;  /* 0x0000000005077210 */ /* 0x000fe20007ffe025 */
[----:B------:R-:W-:Y:S05]  /*15450*/  YIELD ;  /* 0x0000000000007946 */ /* 0x000fea0003800000 */
[----:B------:R-:W-:Y:S01]  /*15460*/  IMAD.MOV.U32 R8, RZ, RZ, R7 ;  /* 0x000000ffff087224 */ /* 0x000fe200078e0007 */
[----:B------:R-:W-:Y:S01]  /*15470*/  ULDC.64 UR4, c[0x0][0x428] ;  /* 0x00010a0000047ab9 */ /* 0x000fe20000000a00 */
[----:B-1----:R-:W-:-:S05]  /*15480*/  @P0 IMAD.HI.U32 R0, R7, R2, RZ ;  /* 0x0000000207000227 */ /* 0x002fca00078e00ff */
[----:B0-----:R-:W-:-:S04]  /*15490*/  @P0 SHF.R.U32.HI R8, RZ, R3, R0 ;  /* 0x00000003ff080219 */ /* 0x001fc80000011600 */
[--C-:B------:R-:W-:Y:S01]  /*154a0*/  SHF.R.S32.HI R3, RZ, 0x1f, R8.reuse ;  /* 0x0000001fff037819 */ /* 0x100fe20000011408 */
[----:B------:R-:W-:-:S04]  /*154b0*/  IMAD.MOV.U32 R2, RZ, RZ, R8 ;  /* 0x000000ffff027224 */ /* 0x000fc800078e0008 */
[----:B------:R-:W-:-:S04]  /*154c0*/  IMAD.WIDE.U32 R2, R33, UR4, R2 ;  /* 0x0000000421027c25 */ /* 0x000fc8000f8e0002 */
[----:B---3--:R-:W-:-:S04]  /*154d0*/  IMAD R0, R4, UR4, RZ ;  /* 0x0000000404007c24 */ /* 0x008fc8000f8e02ff */
[----:B------:R-:W-:Y:S01]  /*154e0*/  IMAD R5, R33, UR5, R0 ;  /* 0x0000000521057c24 */ /* 0x000fe2000f8e0200 */
[----:B------:R-:W-:Y:S02]  /*154f0*/  ULDC.64 UR4, c[0x0][0x418] ;  /* 0x0001060000047ab9 */ /* 0x000fe40000000a00 */
[----:B------:R-:W-:Y:S01]  /*15500*/  LEA R4, P0, R2, UR4, 0x2 ;  /* 0x0000000402047c11 */ /* 0x000fe2000f8010ff */
[----:B------:R-:W-:Y:S01]  /*15510*/  IMAD.IADD R3, R5, 0x1, R3 ;  /* 0x0000000105037824 */ /* 0x000fe200078e0203 */
[----:B------:R-:W-:-:S04]  /*15520*/  ULDC UR4, c[0x0][0x430] ;  /* 0x00010c0000047ab9 */ /* 0x000fc80000000800 */
[----:B------:R-:W-:-:S05]  /*15530*/  LEA.HI.X R5, R2, UR5, R3, 0x2, P0 ;  /* 0x0000000502057c11 */ /* 0x000fca00080f1403 */
[----:B------:R0:W3:Y:S01]  /*15540*/  LDG.E R0, desc[UR54][R4.64] ;  /* 0x0000003604007981 */ /* 0x0000e2000c1e1900 */
[----:B------:R-:W-:Y:S02]  /*15550*/  IMAD.U32 R9, RZ, RZ, UR36 ;  /* 0x00000024ff097e24 */ /* 0x000fe4000f8e00ff */
[----:B------:R-:W-:-:S03]  /*15560*/  VIADD R24, R10, 0x1 ;  /* 0x000000010a187836 */ /* 0x000fc60000000000 */
[----:B------:R-:W-:Y:S01]  /*15570*/  ISETP.NE.AND P3, PT, R9, 0x3, PT ;  /* 0x000000030900780c */ /* 0x000fe20003f65270 */
[----:B------:R-:W-:Y:S01]  /*15580*/  IMAD.MOV R2, RZ, RZ, -R8 ;  /* 0x000000ffff027224 */ /* 0x000fe200078e0a08 */
[----:B------:R-:W-:-:S03]  /*15590*/  ISETP.NE.AND P0, PT, R24, 0x2, PT ;  /* 0x000000021800780c */ /* 0x000fc60003f05270 */
[----:B0-----:R-:W-:Y:S01]  /*155a0*/  IMAD R4, R2, UR4, R7 ;  /* 0x0000000402047c24 */ /* 0x001fe2000f8e0207 */
[----:B------:R-:W-:Y:S01]  /*155b0*/  SEL R28, RZ, 0x1, P0 ;  /* 0x00000001ff1c7807 */ /* 0x000fe20000000000 */
[----:B------:R-:W-:Y:S01]  /*155c0*/  IMAD.MOV.U32 R25, RZ, RZ, R6 ;  /* 0x000000ffff197224 */ /* 0x000fe200078e0006 */
[----:B------:R-:W-:Y:S02]  /*155d0*/  SEL R24, R24, RZ, P0 ;  /* 0x000000ff18187207 */ /* 0x000fe40000000000 */
[----:B------:R-:W-:Y:S02]  /*155e0*/  LOP3.LUT R28, R20, R28, RZ, 0x3c, !PT ;  /* 0x0000001c141c7212 */ /* 0x000fe400078e3cff */
[----:B---3--:R-:W-:Y:S01]  /*155f0*/  SHF.R.S32.HI R27, RZ, 0x1f, R0 ;  /* 0x0000001fff1b7819 */ /* 0x008fe20000011400 */
[----:B------:R-:W-:Y:S06]  /*15600*/  @!P3 BRA `(.L_x_1476) ;  /* 0x000000000004b947 */ /* 0x000fec0003800000 */
[----:B------:R-:W-:Y:S01]  /*15610*/  BPT.TRAP 0x1 ;  /* 0x000000040000795c */ /* 0x000fe20000300000 */
.L_x_1476:
[----:B------:R-:W-:Y:S01]  /*15620*/  IMAD R6, R24, 0x8, R22 ;  /* 0x0000000818067824 */ /* 0x000fe200078e0216 */
[----:B------:R-:W-:Y:S01]  /*15630*/  SHF.L.U32 R3, R28, 0x1f, RZ ;  /* 0x0000001f1c037819 */ /* 0x000fe200000006ff */
[----:B------:R-:W-:Y:S03]  /*15640*/  BSSY B1, `(.L_x_1477) ;  /* 0x0000003000017945 */ /* 0x000fe60003800000 */
[----:B------:R-:W0:Y:S02]  /*15650*/  SYNCS.PHASECHK.TRANS64.TRYWAIT P0, [R6+URZ+0x28840], R3 ;  /* 0x02884003060075a7 */ /* 0x000e24000800017f */
[----:B0-----:R-:W-:Y:S05]  /*15660*/  @!P0 BRA `(.L_x_1478) ;  /* 0x0000003c00cc8947 */ /* 0x001fea0003800000 */
.L_x_1565:
[----:B------:R-:W-:Y:S05]  /*15670*/  BSYNC B1 ;  /* 0x0000000000017941 */ /* 0x000fea0003800000 */
.L_x_1477:
        /* <DEDUP_REMOVED lines=71> */
.L_x_1583:
        /* <DEDUP_REMOVED lines=9> */
.L_x_1480:
        /* <DEDUP_REMOVED lines=11> */
.L_x_1481:
[----:B------:R1:W-:Y:S01]  /*15c30*/  SYNCS.ARRIVE.TRANS64.A1T0 RZ, [R6+URZ+0x28830], RZ ;  /* 0x028830ff06ff79a7 */ /* 0x0003e2000810003f */
[----:B------:R-:W-:Y:S05]  /*15c40*/  @!P4 BRA `(.L_x_1482) ;  /* 0x000000000004c947 */ /* 0x000fea0003800000 */
[----:B------:R-:W-:Y:S01]  /*15c50*/  BPT.TRAP 0x1 ;  /* 0x000000040000795c */ /* 0x000fe20000300000 */
.L_x_1482:
[----:B------:R-:W-:Y:S01]  /*15c60*/  SHF.L.U32 R2, R20, 0x1f, RZ ;  /* 0x0000001f14027819 */ /* 0x000fe200000006ff */
[----:B-1----:R-:W-:Y:S01]  /*15c70*/  IMAD R6, R10, 0x8, R22 ;  /* 0x000000080a067824 */ /* 0x002fe200078e0216 */
[----:B------:R-:W-:Y:S03]  /*15c80*/  BSSY B1, `(.L_x_1483) ;  /* 0x0000003000017945 */ /* 0x000fe60003800000 */
[----:B------:R-:W1:Y:S02]  /*15c90*/  SYNCS.PHASECHK.TRANS64.TRYWAIT P0, [R6+URZ+0x28860], R2 ;  /* 0x02886002060075a7 */ /* 0x000e64000800017f */
[----:B-1----:R-:W-:Y:S05]  /*15ca0*/  @!P0 BRA `(.L_x_1484) ;  /* 0x00000040009c8947 */ /* 0x002fea0003800000 */
.L_x_1584:
[----:B------:R-:W-:Y:S05]  /*15cb0*/  BSYNC B1 ;  /* 0x0000000000017941 */ /* 0x000fea0003800000 */
.L_x_1483:
[----:B------:R-:W3:Y:S01]  /*15cc0*/  S2R R3, SR_TID.X ;  /* 0x0000000000037919 */ /* 0x000ee20000002100 */
[----:B------:R-:W-:Y:S01]  /*15cd0*/  UMOV UR4, 0xffffffff ;  /* 0xffffffff00047882 */ /* 0x000fe20000000000 */
[----:B------:R-:W-:Y:S02]  /*15ce0*/  IMAD R8, R31, -0x80, R35 ;  /* 0xffffff801f087824 */ /* 0x000fe400078e0223 */
[----:B0-----:R-:W-:Y:S01]  /*15cf0*/  IMAD R7, R10, 0x4000, R34 ;  /* 0x000040000a077824 */ /* 0x001fe200078e0222 */
[----:B---3--:R-:W-:-:S04]  /*15d00*/  LOP3.LUT R3, R3, 0x7f, RZ, 0xc0, !PT ;  /* 0x0000007f03037812 */ /* 0x008fc800078ec0ff */
[----:B------:R-:W-:-:S05]  /*15d10*/  SHF.R.U32.HI R3, RZ, 0x3, R3 ;  /* 0x00000003ff037819 */ /* 0x000fca0000011603 */
[----:B------:R-:W-:Y:S01]  /*15d20*/  IMAD.IADD R8, R8, 0x1, -R3 ;  /* 0x0000000108087824 */ /* 0x000fe200078e0a03 */
[----:B------:R-:W-:Y:S06]  /*15d30*/  BRA.DIV UR4, `(.L_x_1485) ;  /* 0x00000042048c7947 */ /* 0x000fec000b800000 */
[----:B-1----:R-:W0:Y:S01]  /*15d40*/  SHFL.IDX PT, R2, R17, RZ, 0x181f ;  /* 0x00181fff11027589 */ /* 0x002e2200000e0000 */
[----:B------:R-:W-:-:S03]  /*15d50*/  IMAD R7, R7, 0x2, R22 ;  /* 0x0000000207077824 */ /* 0x000fc600078e0216 */
[----:B------:R-:W1:Y:S04]  /*15d60*/  SHFL.IDX PT, R3, R23, RZ, 0x181f ;  /* 0x00181fff17037589 */ /* 0x000e6800000e0000 */
[----:B--2---:R-:W-:Y:S01]  /*15d70*/  SHFL.IDX PT, R14, R17, 0x7, 0x181f ;  /* 0x00f81f00110e7f89 */ /* 0x004fe200000e0000 */
        /* <DEDUP_REMOVED lines=49> */
[----:B0-----:R-:W-:-:S05]  /*16090*/  IADD3 R2, P0, R2, R5, RZ ;  /* 0x0000000502027210 */ /* 0x001fca0007f1e0ff */
[----:B-1----:R-:W-:Y:S01]  /*160a0*/  IMAD.X R3, RZ, RZ, R3, P0 ;  /* 0x000000ffff037224 */ /* 0x002fe200000e0603 */
[----:B------:R-:W-:-:S13]  /*160b0*/  ISETP.LT.OR P0, PT, R8, 0x61, P2 ;  /* 0x000000610800780c */ /* 0x000fda0001701670 */
[----:B------:R0:W-:Y:S01]  /*160c0*/  LDGSTS.E.BYPASS.LTC128B.128 [R7+0x3400], desc[UR54][R2.64], !P0 ;  /* 0x0340000002077fae */ /* 0x0001e2000c101d76 */
[----:B------:R-:W-:-:S13]  /*160d0*/  ISETP.LT.OR P0, PT, R8, 0x61, P1 ;  /* 0x000000610800780c */ /* 0x000fda0000f01670 */
[----:B--2---:R0:W-:Y:S02]  /*160e0*/  LDGSTS.E.BYPASS.LTC128B.128 [R7+0x7400], desc[UR54][R2.64+0x80], !P0 ;  /* 0x0740008002077fae */ /* 0x0041e4000c101d76 */
.L_x_1602:
        /* <DEDUP_REMOVED lines=29> */
.L_x_1486:
        /* <DEDUP_REMOVED lines=11> */
.L_x_1487:
[C---:B------:R-:W-:Y:S01]  /*16370*/  ISETP.GT.AND P0, PT, R25.reuse, R36, PT ;  /* 0x000000241900720c */ /* 0x040fe20003f04270 */
[----:B------:R0:W-:Y:S01]  /*16380*/  SYNCS.ARRIVE.TRANS64.A1T0 RZ, [R6+URZ+0x28850], RZ ;  /* 0x028850ff06ff79a7 */ /* 0x0001e2000810003f */
[----:B------:R-:W-:Y:S02]  /*16390*/  IMAD.MOV.U32 R10, RZ, RZ, R24 ;  /* 0x000000ffff0a7224 */ /* 0x000fe400078e0018 */
[----:B------:R-:W-:Y:S02]  /*163a0*/  IMAD.MOV.U32 R20, RZ, RZ, R28 ;  /* 0x000000ffff147224 */ /* 0x000fe400078e001c */
[----:B------:R-:W-:Y:S02]  /*163b0*/  IMAD.MOV.U32 R31, RZ, RZ, R25 ;  /* 0x000000ffff1f7224 */ /* 0x000fe400078e0019 */
[----:B0-----:R-:W-:-:S05]  /*163c0*/  VIADD R6, R25, 0xffffffff ;  /* 0xffffffff19067836 */ /* 0x001fca0000000000 */
[----:B------:R-:W-:Y:S05]  /*163d0*/  @P0 BRA `(.L_x_1488) ;  /* 0xffffffec00ec0947 */ /* 0x000fea000383ffff */
.L_x_1475:
[----:B------:R-:W-:Y:S05]  /*163e0*/  BSYNC B0 ;  /* 0x0000000000007941 */ /* 0x000fea0003800000 */
.L_x_1474:
        /* <DEDUP_REMOVED lines=17> */
.L_x_1490:
[----:B------:R-:W-:Y:S05]  /*16500*/  BSYNC B0 ;  /* 0x0000000000007941 */ /* 0x000fea0003800000 */
.L_x_1489:
[----:B------:R-:W-:-:S05]  /*16510*/  IMAD.U32 R0, RZ, RZ, UR36 ;  /* 0x00000024ff007e24 */ /* 0x000fca000f8e00ff */
[----:B------:R-:W-:-:S13]  /*16520*/  ISETP.NE.AND P0, PT, R0, 0x3, PT ;  /* 0x000000030000780c */ /* 0x000fda0003f05270 */
[----:B------:R-:W-:Y:S05]  /*16530*/  @!P0 BRA `(.L_x_1491) ;  /* 0x0000000000048947 */ /* 0x000fea0003800000 */
[----:B------:R-:W-:Y:S01]  /*16540*/  BPT.TRAP 0x1 ;  /* 0x000000040000795c */ /* 0x000fe20000300000 */
.L_x_1491:
[----:B------:R-:W-:Y:S01]  /*16550*/  IMAD R0, R24, 0x8, R22 ;  /* 0x0000000818007824 */ /* 0x000fe200078e0216 */
[----:B0-----:R-:W-:Y:S01]  /*16560*/  SHF.L.U32 R3, R28, 0x1f, RZ ;  /* 0x0000001f1c037819 */ /* 0x001fe200000006ff */
[----:B------:R-:W-:Y:S01]  /*16570*/  BSSY B0, `(.L_x_1492) ;  /* 0x0000004000007945 */ /* 0x000fe20003800000 */
[----:B------:R-:W-:Y:S02]  /*16580*/  IMAD R6, R25, -0x80, R35 ;  /* 0xffffff8019067824 */ /* 0x000fe400078e0223 */
[----:B------:R-:W0:Y:S02]  /*16590*/  SYNCS.PHASECHK.TRANS64.TRYWAIT P0, [R0+URZ+0x28860], R3 ;  /* 0x02886003000075a7 */ /* 0x000e24000800017f */
[----:B0-----:R-:W-:Y:S05]  /*165a0*/  @!P0 BRA `(.L_x_1493) ;  /* 0x0000004000f88947 */ /* 0x001fea0003800000 */
.L_x_1603:
[----:B------:R-:W-:Y:S05]  /*165b0*/  BSYNC B0 ;  /* 0x0000000000007941 */ /* 0x000fea0003800000 */
.L_x_1492:
        /* <DEDUP_REMOVED lines=70> */
.L_x_1621:
        /* <DEDUP_REMOVED lines=11> */
.L_x_1495:
        /* <DEDUP_REMOVED lines=11> */
.L_x_1496:
[----:B------:R0:W-:Y:S01]  /*16b80*/  SYNCS.ARRIVE.TRANS64.A1T0 RZ, [R0+URZ+0x28850], RZ ;  /* 0x028850ff00ff79a7 */ /* 0x0001e2000810003f */
[----:B------:R-:W-:-:S05]  /*16b90*/  VIADD R24, R24, 0x1 ;  /* 0x0000000118187836 */ /* 0x000fca0000000000 */
[----:B------:R-:W-:-:S04]  /*16ba0*/  ISETP.NE.AND P0, PT, R24, 0x2, PT ;  /* 0x000000021800780c */ /* 0x000fc80003f05270 */
[----:B------:R-:W-:Y:S02]  /*16bb0*/  SEL R3, RZ, 0x1, P0 ;  /* 0x00000001ff037807 */ /* 0x000fe40000000000 */
[----:B------:R-:W-:Y:S02]  /*16bc0*/  SEL R24, R24, RZ, P0 ;  /* 0x000000ff18187207 */ /* 0x000fe40000000000 */
[----:B0-----:R-:W-:-:S07]  /*16bd0*/  LOP3.LUT R28, R28, R3, RZ, 0x3c, !PT ;  /* 0x000000031c1c7212 */ /* 0x001fce00078e3cff */
.L_x_1453:
[----:B------:R-:W-:Y:S05]  /*16be0*/  BSYNC B7 ;  /* 0x0000000000077941 */ /* 0x000fea0003800000 */
.L_x_1451:
[----:B------:R-:W-:-:S13]  /*16bf0*/  LOP3.LUT P0, RZ, R26, 0x40, RZ, 0xc0, !PT ;  /* 0x000000401aff7812 */ /* 0x000fda000780c0ff */
[----:B------:R-:W-:Y:S05]  /*16c00*/  @!P0 BRA `(.L_x_1497) ;  /* 0x0000000000248947 */ /* 0x000fea0003800000 */
[----:B------:R-:W-:Y:S05]  /*16c10*/  WARPSYNC.ALL ;  /* 0x0000000000007948 */ /* 0x000fea0003800000 */
[----:B------:R-:W1:Y:S08]  /*16c20*/  S2UR UR5, SR_CgaCtaId ;  /* 0x00000000000579c3 */ /* 0x000e700000008800 */
[----:B------:R-:W-:Y:S06]  /*16c30*/  BAR.SYNC.DEFER_BLOCKING 0x5, 0x180 ;  /* 0x0146000000007b1d */ /* 0x000fec0000010000 */
[----:B------:R-:W-:-:S02]  /*16c40*/  UMOV UR4, 0x400 ;  /* 0x0000040000047882 */ /* 0x000fc40000000000 */
[----:B-1----:R-:W-:-:S06]  /*16c50*/  ULEA UR4, UR5, UR4, 0x18 ;  /* 0x0000000405047291 */ /* 0x002fcc000f8ec03f */
[----:B------:R-:W-:-:S05]  /*16c60*/  IMAD.U32 R22, RZ, RZ, UR4 ;  /* 0x00000004ff167e24 */ /* 0x000fca000f8e00ff */
[----:B------:R3:W4:Y:S01]  /*16c70*/  LDS.128 R16, [R22+0x288d0] ;  /* 0x0288d00016107984 */ /* 0x0007220000000c00 */
[----:B------:R-:W-:Y:S06]  /*16c80*/  BAR.ARV 0x4, 0x180 ;  /* 0x0106000000007b1d */ /* 0x000fec0000002000 */
[----:B------:R-:W-:Y:S05]  /*16c90*/  BRA `(.L_x_1498) ;  /* 0x0000000800cc7947 */ /* 0x000fea0003800000 */
.L_x_1497:
        /* <DEDUP_REMOVED lines=36> */
.L_x_1631:
[----:B------:R-:W-:Y:S02]  /*16ee0*/  ULDC UR4, c[0x0][0xc38] ;  /* 0x00030e0000047ab9 */ /* 0x000fe40000000800 */
[----:B------:R-:W-:-:S04]  /*16ef0*/  IMAD.U32 R7, RZ, RZ, UR4 ;  /* 0x00000004ff077e24 */ /* 0x000fc8000f8e00ff */
[----:B--2---:R-:W-:-:S04]  /*16f00*/  IMAD R3, R14, R7, RZ ;  /* 0x000000070e037224 */ /* 0x004fc800078e02ff */
[----:B------:R-:W-:-:S05]  /*16f10*/  IMAD.IADD R8, R0, 0x1, R3 ;  /* 0x0000000100087824 */ /* 0x000fca00078e0203 */
[----:B------:R-:W-:-:S13]  /*16f20*/  ISETP.GT.AND P6, PT, R8, R5, PT ;  /* 0x000000050800720c */ /* 0x000fda0003fc4270 */
[----:B------:R-:W-:Y:S05]  /*16f30*/  @P6 BRA `(.L_x_1500) ;  /* 0x00000000009c6947 */ /* 0x000fea0003800000 */
.L_x_1505:
        /* <DEDUP_REMOVED lines=14> */
.L_x_1503:
[----:B------:R-:W-:Y:S05]  /*17020*/  BSYNC B0 ;  /* 0x0000000000007941 */ /* 0x000fea0003800000 */
.L_x_1502:
[----:B------:R-:W-:-:S03]  /*17030*/  UMOV UR4, 0xffffffff ;  /* 0xffffffff00047882 */ /* 0x000fc60000000000 */
[----:B------:R-:W-:Y:S05]  /*17040*/  BRA.DIV UR4, `(.L_x_1504) ;  /* 0x0000004a04047947 */ /* 0x000fea000b800000 */
[----:B-----5:R-:W3:Y:S02]  /*17050*/  SHFL.UP PT, R14, R4, 0x1, RZ ;  /* 0x04200000040e7989 */ /* 0x020ee400000e00ff */
[----:B---3--:R-:W-:-:S05]  /*17060*/  SEL R13, R14, RZ, P1 ;  /* 0x000000ff0e0d7207 */ /* 0x008fca0000800000 */
[----:B------:R-:W-:-:S05]  /*17070*/  IMAD.IADD R13, R4, 0x1, R13 ;  /* 0x00000001040d7824 */ /* 0x000fca00078e020d */
[----:B------:R-:W3:Y:S02]  /*17080*/  SHFL.UP PT, R14, R13, 0x2, RZ ;  /* 0x044000000d0e7989 */ /* 0x000ee400000e00ff */
[----:B---3--:R-:W-:-:S05]  /*17090*/  SEL R0, R14, RZ, P2 ;  /* 0x000000ff0e007207 */ /* 0x008fca0001000000 */
[----:B------:R-:W-:-:S05]  /*170a0*/  IMAD.IADD R0, R13, 0x1, R0 ;  /* 0x000000010d007824 */ /* 0x000fca00078e0200 */
        /* <DEDUP_REMOVED lines=10> */
.L_x_1639:
[----:B------:R-:W-:Y:S02]  /*17150*/  ULDC UR4, c[0x0][0xc38] ;  /* 0x00030e0000047ab9 */ /* 0x000fe40000000800 */
[----:B------:R-:W-:-:S04]  /*17160*/  IMAD.U32 R7, RZ, RZ, UR4 ;  /* 0x00000004ff077e24 */ /* 0x000fc8000f8e00ff */
[----:B--2---:R-:W-:-:S04]  /*17170*/  IMAD R3, R14, R7, RZ ;  /* 0x000000070e037224 */ /* 0x004fc800078e02ff */
[----:B------:R-:W-:-:S05]  /*17180*/  IMAD.IADD R8, R3, 0x1, R8 ;  /* 0x0000000103087824 */ /* 0x000fca00078e0208 */
[----:B------:R-:W-:-:S13]  /*17190*/  ISETP.GT.AND P6, PT, R8, R5, PT ;  /* 0x000000050800720c */ /* 0x000fda0003fc4270 */
[----:B------:R-:W-:Y:S05]  /*171a0*/  @!P6 BRA `(.L_x_1505) ;  /* 0xfffffffc0064e947 */ /* 0x000fea000383ffff */
.L_x_1500:
        /* <DEDUP_REMOVED lines=8> */
.L_x_1643:
[----:B------:R-:W-:Y:S01]  /*17230*/  ISETP.NE.AND P0, PT, R0, RZ, PT ;  /* 0x000000ff0000720c */ /* 0x000fe20003f05270 */
[----:B------:R-:W-:-:S12]  /*17240*/  IMAD.MOV.U32 R14, RZ, RZ, RZ ;  /* 0x000000ffff0e7224 */ /* 0x000fd800078e00ff */
[----:B------:R-:W-:Y:S05]  /*17250*/  @!P0 BRA `(.L_x_1507) ;  /* 0x0000000000108947 */ /* 0x000fea0003800000 */
[----:B------:R-:W-:Y:S01]  /*17260*/  UMOV UR4, 0xffffffff ;  /* 0xffffffff00047882 */ /* 0x000fe20000000000 */
[----:B------:R-:W-:Y:S02]  /*17270*/  VIADD R12, R8, 0xffffffff ;  /* 0xffffffff080c7836 */ /* 0x000fe40000000000 */
[----:B------:R-:W-:Y:S05]  /*17280*/  BRA.DIV UR4, `(.L_x_1508) ;  /* 0x0000004a04787947 */ /* 0x000fea000b800000 */
[----:B------:R4:W0:Y:S02]  /*17290*/  SHFL.IDX PT, R14, R6, R12, 0x1f ;  /* 0x00001f0c060e7589 */ /* 0x00082400000e0000 */
.L_x_1507:
[----:B------:R-:W5:Y:S01]  /*172a0*/  LDC.64 R2, c[0x0][0xc90] ;  /* 0x00032400ff027b82 */ /* 0x000f620000000a00 */
[----:B------:R-:W-:-:S04]  /*172b0*/  IMAD.IADD R19, R8, 0x1, R19 ;  /* 0x0000000108137824 */ /* 0x000fc800078e0213 */
[----:B-----5:R-:W-:-:S05]  /*172c0*/  IMAD.WIDE R2, R19, 0x4, R2 ;  /* 0x0000000413027825 */ /* 0x020fca00078e0202 */
[----:B-1--4-:R1:W3:Y:S01]  /*172d0*/  LDG.E R6, desc[UR54][R2.64] ;  /* 0x0000003602067981 */ /* 0x0122e2000c1e1900 */
[----:B0-----:R-:W-:-:S04]  /*172e0*/  IMAD R16, R14, R7, R16 ;  /* 0x000000070e107224 */ /* 0x001fc800078e0210 */
[----:B------:R-:W-:Y:S02]  /*172f0*/  IMAD.IADD R5, R5, 0x1, -R16 ;  /* 0x0000000105057824 */ /* 0x000fe400078e0a10 */
[----:B-1----:R-:W-:Y:S02]  /*17300*/  IMAD.MOV.U32 R2, RZ, RZ, RZ ;  /* 0x000000ffff027224 */ /* 0x002fe400078e00ff */
[----:B---3--:R-:W-:-:S05]  /*17310*/  IMAD R0, R4, R6, RZ ;  /* 0x0000000604007224 */ /* 0x008fca00078e02ff */
[----:B--2---:R-:W-:-:S04]  /*17320*/  IABS R8, R0 ;  /* 0x0000000000087213 */ /* 0x004fc80000000000 */
[----:B------:R-:W0:Y:S08]  /*17330*/  I2F.RP R9, R8 ;  /* 0x0000000800097306 */ /* 0x000e300000209400 */
[----:B0-----:R-:W0:Y:S02]  /*17340*/  MUFU.RCP R9, R9 ;  /* 0x0000000900097308 */ /* 0x001e240000001000 */
[----:B0-----:R-:W-:Y:S01]  /*17350*/  VIADD R10, R9, 0xffffffe ;  /* 0x0ffffffe090a7836 */ /* 0x001fe20000000000 */
[----:B------:R-:W-:-:S05]  /*17360*/  IABS R9, R0 ;  /* 0x0000000000097213 */ /* 0x000fca0000000000 */
[----:B------:R-:W0:Y:S01]  /*17370*/  F2I.FTZ.U32.TRUNC.NTZ R3, R10 ;  /* 0x0000000a00037305 */ /* 0x000e22000021f000 */
[----:B------:R-:W-:Y:S02]  /*17380*/  IMAD.MOV R9, RZ, RZ, -R9 ;  /* 0x000000ffff097224 */ /* 0x000fe400078e0a09 */
[----:B0-----:R-:W-:-:S04]  /*17390*/  IMAD.MOV R11, RZ, RZ, -R3 ;  /* 0x000000ffff0b7224 */ /* 0x001fc800078e0a03 */
[----:B------:R-:W-:-:S04]  /*173a0*/  IMAD R11, R11, R8, RZ ;  /* 0x000000080b0b7224 */ /* 0x000fc800078e02ff */
[----:B------:R-:W-:Y:S01]  /*173b0*/  IMAD.HI.U32 R2, R3, R11, R2 ;  /* 0x0000000b03027227 */ /* 0x000fe200078e0002 */
[----:B------:R-:W-:-:S05]  /*173c0*/  IABS R3, R5 ;  /* 0x0000000500037213 */ /* 0x000fca0000000000 */
        /* <DEDUP_REMOVED lines=12> */
[----:B------:R-:W-:Y:S02]  /*17490*/  IMAD R8, R6, R2, RZ ;  /* 0x0000000206087224 */ /* 0x000fe400078e02ff */
[----:B------:R-:W-:Y:S02]  /*174a0*/  IMAD.MOV R2, RZ, RZ, -R2 ;  /* 0x000000ffff027224 */ /* 0x000fe400078e0a02 */
[----:B------:R-:W-:Y:S02]  /*174b0*/  IMAD.MOV R3, RZ, RZ, -R8 ;  /* 0x000000ffff037224 */ /* 0x000fe400078e0a08 */
[----:B------:R-:W-:Y:S02]  /*174c0*/  IMAD R11, R0, R2, R5 ;  /* 0x00000002000b7224 */ /* 0x000fe400078e0205 */
[----:B------:R-:W-:Y:S01]  /*174d0*/  IMAD.MOV.U32 R2, RZ, RZ, RZ ;  /* 0x000000ffff027224 */ /* 0x000fe200078e00ff */
[----:B------:R-:W-:-:S04]  /*174e0*/  VIADDMNMX R6, R3, R7, R6, PT ;  /* 0x0000000703067246 */ /* 0x000fc80003800106 */
[----:B------:R-:W-:-:S04]  /*174f0*/  IABS R7, R6 ;  /* 0x0000000600077213 */ /* 0x000fc80000000000 */
[----:B------:R-:W0:Y:S08]  /*17500*/  I2F.RP R9, R7 ;  /* 0x0000000700097306 */ /* 0x000e300000209400 */
[----:B0-----:R-:W0:Y:S02]  /*17510*/  MUFU.RCP R9, R9 ;  /* 0x0000000900097308 */ /* 0x001e240000001000 */
[----:B0-----:R-:W-:-:S06]  /*17520*/  VIADD R3, R9, 0xffffffe ;  /* 0x0ffffffe09037836 */ /* 0x001fcc0000000000 */
[----:B------:R-:W0:Y:S02]  /*17530*/  F2I.FTZ.U32.TRUNC.NTZ R3, R3 ;  /* 0x0000000300037305 */ /* 0x000e24000021f000 */
[----:B0-----:R-:W-:-:S04]  /*17540*/  IMAD.MOV R0, RZ, RZ, -R3 ;  /* 0x000000ffff007224 */ /* 0x001fc800078e0a03 */
[----:B------:R-:W-:Y:S01]  /*17550*/  IMAD R5, R0, R7, RZ ;  /* 0x0000000700057224 */ /* 0x000fe200078e02ff */
[----:B------:R-:W-:-:S03]  /*17560*/  IABS R0, R6 ;  /* 0x0000000600007213 */ /* 0x000fc60000000000 */
[----:B------:R-:W-:Y:S01]  /*17570*/  IMAD.HI.U32 R2, R3, R5, R2 ;  /* 0x0000000503027227 */ /* 0x000fe200078e0002 */
[----:B------:R-:W-:-:S03]  /*17580*/  IABS R5, R11 ;  /* 0x0000000b00057213 */ /* 0x000fc60000000000 */
[----:B------:R-:W-:Y:S02]  /*17590*/  IMAD.MOV R0, RZ, RZ, -R0 ;  /* 0x000000ffff007224 */ /* 0x000fe400078e0a00 */
[----:B------:R-:W-:-:S04]  /*175a0*/  IMAD.HI.U32 R2, R2, R5, RZ ;  /* 0x0000000502027227 */ /* 0x000fc800078e00ff */
[----:B------:R-:W-:Y:S02]  /*175b0*/  IMAD R0, R2, R0, R5 ;  /* 0x0000000002007224 */ /* 0x000fe400078e0205 */
[----:B------:R-:W-:-:S03]  /*175c0*/  IMAD.IADD R3, R11, 0x1, R8 ;  /* 0x000000010b037824 */ /* 0x000fc600078e0208 */
        /* <DEDUP_REMOVED lines=9> */
[----:B------:R-:W-:Y:S01]  /*17660*/  @!P1 LOP3.LUT R2, RZ, R6, RZ, 0x33, !PT ;  /* 0x00000006ff029212 */ /* 0x000fe200078e33ff */
[----:B------:R-:W-:-:S03]  /*17670*/  IMAD.MOV R6, RZ, RZ, -R6 ;  /* 0x000000ffff067224 */ /* 0x000fc600078e0a06 */
[----:B------:R-:W-:Y:S01]  /*17680*/  LOP3.LUT R17, RZ, R2, RZ, 0x33, !PT ;  /* 0x00000002ff117212 */ /* 0x000fe200078e33ff */
[----:B------:R-:W-:-:S04]  /*17690*/  IMAD R18, R2, R6, R3 ;  /* 0x0000000602127224 */ /* 0x000fc800078e0203 */
[----:B------:R-:W-:Y:S01]  /*176a0*/  IMAD.IADD R17, R4, 0x1, R17 ;  /* 0x0000000104117824 */ /* 0x000fe200078e0211 */
[----:B------:R-:W-:Y:S06]  /*176b0*/  BRA `(.L_x_1509) ;  /* 0x00000000001c7947 */ /* 0x000fec0003800000 */
.L_x_1501:
[----:B------:R-:W-:Y:S01]  /*176c0*/  UMOV UR4, URZ ;  /* 0x0000003f00047c82 */ /* 0x000fe20008000000 */
[----:B------:R-:W-:Y:S01]  /*176d0*/  UMOV UR5, URZ ;  /* 0x0000003f00057c82 */ /* 0x000fe20008000000 */
[----:B------:R-:W-:Y:S01]  /*176e0*/  ULDC UR6, c[0x0][0xc3c] ;  /* 0x00030f0000067ab9 */ /* 0x000fe20000000800 */
[----:B------:R-:W-:Y:S02]  /*176f0*/  IMAD.MOV.U32 R16, RZ, RZ, R5 ;  /* 0x000000ffff107224 */ /* 0x000fe400078e0005 */
[----:B------:R-:W-:Y:S02]  /*17700*/  IMAD.U32 R17, RZ, RZ, UR4 ;  /* 0x00000004ff117e24 */ /* 0x000fe4000f8e00ff */
[----:B------:R-:W-:Y:S02]  /*17710*/  IMAD.U32 R18, RZ, RZ, UR5 ;  /* 0x00000005ff127e24 */ /* 0x000fe4000f8e00ff */
[----:B------:R-:W-:-:S07]  /*17720*/  IMAD.U32 R19, RZ, RZ, UR6 ;  /* 0x00000006ff137e24 */ /* 0x000fce000f8e00ff */
.L_x_1509:
[----:B------:R-:W2:Y:S01]  /*17730*/  S2R R0, SR_TID.X ;  /* 0x0000000000007919 */ /* 0x000ea20000002100 */
        /* <DEDUP_REMOVED lines=9> */
.L_x_1498:
[----:B------:R-:W-:Y:S02]  /*177d0*/  ULDC UR4, c[0x0][0xc3c] ;  /* 0x00030f0000047ab9 */ /* 0x000fe40000000800 */
[----:B----4-:R-:W-:-:S13]  /*177e0*/  ISETP.GE.AND P0, PT, R19, UR4, PT ;  /* 0x0000000413007c0c */ /* 0x010fda000bf06270 */
[----:B------:R-:W-:Y:S05]  /*177f0*/  @!P0 BRA `(.L_x_1510) ;  /* 0xffffffb4000c8947 */ /* 0x000fea000383ffff */
[----:B------:R-:W-:Y:S05]  /*17800*/  BSYNC B8 ;  /* 0x0000000000087941 */ /* 0x000fea0003800000 */
.L_x_1439:
[----:B-1----:R-:W4:Y:S01]  /*17810*/  LDL.LU R0, [R1+0x18] ;  /* 0x0000180001007983 */ /* 0x002f220000300800 */
[----:B------:R-:W-:Y:S01]  /*17820*/  BSSY B0, `(.L_x_1511) ;  /* 0x000000b000007945 */ /* 0x000fe20003800000 */
[----:B------:R-:W1:Y:S01]  /*17830*/  S2R R5, SR_CgaCtaId ;  /* 0x0000000000057919 */ /* 0x000e620000008800 */
[----:B----4-:R-:W-:-:S05]  /*17840*/  VIADD R0, R0, 0x1 ;  /* 0x0000000100007836 */ /* 0x010fca0000000000 */
        /* <DEDUP_REMOVED lines=8> */
.L_x_1646:
[----:B------:R-:W-:Y:S05]  /*178d0*/  BSYNC B0 ;  /* 0x0000000000007941 */ /* 0x000fea0003800000 */
.L_x_1511:
[----:B------:R-:W-:-:S03]  /*178e0*/  UMOV UR4, 0xffffffff ;  /* 0xffffffff00047882 */ /* 0x000fc60000000000 */
[----:B------:R-:W-:Y:S05]  /*178f0*/  BRA.DIV UR4, `(.L_x_1513) ;  /* 0x0000004604147947 */ /* 0x000fea000b800000 */
[----:B-1----:R-:W1:Y:S02]  /*17900*/  S2R R0, SR_TID.X ;  /* 0x0000000000007919 */ /* 0x002e640000002100 */
[----:B-1----:R-:W-:-:S04]  /*17910*/  SHF.R.U32.HI R0, RZ, 0x5, R0 ;  /* 0x00000005ff007819 */ /* 0x002fc80000011600 */
[----:B------:R-:W-:-:S05]  /*17920*/  LOP3.LUT R0, R0, 0x3, RZ, 0xc0, !PT ;  /* 0x0000000300007812 */ /* 0x000fca00078ec0ff */
[----:B------:R1:W4:Y:S02]  /*17930*/  SHFL.IDX PT, R14, R0, RZ, 0x1f ;  /* 0x00001fff000e7589 */ /* 0x00032400000e0000 */
.L_x_1649:
[----:B----4-:R-:W-:Y:S01]  /*17940*/  ISETP.NE.AND P0, PT, R14, RZ, PT ;  /* 0x000000ff0e00720c */ /* 0x010fe20003f05270 */
[----:B------:R-:W-:-:S12]  /*17950*/  BSSY B0, `(.L_x_1514) ;  /* 0x0000024000007945 */ /* 0x000fd80003800000 */
[----:B------:R-:W-:Y:S05]  /*17960*/  @P0 BRA `(.L_x_1515) ;  /* 0x0000000000880947 */ /* 0x000fea0003800000 */
[----:B------:R-:W-:-:S03]  /*17970*/  UMOV UR4, 0xffffffff ;  /* 0xffffffff00047882 */ /* 0x000fc60000000000 */
[----:B------:R-:W-:Y:S05]  /*17980*/  BRA.DIV UR4, `(.L_x_1516) ;  /* 0x0000004604247947 */ /* 0x000fea000b800000 */
[----:B------:R-:W-:-:S13]  /*17990*/  ELECT P6, URZ, PT ;  /* 0x00000000003f782f */ /* 0x000fda00038c0000 */
.L_x_1652:
[----:B------:R-:W-:Y:S05]  /*179a0*/  @!P6 BRA `(.L_x_1515) ;  /* 0x000000000078e947 */ /* 0x000fea0003800000 */
[----:B------:R-:W-:-:S06]  /*179b0*/  ULOP3.LUT UR4, UR43, 0x2, URZ, 0xfc, !UPT ;  /* 0x000000022b047892 */ /* 0x000fcc000f8efc3f */
[----:B-1----:R-:W-:-:S05]  /*179c0*/  IMAD.U32 R0, RZ, RZ, UR4 ;  /* 0x00000004ff007e24 */ /* 0x002fca000f8e00ff */
[----:B------:R-:W-:-:S13]  /*179d0*/  ISETP.NE.AND P0, PT, R0, 0x3, PT ;  /* 0x000000030000780c */ /* 0x000fda0003f05270 */
[----:B------:R-:W-:Y:S05]  /*179e0*/  @!P0 BRA `(.L_x_1517) ;  /* 0x0000000000048947 */ /* 0x000fea0003800000 */
[----:B------:R-:W-:Y:S01]  /*179f0*/  BPT.TRAP 0x1 ;  /* 0x000000040000795c */ /* 0x000fe20000300000 */
.L_x_1517:
[----:B------:R-:W-:Y:S01]  /*17a00*/  IMAD R5, R24, 0x8, R7 ;  /* 0x0000000818057824 */ /* 0x000fe200078e0207 */
[----:B------:R-:W-:Y:S01]  /*17a10*/  SHF.L.U32 R0, R28, 0x1f, RZ ;  /* 0x0000001f1c007819 */ /* 0x000fe200000006ff */
[----:B------:R-:W-:-:S03]  /*17a20*/  VIADD R24, R24, 0x1 ;  /* 0x0000000118187836 */ /* 0x000fc60000000000 */
[----:B------:R-:W1:Y:S02]  /*17a30*/  SYNCS.PHASECHK.TRANS64.TRYWAIT P1, [R5+URZ+0x28840], R0 ;  /* 0x02884000050075a7 */ /* 0x000e64000802017f */
[----:B------:R-:W-:-:S04]  /*17a40*/  ISETP.NE.AND P2, PT, R24, 0x2, PT ;  /* 0x000000021800780c */ /* 0x000fc80003f45270 */
[----:B------:R-:W-:Y:S01]  /*17a50*/  SEL R3, RZ, 0x1, P2 ;  /* 0x00000001ff037807 */ /* 0x000fe20001000000 */
[----:B-1----:R-:W-:Y:S08]  /*17a60*/  @!P1 BRA `(.L_x_1518) ;  /* 0x00000044000c9947 */ /* 0x002ff00003800000 */
.L_x_1653:
[----:B------:R-:W-:Y:S02]  /*17a70*/  SEL R24, R24, RZ, P2 ;  /* 0x000000ff18187207 */ /* 0x000fe40001000000 */
[----:B------:R-:W-:Y:S01]  /*17a80*/  LOP3.LUT R2, R28, R3, RZ, 0x3c, !PT ;  /* 0x000000031c027212 */ /* 0x000fe200078e3cff */
[----:B------:R-:W-:Y:S06]  /*17a90*/  @!P0 BRA `(.L_x_1519) ;  /* 0x0000000000048947 */ /* 0x000fec0003800000 */
[----:B------:R-:W-:Y:S01]  /*17aa0*/  BPT.TRAP 0x1 ;  /* 0x000000040000795c */ /* 0x000fe20000300000 */
.L_x_1519:
[----:B------:R-:W-:Y:S01]  /*17ab0*/  IMAD R3, R24, 0x8, R7 ;  /* 0x0000000818037824 */ /* 0x000fe200078e0207 */
[----:B------:R-:W-:-:S04]  /*17ac0*/  SHF.L.U32 R2, R2, 0x1f, RZ ;  /* 0x0000001f02027819 */ /* 0x000fc800000006ff */
[----:B------:R-:W4:Y:S02]  /*17ad0*/  SYNCS.PHASECHK.TRANS64.TRYWAIT P1, [R3+URZ+0x28840], R2 ;  /* 0x02884002030075a7 */ /* 0x000f24000802017f */
[----:B----4-:R-:W-:Y:S05]  /*17ae0*/  @!P1 BRA `(.L_x_1520) ;  /* 0x0000004400009947 */ /* 0x010fea0003800000 */
.L_x_1654:
[----:B------:R-:W-:Y:S05]  /*17af0*/  @!P0 BRA `(.L_x_1521) ;  /* 0x0000000000048947 */ /* 0x000fea0003800000 */
[----:B------:R-:W-:Y:S01]  /*17b00*/  BPT.TRAP 0x1 ;  /* 0x000000040000795c */ /* 0x000fe20000300000 */
.L_x_1521:
[----:B------:R-:W5:Y:S02]  /*17b10*/  SYNCS.PHASECHK.TRANS64.TRYWAIT P1, [R5+URZ+0x28860], R0 ;  /* 0x02886000050075a7 */ /* 0x000f64000802017f */
[----:B-----5:R-:W-:Y:S05]  /*17b20*/  @!P1 BRA `(.L_x_1522) ;  /* 0x0000004400049947 */ /* 0x020fea0003800000 */
.L_x_1655:
[----:B------:R-:W-:Y:S05]  /*17b30*/  @!P0 BRA `(.L_x_1523) ;  /* 0x0000000000048947 */ /* 0x000fea0003800000 */
[----:B------:R-:W-:Y:S01]  /*17b40*/  BPT.TRAP 0x1 ;  /* 0x000000040000795c */ /* 0x000fe20000300000 */
.L_x_1523:
[----:B------:R0:W0:Y:S02]  /*17b50*/  SYNCS.PHASECHK.TRANS64.TRYWAIT P0, [R3+URZ+0x28860], R2 ;  /* 0x02886002030075a7 */ /* 0x000024000800017f */
[----:B0-----:R-:W-:Y:S05]  /*17b60*/  @!P0 NANOSLEEP.SYNCS 0x989680 ;  /* 0x009896800000895d */ /* 0x001fea0003900000 */
[----:B------:R-:W0:Y:S02]  /*17b70*/  @!P0 SYNCS.PHASECHK.TRANS64 P0, [R3+URZ+0x28860], R2 ;  /* 0x02886002030085a7 */ /* 0x000e24000800007f */
[----:B0-----:R-:W-:Y:S05]  /*17b80*/  @!P0 BRA `(.L_x_1523) ;  /* 0xfffffffc00f08947 */ /* 0x001fea000383ffff */
.L_x_1515:
[----:B------:R-:W-:Y:S05]  /*17b90*/  BSYNC B0 ;  /* 0x0000000000007941 */ /* 0x000fea0003800000 */
.L_x_1514:
[----:B------:R-:W-:Y:S05]  /*17ba0*/  EXIT ;  /* 0x000000000000794d */ /* 0x000fea0003800000 */
.L_x_1333:
[----:B0-----:R-:W-:-:S04]  /*17bb0*/  IMAD.U32 R3, RZ, RZ, UR41 ;  /* 0x00000029ff037e24 */ /* 0x001fc8000f8e00ff */
[----:B------:R0:W1:Y:S03]  /*17bc0*/  SYNCS.PHASECHK.TRANS64.TRYWAIT P1, [R3+URZ+0x28800], R0 ;  /* 0x02880000030075a7 */ /* 0x000066000802017f */
[----:B-1----:R-:W-:Y:S05]  /*17bd0*/  @!P1 NANOSLEEP.SYNCS 0x989680 ;  /* 0x009896800000995d */ /* 0x002fea0003900000 */
[----:B------:R-:W1:Y:S02]  /*17be0*/  @!P1 SYNCS.PHASECHK.TRANS64 P1, [R3+URZ+0x28800], R0 ;  /* 0x02880000030095a7 */ /* 0x000e64000802007f */
[----:B-1----:R-:W-:Y:S05]  /*17bf0*/  @!P1 BRA `(.L_x_1333) ;  /* 0xfffffffc00ec9947 */ /* 0x002fea000383ffff */
[----:B------:R-:W-:Y:S05]  /*17c00*/  BRA `(.L_x_1524) ;  /* 0xfffffe9c00d47947 */ /* 0x000fea000383ffff */
.L_x_1337:
[----:B-1----:R1:W2:Y:S02]  /*17c10*/  SYNCS.PHASECHK.TRANS64.TRYWAIT P1, [R9+URZ+0x28830], R0 ;  /* 0x02883000090075a7 */ /* 0x0022a4000802017f */
[----:B--2---:R-:W-:Y:S05]  /*17c20*/  @!P1 NANOSLEEP.SYNCS 0x989680 ;  /* 0x009896800000995d */ /* 0x004fea0003900000 */
[----:B------:R-:W2:Y:S02]  /*17c30*/  @!P1 SYNCS.PHASECHK.TRANS64 P1, [R9+URZ+0x28830], R0 ;  /* 0x02883000090095a7 */ /* 0x000ea4000802007f */
[----:B--2---:R-:W-:Y:S05]  /*17c40*/  @!P1 BRA `(.L_x_1337) ;  /* 0xfffffffc00f09947 */ /* 0x004fea000383ffff */
[----:B------:R-:W-:Y:S05]  /*17c50*/  BRA `(.L_x_1336) ;  /* 0xfffffe9c00f07947 */ /* 0x000fea000383ffff */
.L_x_1354:
[----:B-1----:R-:W-:-:S04]  /*17c60*/  IMAD.U32 R4, RZ, RZ, UR6 ;  /* 0x00000006ff047e24 */ /* 0x002fc8000f8e00ff */
[----:B------:R1:W2:Y:S03]  /*17c70*/  SYNCS.PHASECHK.TRANS64.TRYWAIT P1, [R4+URZ+0x28830], R3 ;  /* 0x02883003040075a7 */ /* 0x0002a6000802017f */
[----:B--2---:R-:W-:Y:S05]  /*17c80*/  @!P1 NANOSLEEP.SYNCS 0x989680 ;  /* 0x009896800000995d */ /* 0x004fea0003900000 */
[----:B------:R-:W2:Y:S02]  /*17c90*/  @!P1 SYNCS.PHASECHK.TRANS64 P1, [R4+URZ+0x28830], R3 ;  /* 0x02883003040095a7 */ /* 0x000ea4000802007f */
[----:B--2---:R-:W-:Y:S05]  /*17ca0*/  @!P1 BRA `(.L_x_1354) ;  /* 0xfffffffc00ec9947 */ /* 0x004fea000383ffff */
[----:B------:R-:W-:Y:S05]  /*17cb0*/  BRA `(.L_x_1351) ;  /* 0xfffffed800c87947 */ /* 0x000fea000383ffff */
.L_x_1358:
[----:B-1----:R-:W-:-:S04]  /*17cc0*/  IMAD.U32 R4, RZ, RZ, UR6 ;  /* 0x00000006ff047e24 */ /* 0x002fc8000f8e00ff */
[----:B------:R1:W2:Y:S03]  /*17cd0*/  SYNCS.PHASECHK.TRANS64.TRYWAIT P1, [R4+URZ+0x28850], R3 ;  /* 0x02885003040075a7 */ /* 0x0002a6000802017f */
[----:B--2---:R-:W-:Y:S05]  /*17ce0*/  @!P1 NANOSLEEP.SYNCS 0x989680 ;  /* 0x009896800000995d */ /* 0x004fea0003900000 */
[----:B------:R-:W2:Y:S02]  /*17cf0*/  @!P1 SYNCS.PHASECHK.TRANS64 P1, [R4+URZ+0x28850], R3 ;  /* 0x02885003040095a7 */ /* 0x000ea4000802007f */
[----:B--2---:R-:W-:Y:S05]  /*17d00*/  @!P1 BRA `(.L_x_1358) ;  /* 0xfffffffc00ec9947 */ /* 0x004fea000383ffff */
[----:B------:R-:W-:Y:S05]  /*17d10*/  BRA `(.L_x_1355) ;  /* 0xfffffedc00947947 */ /* 0x000fea000383ffff */
.L_x_1377:
[----:B-1----:R-:W-:-:S04]  /*17d20*/  IMAD.U32 R4, RZ, RZ, UR6 ;  /* 0x00000006ff047e24 */ /* 0x002fc8000f8e00ff */
[----:B------:R1:W2:Y:S03]  /*17d30*/  SYNCS.PHASECHK.TRANS64.TRYWAIT P1, [R4+URZ+0x28830], R3 ;  /* 0x02883003040075a7 */ /* 0x0002a6000802017f */
[----:B--2---:R-:W-:Y:S05]  /*17d40*/  @!P1 NANOSLEEP.SYNCS 0x989680 ;  /* 0x009896800000995d */ /* 0x004fea0003900000 */
[----:B------:R-:W2:Y:S02]  /*17d50*/  @!P1 SYNCS.PHASECHK.TRANS64 P1, [R4+URZ+0x28830], R3 ;  /* 0x02883003040095a7 */ /* 0x000ea4000802007f */
[----:B--2---:R-:W-:Y:S05]  /*17d60*/  @!P1 BRA `(.L_x_1377) ;  /* 0xfffffffc00ec9947 */ /* 0x004fea000383ffff */
[----:B------:R-:W-:Y:S05]  /*17d70*/  BRA `(.L_x_1374) ;  /* 0xffffff1400907947 */ /* 0x000fea000383ffff */
.L_x_1381:
[----:B-1----:R-:W-:-:S04]  /*17d80*/  IMAD.U32 R4, RZ, RZ, UR6 ;  /* 0x00000006ff047e24 */ /* 0x002fc8000f8e00ff */
[----:B------:R1:W2:Y:S03]  /*17d90*/  SYNCS.PHASECHK.TRANS64.TRYWAIT P1, [R4+URZ+0x28850], R3 ;  /* 0x02885003040075a7 */ /* 0x0002a6000802017f */
[----:B--2---:R-:W-:Y:S05]  /*17da0*/  @!P1 NANOSLEEP.SYNCS 0x989680 ;  /* 0x009896800000995d */ /* 0x004fea0003900000 */
[----:B------:R-:W2:Y:S02]  /*17db0*/  @!P1 SYNCS.PHASECHK.TRANS64 P1, [R4+URZ+0x28850], R3 ;  /* 0x02885003040095a7 */ /* 0x000ea4000802007f */
[----:B--2---:R-:W-:Y:S05]  /*17dc0*/  @!P1 BRA `(.L_x_1381) ;  /* 0xfffffffc00ec9947 */ /* 0x004fea000383ffff */
[----:B------:R-:W-:Y:S05]  /*17dd0*/  BRA `(.L_x_1378) ;  /* 0xffffff18005c7947 */ /* 0x000fea000383ffff */
.L_x_1389:
[----:B-1----:R-:W-:-:S04]  /*17de0*/  IMAD.U32 R4, RZ, RZ, UR6 ;  /* 0x00000006ff047e24 */ /* 0x002fc8000f8e00ff */
[----:B------:R1:W2:Y:S03]  /*17df0*/  SYNCS.PHASECHK.TRANS64.TRYWAIT P1, [R4+URZ+0x28830], R3 ;  /* 0x02883003040075a7 */ /* 0x0002a6000802017f */
[----:B--2---:R-:W-:Y:S05]  /*17e00*/  @!P1 NANOSLEEP.SYNCS 0x989680 ;  /* 0x009896800000995d */ /* 0x004fea0003900000 */
[----:B------:R-:W2:Y:S02]  /*17e10*/  @!P1 SYNCS.PHASECHK.TRANS64 P1, [R4+URZ+0x28830], R3 ;  /* 0x02883003040095a7 */ /* 0x000ea4000802007f */
[----:B--2---:R-:W-:Y:S05]  /*17e20*/  @!P1 BRA `(.L_x_1389) ;  /* 0xfffffffc00ec9947 */ /* 0x004fea000383ffff */
[----:B------:R-:W-:Y:S05]  /*17e30*/  BRA `(.L_x_1386) ;  /* 0xffffff3c00847947 */ /* 0x000fea000383ffff */
.L_x_1393:
[----:B-1----:R-:W-:-:S04]  /*17e40*/  IMAD.U32 R4, RZ, RZ, UR6 ;  /* 0x00000006ff047e24 */ /* 0x002fc8000f8e00ff */
[----:B------:R1:W2:Y:S03]  /*17e50*/  SYNCS.PHASECHK.TRANS64.TRYWAIT P1, [R4+URZ+0x28850], R3 ;  /* 0x02885003040075a7 */ /* 0x0002a6000802017f */
[----:B--2---:R-:W-:Y:S05]  /*17e60*/  @!P1 NANOSLEEP.SYNCS 0x989680 ;  /* 0x009896800000995d */ /* 0x004fea0003900000 */
[----:B------:R-:W2:Y:S02]  /*17e70*/  @!P1 SYNCS.PHASECHK.TRANS64 P1, [R4+URZ+0x28850], R3 ;  /* 0x02885003040095a7 */ /* 0x000ea4000802007f */
[----:B--2---:R-:W-:Y:S05]  /*17e80*/  @!P1 BRA `(.L_x_1393) ;  /* 0xfffffffc00ec9947 */ /* 0x004fea000383ffff */
[----:B------:R-:W-:Y:S05]  /*17e90*/  BRA `(.L_x_1390) ;  /* 0xffffff4000447947 */ /* 0x000fea000383ffff */
.L_x_1408:
[----:B-1----:R-:W-:-:S04]  /*17ea0*/  IMAD.U32 R6, RZ, RZ, UR5 ;  /* 0x00000005ff067e24 */ /* 0x002fc8000f8e00ff */
[----:B------:R1:W2:Y:S03]  /*17eb0*/  SYNCS.PHASECHK.TRANS64.TRYWAIT P1, [R6+URZ+0x28850], R5 ;  /* 0x02885005060075a7 */ /* 0x0002a6000802017f */
[----:B--2---:R-:W-:Y:S05]  /*17ec0*/  @!P1 NANOSLEEP.SYNCS 0x989680 ;  /* 0x009896800000995d */ /* 0x004fea0003900000 */
[----:B------:R-:W2:Y:S02]  /*17ed0*/  @!P1 SYNCS.PHASECHK.TRANS64 P1, [R6+URZ+0x28850], R5 ;  /* 0x02885005060095a7 */ /* 0x000ea4000802007f */
[----:B--2---:R-:W-:Y:S05]  /*17ee0*/  @!P1 BRA `(.L_x_1408) ;  /* 0xfffffffc00ec9947 */ /* 0x004fea000383ffff */
[----:B------:R-:W-:Y:S05]  /*17ef0*/  BRA `(.L_x_1407) ;  /* 0xffffff74006c7947 */ /* 0x000fea000383ffff */
.L_x_1459:
        /* <DEDUP_REMOVED lines=8> */
[----:B0----5:R-:W-:Y:S05]  /*17f80*/  WARPSYNC.COLLECTIVE R15, `(.L_x_1526) ;  /* 0x000000000f087348 */ /* 0x021fea0003c00000 */
[----:B------:R1:W2:Y:S02]  /*17f90*/  SHFL.IDX P6, R14, R13, R12, R11 ;  /* 0x0000000c0d0e7389 */ /* 0x0002a400000c000b */
[----:B012--5:R-:W-:Y:S01]  /*17fa0*/  ENDCOLLECTIVE ;  /* 0x000000000000791b */ /* 0x027fe20003800000 */
.L_x_1526:
[----:B------:R-:W-:Y:S05]  /*17fb0*/  BSYNC B0 ;  /* 0x0000000000007941 */ /* 0x000fea0003800000 */
.L_x_1525:
[----:B------:R-:W-:Y:S05]  /*17fc0*/  BRA `(.L_x_1527) ;  /* 0xffffffbc00347947 */ /* 0x000fea000383ffff */
.L_x_1462:
[----:B0-----:R0:W1:Y:S02]  /*17fd0*/  SYNCS.PHASECHK.TRANS64.TRYWAIT P0, [R7+URZ+0x28840], R2 ;  /* 0x02884002070075a7 */ /* 0x001064000800017f */
[----:B-1----:R-:W-:Y:S05]  /*17fe0*/  @!P0 NANOSLEEP.SYNCS 0x989680 ;  /* 0x009896800000895d */ /* 0x002fea0003900000 */
[----:B------:R-:W1:Y:S02]  /*17ff0*/  @!P0 SYNCS.PHASECHK.TRANS64 P0, [R7+URZ+0x28840], R2 ;  /* 0x02884002070085a7 */ /* 0x000e64000800007f */
[----:B-1----:R-:W-:Y:S05]  /*18000*/  @!P0 BRA `(.L_x_1462) ;  /* 0xfffffffc00f08947 */ /* 0x002fea000383ffff */
[----:B------:R-:W-:Y:S05]  /*18010*/  BRA `(.L_x_1528) ;  /* 0xffffffbc00907947 */ /* 0x000fea000383ffff */
.L_x_1463:
        /* <DEDUP_REMOVED lines=8> */
.L_x_1530:
[----:B------:R-:W-:Y:S05]  /*180a0*/  BSYNC B0 ;  /* 0x0000000000007941 */ /* 0x000fea0003800000 */
.L_x_1529:
        /* <DEDUP_REMOVED lines=9> */
.L_x_1531:
[----:B------:R-:W-:Y:S02]  /*18140*/  IMAD.MOV.U32 R13, RZ, RZ, R0 ;  /* 0x000000ffff0d7224 */ /* 0x000fe400078e0000 */
[----:B------:R-:W-:Y:S02]  /*18150*/  IMAD.MOV.U32 R12, RZ, RZ, 0x1 ;  /* 0x00000001ff0c7424 */ /* 0x000fe400078e00ff */
[----:B------:R-:W-:-:S07]  /*18160*/  IMAD.MOV.U32 R3, RZ, RZ, R14 ;  /* 0x000000ffff037224 */ /* 0x000fce00078e000e */
[----:B------:R-:W-:Y:S05]  /*18170*/  WARPSYNC.COLLECTIVE R15, `(.L_x_1532) ;  /* 0x000000000f087348 */ /* 0x000fea0003c00000 */
[----:B------:R0:W1:Y:S02]  /*18180*/  SHFL.IDX P6, R14, R13, R12, R11 ;  /* 0x0000000c0d0e7389 */ /* 0x00006400000c000b */
[----:B01----:R-:W-:Y:S01]  /*18190*/  ENDCOLLECTIVE ;  /* 0x000000000000791b */ /* 0x003fe20003800000 */
.L_x_1532:
        /* <DEDUP_REMOVED lines=16> */
.L_x_1533:
[----:B------:R-:W-:Y:S02]  /*182a0*/  @P1 IMAD R8, R5, 0x2, R22 ;  /* 0x0000000205081824 */ /* 0x000fe400078e0216 */
[----:B------:R-:W-:Y:S02]  /*182b0*/  IMAD.MOV.U32 R13, RZ, RZ, R0 ;  /* 0x000000ffff0d7224 */ /* 0x000fe400078e0000 */
[----:B------:R-:W-:Y:S02]  /*182c0*/  IMAD.MOV.U32 R12, RZ, RZ, 0x2 ;  /* 0x00000002ff0c7424 */ /* 0x000fe400078e00ff */
[----:B------:R-:W-:-:S07]  /*182d0*/  IMAD.MOV.U32 R3, RZ, RZ, R14 ;  /* 0x000000ffff037224 */ /* 0x000fce00078e000e */
[----:B------:R-:W-:Y:S05]  /*182e0*/  WARPSYNC.COLLECTIVE R15, `(.L_x_1534) ;  /* 0x000000000f087348 */ /* 0x000fea0003c00000 */
[----:B------:R0:W1:Y:S02]  /*182f0*/  SHFL.IDX P6, R14, R13, R12, R11 ;  /* 0x0000000c0d0e7389 */ /* 0x00006400000c000b */
[----:B01----:R-:W-:Y:S01]  /*18300*/  ENDCOLLECTIVE ;  /* 0x000000000000791b */ /* 0x003fe20003800000 */
.L_x_1534:
        /* <DEDUP_REMOVED lines=16> */
.L_x_1535:
[----:B------:R-:W-:Y:S02]  /*18410*/  @P1 IMAD R8, R5, 0x2, R22 ;  /* 0x0000000205081824 */ /* 0x000fe400078e0216 */
[----:B------:R-:W-:Y:S02]  /*18420*/  IMAD.MOV.U32 R13, RZ, RZ, R0 ;  /* 0x000000ffff0d7224 */ /* 0x000fe400078e0000 */
[----:B------:R-:W-:Y:S02]  /*18430*/  IMAD.MOV.U32 R12, RZ, RZ, 0x3 ;  /* 0x00000003ff0c7424 */ /* 0x000fe400078e00ff */
[----:B------:R-:W-:-:S07]  /*18440*/  IMAD.MOV.U32 R3, RZ, RZ, R14 ;  /* 0x000000ffff037224 */ /* 0x000fce00078e000e */
[----:B------:R-:W-:Y:S05]  /*18450*/  WARPSYNC.COLLECTIVE R15, `(.L_x_1536) ;  /* 0x000000000f087348 */ /* 0x000fea0003c00000 */
[----:B------:R0:W1:Y:S02]  /*18460*/  SHFL.IDX P6, R14, R13, R12, R11 ;  /* 0x0000000c0d0e7389 */ /* 0x00006400000c000b */
[----:B01----:R-:W-:Y:S01]  /*18470*/  ENDCOLLECTIVE ;  /* 0x000000000000791b */ /* 0x003fe20003800000 */
.L_x_1536:
        /* <DEDUP_REMOVED lines=16> */
.L_x_1537:
[----:B------:R-:W-:Y:S02]  /*18580*/  @P1 IMAD R8, R5, 0x2, R22 ;  /* 0x0000000205081824 */ /* 0x000fe400078e0216 */
[----:B------:R-:W-:Y:S02]  /*18590*/  IMAD.MOV.U32 R13, RZ, RZ, R0 ;  /* 0x000000ffff0d7224 */ /* 0x000fe400078e0000 */
[----:B------:R-:W-:Y:S02]  /*185a0*/  IMAD.MOV.U32 R12, RZ, RZ, 0x4 ;  /* 0x00000004ff0c7424 */ /* 0x000fe400078e00ff */
[----:B------:R-:W-:-:S07]  /*185b0*/  IMAD.MOV.U32 R3, RZ, RZ, R14 ;  /* 0x000000ffff037224 */ /* 0x000fce00078e000e */
[----:B------:R-:W-:Y:S05]  /*185c0*/  WARPSYNC.COLLECTIVE R15, `(.L_x_1538) ;  /* 0x000000000f087348 */ /* 0x000fea0003c00000 */
[----:B------:R0:W1:Y:S02]  /*185d0*/  SHFL.IDX P6, R14, R13, R12, R11 ;  /* 0x0000000c0d0e7389 */ /* 0x00006400000c000b */
[----:B01----:R-:W-:Y:S01]  /*185e0*/  ENDCOLLECTIVE ;  /* 0x000000000000791b */ /* 0x003fe20003800000 */
.L_x_1538:
        /* <DEDUP_REMOVED lines=16> */
.L_x_1539:
[----:B------:R-:W-:Y:S02]  /*186f0*/  @P1 IMAD R8, R5, 0x2, R22 ;  /* 0x0000000205081824 */ /* 0x000fe400078e0216 */
[----:B------:R-:W-:Y:S02]  /*18700*/  IMAD.MOV.U32 R13, RZ, RZ, R0 ;  /* 0x000000ffff0d7224 */ /* 0x000fe400078e0000 */
[----:B------:R-:W-:Y:S02]  /*18710*/  IMAD.MOV.U32 R12, RZ, RZ, 0x5 ;  /* 0x00000005ff0c7424 */ /* 0x000fe400078e00ff */
[----:B------:R-:W-:-:S07]  /*18720*/  IMAD.MOV.U32 R3, RZ, RZ, R14 ;  /* 0x000000ffff037224 */ /* 0x000fce00078e000e */
[----:B------:R-:W-:Y:S05]  /*18730*/  WARPSYNC.COLLECTIVE R15, `(.L_x_1540) ;  /* 0x000000000f087348 */ /* 0x000fea0003c00000 */
[----:B------:R0:W1:Y:S02]  /*18740*/  SHFL.IDX P6, R14, R13, R12, R11 ;  /* 0x0000000c0d0e7389 */ /* 0x00006400000c000b */
[----:B01----:R-:W-:Y:S01]  /*18750*/  ENDCOLLECTIVE ;  /* 0x000000000000791b */ /* 0x003fe20003800000 */
.L_x_1540:
        /* <DEDUP_REMOVED lines=16> */
.L_x_1541:
[----:B------:R-:W-:Y:S02]  /*18860*/  @P1 IMAD R8, R5, 0x2, R22 ;  /* 0x0000000205081824 */ /* 0x000fe400078e0216 */
[----:B------:R-:W-:Y:S02]  /*18870*/  IMAD.MOV.U32 R13, RZ, RZ, R0 ;  /* 0x000000ffff0d7224 */ /* 0x000fe400078e0000 */
[----:B------:R-:W-:Y:S02]  /*18880*/  IMAD.MOV.U32 R12, RZ, RZ, 0x6 ;  /* 0x00000006ff0c7424 */ /* 0x000fe400078e00ff */
[----:B------:R-:W-:-:S07]  /*18890*/  IMAD.MOV.U32 R3, RZ, RZ, R14 ;  /* 0x000000ffff037224 */ /* 0x000fce00078e000e */
[----:B------:R-:W-:Y:S05]  /*188a0*/  WARPSYNC.COLLECTIVE R15, `(.L_x_1542) ;  /* 0x000000000f087348 */ /* 0x000fea0003c00000 */
[----:B------:R0:W1:Y:S02]  /*188b0*/  SHFL.IDX P6, R14, R13, R12, R11 ;  /* 0x0000000c0d0e7389 */ /* 0x00006400000c000b */
[----:B01----:R-:W-:Y:S01]  /*188c0*/  ENDCOLLECTIVE ;  /* 0x000000000000791b */ /* 0x003fe20003800000 */
.L_x_1542:
        /* <DEDUP_REMOVED lines=16> */
.L_x_1543:
[----:B------:R-:W-:Y:S02]  /*189d0*/  @P1 IMAD R8, R5, 0x2, R22 ;  /* 0x0000000205081824 */ /* 0x000fe400078e0216 */
[----:B------:R-:W-:Y:S02]  /*189e0*/  IMAD.MOV.U32 R13, RZ, RZ, R0 ;  /* 0x000000ffff0d7224 */ /* 0x000fe400078e0000 */
[----:B------:R-:W-:Y:S02]  /*189f0*/  IMAD.MOV.U32 R12, RZ, RZ, 0x7 ;  /* 0x00000007ff0c7424 */ /* 0x000fe400078e00ff */
[----:B------:R-:W-:-:S07]  /*18a00*/  IMAD.MOV.U32 R3, RZ, RZ, R14 ;  /* 0x000000ffff037224 */ /* 0x000fce00078e000e */
[----:B------:R-:W-:Y:S05]  /*18a10*/  WARPSYNC.COLLECTIVE R15, `(.L_x_1544) ;  /* 0x000000000f087348 */ /* 0x000fea0003c00000 */
[----:B------:R0:W1:Y:S02]  /*18a20*/  SHFL.IDX P6, R14, R13, R12, R11 ;  /* 0x0000000c0d0e7389 */ /* 0x00006400000c000b */
[----:B01----:R-:W-:Y:S01]  /*18a30*/  ENDCOLLECTIVE ;  /* 0x000000000000791b */ /* 0x003fe20003800000 */
.L_x_1544:
        /* <DEDUP_REMOVED lines=10> */
.L_x_1545:
[----:B------:R-:W-:Y:S01]  /*18ae0*/  @!PT LDS RZ, [RZ] ;  /* 0x00000000fffff984 */ /* 0x000fe20000000800 */
[----:B------:R-:W-:Y:S01]  /*18af0*/  @!PT LDS RZ, [RZ] ;  /* 0x00000000fffff984 */ /* 0x000fe20000000800 */
[----:B------:R-:W-:Y:S01]  /*18b00*/  @!PT LDS RZ, [RZ] ;  /* 0x00000000fffff984 */ /* 0x000fe20000000800 */
[----:B------:R-:W-:Y:S04]  /*18b10*/  @P1 LDGSTS.E.BYPASS.LTC128B.128 [R8+0x1b400], desc[UR54][R2.64], !P3 ;  /* 0x1b40000002081fae */ /* 0x000fe8000d901d76 */
[----:B------:R0:W-:Y:S02]  /*18b20*/  @P1 LDGSTS.E.BYPASS.LTC128B.128 [R8+0x1f400], desc[UR54][R2.64+0x80], !P2 ;  /* 0x1f40008002081fae */ /* 0x0001e4000d101d76 */
[----:B0-----:R-:W-:Y:S01]  /*18b30*/  IMAD.MOV.U32 R2, RZ, RZ, R14 ;  /* 0x000000ffff027224 */ /* 0x001fe200078e000e */
[----:B------:R-:W-:Y:S06]  /*18b40*/  BRA `(.L_x_1546) ;  /* 0xffffffb800747947 */ /* 0x000fec000383ffff */
.L_x_1468:
[----:B------:R-:W-:Y:S02]  /*18b50*/  IMAD.MOV.U32 R13, RZ, RZ, R4 ;  /* 0x000000ffff0d7224 */ /* 0x000fe400078e0004 */
[----:B------:R-:W-:Y:S02]  /*18b60*/  IMAD.MOV.U32 R12, RZ, RZ, RZ ;  /* 0x000000ffff0c7224 */ /* 0x000fe400078e00ff */
[----:B------:R-:W-:Y:S02]  /*18b70*/  IMAD.MOV.U32 R11, RZ, RZ, 0x181f ;  /* 0x0000181fff0b7424 */ /* 0x000fe400078e00ff */
[----:B------:R-:W-:Y:S02]  /*18b80*/  IMAD.MOV.U32 R15, RZ, RZ, -0x1 ;  /* 0xffffffffff0f7424 */ /* 0x000fe400078e00ff */
[----:B------:R-:W-:Y:S02]  /*18b90*/  IMAD R31, R31, R5, RZ ;  /* 0x000000051f1f7224 */ /* 0x000fe400078e02ff */
[----:B------:R-:W-:-:S07]  /*18ba0*/  IMAD.IADD R27, R9, 0x1, R27 ;  /* 0x00000001091b7824 */ /* 0x000fce00078e021b */
[----:B-----5:R-:W-:Y:S05]  /*18bb0*/  WARPSYNC.COLLECTIVE R15, `(.L_x_1547) ;  /* 0x000000000f087348 */ /* 0x020fea0003c00000 */
[----:B------:R0:W1:Y:S02]  /*18bc0*/  SHFL.IDX P6, R14, R13, R12, R11 ;  /* 0x0000000c0d0e7389 */ /* 0x00006400000c000b */
[----:B01---5:R-:W-:Y:S01]  /*18bd0*/  ENDCOLLECTIVE ;  /* 0x000000000000791b */ /* 0x023fe20003800000 */
.L_x_1547:
[C---:B------:R-:W-:Y:S01]  /*18be0*/  VIADD R6, R27.reuse, 0x10 ;  /* 0x000000101b067836 */ /* 0x040fe20000000000 */
[----:B------:R-:W-:Y:S01]  /*18bf0*/  ISETP.GE.AND P2, PT, R27, R31, PT ;  /* 0x0000001f1b00720c */ /* 0x000fe20003f46270 */
[----:B------:R-:W-:Y:S02]  /*18c00*/  IMAD.MOV.U32 R13, RZ, RZ, R0 ;  /* 0x000000ffff0d7224 */ /* 0x000fe400078e0000 */
[----:B------:R-:W-:-:S10]  /*18c10*/  IMAD.MOV.U32 R2, RZ, RZ, R14 ;  /* 0x000000ffff027224 */ /* 0x000fd400078e000e */
[----:B------:R-:W-:Y:S05]  /*18c20*/  WARPSYNC.COLLECTIVE R15, `(.L_x_1548) ;  /* 0x000000000f087348 */ /* 0x000fea0003c00000 */
[----:B------:R0:W1:Y:S02]  /*18c30*/  SHFL.IDX P6, R14, R13, R12, R11 ;  /* 0x0000000c0d0e7389 */ /* 0x00006400000c000b */
[----:B01----:R-:W-:Y:S01]  /*18c40*/  ENDCOLLECTIVE ;  /* 0x000000000000791b */ /* 0x003fe20003800000 */
.L_x_1548:
        /* <DEDUP_REMOVED lines=8> */
.L_x_1549:
[----:B------:R-:W-:Y:S01]  /*18cd0*/  @!PT LDS RZ, [RZ] ;  /* 0x00000000fffff984 */ /* 0x000fe20000000800 */
[----:B------:R-:W-:Y:S01]  /*18ce0*/  @!PT LDS RZ, [RZ] ;  /* 0x00000000fffff984 */ /* 0x000fe20000000800 */
[----:B------:R-:W-:Y:S01]  /*18cf0*/  @!PT LDS RZ, [RZ] ;  /* 0x00000000fffff984 */ /* 0x000fe20000000800 */
[----:B------:R-:W-:Y:S04]  /*18d00*/  @!P2 LDGSTS.E.BYPASS.LTC128B.128 [R8+0x10400], desc[UR54][R2.64], !P0 ;  /* 0x104000000208afae */ /* 0x000fe8000c101d76 */
[----:B------:R0:W-:Y:S01]  /*18d10*/  @!P2 LDGSTS.E.BYPASS.LTC128B.128 [R8+0x14400], desc[UR54][R2.64+0x80], !P1 ;  /* 0x144000800208afae */ /* 0x0001e2000c901d76 */
[----:B------:R-:W-:Y:S01]  /*18d20*/  ISETP.GE.AND P2, PT, R6, R31, PT ;  /* 0x0000001f0600720c */ /* 0x000fe20003f46270 */
[----:B------:R-:W-:Y:S02]  /*18d30*/  VIADD R6, R27, 0x20 ;  /* 0x000000201b067836 */ /* 0x000fe40000000000 */
[----:B------:R-:W-:Y:S02]  /*18d40*/  IMAD.MOV.U32 R13, RZ, RZ, R0 ;  /* 0x000000ffff0d7224 */ /* 0x000fe400078e0000 */
[----:B0-----:R-:W-:-:S08]  /*18d50*/  IMAD.MOV.U32 R2, RZ, RZ, R14 ;  /* 0x000000ffff027224 */ /* 0x001fd000078e000e */
[----:B------:R-:W-:Y:S05]  /*18d60*/  WARPSYNC.COLLECTIVE R15, `(.L_x_1550) ;  /* 0x000000000f087348 */ /* 0x000fea0003c00000 */
[----:B------:R0:W1:Y:S02]  /*18d70*/  SHFL.IDX P6, R14, R13, R12, R11 ;  /* 0x0000000c0d0e7389 */ /* 0x00006400000c000b */
[----:B01----:R-:W-:Y:S01]  /*18d80*/  ENDCOLLECTIVE ;  /* 0x000000000000791b */ /* 0x003fe20003800000 */
.L_x_1550:
        /* <DEDUP_REMOVED lines=8> */
.L_x_1551:
[----:B------:R-:W-:-:S05]  /*18e10*/  @!P2 IMAD.MOV.U32 R3, RZ, RZ, R5 ;  /* 0x000000ffff03a224 */ /* 0x000fca00078e0005 */
        /* <DEDUP_REMOVED lines=12> */
.L_x_1552:
        /* <DEDUP_REMOVED lines=8> */
.L_x_1553:
        /* <DEDUP_REMOVED lines=13> */
.L_x_1554:
        /* <DEDUP_REMOVED lines=8> */
.L_x_1555:
        /* <DEDUP_REMOVED lines=13> */
.L_x_1556:
        /* <DEDUP_REMOVED lines=8> */
.L_x_1557:
        /* <DEDUP_REMOVED lines=13> */
.L_x_1558:
        /* <DEDUP_REMOVED lines=8> */
.L_x_1559:
[----:B------:R-:W-:-:S05]  /*19350*/  @!P2 IMAD.MOV.U32 R3, RZ, RZ, R5 ;  /* 0x000000ffff03a224 */ /* 0x000fca00078e0005 */
        /* <DEDUP_REMOVED lines=11> */
.L_x_1560:
        /* <DEDUP_REMOVED lines=8> */
.L_x_1561:
        /* <DEDUP_REMOVED lines=11> */
.L_x_1562:
[----:B------:R-:W-:Y:S05]  /*19540*/  BRA `(.L_x_1563) ;  /* 0xffffffb800e07947 */ /* 0x000fea000383ffff */
.L_x_1473:
[----:B0-----:R0:W1:Y:S02]  /*19550*/  SYNCS.PHASECHK.TRANS64.TRYWAIT P1, [R22+URZ+0x28820], R3 ;  /* 0x02882003160075a7 */ /* 0x001064000802017f */
[----:B-1----:R-:W-:Y:S05]  /*19560*/  @!P1 NANOSLEEP.SYNCS 0x989680 ;  /* 0x009896800000995d */ /* 0x002fea0003900000 */
[----:B------:R-:W1:Y:S02]  /*19570*/  @!P1 SYNCS.PHASECHK.TRANS64 P1, [R22+URZ+0x28820], R3 ;  /* 0x02882003160095a7 */ /* 0x000e64000802007f */
[----:B-1----:R-:W-:Y:S05]  /*19580*/  @!P1 BRA `(.L_x_1473) ;  /* 0xfffffffc00f09947 */ /* 0x002fea000383ffff */
[----:B------:R-:W-:Y:S05]  /*19590*/  BRA `(.L_x_1564) ;  /* 0xffffffbc00587947 */ /* 0x000fea000383ffff */
.L_x_1478:
[----:B0-----:R0:W1:Y:S02]  /*195a0*/  SYNCS.PHASECHK.TRANS64.TRYWAIT P0, [R6+URZ+0x28840], R3 ;  /* 0x02884003060075a7 */ /* 0x001064000800017f */
[----:B-1----:R-:W-:Y:S05]  /*195b0*/  @!P0 NANOSLEEP.SYNCS 0x989680 ;  /* 0x009896800000895d */ /* 0x002fea0003900000 */
[----:B------:R-:W1:Y:S02]  /*195c0*/  @!P0 SYNCS.PHASECHK.TRANS64 P0, [R6+URZ+0x28840], R3 ;  /* 0x02884003060085a7 */ /* 0x000e64000800007f */
[----:B-1----:R-:W-:Y:S05]  /*195d0*/  @!P0 BRA `(.L_x_1478) ;  /* 0xfffffffc00f08947 */ /* 0x002fea000383ffff */
[----:B------:R-:W-:Y:S05]  /*195e0*/  BRA `(.L_x_1565) ;  /* 0xffffffc000207947 */ /* 0x000fea000383ffff */
.L_x_1479:
[----:B------:R-:W-:Y:S01]  /*195f0*/  BSSY B1, `(.L_x_1566) ;  /* 0x0000008000017945 */ /* 0x000fe20003800000 */
[----:B------:R-:W-:Y:S02]  /*19600*/  IMAD.MOV.U32 R13, RZ, RZ, R9 ;  /* 0x000000ffff0d7224 */ /* 0x000fe400078e0009 */
[----:B------:R-:W-:Y:S02]  /*19610*/  IMAD.MOV.U32 R12, RZ, RZ, RZ ;  /* 0x000000ffff0c7224 */ /* 0x000fe400078e00ff */
[----:B------:R-:W-:Y:S02]  /*19620*/  IMAD.MOV.U32 R11, RZ, RZ, 0x181f ;  /* 0x0000181fff0b7424 */ /* 0x000fe400078e00ff */
[----:B------:R-:W-:-:S07]  /*19630*/  IMAD.MOV.U32 R15, RZ, RZ, -0x1 ;  /* 0xffffffffff0f7424 */ /* 0x000fce00078e00ff */
[----:B--2---:R-:W-:Y:S05]  /*19640*/  WARPSYNC.COLLECTIVE R15, `(.L_x_1567) ;  /* 0x000000000f087348 */ /* 0x004fea0003c00000 */
[----:B--2---:R0:W1:Y:S02]  /*19650*/  SHFL.IDX P6, R14, R13, R12, R11 ;  /* 0x0000000c0d0e7389 */ /* 0x00406400000c000b */
[----:B01----:R-:W-:Y:S01]  /*19660*/  ENDCOLLECTIVE ;  /* 0x000000000000791b */ /* 0x003fe20003800000 */
.L_x_1567:
[----:B------:R-:W-:Y:S05]  /*19670*/  BSYNC B1 ;  /* 0x0000000000017941 */ /* 0x000fea0003800000 */
.L_x_1566:
        /* <DEDUP_REMOVED lines=9> */
.L_x_1568:
[----:B------:R-:W-:Y:S02]  /*19710*/  IMAD R8, R8, 0x2, R22 ;  /* 0x0000000208087824 */ /* 0x000fe400078e0216 */
[----:B------:R-:W-:Y:S02]  /*19720*/  IMAD.MOV.U32 R13, RZ, RZ, R9 ;  /* 0x000000ffff0d7224 */ /* 0x000fe400078e0009 */
[----:B------:R-:W-:Y:S02]  /*19730*/  IMAD.MOV.U32 R12, RZ, RZ, 0x1 ;  /* 0x00000001ff0c7424 */ /* 0x000fe400078e00ff */
[----:B------:R-:W-:-:S07]  /*19740*/  IMAD.MOV.U32 R2, RZ, RZ, R14 ;  /* 0x000000ffff027224 */ /* 0x000fce00078e000e */
[----:B------:R-:W-:Y:S05]  /*19750*/  WARPSYNC.COLLECTIVE R15, `(.L_x_1569) ;  /* 0x000000000f087348 */ /* 0x000fea0003c00000 */
[----:B------:R0:W1:Y:S02]  /*19760*/  SHFL.IDX P6, R14, R13, R12, R11 ;  /* 0x0000000c0d0e7389 */ /* 0x00006400000c000b */
[----:B01----:R-:W-:Y:S01]  /*19770*/  ENDCOLLECTIVE ;  /* 0x000000000000791b */ /* 0x003fe20003800000 */
.L_x_1569:
        /* <DEDUP_REMOVED lines=12> */
.L_x_1570:
[----:B------:R-:W-:Y:S02]  /*19840*/  IMAD.MOV.U32 R13, RZ, RZ, R9 ;  /* 0x000000ffff0d7224 */ /* 0x000fe400078e0009 */
[----:B------:R-:W-:Y:S02]  /*19850*/  IMAD.MOV.U32 R12, RZ, RZ, 0x2 ;  /* 0x00000002ff0c7424 */ /* 0x000fe400078e00ff */
[----:B------:R-:W-:-:S07]  /*19860*/  IMAD.MOV.U32 R2, RZ, RZ, R14 ;  /* 0x000000ffff027224 */ /* 0x000fce00078e000e */
[----:B------:R-:W-:Y:S05]  /*19870*/  WARPSYNC.COLLECTIVE R15, `(.L_x_1571) ;  /* 0x000000000f087348 */ /* 0x000fea0003c00000 */
[----:B------:R0:W1:Y:S02]  /*19880*/  SHFL.IDX P6, R14, R13, R12, R11 ;  /* 0x0000000c0d0e7389 */ /* 0x00006400000c000b */
[----:B01----:R-:W-:Y:S01]  /*19890*/  ENDCOLLECTIVE ;  /* 0x000000000000791b */ /* 0x003fe20003800000 */
.L_x_1571:
        /* <DEDUP_REMOVED lines=12> */
.L_x_1572:
[----:B------:R-:W-:Y:S02]  /*19960*/  IMAD.MOV.U32 R13, RZ, RZ, R9 ;  /* 0x000000ffff0d7224 */ /* 0x000fe400078e0009 */
[----:B------:R-:W-:Y:S02]  /*19970*/  IMAD.MOV.U32 R12, RZ, RZ, 0x3 ;  /* 0x00000003ff0c7424 */ /* 0x000fe400078e00ff */
[----:B------:R-:W-:-:S07]  /*19980*/  IMAD.MOV.U32 R2, RZ, RZ, R14 ;  /* 0x000000ffff027224 */ /* 0x000fce00078e000e */
[----:B------:R-:W-:Y:S05]  /*19990*/  WARPSYNC.COLLECTIVE R15, `(.L_x_1573) ;  /* 0x000000000f087348 */ /* 0x000fea0003c00000 */
[----:B------:R0:W1:Y:S02]  /*199a0*/  SHFL.IDX P6, R14, R13, R12, R11 ;  /* 0x0000000c0d0e7389 */ /* 0x00006400000c000b */
[----:B01----:R-:W-:Y:S01]  /*199b0*/  ENDCOLLECTIVE ;  /* 0x000000000000791b */ /* 0x003fe20003800000 */
.L_x_1573:
        /* <DEDUP_REMOVED lines=12> */
.L_x_1574:
[----:B------:R-:W-:Y:S01]  /*19a80*/  IMAD.MOV.U32 R13, RZ, RZ, R9 ;  /* 0x000000ffff0d7224 */ /* 0x000fe200078e0009 */
[----:B------:R-:W-:Y:S01]  /*19a90*/  MOV R12, 0x4 ;  /* 0x00000004000c7802 */ /* 0x000fe20000000f00 */
[----:B------:R-:W-:-:S07]  /*19aa0*/  IMAD.MOV.U32 R2, RZ, RZ, R14 ;  /* 0x000000ffff027224 */ /* 0x000fce00078e000e */
[----:B------:R-:W-:Y:S05]  /*19ab0*/  WARPSYNC.COLLECTIVE R15, `(.L_x_1575) ;  /* 0x000000000f087348 */ /* 0x000fea0003c00000 */
[----:B------:R0:W1:Y:S02]  /*19ac0*/  SHFL.IDX P6, R14, R13, R12, R11 ;  /* 0x0000000c0d0e7389 */ /* 0x00006400000c000b */
[----:B01----:R-:W-:Y:S01]  /*19ad0*/  ENDCOLLECTIVE ;  /* 0x000000000000791b */ /* 0x003fe20003800000 */
.L_x_1575:
        /* <DEDUP_REMOVED lines=12> */
.L_x_1576:
[----:B------:R-:W-:Y:S02]  /*19ba0*/  IMAD.MOV.U32 R13, RZ, RZ, R9 ;  /* 0x000000ffff0d7224 */ /* 0x000fe400078e0009 */
[----:B------:R-:W-:Y:S02]  /*19bb0*/  IMAD.MOV.U32 R12, RZ, RZ, 0x5 ;  /* 0x00000005ff0c7424 */ /* 0x000fe400078e00ff */
[----:B------:R-:W-:-:S07]  /*19bc0*/  IMAD.MOV.U32 R2, RZ, RZ, R14 ;  /* 0x000000ffff027224 */ /* 0x000fce00078e000e */
[----:B------:R-:W-:Y:S05]  /*19bd0*/  WARPSYNC.COLLECTIVE R15, `(.L_x_1577) ;  /* 0x000000000f087348 */ /* 0x000fea0003c00000 */
[----:B------:R0:W1:Y:S02]  /*19be0*/  SHFL.IDX P6, R14, R13, R12, R11 ;  /* 0x0000000c0d0e7389 */ /* 0x00006400000c000b */
[----:B01----:R-:W-:Y:S01]  /*19bf0*/  ENDCOLLECTIVE ;  /* 0x000000000000791b */ /* 0x003fe20003800000 */
.L_x_1577:
        /* <DEDUP_REMOVED lines=12> */
.L_x_1578:
[----:B------:R-:W-:Y:S02]  /*19cc0*/  IMAD.MOV.U32 R13, RZ, RZ, R9 ;  /* 0x000000ffff0d7224 */ /* 0x000fe400078e0009 */
[----:B------:R-:W-:Y:S02]  /*19cd0*/  IMAD.MOV.U32 R12, RZ, RZ, 0x6 ;  /* 0x00000006ff0c7424 */ /* 0x000fe400078e00ff */
[----:B------:R-:W-:-:S07]  /*19ce0*/  IMAD.MOV.U32 R2, RZ, RZ, R14 ;  /* 0x000000ffff027224 */ /* 0x000fce00078e000e */
[----:B------:R-:W-:Y:S05]  /*19cf0*/  WARPSYNC.COLLECTIVE R15, `(.L_x_1579) ;  /* 0x000000000f087348 */ /* 0x000fea0003c00000 */
[----:B------:R0:W1:Y:S02]  /*19d00*/  SHFL.IDX P6, R14, R13, R12, R11 ;  /* 0x0000000c0d0e7389 */ /* 0x00006400000c000b */
[----:B01----:R-:W-:Y:S01]  /*19d10*/  ENDCOLLECTIVE ;  /* 0x000000000000791b */ /* 0x003fe20003800000 */
.L_x_1579:
        /* <DEDUP_REMOVED lines=12> */
.L_x_1580:
[----:B------:R-:W-:Y:S02]  /*19de0*/  IMAD.MOV.U32 R13, RZ, RZ, R9 ;  /* 0x000000ffff0d7224 */ /* 0x000fe400078e0009 */
[----:B------:R-:W-:Y:S02]  /*19df0*/  IMAD.MOV.U32 R12, RZ, RZ, 0x7 ;  /* 0x00000007ff0c7424 */ /* 0x000fe400078e00ff */
[----:B------:R-:W-:-:S07]  /*19e00*/  IMAD.MOV.U32 R2, RZ, RZ, R14 ;  /* 0x000000ffff027224 */ /* 0x000fce00078e000e */
[----:B------:R-:W-:Y:S05]  /*19e10*/  WARPSYNC.COLLECTIVE R15, `(.L_x_1581) ;  /* 0x000000000f087348 */ /* 0x000fea0003c00000 */
[----:B------:R0:W1:Y:S02]  /*19e20*/  SHFL.IDX P6, R14, R13, R12, R11 ;  /* 0x0000000c0d0e7389 */ /* 0x00006400000c000b */
[----:B01----:R-:W-:Y:S01]  /*19e30*/  ENDCOLLECTIVE ;  /* 0x000000000000791b */ /* 0x003fe20003800000 */
.L_x_1581:
        /* <DEDUP_REMOVED lines=12> */
.L_x_1582:
[----:B------:R-:W-:Y:S01]  /*19f00*/  IMAD.MOV.U32 R2, RZ, RZ, R14 ;  /* 0x000000ffff027224 */ /* 0x000fe200078e000e */
[----:B------:R-:W-:Y:S06]  /*19f10*/  BRA `(.L_x_1583) ;  /* 0xffffffb800f47947 */ /* 0x000fec000383ffff */
.L_x_1484:
[----:B-1----:R1:W3:Y:S02]  /*19f20*/  SYNCS.PHASECHK.TRANS64.TRYWAIT P0, [R6+URZ+0x28860], R2 ;  /* 0x02886002060075a7 */ /* 0x0022e4000800017f */
[----:B---3--:R-:W-:Y:S05]  /*19f30*/  @!P0 NANOSLEEP.SYNCS 0x989680 ;  /* 0x009896800000895d */ /* 0x008fea0003900000 */
[----:B------:R-:W3:Y:S02]  /*19f40*/  @!P0 SYNCS.PHASECHK.TRANS64 P0, [R6+URZ+0x28860], R2 ;  /* 0x02886002060085a7 */ /* 0x000ee4000800007f */
[----:B---3--:R-:W-:Y:S05]  /*19f50*/  @!P0 BRA `(.L_x_1484) ;  /* 0xfffffffc00f08947 */ /* 0x008fea000383ffff */
[----:B------:R-:W-:Y:S05]  /*19f60*/  BRA `(.L_x_1584) ;  /* 0xffffffbc00507947 */ /* 0x000fea000383ffff */
.L_x_1485:
[----:B------:R-:W-:Y:S01]  /*19f70*/  BSSY B1, `(.L_x_1585) ;  /* 0x0000008000017945 */ /* 0x000fe20003800000 */
[----:B------:R-:W-:Y:S02]  /*19f80*/  IMAD.MOV.U32 R13, RZ, RZ, R23 ;  /* 0x000000ffff0d7224 */ /* 0x000fe400078e0017 */
[----:B------:R-:W-:Y:S02]  /*19f90*/  IMAD.MOV.U32 R12, RZ, RZ, RZ ;  /* 0x000000ffff0c7224 */ /* 0x000fe400078e00ff */
[----:B------:R-:W-:Y:S02]  /*19fa0*/  IMAD.MOV.U32 R11, RZ, RZ, 0x181f ;  /* 0x0000181fff0b7424 */ /* 0x000fe400078e00ff */
[----:B------:R-:W-:-:S07]  /*19fb0*/  IMAD.MOV.U32 R15, RZ, RZ, -0x1 ;  /* 0xffffffffff0f7424 */ /* 0x000fce00078e00ff */
[----:B-12---:R-:W-:Y:S05]  /*19fc0*/  WARPSYNC.COLLECTIVE R15, `(.L_x_1586) ;  /* 0x000000000f087348 */ /* 0x006fea0003c00000 */
[----:B--2---:R0:W2:Y:S02]  /*19fd0*/  SHFL.IDX P6, R14, R13, R12, R11 ;  /* 0x0000000c0d0e7389 */ /* 0x0040a400000c000b */
[----:B012---:R-:W-:Y:S01]  /*19fe0*/  ENDCOLLECTIVE ;  /* 0x000000000000791b */ /* 0x007fe20003800000 */
.L_x_1586:
[----:B------:R-:W-:Y:S05]  /*19ff0*/  BSYNC B1 ;  /* 0x0000000000017941 */ /* 0x000fea0003800000 */
.L_x_1585:
        /* <DEDUP_REMOVED lines=9> */
.L_x_1587:
[----:B------:R-:W-:Y:S02]  /*1a090*/  IMAD.MOV.U32 R13, RZ, RZ, R23 ;  /* 0x000000ffff0d7224 */ /* 0x000fe400078e0017 */
[----:B------:R-:W-:Y:S02]  /*1a0a0*/  IMAD.MOV.U32 R12, RZ, RZ, 0x1 ;  /* 0x00000001ff0c7424 */ /* 0x000fe400078e00ff */
[----:B------:R-:W-:-:S07]  /*1a0b0*/  IMAD.MOV.U32 R2, RZ, RZ, R14 ;  /* 0x000000ffff027224 */ /* 0x000fce00078e000e */
[----:B------:R-:W-:Y:S05]  /*1a0c0*/  WARPSYNC.COLLECTIVE R15, `(.L_x_1588) ;  /* 0x000000000f087348 */ /* 0x000fea0003c00000 */
[----:B------:R0:W1:Y:S02]  /*1a0d0*/  SHFL.IDX P6, R14, R13, R12, R11 ;  /* 0x0000000c0d0e7389 */ /* 0x00006400000c000b */
[----:B01----:R-:W-:Y:S01]  /*1a0e0*/  ENDCOLLECTIVE ;  /* 0x000000000000791b */ /* 0x003fe20003800000 */
.L_x_1588:
        /* <DEDUP_REMOVED lines=14> */
.L_x_1589:
[----:B------:R-:W-:Y:S02]  /*1a1d0*/  IMAD.MOV.U32 R13, RZ, RZ, R23 ;  /* 0x000000ffff0d7224 */ /* 0x000fe400078e0017 */
[----:B------:R-:W-:Y:S02]  /*1a1e0*/  IMAD.MOV.U32 R12, RZ, RZ, 0x2 ;  /* 0x00000002ff0c7424 */ /* 0x000fe400078e00ff */
[----:B------:R-:W-:-:S07]  /*1a1f0*/  IMAD.MOV.U32 R2, RZ, RZ, R14 ;  /* 0x000000ffff027224 */ /* 0x000fce00078e000e */
[----:B------:R-:W-:Y:S05]  /*1a200*/  WARPSYNC.COLLECTIVE R15, `(.L_x_1590) ;  /* 0x000000000f087348 */ /* 0x000fea0003c00000 */
[----:B------:R0:W1:Y:S02]  /*1a210*/  SHFL.IDX P6, R14, R13, R12, R11 ;  /* 0x0000000c0d0e7389 */ /* 0x00006400000c000b */
[----:B01----:R-:W-:Y:S01]  /*1a220*/  ENDCOLLECTIVE ;  /* 0x000000000000791b */ /* 0x003fe20003800000 */
.L_x_1590:
        /* <DEDUP_REMOVED lines=14> */
.L_x_1591:
[----:B------:R-:W-:Y:S02]  /*1a310*/  IMAD.MOV.U32 R13, RZ, RZ, R23 ;  /* 0x000000ffff0d7224 */ /* 0x000fe400078e0017 */
[----:B------:R-:W-:Y:S02]  /*1a320*/  IMAD.MOV.U32 R12, RZ, RZ, 0x3 ;  /* 0x00000003ff0c7424 */ /* 0x000fe400078e00ff */
[----:B------:R-:W-:-:S07]  /*1a330*/  IMAD.MOV.U32 R2, RZ, RZ, R14 ;  /* 0x000000ffff027224 */ /* 0x000fce00078e000e */
[----:B------:R-:W-:Y:S05]  /*1a340*/  WARPSYNC.COLLECTIVE R15, `(.L_x_1592) ;  /* 0x000000000f087348 */ /* 0x000fea0003c00000 */
[----:B------:R0:W1:Y:S02]  /*1a350*/  SHFL.IDX P6, R14, R13, R12, R11 ;  /* 0x0000000c0d0e7389 */ /* 0x00006400000c000b */
[----:B01----:R-:W-:Y:S01]  /*1a360*/  ENDCOLLECTIVE ;  /* 0x000000000000791b */ /* 0x003fe20003800000 */
.L_x_1592:
        /* <DEDUP_REMOVED lines=14> */
.L_x_1593:
[----:B------:R-:W-:Y:S02]  /*1a450*/  IMAD.MOV.U32 R13, RZ, RZ, R23 ;  /* 0x000000ffff0d7224 */ /* 0x000fe400078e0017 */
[----:B------:R-:W-:Y:S02]  /*1a460*/  IMAD.MOV.U32 R12, RZ, RZ, 0x4 ;  /* 0x00000004ff0c7424 */ /* 0x000fe400078e00ff */
[----:B------:R-:W-:-:S07]  /*1a470*/  IMAD.MOV.U32 R2, RZ, RZ, R14 ;  /* 0x000000ffff027224 */ /* 0x000fce00078e000e */
[----:B------:R-:W-:Y:S05]  /*1a480*/  WARPSYNC.COLLECTIVE R15, `(.L_x_1594) ;  /* 0x000000000f087348 */ /* 0x000fea0003c00000 */
[----:B------:R0:W1:Y:S02]  /*1a490*/  SHFL.IDX P6, R14, R13, R12, R11 ;  /* 0x0000000c0d0e7389 */ /* 0x00006400000c000b */
[----:B01----:R-:W-:Y:S01]  /*1a4a0*/  ENDCOLLECTIVE ;  /* 0x000000000000791b */ /* 0x003fe20003800000 */
.L_x_1594:
        /* <DEDUP_REMOVED lines=14> */
.L_x_1595:
[----:B------:R-:W-:Y:S02]  /*1a590*/  IMAD.MOV.U32 R13, RZ, RZ, R23 ;  /* 0x000000ffff0d7224 */ /* 0x000fe400078e0017 */
[----:B------:R-:W-:Y:S02]  /*1a5a0*/  IMAD.MOV.U32 R12, RZ, RZ, 0x5 ;  /* 0x00000005ff0c7424 */ /* 0x000fe400078e00ff */
[----:B------:R-:W-:-:S07]  /*1a5b0*/  IMAD.MOV.U32 R2, RZ, RZ, R14 ;  /* 0x000000ffff027224 */ /* 0x000fce00078e000e */
[----:B------:R-:W-:Y:S05]  /*1a5c0*/  WARPSYNC.COLLECTIVE R15, `(.L_x_1596) ;  /* 0x000000000f087348 */ /* 0x000fea0003c00000 */
[----:B------:R0:W1:Y:S02]  /*1a5d0*/  SHFL.IDX P6, R14, R13, R12, R11 ;  /* 0x0000000c0d0e7389 */ /* 0x00006400000c000b */
[----:B01----:R-:W-:Y:S01]  /*1a5e0*/  ENDCOLLECTIVE ;  /* 0x000000000000791b */ /* 0x003fe20003800000 */
.L_x_1596:
        /* <DEDUP_REMOVED lines=14> */
.L_x_1597:
[----:B------:R-:W-:Y:S02]  /*1a6d0*/  IMAD.MOV.U32 R13, RZ, RZ, R23 ;  /* 0x000000ffff0d7224 */ /* 0x000fe400078e0017 */
[----:B------:R-:W-:Y:S02]  /*1a6e0*/  IMAD.MOV.U32 R12, RZ, RZ, 0x6 ;  /* 0x00000006ff0c7424 */ /* 0x000fe400078e00ff */
[----:B------:R-:W-:-:S07]  /*1a6f0*/  IMAD.MOV.U32 R2, RZ, RZ, R14 ;  /* 0x000000ffff027224 */ /* 0x000fce00078e000e */
[----:B------:R-:W-:Y:S05]  /*1a700*/  WARPSYNC.COLLECTIVE R15, `(.L_x_1598) ;  /* 0x000000000f087348 */ /* 0x000fea0003c00000 */
[----:B------:R0:W1:Y:S02]  /*1a710*/  SHFL.IDX P6, R14, R13, R12, R11 ;  /* 0x0000000c0d0e7389 */ /* 0x00006400000c000b */
[----:B01----:R-:W-:Y:S01]  /*1a720*/  ENDCOLLECTIVE ;  /* 0x000000000000791b */ /* 0x003fe20003800000 */
.L_x_1598:
        /* <DEDUP_REMOVED lines=14> */
.L_x_1599:
[----:B------:R-:W-:Y:S02]  /*1a810*/  IMAD.MOV.U32 R13, RZ, RZ, R23 ;  /* 0x000000ffff0d7224 */ /* 0x000fe400078e0017 */
[----:B------:R-:W-:Y:S02]  /*1a820*/  IMAD.MOV.U32 R12, RZ, RZ, 0x7 ;  /* 0x00000007ff0c7424 */ /* 0x000fe400078e00ff */
[----:B------:R-:W-:-:S07]  /*1a830*/  IMAD.MOV.U32 R2, RZ, RZ, R14 ;  /* 0x000000ffff027224 */ /* 0x000fce00078e000e */
[----:B------:R-:W-:Y:S05]  /*1a840*/  WARPSYNC.COLLECTIVE R15, `(.L_x_1600) ;  /* 0x000000000f087348 */ /* 0x000fea0003c00000 */
[----:B------:R0:W1:Y:S02]  /*1a850*/  SHFL.IDX P6, R14, R13, R12, R11 ;  /* 0x0000000c0d0e7389 */ /* 0x00006400000c000b */
[----:B01----:R-:W-:Y:S01]  /*1a860*/  ENDCOLLECTIVE ;  /* 0x000000000000791b */ /* 0x003fe20003800000 */
.L_x_1600:
        /* <DEDUP_REMOVED lines=13> */
.L_x_1601:
[----:B------:R-:W-:Y:S01]  /*1a940*/  @!PT LDS RZ, [RZ] ;  /* 0x00000000fffff984 */ /* 0x000fe20000000800 */
[----:B------:R-:W-:Y:S01]  /*1a950*/  @!PT LDS RZ, [RZ] ;  /* 0x00000000fffff984 */ /* 0x000fe20000000800 */
[----:B------:R-:W-:Y:S01]  /*1a960*/  @!PT LDS RZ, [RZ] ;  /* 0x00000000fffff984 */ /* 0x000fe20000000800 */
[----:B------:R1:W-:Y:S01]  /*1a970*/  LDGSTS.E.BYPASS.LTC128B.128 [R7+0x7400], desc[UR54][R2.64+0x80], !P0 ;  /* 0x0740008002077fae */ /* 0x0003e2000c101d76 */
[----:B------:R-:W-:Y:S05]  /*1a980*/  BRA `(.L_x_1602) ;  /* 0xffffffb400d87947 */ /* 0x000fea000383ffff */
.L_x_1493:
[----:B0-----:R0:W1:Y:S02]  /*1a990*/  SYNCS.PHASECHK.TRANS64.TRYWAIT P0, [R0+URZ+0x28860], R3 ;  /* 0x02886003000075a7 */ /* 0x001064000800017f */
[----:B-1----:R-:W-:Y:S05]  /*1a9a0*/  @!P0 NANOSLEEP.SYNCS 0x989680 ;  /* 0x009896800000895d */ /* 0x002fea0003900000 */
[----:B------:R-:W1:Y:S02]  /*1a9b0*/  @!P0 SYNCS.PHASECHK.TRANS64 P0, [R0+URZ+0x28860], R3 ;  /* 0x02886003000085a7 */ /* 0x000e64000800007f */
[----:B-1----:R-:W-:Y:S05]  /*1a9c0*/  @!P0 BRA `(.L_x_1493) ;  /* 0xfffffffc00f08947 */ /* 0x002fea000383ffff */
[----:B------:R-:W-:Y:S05]  /*1a9d0*/  BRA `(.L_x_1603) ;  /* 0xffffffb800f47947 */ /* 0x000fea000383ffff */
.L_x_1494:
        /* <DEDUP_REMOVED lines=8> */
.L_x_1605:
[----:B------:R-:W-:Y:S05]  /*1aa60*/  BSYNC B0 ;  /* 0x0000000000007941 */ /* 0x000fea0003800000 */
.L_x_1604:
        /* <DEDUP_REMOVED lines=9> */
.L_x_1606:
[----:B------:R-:W-:Y:S01]  /*1ab00*/  ULDC UR4, c[0x0][0x2f4] ;  /* 0x0000bd0000047ab9 */ /* 0x000fe20000000800 */
[----:B------:R-:W-:Y:S01]  /*1ab10*/  IMAD R4, R9, 0x2, R22 ;  /* 0x0000000209047824 */ /* 0x000fe200078e0216 */
[----:B------:R-:W-:Y:S02]  /*1ab20*/  ISETP.GE.AND P1, PT, R30, UR4, PT ;  /* 0x000000041e007c0c */ /* 0x000fe4000bf26270 */
[----:B------:R-:W-:Y:S02]  /*1ab30*/  ISETP.GE.AND P0, PT, R29, UR4, PT ;  /* 0x000000041d007c0c */ /* 0x000fe4000bf06270 */
[C---:B------:R-:W-:Y:S02]  /*1ab40*/  ISETP.LT.OR P3, PT, R6.reuse, 0x1, P1 ;  /* 0x000000010600780c */ /* 0x040fe40000f61670 */
[----:B------:R-:W-:Y:S01]  /*1ab50*/  ISETP.LT.OR P4, PT, R6, 0x1, P0 ;  /* 0x000000010600780c */ /* 0x000fe20000781670 */
[----:B------:R-:W-:Y:S02]  /*1ab60*/  IMAD.MOV.U32 R13, RZ, RZ, R23 ;  /* 0x000000ffff0d7224 */ /* 0x000fe400078e0017 */
[----:B------:R-:W-:Y:S01]  /*1ab70*/  IMAD.MOV.U32 R12, RZ, RZ, 0x1 ;  /* 0x00000001ff0c7424 */ /* 0x000fe200078e00ff */
[----:B------:R-:W-:-:S13]  /*1ab80*/  IADD3 R2, P2, R14, R5, RZ ;  /* 0x000000050e027210 */ /* 0x000fda0007f5e0ff */
[----:B------:R-:W-:Y:S05]  /*1ab90*/  WARPSYNC.COLLECTIVE R15, `(.L_x_1607) ;  /* 0x000000000f087348 */ /* 0x000fea0003c00000 */
[----:B------:R0:W1:Y:S02]  /*1aba0*/  SHFL.IDX P6, R14, R13, R12, R11 ;  /* 0x0000000c0d0e7389 */ /* 0x00006400000c000b */
[----:B01----:R-:W-:Y:S01]  /*1abb0*/  ENDCOLLECTIVE ;  /* 0x000000000000791b */ /* 0x003fe20003800000 */
.L_x_1607:
        /* <DEDUP_REMOVED lines=13> */
.L_x_1608:
[----:B------:R-:W-:Y:S02]  /*1ac90*/  IMAD.MOV.U32 R13, RZ, RZ, R23 ;  /* 0x000000ffff0d7224 */ /* 0x000fe400078e0017 */
[----:B------:R-:W-:Y:S02]  /*1aca0*/  IMAD.MOV.U32 R12, RZ, RZ, 0x2 ;  /* 0x00000002ff0c7424 */ /* 0x000fe400078e00ff */
[----:B------:R-:W-:-:S07]  /*1acb0*/  IMAD.MOV.U32 R10, RZ, RZ, R14 ;  /* 0x000000ffff0a7224 */ /* 0x000fce00078e000e */
[----:B------:R-:W-:Y:S05]  /*1acc0*/  WARPSYNC.COLLECTIVE R15, `(.L_x_1609) ;  /* 0x000000000f087348 */ /* 0x000fea0003c00000 */
[----:B------:R0:W1:Y:S02]  /*1acd0*/  SHFL.IDX P6, R14, R13, R12, R11 ;  /* 0x0000000c0d0e7389 */ /* 0x00006400000c000b */
[----:B01----:R-:W-:Y:S01]  /*1ace0*/  ENDCOLLECTIVE ;  /* 0x000000000000791b */ /* 0x003fe20003800000 */
.L_x_1609:
[----:B------:R-:W-:-:S05]  /*1acf0*/  IADD3 R2, P2, R10, R5, RZ ;  /* 0x000000050a027210 */ /* 0x000fca0007f5e0ff */
[----:B------:R-:W-:-:S05]  /*1ad00*/  IMAD.X R3, RZ, RZ, R7, P2 ;  /* 0x000000ffff037224 */ /* 0x000fca00010e0607 */
[----:B------:R-:W-:Y:S01]  /*1ad10*/  @!PT LDS RZ, [RZ] ;  /* 0x00000000fffff984 */ /* 0x000fe20000000800 */
[----:B------:R-:W-:Y:S01]  /*1ad20*/  @!PT LDS RZ, [RZ] ;  /* 0x00000000fffff984 */ /* 0x000fe20000000800 */
[----:B------:R-:W-:Y:S01]  /*1ad30*/  @!PT LDS RZ, [RZ] ;  /* 0x00000000fffff984 */ /* 0x000fe20000000800 */
[----:B------:R0:W-:Y:S01]  /*1ad40*/  LDGSTS.E.BYPASS.LTC128B.128 [R4+0xc00], desc[UR54][R2.64], !P3 ;  /* 0x00c0000002047fae */ /* 0x0001e2000d901d76 */
[----:B------:R-:W-:Y:S01]  /*1ad50*/  IMAD.MOV.U32 R13, RZ, RZ, R17 ;  /* 0x000000ffff0d7224 */ /* 0x000fe200078e0011 */
[C---:B------:R-:W-:Y:S02]  /*1ad60*/  ISETP.LT.OR P3, PT, R6.reuse, 0x21, P1 ;  /* 0x000000210600780c */ /* 0x040fe40000f61670 */
[----:B------:R0:W-:Y:S01]  /*1ad70*/  LDGSTS.E.BYPASS.LTC128B.128 [R4+0x4c00], desc[UR54][R2.64+0x80], !P4 ;  /* 0x04c0008002047fae */ /* 0x0001e2000e101d76 */
[----:B------:R-:W-:Y:S01]  /*1ad80*/  ISETP.LT.OR P4, PT, R6, 0x21, P0 ;  /* 0x000000210600780c */ /* 0x000fe20000781670 */
[----:B------:R-:W-:-:S12]  /*1ad90*/  IMAD.MOV.U32 R8, RZ, RZ, R14 ;  /* 0x000000ffff087224 */ /* 0x000fd800078e000e */
[----:B0-----:R-:W-:Y:S05]  /*1ada0*/  WARPSYNC.COLLECTIVE R15, `(.L_x_1610) ;  /* 0x000000000f087348 */ /* 0x001fea0003c00000 */
[----:B------:R1:W2:Y:S02]  /*1adb0*/  SHFL.IDX P6, R14, R13, R12, R11 ;  /* 0x0000000c0d0e7389 */ /* 0x0002a400000c000b */
[----:B012---:R-:W-:Y:S01]  /*1adc0*/  ENDCOLLECTIVE ;  /* 0x000000000000791b */ /* 0x007fe20003800000 */
.L_x_1610:
[----:B------:R-:W-:Y:S02]  /*1add0*/  IMAD.MOV.U32 R13, RZ, RZ, R23 ;  /* 0x000000ffff0d7224 */ /* 0x000fe400078e0017 */
[----:B------:R-:W-:Y:S01]  /*1ade0*/  IMAD.MOV.U32 R12, RZ, RZ, 0x3 ;  /* 0x00000003ff0c7424 */ /* 0x000fe200078e00ff */
[----:B------:R-:W-:-:S13]  /*1adf0*/  IADD3 R2, P2, R14, R5, RZ ;  /* 0x000000050e027210 */ /* 0x000fda0007f5e0ff */
[----:B------:R-:W-:Y:S05]  /*1ae00*/  WARPSYNC.COLLECTIVE R15, `(.L_x_1611) ;  /* 0x000000000f087348 */ /* 0x000fea0003c00000 */
[----:B------:R0:W1:Y:S02]  /*1ae10*/  SHFL.IDX P6, R14, R13, R12, R11 ;  /* 0x0000000c0d0e7389 */ /* 0x00006400000c000b */
[----:B01----:R-:W-:Y:S01]  /*1ae20*/  ENDCOLLECTIVE ;  /* 0x000000000000791b */ /* 0x003fe20003800000 */
.L_x_1611:
        /* <DEDUP_REMOVED lines=13> */
.L_x_1612:
[----:B------:R-:W-:Y:S02]  /*1af00*/  IMAD.MOV.U32 R13, RZ, RZ, R23 ;  /* 0x000000ffff0d7224 */ /* 0x000fe400078e0017 */
[----:B------:R-:W-:Y:S01]  /*1af10*/  IMAD.MOV.U32 R12, RZ, RZ, 0x4 ;  /* 0x00000004ff0c7424 */ /* 0x000fe200078e00ff */
[----:B------:R-:W-:-:S13]  /*1af20*/  IADD3 R2, P2, R14, R5, RZ ;  /* 0x000000050e027210 */ /* 0x000fda0007f5e0ff */
[----:B------:R-:W-:Y:S05]  /*1af30*/  WARPSYNC.COLLECTIVE R15, `(.L_x_1613) ;  /* 0x000000000f087348 */ /* 0x000fea0003c00000 */
[----:B------:R0:W1:Y:S02]  /*1af40*/  SHFL.IDX P6, R14, R13, R12, R11 ;  /* 0x0000000c0d0e7389 */ /* 0x00006400000c000b */
[----:B01----:R-:W-:Y:S01]  /*1af50*/  ENDCOLLECTIVE ;  /* 0x000000000000791b */ /* 0x003fe20003800000 */
.L_x_1613:
        /* <DEDUP_REMOVED lines=13> */
.L_x_1614:
[----:B------:R-:W-:Y:S02]  /*1b030*/  IMAD.MOV.U32 R13, RZ, RZ, R23 ;  /* 0x000000ffff0d7224 */ /* 0x000fe400078e0017 */
[----:B------:R-:W-:Y:S02]  /*1b040*/  IMAD.MOV.U32 R12, RZ, RZ, 0x5 ;  /* 0x00000005ff0c7424 */ /* 0x000fe400078e00ff */
[----:B------:R-:W-:-:S07]  /*1b050*/  IMAD.MOV.U32 R10, RZ, RZ, R14 ;  /* 0x000000ffff0a7224 */ /* 0x000fce00078e000e */
[----:B------:R-:W-:Y:S05]  /*1b060*/  WARPSYNC.COLLECTIVE R15, `(.L_x_1615) ;  /* 0x000000000f087348 */ /* 0x000fea0003c00000 */
[----:B------:R0:W1:Y:S02]  /*1b070*/  SHFL.IDX P6, R14, R13, R12, R11 ;  /* 0x0000000c0d0e7389 */ /* 0x00006400000c000b */
[----:B01----:R-:W-:Y:S01]  /*1b080*/  ENDCOLLECTIVE ;  /* 0x000000000000791b */ /* 0x003fe20003800000 */
.L_x_1615:
        /* <DEDUP_REMOVED lines=14> */
.L_x_1616:
[----:B------:R-:W-:Y:S02]  /*1b170*/  IMAD.MOV.U32 R13, RZ, RZ, R23 ;  /* 0x000000ffff0d7224 */ /* 0x000fe400078e0017 */
[----:B------:R-:W-:Y:S01]  /*1b180*/  IMAD.MOV.U32 R12, RZ, RZ, 0x6 ;  /* 0x00000006ff0c7424 */ /* 0x000fe200078e00ff */
[----:B------:R-:W-:-:S13]  /*1b190*/  IADD3 R2, P2, R14, R5, RZ ;  /* 0x000000050e027210 */ /* 0x000fda0007f5e0ff */
[----:B------:R-:W-:Y:S05]  /*1b1a0*/  WARPSYNC.COLLECTIVE R15, `(.L_x_1617) ;  /* 0x000000000f087348 */ /* 0x000fea0003c00000 */
[----:B------:R0:W1:Y:S02]  /*1b1b0*/  SHFL.IDX P6, R14, R13, R12, R11 ;  /* 0x0000000c0d0e7389 */ /* 0x00006400000c000b */
[----:B01----:R-:W-:Y:S01]  /*1b1c0*/  ENDCOLLECTIVE ;  /* 0x000000000000791b */ /* 0x003fe20003800000 */
.L_x_1617:
        /* <DEDUP_REMOVED lines=13> */
.L_x_1618:
[----:B------:R-:W-:Y:S02]  /*1b2a0*/  IMAD.MOV.U32 R13, RZ, RZ, R23 ;  /* 0x000000ffff0d7224 */ /* 0x000fe400078e0017 */
[----:B------:R-:W-:Y:S02]  /*1b2b0*/  IMAD.MOV.U32 R12, RZ, RZ, 0x7 ;  /* 0x00000007ff0c7424 */ /* 0x000fe400078e00ff */
[----:B------:R-:W-:-:S07]  /*1b2c0*/  IMAD.MOV.U32 R10, RZ, RZ, R14 ;  /* 0x000000ffff0a7224 */ /* 0x000fce00078e000e */
[----:B------:R-:W-:Y:S05]  /*1b2d0*/  WARPSYNC.COLLECTIVE R15, `(.L_x_1619) ;  /* 0x000000000f087348 */ /* 0x000fea0003c00000 */
[----:B------:R0:W1:Y:S02]  /*1b2e0*/  SHFL.IDX P6, R14, R13, R12, R11 ;  /* 0x0000000c0d0e7389 */ /* 0x00006400000c000b */
[----:B01----:R-:W-:Y:S01]  /*1b2f0*/  ENDCOLLECTIVE ;  /* 0x000000000000791b */ /* 0x003fe20003800000 */
.L_x_1619:
        /* <DEDUP_REMOVED lines=12> */
.L_x_1620:
[----:B------:R-:W-:Y:S05]  /*1b3c0*/  BRA `(.L_x_1621) ;  /* 0xffffffb400947947 */ /* 0x000fea000383ffff */
.L_x_1499:
        /* <DEDUP_REMOVED lines=8> */
.L_x_1623:
[----:B------:R-:W-:Y:S05]  /*1b450*/  BSYNC B0 ;  /* 0x0000000000007941 */ /* 0x000fea0003800000 */
.L_x_1622:
[----:B------:R-:W-:Y:S02]  /*1b460*/  IMAD.MOV.U32 R13, RZ, RZ, R16 ;  /* 0x000000ffff0d7224 */ /* 0x000fe400078e0010 */
[----:B------:R-:W-:Y:S02]  /*1b470*/  IMAD.MOV.U32 R12, RZ, RZ, 0x1 ;  /* 0x00000001ff0c7424 */ /* 0x000fe400078e00ff */
[----:B------:R-:W-:Y:S02]  /*1b480*/  IMAD.MOV.U32 R11, RZ, RZ, 0x1f ;  /* 0x0000001fff0b7424 */ /* 0x000fe400078e00ff */
[----:B------:R-:W-:Y:S02]  /*1b490*/  IMAD.MOV.U32 R15, RZ, RZ, -0x1 ;  /* 0xffffffffff0f7424 */ /* 0x000fe400078e00ff */
[----:B------:R-:W-:Y:S02]  /*1b4a0*/  IMAD.IADD R7, R19, 0x1, R8 ;  /* 0x0000000113077824 */ /* 0x000fe400078e0208 */
[----:B------:R-:W-:-:S07]  /*1b4b0*/  IMAD.MOV.U32 R5, RZ, RZ, R14 ;  /* 0x000000ffff057224 */ /* 0x000fce00078e000e */
[----:B------:R-:W-:Y:S05]  /*1b4c0*/  WARPSYNC.COLLECTIVE R15, `(.L_x_1624) ;  /* 0x000000000f087348 */ /* 0x000fea0003c00000 */
[----:B------:R0:W1:Y:S02]  /*1b4d0*/  SHFL.IDX P6, R14, R13, R12, R11 ;  /* 0x0000000c0d0e7389 */ /* 0x00006400000c000b */
[----:B01----:R-:W-:Y:S01]  /*1b4e0*/  ENDCOLLECTIVE ;  /* 0x000000000000791b */ /* 0x003fe20003800000 */
.L_x_1624:
        /* <DEDUP_REMOVED lines=11> */
[C---:B------:R-:W-:Y:S01]  /*1b5a0*/  ISETP.GE.U32.AND P5, PT, R8.reuse, 0x10, PT ;  /* 0x000000100800780c */ /* 0x040fe20003fa6070 */
[----:B--2---:R-:W-:Y:S01]  /*1b5b0*/  @!P1 IMAD.MOV.U32 R4, RZ, RZ, R2 ;  /* 0x000000ffff049224 */ /* 0x004fe200078e0002 */
[----:B------:R-:W-:-:S03]  /*1b5c0*/  ISETP.NE.AND P1, PT, R8, RZ, PT ;  /* 0x000000ff0800720c */ /* 0x000fc60003f25270 */
[----:B------:R-:W-:-:S10]  /*1b5d0*/  IMAD.MOV.U32 R13, RZ, RZ, R4 ;  /* 0x000000ffff0d7224 */ /* 0x000fd400078e0004 */
[----:B------:R-:W-:Y:S05]  /*1b5e0*/  WARPSYNC.COLLECTIVE R15, `(.L_x_1625) ;  /* 0x000000000f087348 */ /* 0x000fea0003c00000 */
[----:B------:R0:W1:Y:S02]  /*1b5f0*/  SHFL.UP P6, R14, R13, R12, R11 ;  /* 0x0400000c0d0e7389 */ /* 0x00006400000c000b */
[----:B01----:R-:W-:Y:S01]  /*1b600*/  ENDCOLLECTIVE ;  /* 0x000000000000791b */ /* 0x003fe20003800000 */
.L_x_1625:
[----:B------:R-:W-:Y:S01]  /*1b610*/  IMAD.MOV.U32 R12, RZ, RZ, 0x2 ;  /* 0x00000002ff0c7424 */ /* 0x000fe200078e00ff */
[----:B------:R-:W-:-:S05]  /*1b620*/  SEL R7, R14, RZ, P1 ;  /* 0x000000ff0e077207 */ /* 0x000fca0000800000 */
[----:B------:R-:W-:-:S04]  /*1b630*/  IMAD.IADD R6, R4, 0x1, R7 ;  /* 0x0000000104067824 */ /* 0x000fc800078e0207 */
[----:B------:R-:W-:-:S07]  /*1b640*/  IMAD.MOV.U32 R13, RZ, RZ, R6 ;  /* 0x000000ffff0d7224 */ /* 0x000fce00078e0006 */
[----:B------:R-:W-:Y:S05]  /*1b650*/  WARPSYNC.COLLECTIVE R15, `(.L_x_1626) ;  /* 0x000000000f087348 */ /* 0x000fea0003c00000 */
[----:B------:R0:W1:Y:S02]  /*1b660*/  SHFL.UP P6, R14, R13, R12, R11 ;  /* 0x0400000c0d0e7389 */ /* 0x00006400000c000b */
[----:B01----:R-:W-:Y:S01]  /*1b670*/  ENDCOLLECTIVE ;  /* 0x000000000000791b */ /* 0x003fe20003800000 */
.L_x_1626:
[----:B------:R-:W-:Y:S01]  /*1b680*/  IMAD.MOV.U32 R12, RZ, RZ, 0x4 ;  /* 0x00000004ff0c7424 */ /* 0x000fe200078e00ff */
[----:B------:R-:W-:-:S05]  /*1b690*/  SEL R7, R14, RZ, P2 ;  /* 0x000000ff0e077207 */ /* 0x000fca0001000000 */
[----:B------:R-:W-:-:S04]  /*1b6a0*/  IMAD.IADD R7, R6, 0x1, R7 ;  /* 0x0000000106077824 */ /* 0x000fc800078e0207 */
[----:B------:R-:W-:-:S07]  /*1b6b0*/  IMAD.MOV.U32 R13, RZ, RZ, R7 ;  /* 0x000000ffff0d7224 */ /* 0x000fce00078e0007 */
[----:B------:R-:W-:Y:S05]  /*1b6c0*/  WARPSYNC.COLLECTIVE R15, `(.L_x_1627) ;  /* 0x000000000f087348 */ /* 0x000fea0003c00000 */
[----:B------:R0:W1:Y:S02]  /*1b6d0*/  SHFL.UP P6, R14, R13, R12, R11 ;  /* 0x0400000c0d0e7389 */ /* 0x00006400000c000b */
[----:B01----:R-:W-:Y:S01]  /*1b6e0*/  ENDCOLLECTIVE ;  /* 0x000000000000791b */ /* 0x003fe20003800000 */
.L_x_1627:
[----:B------:R-:W-:Y:S01]  /*1b6f0*/  IMAD.MOV.U32 R12, RZ, RZ, 0x8 ;  /* 0x00000008ff0c7424 */ /* 0x000fe200078e00ff */
[----:B------:R-:W-:-:S05]  /*1b700*/  SEL R2, R14, RZ, P3 ;  /* 0x000000ff0e027207 */ /* 0x000fca0001800000 */
[----:B------:R-:W-:-:S04]  /*1b710*/  IMAD.IADD R2, R7, 0x1, R2 ;  /* 0x0000000107027824 */ /* 0x000fc800078e0202 */
[----:B------:R-:W-:-:S07]  /*1b720*/  IMAD.MOV.U32 R13, RZ, RZ, R2 ;  /* 0x000000ffff0d7224 */ /* 0x000fce00078e0002 */
[----:B------:R-:W-:Y:S05]  /*1b730*/  WARPSYNC.COLLECTIVE R15, `(.L_x_1628) ;  /* 0x000000000f087348 */ /* 0x000fea0003c00000 */
[----:B------:R0:W1:Y:S02]  /*1b740*/  SHFL.UP P6, R14, R13, R12, R11 ;  /* 0x0400000c0d0e7389 */ /* 0x00006400000c000b */
[----:B01----:R-:W-:Y:S01]  /*1b750*/  ENDCOLLECTIVE ;  /* 0x000000000000791b */ /* 0x003fe20003800000 */
.L_x_1628:
[----:B------:R-:W-:Y:S01]  /*1b760*/  IMAD.MOV.U32 R12, RZ, RZ, 0x10 ;  /* 0x00000010ff0c7424 */ /* 0x000fe200078e00ff */
[----:B------:R-:W-:-:S05]  /*1b770*/  SEL R3, R14, RZ, P4 ;  /* 0x000000ff0e037207 */ /* 0x000fca0002000000 */
[----:B------:R-:W-:-:S04]  /*1b780*/  IMAD.IADD R3, R2, 0x1, R3 ;  /* 0x0000000102037824 */ /* 0x000fc800078e0203 */
[----:B------:R-:W-:-:S07]  /*1b790*/  IMAD.MOV.U32 R13, RZ, RZ, R3 ;  /* 0x000000ffff0d7224 */ /* 0x000fce00078e0003 */
[----:B------:R-:W-:Y:S05]  /*1b7a0*/  WARPSYNC.COLLECTIVE R15, `(.L_x_1629) ;  /* 0x000000000f087348 */ /* 0x000fea0003c00000 */
[----:B------:R0:W1:Y:S02]  /*1b7b0*/  SHFL.UP P6, R14, R13, R12, R11 ;  /* 0x0400000c0d0e7389 */ /* 0x00006400000c000b */
[----:B01----:R-:W-:Y:S01]  /*1b7c0*/  ENDCOLLECTIVE ;  /* 0x000000000000791b */ /* 0x003fe20003800000 */
.L_x_1629:
        /* <DEDUP_REMOVED lines=8> */
.L_x_1630:
[----:B------:R-:W-:Y:S05]  /*1b850*/  BRA `(.L_x_1631) ;  /* 0xffffffb400a07947 */ /* 0x000fea000383ffff */
.L_x_1504:
[----:B------:R-:W-:Y:S01]  /*1b860*/  BSSY B0, `(.L_x_1632) ;  /* 0x0000008000007945 */ /* 0x000fe20003800000 */
[----:B-----5:R-:W-:Y:S02]  /*1b870*/  IMAD.MOV.U32 R13, RZ, RZ, R4 ;  /* 0x000000ffff0d7224 */ /* 0x020fe400078e0004 */
[----:B------:R-:W-:Y:S02]  /*1b880*/  IMAD.MOV.U32 R12, RZ, RZ, 0x1 ;  /* 0x00000001ff0c7424 */ /* 0x000fe400078e00ff */
[----:B------:R-:W-:Y:S02]  /*1b890*/  IMAD.MOV.U32 R11, RZ, RZ, RZ ;  /* 0x000000ffff0b7224 */ /* 0x000fe400078e00ff */
[----:B------:R-:W-:-:S07]  /*1b8a0*/  IMAD.MOV.U32 R15, RZ, RZ, -0x1 ;  /* 0xffffffffff0f7424 */ /* 0x000fce00078e00ff */
[----:B012---:R-:W-:Y:S05]  /*1b8b0*/  WARPSYNC.COLLECTIVE R15, `(.L_x_1633) ;  /* 0x000000000f087348 */ /* 0x007fea0003c00000 */
[----:B------:R3:W4:Y:S02]  /*1b8c0*/  SHFL.UP P6, R14, R13, R12, R11 ;  /* 0x0400000c0d0e7389 */ /* 0x00072400000c000b */
[----:B01234-:R-:W-:Y:S01]  /*1b8d0*/  ENDCOLLECTIVE ;  /* 0x000000000000791b */ /* 0x01ffe20003800000 */
.L_x_1633:
[----:B------:R-:W-:Y:S05]  /*1b8e0*/  BSYNC B0 ;  /* 0x0000000000007941 */ /* 0x000fea0003800000 */
.L_x_1632:
[----:B------:R-:W-:Y:S01]  /*1b8f0*/  SEL R13, R14, RZ, P1 ;  /* 0x000000ff0e0d7207 */ /* 0x000fe20000800000 */
[----:B------:R-:W-:Y:S02]  /*1b900*/  IMAD.MOV.U32 R12, RZ, RZ, 0x2 ;  /* 0x00000002ff0c7424 */ /* 0x000fe400078e00ff */
[----:B------:R-:W-:Y:S02]  /*1b910*/  IMAD.MOV.U32 R11, RZ, RZ, RZ ;  /* 0x000000ffff0b7224 */ /* 0x000fe400078e00ff */
[----:B------:R-:W-:Y:S02]  /*1b920*/  IMAD.IADD R13, R4, 0x1, R13 ;  /* 0x00000001040d7824 */ /* 0x000fe400078e020d */
[----:B------:R-:W-:-:S07]  /*1b930*/  IMAD.MOV.U32 R15, RZ, RZ, -0x1 ;  /* 0xffffffffff0f7424 */ /* 0x000fce00078e00ff */
[----:B------:R-:W-:Y:S05]  /*1b940*/  WARPSYNC.COLLECTIVE R15, `(.L_x_1634) ;  /* 0x000000000f087348 */ /* 0x000fea0003c00000 */
[----:B------:R0:W1:Y:S02]  /*1b950*/  SHFL.UP P6, R14, R13, R12, R11 ;  /* 0x0400000c0d0e7389 */ /* 0x00006400000c000b */
[----:B01----:R-:W-:Y:S01]  /*1b960*/  ENDCOLLECTIVE ;  /* 0x000000000000791b */ /* 0x003fe20003800000 */
.L_x_1634:
[----:B------:R-:W-:Y:S01]  /*1b970*/  IMAD.MOV.U32 R12, RZ, RZ, 0x4 ;  /* 0x00000004ff0c7424 */ /* 0x000fe200078e00ff */
[----:B------:R-:W-:-:S05]  /*1b980*/  SEL R0, R14, RZ, P2 ;  /* 0x000000ff0e007207 */ /* 0x000fca0001000000 */
[----:B------:R-:W-:-:S04]  /*1b990*/  IMAD.IADD R0, R13, 0x1, R0 ;  /* 0x000000010d007824 */ /* 0x000fc800078e0200 */
[----:B------:R-:W-:-:S07]  /*1b9a0*/  IMAD.MOV.U32 R13, RZ, RZ, R0 ;  /* 0x000000ffff0d7224 */ /* 0x000fce00078e0000 */
[----:B------:R-:W-:Y:S05]  /*1b9b0*/  WARPSYNC.COLLECTIVE R15, `(.L_x_1635) ;  /* 0x000000000f087348 */ /* 0x000fea0003c00000 */
[----:B------:R0:W1:Y:S02]  /*1b9c0*/  SHFL.UP P6, R14, R13, R12, R11 ;  /* 0x0400000c0d0e7389 */ /* 0x00006400000c000b */
[----:B01----:R-:W-:Y:S01]  /*1b9d0*/  ENDCOLLECTIVE ;  /* 0x000000000000791b */ /* 0x003fe20003800000 */
.L_x_1635:
[----:B------:R-:W-:Y:S01]  /*1b9e0*/  IMAD.MOV.U32 R12, RZ, RZ, 0x8 ;  /* 0x00000008ff0c7424 */ /* 0x000fe200078e00ff */
[----:B------:R-:W-:-:S05]  /*1b9f0*/  SEL R3, R14, RZ, P3 ;  /* 0x000000ff0e037207 */ /* 0x000fca0001800000 */
[----:B------:R-:W-:-:S04]  /*1ba00*/  IMAD.IADD R2, R0, 0x1, R3 ;  /* 0x0000000100027824 */ /* 0x000fc800078e0203 */
[----:B------:R-:W-:-:S07]  /*1ba10*/  IMAD.MOV.U32 R13, RZ, RZ, R2 ;  /* 0x000000ffff0d7224 */ /* 0x000fce00078e0002 */
[----:B------:R-:W-:Y:S05]  /*1ba20*/  WARPSYNC.COLLECTIVE R15, `(.L_x_1636) ;  /* 0x000000000f087348 */ /* 0x000fea0003c00000 */
[----:B------:R0:W1:Y:S02]  /*1ba30*/  SHFL.UP P6, R14, R13, R12, R11 ;  /* 0x0400000c0d0e7389 */ /* 0x00006400000c000b */
[----:B01----:R-:W-:Y:S01]  /*1ba40*/  ENDCOLLECTIVE ;  /* 0x000000000000791b */ /* 0x003fe20003800000 */
.L_x_1636:
[----:B------:R-:W-:Y:S01]  /*1ba50*/  IMAD.MOV.U32 R12, RZ, RZ, 0x10 ;  /* 0x00000010ff0c7424 */ /* 0x000fe200078e00ff */
[----:B------:R-:W-:-:S05]  /*1ba60*/  SEL R3, R14, RZ, P4 ;  /* 0x000000ff0e037207 */ /* 0x000fca0002000000 */
[----:B------:R-:W-:-:S04]  /*1ba70*/  IMAD.IADD R3, R2, 0x1, R3 ;  /* 0x0000000102037824 */ /* 0x000fc800078e0203 */
[----:B------:R-:W-:-:S07]  /*1ba80*/  IMAD.MOV.U32 R13, RZ, RZ, R3 ;  /* 0x000000ffff0d7224 */ /* 0x000fce00078e0003 */
[----:B------:R-:W-:Y:S05]  /*1ba90*/  WARPSYNC.COLLECTIVE R15, `(.L_x_1637) ;  /* 0x000000000f087348 */ /* 0x000fea0003c00000 */
[----:B------:R0:W1:Y:S02]  /*1baa0*/  SHFL.UP P6, R14, R13, R12, R11 ;  /* 0x0400000c0d0e7389 */ /* 0x00006400000c000b */
[----:B01----:R-:W-:Y:S01]  /*1bab0*/  ENDCOLLECTIVE ;  /* 0x000000000000791b */ /* 0x003fe20003800000 */
.L_x_1637:
        /* <DEDUP_REMOVED lines=8> */
.L_x_1638:
[----:B------:R-:W-:Y:S05]  /*1bb40*/  BRA `(.L_x_1639) ;  /* 0xffffffb400807947 */ /* 0x000fea000383ffff */
.L_x_1506:
[----:B------:R-:W-:Y:S01]  /*1bb50*/  BSSY B0, `(.L_x_1640) ;  /* 0x0000006000007945 */ /* 0x000fe20003800000 */
[----:B------:R-:W-:Y:S01]  /*1bb60*/  PLOP3.LUT P6, PT, P6, PT, PT, 0x8, 0x0 ;  /* 0x000000000000781c */ /* 0x000fe200037ce170 */
[----:B------:R-:W-:-:S12]  /*1bb70*/  IMAD.MOV.U32 R15, RZ, RZ, -0x1 ;  /* 0xffffffffff0f7424 */ /* 0x000fd800078e00ff */
[----:B01----:R-:W-:Y:S05]  /*1bb80*/  WARPSYNC.COLLECTIVE R15, `(.L_x_1641) ;  /* 0x000000000f087348 */ /* 0x003fea0003c00000 */
[----:B------:R-:W-:Y:S01]  /*1bb90*/  VOTE.ANY R14, PT, P6 ;  /* 0x00000000000e7806 */ /* 0x000fe200030e0100 */
[----:B01----:R-:W-:Y:S06]  /*1bba0*/  ENDCOLLECTIVE ;  /* 0x000000000000791b */ /* 0x003fec0003800000 */
.L_x_1641:
[----:B------:R-:W-:Y:S05]  /*1bbb0*/  BSYNC B0 ;  /* 0x0000000000007941 */ /* 0x000fea0003800000 */
.L_x_1640:
        /* <DEDUP_REMOVED lines=9> */
.L_x_1642:
[----:B------:R-:W-:Y:S01]  /*1bc50*/  IMAD.MOV.U32 R4, RZ, RZ, R14 ;  /* 0x000000ffff047224 */ /* 0x000fe200078e000e */
[----:B------:R-:W-:Y:S06]  /*1bc60*/  BRA `(.L_x_1643) ;  /* 0xffffffb400707947 */ /* 0x000fec000383ffff */
.L_x_1508:
[----:B------:R-:W-:Y:S01]  /*1bc70*/  BSSY B0, `(.L_x_1644) ;  /* 0x0000007000007945 */ /* 0x000fe20003800000 */
[----:B------:R-:W-:Y:S02]  /*1bc80*/  IMAD.MOV.U32 R13, RZ, RZ, R6 ;  /* 0x000000ffff0d7224 */ /* 0x000fe400078e0006 */
[----:B------:R-:W-:Y:S02]  /*1bc90*/  IMAD.MOV.U32 R11, RZ, RZ, 0x1f ;  /* 0x0000001fff0b7424 */ /* 0x000fe400078e00ff */
[----:B------:R-:W-:-:S07]  /*1bca0*/  IMAD.MOV.U32 R15, RZ, RZ, -0x1 ;  /* 0xffffffffff0f7424 */ /* 0x000fce00078e00ff */
[----:B0123--:R-:W-:Y:S05]  /*1bcb0*/  WARPSYNC.COLLECTIVE R15, `(.L_x_1645) ;  /* 0x000000000f087348 */ /* 0x00ffea0003c00000 */
[----:B------:R4:W0:Y:S02]  /*1bcc0*/  SHFL.IDX P6, R14, R13, R12, R11 ;  /* 0x0000000c0d0e7389 */ /* 0x00082400000c000b */
[----:B01234-:R-:W-:Y:S01]  /*1bcd0*/  ENDCOLLECTIVE ;  /* 0x000000000000791b */ /* 0x01ffe20003800000 */
.L_x_1645:
[----:B------:R-:W-:Y:S05]  /*1bce0*/  BSYNC B0 ;  /* 0x0000000000007941 */ /* 0x000fea0003800000 */
.L_x_1644:
[----:B------:R-:W-:Y:S05]  /*1bcf0*/  BRA `(.L_x_1507) ;  /* 0xffffffb400687947 */ /* 0x000fea000383ffff */
.L_x_1512:
[----:B-1----:R1:W4:Y:S02]  /*1bd00*/  SYNCS.PHASECHK.TRANS64.TRYWAIT P0, [R7+URZ+0x28820], R0 ;  /* 0x02882000070075a7 */ /* 0x002324000800017f */
[----:B----4-:R-:W-:Y:S05]  /*1bd10*/  @!P0 NANOSLEEP.SYNCS 0x989680 ;  /* 0x009896800000895d */ /* 0x010fea0003900000 */
[----:B------:R-:W4:Y:S02]  /*1bd20*/  @!P0 SYNCS.PHASECHK.TRANS64 P0, [R7+URZ+0x28820], R0 ;  /* 0x02882000070085a7 */ /* 0x000f24000800007f */
[----:B----4-:R-:W-:Y:S05]  /*1bd30*/  @!P0 BRA `(.L_x_1512) ;  /* 0xfffffffc00f08947 */ /* 0x010fea000383ffff */
[----:B------:R-:W-:Y:S05]  /*1bd40*/  BRA `(.L_x_1646) ;  /* 0xffffffb800e07947 */ /* 0x000fea000383ffff */
.L_x_1513:
[----:B------:R-:W4:Y:S01]  /*1bd50*/  S2R R2, SR_TID.X ;  /* 0x0000000000027919 */ /* 0x000f220000002100 */
[----:B------:R-:W-:Y:S01]  /*1bd60*/  BSSY B0, `(.L_x_1647) ;  /* 0x000000a000007945 */ /* 0x000fe20003800000 */
[----:B------:R-:W-:Y:S02]  /*1bd70*/  IMAD.MOV.U32 R12, RZ, RZ, RZ ;  /* 0x000000ffff0c7224 */ /* 0x000fe400078e00ff */
[----:B------:R-:W-:Y:S02]  /*1bd80*/  IMAD.MOV.U32 R11, RZ, RZ, 0x1f ;  /* 0x0000001fff0b7424 */ /* 0x000fe400078e00ff */
[----:B------:R-:W-:Y:S01]  /*1bd90*/  IMAD.MOV.U32 R15, RZ, RZ, -0x1 ;  /* 0xffffffffff0f7424 */ /* 0x000fe200078e00ff */
[----:B----4-:R-:W-:-:S04]  /*1bda0*/  SHF.R.U32.HI R2, RZ, 0x5, R2 ;  /* 0x00000005ff027819 */ /* 0x010fc80000011602 */
[----:B------:R-:W-:-:S05]  /*1bdb0*/  LOP3.LUT R2, R2, 0x3, RZ, 0xc0, !PT ;  /* 0x0000000302027812 */ /* 0x000fca00078ec0ff */
[----:B------:R-:W-:-:S07]  /*1bdc0*/  IMAD.MOV.U32 R13, RZ, RZ, R2 ;  /* 0x000000ffff0d7224 */ /* 0x000fce00078e0002 */
[----:B0123--:R-:W-:Y:S05]  /*1bdd0*/  WARPSYNC.COLLECTIVE R15, `(.L_x_1648) ;  /* 0x000000000f087348 */ /* 0x00ffea0003c00000 */
[----:B------:R4:W0:Y:S02]  /*1bde0*/  SHFL.IDX P6, R14, R13, R12, R11 ;  /* 0x0000000c0d0e7389 */ /* 0x00082400000c000b */
[----:B01234-:R-:W-:Y:S01]  /*1bdf0*/  ENDCOLLECTIVE ;  /* 0x000000000000791b */ /* 0x01ffe20003800000 */
.L_x_1648:
[----:B------:R-:W-:Y:S05]  /*1be00*/  BSYNC B0 ;  /* 0x0000000000007941 */ /* 0x000fea0003800000 */
.L_x_1647:
[----:B------:R-:W-:Y:S05]  /*1be10*/  BRA `(.L_x_1649) ;  /* 0xffffffb800c87947 */ /* 0x000fea000383ffff */
.L_x_1516:
[----:B------:R-:W-:Y:S01]  /*1be20*/  BSSY B1, `(.L_x_1650) ;  /* 0x0000006000017945 */ /* 0x000fe20003800000 */
[----:B------:R-:W-:-:S07]  /*1be30*/  IMAD.MOV.U32 R15, RZ, RZ, -0x1 ;  /* 0xffffffffff0f7424 */ /* 0x000fce00078e00ff */
[----:B0123--:R-:W-:Y:S05]  /*1be40*/  WARPSYNC.COLLECTIVE R15, `(.L_x_1651) ;  /* 0x000000000f0c7348 */ /* 0x00ffea0003c00000 */
[----:B------:R-:W-:Y:S02]  /*1be50*/  ELECT P6, UR62, PT ;  /* 0x00000000003e782f */ /* 0x000fe400038c0000 */
[----:B------:R-:W-:Y:S01]  /*1be60*/  MOV R14, UR62 ;  /* 0x0000003e000e7c02 */ /* 0x000fe20008000f00 */
[----:B0123--:R-:W-:Y:S10]  /*1be70*/  ENDCOLLECTIVE ;  /* 0x000000000000791b */ /* 0x00fff40003800000 */
.L_x_1651:
[----:B------:R-:W-:Y:S05]  /*1be80*/  BSYNC B1 ;  /* 0x0000000000017941 */ /* 0x000fea0003800000 */
.L_x_1650:
[----:B------:R-:W-:Y:S05]  /*1be90*/  BRA `(.L_x_1652) ;  /* 0xffffffb800c07947 */ /* 0x000fea000383ffff */
.L_x_1518:
[----:B-1----:R1:W4:Y:S02]  /*1bea0*/  SYNCS.PHASECHK.TRANS64.TRYWAIT P1, [R5+URZ+0x28840], R0 ;  /* 0x02884000050075a7 */ /* 0x002324000802017f */
[----:B----4-:R-:W-:Y:S05]  /*1beb0*/  @!P1 NANOSLEEP.SYNCS 0x989680 ;  /* 0x009896800000995d */ /* 0x010fea0003900000 */
[----:B------:R-:W4:Y:S02]  /*1bec0*/  @!P1 SYNCS.PHASECHK.TRANS64 P1, [R5+URZ+0x28840], R0 ;  /* 0x02884000050095a7 */ /* 0x000f24000802007f */
[----:B----4-:R-:W-:Y:S05]  /*1bed0*/  @!P1 BRA `(.L_x_1518) ;  /* 0xfffffffc00f09947 */ /* 0x010fea000383ffff */
[----:B------:R-:W-:Y:S05]  /*1bee0*/  BRA `(.L_x_1653) ;  /* 0xffffffb800e07947 */ /* 0x000fea000383ffff */
.L_x_1520:
[----:B----4-:R4:W0:Y:S02]  /*1bef0*/  SYNCS.PHASECHK.TRANS64.TRYWAIT P1, [R3+URZ+0x28840], R2 ;  /* 0x02884002030075a7 */ /* 0x010824000802017f */
[----:B0-----:R-:W-:Y:S05]  /*1bf00*/  @!P1 NANOSLEEP.SYNCS 0x989680 ;  /* 0x009896800000995d */ /* 0x001fea0003900000 */
[----:B------:R-:W0:Y:S02]  /*1bf10*/  @!P1 SYNCS.PHASECHK.TRANS64 P1, [R3+URZ+0x28840], R2 ;  /* 0x02884002030095a7 */ /* 0x000e24000802007f */
[----:B0-----:R-:W-:Y:S05]  /*1bf20*/  @!P1 BRA `(.L_x_1520) ;  /* 0xfffffffc00f09947 */ /* 0x001fea000383ffff */
[----:B------:R-:W-:Y:S05]  /*1bf30*/  BRA `(.L_x_1654) ;  /* 0xffffffb800ec7947 */ /* 0x000fea000383ffff */
.L_x_1522:
[----:B------:R0:W0:Y:S02]  /*1bf40*/  SYNCS.PHASECHK.TRANS64.TRYWAIT P1, [R5+URZ+0x28860], R0 ;  /* 0x02886000050075a7 */ /* 0x000024000802017f */
[----:B0-----:R-:W-:Y:S05]  /*1bf50*/  @!P1 NANOSLEEP.SYNCS 0x989680 ;  /* 0x009896800000995d */ /* 0x001fea0003900000 */
[----:B------:R-:W0:Y:S02]  /*1bf60*/  @!P1 SYNCS.PHASECHK.TRANS64 P1, [R5+URZ+0x28860], R0 ;  /* 0x02886000050095a7 */ /* 0x000e24000802007f */
[----:B0-----:R-:W-:Y:S05]  /*1bf70*/  @!P1 BRA `(.L_x_1522) ;  /* 0xfffffffc00f09947 */ /* 0x001fea000383ffff */
[----:B------:R-:W-:Y:S05]  /*1bf80*/  BRA `(.L_x_1655) ;  /* 0xffffffb800e87947 */ /* 0x000fea000383ffff */
.L_x_1656:
        /* <DEDUP_REMOVED lines=15> */
.L_x_3482:


//--------------------- .text._ZN7cutlass13device_kernelIN5flash11enable_sm90INS1_16FlashAttnFwdSm90INS1_25CollectiveMainloopFwdSm90ILi2EN4cute5tupleIJNS5_1CILi1EEES8_S8_EEENS6_IJNS7_ILi128EEESA_SA_EEELi128ENS_10bfloat16_tEfNS_4arch4Sm90ELb0ELb1ELb1ELb1ELb1ELb1ELb0ELb1ELb1ELb1ELb0ELb0EEENS1_21CollectiveEpilogueFwdISB_S9_SC_SE_Li256ELb1ELb1ELb0ELb0EEENS1_36VarlenDynamicPersistentTileSchedulerILi128ELi128ELi256ELi128ELb0ELb1ELb1ELb1ELb0ELb1EEEEEEEEEvNT_6ParamsE --------------------------
	.section	.text._ZN7cutlass13device_kernelIN5flash11enable_sm90INS1_16FlashAttnFwdSm90INS1_25CollectiveMainloopFwdSm90ILi2EN4cute5tupleIJNS5_1CILi1EEES8_S8_EEENS6_IJNS7_ILi128EEESA_SA_EEELi128ENS_10bfloat16_tEfNS_4arch4Sm90ELb0ELb1ELb1ELb1ELb1ELb1ELb0ELb1ELb1ELb1ELb0ELb0EEENS1_21CollectiveEpilogueFwdISB_S9_SC_SE_Li256ELb1ELb1ELb0ELb0EEENS1_36VarlenDynamicPersistentTileSchedulerILi128ELi128ELi256ELi128ELb0ELb1ELb1ELb1ELb0ELb1EEEEEEEEEvNT_6ParamsE,"ax",@progbits
	.align	128
.text._ZN7cutlass13device_kernelIN5flash11enable_sm90INS1_16FlashAttnFwdSm90INS1_25CollectiveMainloopFwdSm90ILi2EN4cute5tupleIJNS5_1CILi1EEES8_S8_EEENS6_IJNS7_ILi128EEESA_SA_EEELi128ENS_10bfloat16_tEfNS_4arch4Sm90ELb0ELb1ELb1ELb1ELb1ELb1ELb0ELb1ELb1ELb1ELb0ELb0EEENS1_21CollectiveEpilogueFwdISB_S9_SC_SE_Li256ELb1ELb1ELb0ELb0EEENS1_36VarlenDynamicPersistentTileSchedulerILi128ELi128ELi256ELi128ELb0ELb1ELb1ELb1ELb0ELb1EEEEEEEEEvNT_6ParamsE:
        .type           _ZN7cutlass13device_kernelIN5flash11enable_sm90INS1_16FlashAttnFwdSm90INS1_25CollectiveMainloopFwdSm90ILi2EN4cute5tupleIJNS5_1CILi1EEES8_S8_EEENS6_IJNS7_ILi128EEESA_SA_EEELi128ENS_10bfloat16_tEfNS_4arch4Sm90ELb0ELb1ELb1ELb1ELb1ELb1ELb0ELb1ELb1ELb1ELb0ELb0EEENS1_21CollectiveEpilogueFwdISB_S9_SC_SE_Li256ELb1ELb1ELb0ELb0EEENS1_36VarlenDynamicPersistentTileSchedulerILi128ELi128ELi256ELi128ELb0ELb1ELb1ELb1ELb0ELb1EEEEEEEEEvNT_6ParamsE,@function
        .size           _ZN7cutlass13device_kernelIN5flash11enable_sm90INS1_16FlashAttnFwdSm90INS1_25CollectiveMainloopFwdSm90ILi2EN4cute5tupleIJNS5_1CILi1EEES8_S8_EEENS6_IJNS7_ILi128EEESA_SA_EEELi128ENS_10bfloat16_tEfNS_4arch4Sm90ELb0ELb1ELb1ELb1ELb1ELb1ELb0ELb1ELb1ELb1ELb0ELb0EEENS1_21CollectiveEpilogueFwdISB_S9_SC_SE_Li256ELb1ELb1ELb0ELb0EEENS1_36VarlenDynamicPersistentTileSchedulerILi128ELi128ELi256ELi128ELb0ELb1ELb1ELb1ELb0ELb1EEEEEEEEEvNT_6ParamsE,(.L_x_3483 - _ZN7cutlass13device_kernelIN5flash11enable_sm90INS1_16FlashAttnFwdSm90INS1_25CollectiveMainloopFwdSm90ILi2EN4cute5tupleIJNS5_1CILi1EEES8_S8_EEENS6_IJNS7_ILi128EEESA_SA_EEELi128ENS_10bfloat16_tEfNS_4arch4Sm90ELb0ELb1ELb1ELb1ELb1ELb1ELb0ELb1ELb1ELb1ELb0ELb0EEENS1_21CollectiveEpilogueFwdISB_S9_SC_SE_Li256ELb1ELb1ELb0ELb0EEENS1_36VarlenDynamicPersistentTileSchedulerILi128ELi128ELi256ELi128ELb0ELb1ELb1ELb1ELb0ELb1EEEEEEEEEvNT_6ParamsE)
        .other          _ZN7cutlass13device_kernelIN5flash11enable_sm90INS1_16FlashAttnFwdSm90INS1_25CollectiveMainloopFwdSm90ILi2EN4cute5tupleIJNS5_1CILi1EEES8_S8_EEENS6_IJNS7_ILi128EEESA_SA_EEELi128ENS_10bfloat16_tEfNS_4arch4Sm90ELb0ELb1ELb1ELb1ELb1ELb1ELb0ELb1ELb1ELb1ELb0ELb0EEENS1_21CollectiveEpilogueFwdISB_S9_SC_SE_Li256ELb1ELb1ELb0ELb0EEENS1_36VarlenDynamicPersistentTileSchedulerILi128ELi128ELi256ELi128ELb0ELb1ELb1ELb1ELb0ELb1EEEEEEEEEvNT_6ParamsE,@"STO_CUDA_ENTRY STV_DEFAULT"
_ZN7cutlass13device_kernelIN5flash11enable_sm90INS1_16FlashAttnFwdSm90INS1_25CollectiveMainloopFwdSm90ILi2EN4cute5tupleIJNS5_1CILi1EEES8_S8_EEENS6_IJNS7_ILi128EEESA_SA_EEELi128ENS_10bfloat16_tEfNS_4arch4Sm90ELb0ELb1ELb1ELb1ELb1ELb1ELb0ELb1ELb1ELb1ELb0ELb0EEENS1_21CollectiveEpilogueFwdISB_S9_SC_SE_Li256ELb1ELb1ELb0ELb0EEENS1_36VarlenDynamicPersistentTileSchedulerILi128ELi128ELi256ELi128ELb0ELb1ELb1ELb1ELb0ELb1EEEEEEEEEvNT_6ParamsE:
[----:B------:R-:W0:Y:S02]  /*0000*/  LDC R1, c[0x0][0x28] ;  /* 0x00000a00ff017b82 */ /* 0x000e240000000800 */
[----:B0-----:R-:W-:Y:S01]  /*0010*/  VIADD R1, R1, 0xffffffd0 ;  /* 0xffffffd001017836 */ /* 0x001fe20000000000 */
[----:B------:R-:W0:Y:S01]  /*0020*/  S2R R0, SR_TID.X ;  /* 0x0000000000007919 */ /* 0x000e220000002100 */
[----:B------:R-:W-:Y:S01]  /*0030*/  ELECT P0, URZ, PT ;  /* 0x00000000003f782f */ /* 0x000fe20003800000 */
[----:B------:R-:W-:Y:S01]  /*0040*/  BSSY B0, `(.L_x_1657) ;  /* 0x000000e000007945 */ /* 0x000fe20003800000 */
[--C-:B0-----:R-:W-:Y:S02]  /*0050*/  SHF.R.U32.HI R2, RZ, 0x5, R0.reuse ;  /* 0x00000005ff027819 */ /* 0x101fe40000011600 */
[----:B------:R-:W-:-:S03]  /*0060*/  SHF.R.U32.HI R4, RZ, 0x7, R0 ;  /* 0x00000007ff047819 */ /* 0x000fc60000011600 */
        /* <DEDUP_REMOVED lines=11> */
.L_x_1658:
[----:B------:R-:W-:Y:S05]  /*0120*/  BSYNC B0 ;  /* 0x0000000000007941 */ /* 0x000fea0003800000 */
.L_x_1657:
[----:B------:R-:W-:Y:S01]  /*0130*/  VOTEU.ANY UP0, P0 ;  /* 0x00000000003f7886 */ /* 0x000fe20000000100 */
[----:B------:R-:W0:Y:S01]  /*0140*/  SHFL.IDX PT, R4, R4, RZ, 0x1f ;  /* 0x00001fff04047589 */ /* 0x000e2200000e0000 */
[----:B------:R-:W-:Y:S01]  /*0150*/  UMOV UR4, 0x80 ;  /* 0x0000008000047882 */ /* 0x000fe20000000000 */
[----:B------:R-:W-:Y:S01]  /*0160*/  UMOV UR7, 0x100 ;  /* 0x0000010000077882 */ /* 0x000fe20000000000 */
[----:B------:R-:W-:Y:S01]  /*0170*/  VOTEU.ANY UP1, P0 ;  /* 0x00000000003f7886 */ /* 0x000fe20000020100 */
[----:B------:R-:W1:Y:S01]  /*0180*/  @UP0 S2UR UR8, SR_CgaCtaId ;  /* 0x00000000000809c3 */ /* 0x000e620000008800 */
[----:B------:R-:W2:Y:S01]  /*0190*/  SHFL.IDX PT, R3, R2, RZ, 0x1f ;  /* 0x00001fff02037589 */ /* 0x000ea200000e0000 */
[----:B------:R-:W-:Y:S01]  /*01a0*/  @UP0 UMOV UR6, 0x400 ;  /* 0x0000040000060882 */ /* 0x000fe20000000000 */
[----:B------:R-:W-:-:S04]  /*01b0*/  @UP0 UIADD3 UR4, -UR4, 0x100000, URZ ;  /* 0x0010000004040890 */ /* 0x000fc8000fffe13f */
[----:B------:R-:W-:Y:S02]  /*01c0*/  @UP0 USHF.L.U32 UR5, UR4, 0xb, URZ ;  /* 0x0000000b04050899 */ /* 0x000fe4000800063f */
[----:B------:R-:W-:Y:S01]  /*01d0*/  @UP0 USHF.L.U32 UR4, UR4, 0x1, URZ ;  /* 0x0000000104040899 */ /* 0x000fe2000800063f */
[----:B------:R-:W-:Y:S01]  /*01e0*/  VOTEU.ANY UP2, P0 ;  /* 0x00000000003f7886 */ /* 0x000fe20000040100 */
[----:B0-----:R-:W-:Y:S01]  /*01f0*/  R2UR UR9, R4 ;  /* 0x00000000040972ca */ /* 0x001fe200000e0000 */
[----:B-1----:R-:W-:Y:S01]  /*0200*/  @UP0 ULEA UR8, UR8, UR6, 0x18 ;  /* 0x0000000608080291 */ /* 0x002fe2000f8ec03f */
[----:B--2---:R-:W-:Y:S01]  /*0210*/  ISETP.NE.AND P1, PT, R3, RZ, PT ;  /* 0x000000ff0300720c */ /* 0x004fe20003f25270 */
[----:B------:R-:W-:-:S04]  /*0220*/  @UP0 UIADD3 UR6, -UR7, 0x100000, URZ ;  /* 0x0010000007060890 */ /* 0x000fc8000fffe13f */
[----:B------:R-:W-:Y:S02]  /*0230*/  @UP0 USHF.L.U32 UR7, UR6, 0xb, URZ ;  /* 0x0000000b06070899 */ /* 0x000fe4000800063f */
[----:B------:R-:W-:-:S04]  /*0240*/  @UP0 USHF.L.U32 UR6, UR6, 0x1, URZ ;  /* 0x0000000106060899 */ /* 0x000fc8000800063f */
[----:B------:R-:W-:Y:S01]  /*0250*/  UISETP.NE.AND UP0, UPT, UR9, URZ, UPT ;  /* 0x0000003f0900728c */ /* 0x000fe2000bf05270 */
[----:B------:R-:W0:Y:S02]  /*0260*/  FENCE.VIEW.ASYNC.S ;  /* 0x00000000000073c6 */ /* 0x000e240000000000 */
[----:B0-----:R0:W1:Y:S05]  /*0270*/  @UP1 SYNCS.EXCH.64 URZ, [UR8+0x28800], UR4 ;  /* 0x02880004083f15b2 */ /* 0x00106a0008000100 */
[----:B------:R0:W2:Y:S01]  /*0280*/  @UP2 SYNCS.EXCH.64 URZ, [UR8+0x28820], UR6 ;  /* 0x02882006083f25b2 */ /* 0x0000a20008000100 */
        /* <DEDUP_REMOVED lines=17> */
[----:B------:R3:W0:Y:S02]  /*03a0*/  SYNCS.EXCH.64 URZ, [UR8+0x28848], UR6 ;  /* 0x02884806083f75b2 */ /* 0x0006240008000100 */
[----:B---3--:R-:W-:Y:S01]  /*03b0*/  NOP ;  /* 0x0000000000007918 */ /* 0x008fe20000000000 */
.L_x_1659:
[----:B------:R-:W3:Y:S01]  /*03c0*/  SHFL.IDX PT, R3, R2, RZ, 0x1f ;  /* 0x00001fff02037589 */ /* 0x000ee200000e0000 */
[----:B------:R-:W-:Y:S01]  /*03d0*/  NOP ;  /* 0x0000000000007918 */ /* 0x000fe20000000000 */
[----:B---3--:R-:W-:-:S13]  /*03e0*/  ISETP.NE.AND P0, PT, R3, RZ, PT ;  /* 0x000000ff0300720c */ /* 0x008fda0003f05270 */
        /* <DEDUP_REMOVED lines=17> */
[----:B------:R3:W0:Y:S02]  /*0500*/  SYNCS.EXCH.64 URZ, [UR8+0x28868], UR6 ;  /* 0x02886806083f75b2 */ /* 0x0006240008000100 */
[----:B---3--:R-:W-:Y:S01]  /*0510*/  NOP ;  /* 0x0000000000007918 */ /* 0x008fe20000000000 */
.L_x_1660:
[----:B------:R-:W3:Y:S01]  /*0520*/  SHFL.IDX PT, R3, R2, RZ, 0x1f ;  /* 0x00001fff02037589 */ /* 0x000ee200000e0000 */
[----:B------:R-:W-:Y:S01]  /*0530*/  NOP ;  /* 0x0000000000007918 */ /* 0x000fe20000000000 */
[----:B---3--:R-:W-:-:S13]  /*0540*/  ISETP.NE.AND P0, PT, R3, RZ, PT ;  /* 0x000000ff0300720c */ /* 0x008fda0003f05270 */
        /* <DEDUP_REMOVED lines=13> */
[----:B------:R3:W0:Y:S02]  /*0620*/  SYNCS.EXCH.64 URZ, [UR6+0x28888], UR4 ;  /* 0x02888804063f75b2 */ /* 0x0006240008000100 */
[----:B---3--:R-:W-:Y:S01]  /*0630*/  NOP ;  /* 0x0000000000007918 */ /* 0x008fe20000000000 */
.L_x_1661:
        /* <DEDUP_REMOVED lines=22> */
.L_x_1662:
        /* <DEDUP_REMOVED lines=22> */
.L_x_1663:
[----:B------:R-:W-:Y:S01]  /*0900*/  PLOP3.LUT P0, PT, PT, PT, UP0, 0x80, 0x0 ;  /* 0x000000000000781c */ /* 0x000fe20003f0f008 */
[----:B------:R-:W-:Y:S01]  /*0910*/  UMOV UR36, 0x1 ;  /* 0x0000000100247882 */ /* 0x000fe20000000000 */
[----:B------:R-:W-:Y:S01]  /*0920*/  NOP ;  /* 0x0000000000007918 */ /* 0x000fe20000000000 */
[----:B------:R-:W-:Y:S01]  /*0930*/  USEL UR36, UR36, 0x2, !UP0 ;  /* 0x0000000224247887 */ /* 0x000fe2000c000000 */
[----:B------:R-:W-:Y:S01]  /*0940*/  BSSY B9, `(.L_x_1664) ;  /* 0x00025be000097945 */ /* 0x000fe20003800000 */
[----:B------:R-:W-:Y:S01]  /*0950*/  ULDC.64 UR54, c[0x0][0x208] ;  /* 0x0000820000367ab9 */ /* 0x000fe20000000a00 */
[----:B012-4-:R-:W-:Y:S07]  /*0960*/  BAR.SYNC.DEFER_BLOCKING 0x0 ;  /* 0x0000000000007b1d */ /* 0x017fee0000010000 */
[----:B------:R-:W-:Y:S05]  /*0970*/  @!P0 BRA `(.L_x_1665) ;  /* 0x000001e800248947 */ /* 0x000fea0003800000 */
.L_x_1666:
[----:B------:R-:W-:-:S08]  /*0980*/  NOP ;  /* 0x0000000000007918 */ /* 0x000fd00000000000 */
[----:B------:R-:W0:Y:S02]  /*0990*/  USETMAXREG.TRY_ALLOC.CTAPOOL UP0, 0xe8 ;  /* 0x000000e8000079c8 */ /* 0x000e240008000600 */
[----:B0-----:R-:W-:-:S13]  /*09a0*/  PLOP3.LUT P0, PT, PT, PT, UP0, 0x80, 0x0 ;  /* 0x000000000000781c */ /* 0x001fda0003f0f008 */
[----:B------:R-:W-:Y:S05]  /*09b0*/  @!P0 BRA `(.L_x_1666) ;  /* 0xfffffffc00f08947 */ /* 0x000fea000383ffff */
[----:B------:R-:W-:Y:S01]  /*09c0*/  SHF.R.U32.HI R2, RZ, 0x7, R0 ;  /* 0x00000007ff027819 */ /* 0x000fe20000011600 */
[----:B------:R-:W0:Y:S08]  /*09d0*/  S2UR UR38, SR_CgaCtaId ;  /* 0x00000000002679c3 */ /* 0x000e300000008800 */
[----:B------:R-:W-:Y:S06]  /*09e0*/  BAR.ARV 0x8, 0x180 ;  /* 0x0206000000007b1d */ /* 0x000fec0000002000 */
[----:B------:R-:W-:Y:S01]  /*09f0*/  ISETP.NE.AND P0, PT, R2, 0x1, PT ;  /* 0x000000010200780c */ /* 0x000fe20003f05270 */
[----:B------:R-:W-:-:S12]  /*0a00*/  UMOV UR4, 0x400 ;  /* 0x0000040000047882 */ /* 0x000fd80000000000 */
[----:B------:R-:W-:Y:S06]  /*0a10*/  @!P0 BAR.ARV 0x9, 0x100 ;  /* 0x0244000000008b1d */ /* 0x000fec0000002000 */
[----:B0-----:R-:W-:Y:S02]  /*0a20*/  ULEA UR4, UR38, UR4, 0x18 ;  /* 0x0000000426047291 */ /* 0x001fe4000f8ec03f */
[----:B------:R-:W-:Y:S04]  /*0a30*/  BAR.SYNC.DEFER_BLOCKING 0x5, 0x180 ;  /* 0x0146000000007b1d */ /* 0x000fe80000010000 */
[----:B------:R-:W-:-:S02]  /*0a40*/  IMAD.U32 R18, RZ, RZ, UR4 ;  /* 0x00000004ff127e24 */ /* 0x000fc4000f8e00ff */
[----:B------:R-:W-:-:S03]  /*0a50*/  ULDC UR4, c[0x0][0xc3c] ;  /* 0x00030f0000047ab9 */ /* 0x000fc60000000800 */
[----:B------:R-:W0:Y:S01]  /*0a60*/  LDS.128 R40, [R18+0x288d0] ;  /* 0x0288d00012287984 */ /* 0x000e220000000c00 */
[----:B------:R-:W-:Y:S06]  /*0a70*/  BAR.ARV 0x4, 0x180 ;  /* 0x0106000000007b1d */ /* 0x000fec0000002000 */
[----:B0-----:R-:W-:-:S13]  /*0a80*/  ISETP.GE.AND P0, PT, R43, UR4, PT ;  /* 0x000000042b007c0c */ /* 0x001fda000bf06270 */
[----:B------:R-:W-:Y:S05]  /*0a90*/  @P0 BRA `(.L_x_1667) ;  /* 0x0000025800a00947 */ /* 0x000fea0003800000 */
[----:B------:R-:W-:Y:S01]  /*0aa0*/  VIADD R226, R0, 0xffffff80 ;  /* 0xffffff8000e27836 */ /* 0x000fe20000000000 */
[----:B------:R-:W-:Y:S01]  /*0ab0*/  R2UR UR40, R18 ;  /* 0x00000000122872ca */ /* 0x000fe200000e0000 */
[----:B------:R-:W-:Y:S01]  /*0ac0*/  IMAD.MOV.U32 R19, RZ, RZ, RZ ;  /* 0x000000ffff137224 */ /* 0x000fe200078e00ff */
[----:B------:R-:W-:Y:S01]  /*0ad0*/  ULOP3.LUT UR39, UR36, 0x1, URZ, 0xfc, !UPT ;  /* 0x0000000124277892 */ /* 0x000fe2000f8efc3f */
[----:B------:R-:W-:Y:S01]  /*0ae0*/  IMAD.MOV.U32 R192, RZ, RZ, RZ ;  /* 0x000000ffffc07224 */ /* 0x000fe200078e00ff */
[----:B------:R-:W-:Y:S01]  /*0af0*/  SHF.R.S32.HI R3, RZ, 0x1f, R226 ;  /* 0x0000001fff037819 */ /* 0x000fe200000114e2 */
[----:B------:R-:W-:Y:S01]  /*0b00*/  IMAD.MOV.U32 R187, RZ, RZ, RZ ;  /* 0x000000ffffbb7224 */ /* 0x000fe200078e00ff */
[----:B------:R-:W-:Y:S01]  /*0b10*/  UMOV UR37, URZ ;  /* 0x0000003f00257c82 */ /* 0x000fe20008000000 */
[----:B------:R-:W-:Y:S01]  /*0b20*/  IMAD.MOV.U32 R184, RZ, RZ, RZ ;  /* 0x000000ffffb87224 */ /* 0x000fe200078e00ff */
[CC--:B------:R-:W-:Y:S02]  /*0b30*/  LEA.HI R5, R3.reuse, R226.reuse, RZ, 0x7 ;  /* 0x000000e203057211 */ /* 0x0c0fe400078f38ff */
[----:B------:R-:W-:-:S02]  /*0b40*/  LEA.HI R2, R3, R226, RZ, 0x5 ;  /* 0x000000e203027211 */ /* 0x000fc400078f28ff */
[----:B------:R-:W-:Y:S01]  /*0b50*/  LOP3.LUT R211, R5, 0xffffff80, RZ, 0xc0, !PT ;  /* 0xffffff8005d37812 */ /* 0x000fe200078ec0ff */
[----:B------:R-:W-:Y:S01]  /*0b60*/  UIADD3 UR40, UR40, 0x10400, URZ ;  /* 0x0001040028287890 */ /* 0x000fe2000fffe03f */
[CC--:B------:R-:W-:Y:S01]  /*0b70*/  LEA.HI R0, R3.reuse, R226.reuse, RZ, 0x4 ;  /* 0x000000e203007211 */ /* 0x0c0fe200078f20ff */
[----:B------:R-:W-:Y:S01]  /*0b80*/  IMAD.SHL.U32 R2, R2, 0x20, RZ ;  /* 0x0000002002027824 */ /* 0x000fe200078e00ff */
[----:B------:R-:W-:Y:S01]  /*0b90*/  LEA.HI R10, R3, R226, RZ, 0x2 ;  /* 0x000000e2030a7211 */ /* 0x000fe200078f10ff */
[----:B------:R-:W-:Y:S01]  /*0ba0*/  IMAD.IADD R211, R226, 0x1, -R211 ;  /* 0x00000001e2d37824 */ /* 0x000fe200078e0ad3 */
[----:B------:R-:W-:Y:S02]  /*0bb0*/  LOP3.LUT R7, R0, 0x3fffff0, RZ, 0xc0, !PT ;  /* 0x03fffff000077812 */ /* 0x000fe400078ec0ff */
[----:B------:R-:W-:Y:S02]  /*0bc0*/  LOP3.LUT R2, R2, 0xfffffc00, RZ, 0xc0, !PT ;  /* 0xfffffc0002027812 */ /* 0x000fe400078ec0ff */
[----:B------:R-:W-:Y:S01]  /*0bd0*/  SHF.R.S32.HI R4, RZ, 0x1f, R211 ;  /* 0x0000001fff047819 */ /* 0x000fe200000114d3 */
[----:B------:R-:W-:Y:S01]  /*0be0*/  IMAD.IADD R7, R226, 0x1, -R7 ;  /* 0x00000001e2077824 */ /* 0x000fe200078e0a07 */
[----:B------:R-:W-:-:S02]  /*0bf0*/  LOP3.LUT R13, R10, 0xfffffffc, RZ, 0xc0, !PT ;  /* 0xfffffffc0a0d7812 */ /* 0x000fc400078ec0ff */
[----:B------:R-:W-:Y:S02]  /*0c00*/  LEA.HI R6, R4, R211, RZ, 0x2 ;  /* 0x000000d304067211 */ /* 0x000fe400078f10ff */
[----:B------:R-:W-:Y:S01]  /*0c10*/  SHF.R.S32.HI R218, RZ, 0x7, R5 ;  /* 0x00000007ffda7819 */ /* 0x000fe20000011405 */
[----:B------:R-:W-:Y:S01]  /*0c20*/  IMAD.IADD R13, R226, 0x1, -R13 ;  /* 0x00000001e20d7824 */ /* 0x000fe200078e0a0d */
[--C-:B------:R-:W-:Y:S02]  /*0c30*/  SHF.R.S32.HI R8, RZ, 0x2, R6.reuse ;  /* 0x00000002ff087819 */ /* 0x100fe40000011406 */
[----:B------:R-:W-:Y:S02]  /*0c40*/  SHF.R.S32.HI R9, RZ, 0x1f, R6 ;  /* 0x0000001fff097819 */ /* 0x000fe40000011406 */
[----:B------:R-:W-:Y:S02]  /*0c50*/  LEA.HI R188, R3, R226, RZ, 0x3 ;  /* 0x000000e203bc7211 */ /* 0x000fe400078f18ff */
[----:B------:R-:W-:-:S02]  /*0c60*/  LEA.HI R9, R9, R8, RZ, 0x3 ;  /* 0x0000000809097211 */ /* 0x000fc400078f18ff */
[----:B------:R-:W-:Y:S02]  /*0c70*/  LEA.HI R4, R4, R211, RZ, 0x5 ;  /* 0x000000d304047211 */ /* 0x000fe400078f28ff */
[----:B------:R-:W-:Y:S01]  /*0c80*/  LOP3.LUT R11, R9, 0xfffffff8, RZ, 0xc0, !PT ;  /* 0xfffffff8090b7812 */ /* 0x000fe200078ec0ff */
[----:B------:R-:W-:Y:S01]  /*0c90*/  IMAD R9, R7, 0x40, R2 ;  /* 0x0000004007097824 */ /* 0x000fe200078e0202 */
[----:B------:R-:W-:Y:S02]  /*0ca0*/  SHF.R.S32.HI R7, RZ, 0x4, R0 ;  /* 0x00000004ff077819 */ /* 0x000fe40000011400 */
[----:B------:R-:W-:Y:S01]  /*0cb0*/  LEA.HI R5, R5, R218, RZ, 0x1 ;  /* 0x000000da05057211 */ /* 0x000fe200078f08ff */
[----:B------:R-:W-:Y:S01]  /*0cc0*/  IMAD.IADD R11, R8, 0x1, -R11 ;  /* 0x00000001080b7824 */ /* 0x000fe200078e0a0b */
[----:B------:R-:W-:Y:S02]  /*0cd0*/  LEA.HI R0, R0, R7, RZ, 0x1 ;  /* 0x0000000700007211 */ /* 0x000fe400078f08ff */
[----:B------:R-:W-:-:S02]  /*0ce0*/  LEA.HI R3, R3, R226, RZ, 0x6 ;  /* 0x000000e203037211 */ /* 0x000fc400078f30ff */
[----:B------:R-:W-:Y:S02]  /*0cf0*/  LOP3.LUT R207, R188, 0xfffffff8, RZ, 0xc0, !PT ;  /* 0xfffffff8bccf7812 */ /* 0x000fe400078ec0ff */
[----:B------:R-:W-:Y:S01]  /*0d00*/  LOP3.LUT R0, R0, 0x1ffffffe, RZ, 0xc0, !PT ;  /* 0x1ffffffe00007812 */ /* 0x000fe200078ec0ff */
[----:B------:R-:W-:Y:S01]  /*0d10*/  IMAD.SHL.U32 R3, R3, 0x8, RZ ;  /* 0x0000000803037824 */ /* 0x000fe200078e00ff */
[----:B------:R-:W-:Y:S01]  /*0d20*/  SHF.R.S32.HI R188, RZ, 0x3, R188 ;  /* 0x00000003ffbc7819 */ /* 0x000fe200000114bc */
[----:B------:R-:W-:Y:S01]  /*0d30*/  IMAD.IADD R207, R226, 0x1, -R207 ;  /* 0x00000001e2cf7824 */ /* 0x000fe200078e0acf */
[----:B------:R-:W-:Y:S01]  /*0d40*/  SHF.R.S32.HI R4, RZ, 0x5, R4 ;  /* 0x00000005ff047819 */ /* 0x000fe20000011404 */
[----:B------:R-:W-:Y:S01]  /*0d50*/  IMAD.IADD R0, R7, 0x1, -R0 ;  /* 0x0000000107007824 */ /* 0x000fe200078e0a00 */
[----:B------:R-:W-:Y:S01]  /*0d60*/  LEA.HI R2, R13, R13, RZ, 0x1 ;  /* 0x0000000d0d027211 */ /* 0x000fe200078f08ff */
[----:B------:R-:W-:Y:S01]  /*0d70*/  IMAD.SHL.U32 R222, R188, 0x40, RZ ;  /* 0x00000040bcde7824 */ /* 0x000fe200078e00ff */
[----:B------:R-:W-:Y:S01]  /*0d80*/  LOP3.LUT R5, R5, 0x3fffffe, RZ, 0xc0, !PT ;  /* 0x03fffffe05057812 */ /* 0x000fe200078ec0ff */
[----:B------:R-:W-:Y:S01]  /*0d90*/  IMAD R4, R4, 0x10, R11 ;  /* 0x0000001004047824 */ /* 0x000fe200078e020b */
[----:B------:R-:W-:Y:S01]  /*0da0*/  LOP3.LUT R2, R2, 0x1ffffffe, RZ, 0xc0, !PT ;  /* 0x1ffffffe02027812 */ /* 0x000fe200078ec0ff */
[----:B------:R-:W-:Y:S01]  /*0db0*/  VIADD R217, R188, 0x20 ;  /* 0x00000020bcd97836 */ /* 0x000fe20000000000 */
[----:B------:R-:W-:Y:S01]  /*0dc0*/  LOP3.LUT R204, R3, 0xfffffe00, RZ, 0xc0, !PT ;  /* 0xfffffe0003cc7812 */ /* 0x000fe200078ec0ff */
[----:B------:R-:W-:Y:S01]  /*0dd0*/  IMAD.IADD R5, R218, 0x1, -R5 ;  /* 0x00000001da057824 */ /* 0x000fe200078e0a05 */
[----:B------:R-:W-:Y:S01]  /*0de0*/  LOP3.LUT R3, R222, 0x1c0, RZ, 0xc0, !PT ;  /* 0x000001c0de037812 */ /* 0x000fe200078ec0ff */
[----:B------:R-:W-:Y:S01]  /*0df0*/  VIADD R216, R188, 0x40 ;  /* 0x00000040bcd87836 */ /* 0x000fe20000000000 */
[----:B------:R-:W-:Y:S01]  /*0e00*/  LOP3.LUT R6, R6, 0x7ffffffc, RZ, 0xc0, !PT ;  /* 0x7ffffffc06067812 */ /* 0x000fe200078ec0ff */
[----:B------:R-:W-:Y:S01]  /*0e10*/  VIADD R215, R188, 0x60 ;  /* 0x00000060bcd77836 */ /* 0x000fe20000000000 */
[----:B------:R-:W-:Y:S01]  /*0e20*/  SHF.R.U32.HI R203, RZ, 0x3, R3 ;  /* 0x00000003ffcb7819 */ /* 0x000fe20000011603 */
[----:B------:R-:W-:Y:S01]  /*0e30*/  IMAD R220, R0, 0x8, R9 ;  /* 0x0000000800dc7824 */ /* 0x000fe200078e0209 */
[----:B------:R-:W-:Y:S01]  /*0e40*/  SHF.R.S32.HI R221, RZ, 0x1f, R188 ;  /* 0x0000001fffdd7819 */ /* 0x000fe200000114bc */
[----:B------:R-:W-:-:S02]  /*0e50*/  IMAD.SHL.U32 R16, R207, 0x8, RZ ;  /* 0x00000008cf107824 */ /* 0x000fc400078e00ff */
[----:B------:R-:W-:Y:S01]  /*0e60*/  IMAD.IADD R0, R13, 0x1, -R2 ;  /* 0x000000010d007824 */ /* 0x000fe200078e0a02 */
[----:B------:R-:W-:Y:S01]  /*0e70*/  SHF.R.S32.HI R2, RZ, 0x1f, R217 ;  /* 0x0000001fff027819 */ /* 0x000fe200000114d9 */
[----:B------:R-:W-:Y:S01]  /*0e80*/  IMAD R219, R5, 0x40, R4 ;  /* 0x0000004005db7824 */ /* 0x000fe200078e0204 */
[----:B------:R-:W-:Y:S01]  /*0e90*/  SHF.R.S32.HI R5, RZ, 0x1f, R216 ;  /* 0x0000001fff057819 */ /* 0x000fe200000114d8 */
[----:B------:R-:W-:Y:S01]  /*0ea0*/  IMAD.SHL.U32 R199, R217, 0x40, RZ ;  /* 0x00000040d9c77824 */ /* 0x000fe200078e00ff */
[----:B------:R-:W-:Y:S01]  /*0eb0*/  SHF.R.S32.HI R4, RZ, 0x1f, R215 ;  /* 0x0000001fff047819 */ /* 0x000fe200000114d7 */
[----:B------:R-:W-:Y:S01]  /*0ec0*/  IMAD.SHL.U32 R197, R216, 0x40, RZ ;  /* 0x00000040d8c57824 */ /* 0x000fe200078e00ff */
[----:B------:R-:W-:Y:S01]  /*0ed0*/  LOP3.LUT R206, R3, 0x38, R16, 0xf8, !PT ;  /* 0x0000003803ce7812 */ /* 0x000fe200078ef810 */
[----:B------:R-:W-:Y:S01]  /*0ee0*/  IMAD.SHL.U32 R196, R215, 0x40, RZ ;  /* 0x00000040d7c47824 */ /* 0x000fe200078e00ff */
[----:B------:R-:W-:Y:S01]  /*0ef0*/  LEA.HI R3, R2, R217, RZ, 0x3 ;  /* 0x000000d902037211 */ /* 0x000fe200078f18ff */
[----:B------:R-:W-:Y:S01]  /*0f00*/  IMAD.SHL.U32 R22, R207, 0x4, RZ ;  /* 0x00000004cf167824 */ /* 0x000fe200078e00ff */
[----:B------:R-:W-:Y:S01]  /*0f10*/  LEA.HI R5, R5, R216, RZ, 0x3 ;  /* 0x000000d805057211 */ /* 0x000fe200078f18ff */
[----:B------:R-:W-:Y:S01]  /*0f20*/  VIADD R2, R16, 0x40 ;  /* 0x0000004010027836 */ /* 0x000fe20000000000 */
[----:B------:R-:W-:Y:S01]  /*0f30*/  LEA.HI R4, R4, R215, RZ, 0x3 ;  /* 0x000000d704047211 */ /* 0x000fe200078f18ff */
[----:B------:R-:W-:Y:S01]  /*0f40*/  IMAD.SHL.U32 R3, R3, 0x40, RZ ;  /* 0x0000004003037824 */ /* 0x000fe200078e00ff */
[----:B------:R-:W-:Y:S01]  /*0f50*/  LOP3.LUT R199, R199, 0x1c0, RZ, 0xc0, !PT ;  /* 0x000001c0c7c77812 */ /* 0x000fe200078ec0ff */
[----:B------:R-:W-:Y:S01]  /*0f60*/  IMAD.SHL.U32 R5, R5, 0x40, RZ ;  /* 0x0000004005057824 */ /* 0x000fe200078e00ff */
[----:B------:R-:W-:Y:S01]  /*0f70*/  LOP3.LUT R197, R197, 0x1c0, RZ, 0xc0, !PT ;  /* 0x000001c0c5c57812 */ /* 0x000fe200078ec0ff */
[----:B------:R-:W-:Y:S01]  /*0f80*/  IMAD.SHL.U32 R4, R4, 0x40, RZ ;  /* 0x0000004004047824 */ /* 0x000fe200078e00ff */
[----:B------:R-:W-:Y:S01]  /*0f90*/  LOP3.LUT R196, R196, 0x1c0, RZ, 0xc0, !PT ;  /* 0x000001c0c4c47812 */ /* 0x000fe200078ec0ff */
[----:B------:R-:W-:Y:S01]  /*0fa0*/  VIADD R186, R22, 0x20 ;  /* 0x0000002016ba7836 */ /* 0x000fe20000000000 */
[----:B------:R-:W-:Y:S01]  /*0fb0*/  SHF.R.U32.HI R225, RZ, 0x3, R199 ;  /* 0x00000003ffe17819 */ /* 0x000fe200000116c7 */
[----:B------:R-:W-:Y:S01]  /*0fc0*/  IMAD.IADD R191, R211, 0x1, -R6 ;  /* 0x00000001d3bf7824 */ /* 0x000fe200078e0a06 */
[----:B------:R-:W-:Y:S01]  /*0fd0*/  LOP3.LUT R7, R199, 0x38, R16, 0xf8, !PT ;  /* 0x00000038c7077812 */ /* 0x000fe200078ef810 */
[----:B------:R-:W-:Y:S01]  /*0fe0*/  IMAD R195, R0, 0x8, R219 ;  /* 0x0000000800c37824 */ /* 0x000fe200078e02db */
[----:B------:R-:W-:-:S02]  /*0ff0*/  SHF.R.U32.HI R224, RZ, 0x3, R197 ;  /* 0x00000003ffe07819 */ /* 0x000fc400000116c5 */
[----:B------:R-:W-:Y:S02]  /*1000*/  LOP3.LUT R8, R197, 0x38, R16, 0xf8, !PT ;  /* 0x00000038c5087812 */ /* 0x000fe400078ef810 */
[----:B------:R-:W-:Y:S02]  /*1010*/  SHF.R.U32.HI R223, RZ, 0x3, R196 ;  /* 0x00000003ffdf7819 */ /* 0x000fe400000116c4 */
[----:B------:R-:W-:Y:S02]  /*1020*/  LOP3.LUT R9, R196, 0x38, R16, 0xf8, !PT ;  /* 0x00000038c4097812 */ /* 0x000fe400078ef810 */
[----:B------:R-:W-:Y:S02]  /*1030*/  LOP3.LUT R202, R3, 0xfffffe00, RZ, 0xc0, !PT ;  /* 0xfffffe0003ca7812 */ /* 0x000fe400078ec0ff */
[----:B------:R-:W-:Y:S02]  /*1040*/  LOP3.LUT R201, R5, 0xfffffe00, RZ, 0xc0, !PT ;  /* 0xfffffe0005c97812 */ /* 0x000fe400078ec0ff */
[----:B------:R-:W-:-:S02]  /*1050*/  LOP3.LUT R200, R4, 0xfffffe00, RZ, 0xc0, !PT ;  /* 0xfffffe0004c87812 */ /* 0x000fc400078ec0ff */
[----:B------:R-:W-:Y:S02]  /*1060*/  LOP3.LUT R206, R204, R206, R203, 0xf6, !PT ;  /* 0x000000ceccce7212 */ /* 0x000fe400078ef6cb */
[----:B------:R-:W-:Y:S02]  /*1070*/  LOP3.LUT R7, R202, R7, R225, 0xf6, !PT ;  /* 0x00000007ca077212 */ /* 0x000fe400078ef6e1 */
[----:B------:R-:W-:Y:S02]  /*1080*/  LOP3.LUT R8, R201, R8, R224, 0xf6, !PT ;  /* 0x00000008c9087212 */ /* 0x000fe400078ef6e0 */
[----:B------:R-:W-:Y:S02]  /*1090*/  LOP3.LUT R9, R200, R9, R223, 0xf6, !PT ;  /* 0x00000009c8097212 */ /* 0x000fe400078ef6df */
[----:B------:R-:W-:Y:S02]  /*10a0*/  SHF.R.S32.HI R23, RZ, 0x1f, R22 ;  /* 0x0000001fff177819 */ /* 0x000fe40000011416 */
[----:B------:R-:W-:-:S02]  /*10b0*/  SHF.R.S32.HI R17, RZ, 0x1f, R16 ;  /* 0x0000001fff117819 */ /* 0x000fc40000011410 */
[----:B------:R-:W-:Y:S02]  /*10c0*/  SHF.R.S32.HI R185, RZ, 0x1f, R2 ;  /* 0x0000001fffb97819 */ /* 0x000fe40000011402 */
[----:B------:R-:W-:Y:S02]  /*10d0*/  SHF.R.S32.HI R210, RZ, 0x1f, R186 ;  /* 0x0000001fffd27819 */ /* 0x000fe400000114ba */
[----:B------:R-:W-:Y:S02]  /*10e0*/  LEA R205, R206, UR40, 0x1 ;  /* 0x00000028cecd7c11 */ /* 0x000fe4000f8e08ff */
[----:B------:R-:W-:Y:S02]  /*10f0*/  LEA R214, R7, UR40, 0x1 ;  /* 0x0000002807d67c11 */ /* 0x000fe4000f8e08ff */
[----:B------:R-:W-:Y:S02]  /*1100*/  LEA R213, R8, UR40, 0x1 ;  /* 0x0000002808d57c11 */ /* 0x000fe4000f8e08ff */
[----:B------:R-:W-:-:S07]  /*1110*/  LEA R212, R9, UR40, 0x1 ;  /* 0x0000002809d47c11 */ /* 0x000fce000f8e08ff */
.L_x_1949:
[----:B------:R-:W-:Y:S05]  /*1120*/  YIELD ;  /* 0x0000000000007946 */ /* 0x000fea0003800000 */
[----:B------:R-:W-:Y:S01]  /*1130*/  ULDC.64 UR4, c[0x0][0xa28] ;  /* 0x00028a0000047ab9 */ /* 0x000fe20000000a00 */
[----:B0---4-:R-:W0:Y:S01]  /*1140*/  LDC.64 R6, c[0x0][0xa08] ;  /* 0x00028200ff067b82 */ /* 0x011e220000000a00 */
[----:B------:R-:W-:Y:S01]  /*1150*/  ISETP.NE.U32.AND P1, PT, RZ, UR4, PT ;  /* 0x00000004ff007c0c */ /* 0x000fe2000bf25070 */
[----:B------:R-:W-:Y:S02]  /*1160*/  IMAD.MOV.U32 R3, RZ, RZ, RZ ;  /* 0x000000ffff037224 */ /* 0x000fe400078e00ff */
[----:B------:R-:W-:Y:S01]  /*1170*/  IMAD.MOV.U32 R29, RZ, RZ, RZ ;  /* 0x000000ffff1d7224 */ /* 0x000fe200078e00ff */
[----:B------:R-:W-:Y:S01]  /*1180*/  ISETP.NE.AND.EX P1, PT, RZ, UR5, PT, P1 ;  /* 0x00000005ff007c0c */ /* 0x000fe2000bf25310 */
[----:B------:R-:W-:-:S02]  /*1190*/  ULDC.64 UR4, c[0x0][0xa18] ;  /* 0x0002860000047ab9 */ /* 0x000fc40000000a00 */
[----:B------:R-:W-:-:S04]  /*11a0*/  ISETP.NE.U32.AND P2, PT, RZ, UR4, PT ;  /* 0x00000004ff007c0c */ /* 0x000fc8000bf45070 */
[----:B------:R-:W-:Y:S01]  /*11b0*/  ISETP.NE.AND.EX P2, PT, RZ, UR5, PT, P2 ;  /* 0x00000005ff007c0c */ /* 0x000fe2000bf45320 */
[----:B------:R-:W-:Y:S02]  /*11c0*/  ULDC.64 UR4, c[0x0][0xa08] ;  /* 0x0002820000047ab9 */ /* 0x000fe40000000a00 */
[----:B------:R-:W-:-:S03]  /*11d0*/  ISETP.NE.U32.AND P0, PT, RZ, UR4, PT ;  /* 0x00000004ff007c0c */ /* 0x000fc6000bf05070 */
[----:B-1----:R-:W1:Y:S01]  /*11e0*/  @P1 LDC.64 R4, c[0x0][0xa28] ;  /* 0x00028a00ff041b82 */ /* 0x002e620000000a00 */
[----:B------:R-:W-:Y:S01]  /*11f0*/  ISETP.NE.AND.EX P0, PT, RZ, UR5, PT, P0 ;  /* 0x00000005ff007c0c */ /* 0x000fe2000bf05300 */
[----:B0-----:R-:W-:-:S06]  /*1200*/  IMAD.WIDE R10, R43, 0x4, R6 ;  /* 0x000000042b0a7825 */ /* 0x001fcc00078e0206 */
[----:B------:R-:W0:Y:S01]  /*1210*/  @P2 LDC.64 R8, c[0x0][0xa18] ;  /* 0x00028600ff082b82 */ /* 0x000e220000000a00 */
[----:B------:R-:W-:Y:S02]  /*1220*/  ULDC UR4, c[0x0][0x288] ;  /* 0x0000a20000047ab9 */ /* 0x000fe40000000800 */
[----:B------:R-:W-:Y:S01]  /*1230*/  IMAD.U32 R189, RZ, RZ, UR4 ;  /* 0x00000004ffbd7e24 */ /* 0x000fe2000f8e00ff */
[----:B------:R-:W-:Y:S02]  /*1240*/  ULDC.64 UR4, c[0x0][0x418] ;  /* 0x0001060000047ab9 */ /* 0x000fe40000000a00 */
[----:B--2---:R2:W5:Y:S01]  /*1250*/  @P0 LDG.E R29, desc[UR54][R10.64] ;  /* 0x000000360a1d0981 */ /* 0x004562000c1e1900 */
[----:B-1----:R-:W-:-:S05]  /*1260*/  @P1 IMAD.WIDE R4, R43, 0x4, R4 ;  /* 0x000000042b041825 */ /* 0x002fca00078e0204 */
[----:B------:R2:W5:Y:S01]  /*1270*/  @P1 LDG.E R3, desc[UR54][R4.64] ;  /* 0x0000003604031981 */ /* 0x000562000c1e1900 */
[----:B0-----:R-:W-:-:S05]  /*1280*/  @P2 IMAD.WIDE R6, R43, 0x4, R8 ;  /* 0x000000042b062825 */ /* 0x001fca00078e0208 */
        /* <DEDUP_REMOVED lines=9> */
[----:B------:R-:W-:Y:S01]  /*1320*/  IMAD.U32 R28, RZ, RZ, UR4 ;  /* 0x00000004ff1c7e24 */ /* 0x000fe2000f8e00ff */
[----:B--2---:R-:W-:Y:S06]  /*1330*/  @P2 BRA `(.L_x_1668) ;  /* 0x0000000000242947 */ /* 0x004fec0003800000 */
        /* <DEDUP_REMOVED lines=8> */
[----:B--2---:R-:W-:-:S07]  /*13c0*/  IADD3 R189, -R189, R0, RZ ;  /* 0x00000000bdbd7210 */ /* 0x004fce0007ffe1ff */
.L_x_1668:
[----:B------:R-:W-:Y:S01]  /*13d0*/  ULDC.64 UR4, c[0x0][0xa20] ;  /* 0x0002880000047ab9 */ /* 0x000fe20000000a00 */
[----:B------:R-:W-:Y:S01]  /*13e0*/  IMAD.MOV.U32 R208, RZ, RZ, R42 ;  /* 0x000000ffffd07224 */ /* 0x000fe200078e002a */
[----:B------:R-:W-:Y:S01]  /*13f0*/  ISETP.NE.U32.AND P1, PT, RZ, UR4, PT ;  /* 0x00000004ff007c0c */ /* 0x000fe2000bf25070 */
[----:B------:R-:W-:-:S03]  /*1400*/  IMAD.MOV.U32 R209, RZ, RZ, R43 ;  /* 0x000000ffffd17224 */ /* 0x000fc600078e002b */
[----:B------:R-:W-:-:S13]  /*1410*/  ISETP.NE.AND.EX P1, PT, RZ, UR5, PT, P1 ;  /* 0x00000005ff007c0c */ /* 0x000fda000bf25310 */
[----:B------:R-:W-:Y:S05]  /*1420*/  @!P1 BRA `(.L_x_1669) ;  /* 0x0000000000109947 */ /* 0x000fea0003800000 */
[----:B------:R-:W0:Y:S02]  /*1430*/  LDC.64 R4, c[0x0][0xa20] ;  /* 0x00028800ff047b82 */ /* 0x000e240000000a00 */
[----:B0-----:R-:W-:-:S05]  /*1440*/  IMAD.WIDE R4, R43, 0x4, R4 ;  /* 0x000000042b047825 */ /* 0x001fca00078e0204 */
[----:B------:R0:W5:Y:S01]  /*1450*/  LDG.E R28, desc[UR54][R4.64] ;  /* 0x00000036041c7981 */ /* 0x000162000c1e1900 */
[----:B------:R-:W-:Y:S05]  /*1460*/  BRA `(.L_x_1670) ;  /* 0x0000000000107947 */ /* 0x000fea0003800000 */
.L_x_1669:
[----:B------:R-:W-:Y:S05]  /*1470*/  @!P0 BRA `(.L_x_1670) ;  /* 0x00000000000c8947 */ /* 0x000fea0003800000 */
[----:B------:R-:W2:Y:S04]  /*1480*/  LDG.E R5, desc[UR54][R10.64] ;  /* 0x000000360a057981 */ /* 0x000ea8000c1e1900 */
[----:B------:R-:W2:Y:S02]  /*1490*/  LDG.E R28, desc[UR54][R10.64+0x4] ;  /* 0x000004360a1c7981 */ /* 0x000ea4000c1e1900 */
[----:B--2---:R-:W-:-:S07]  /*14a0*/  IMAD.IADD R28, R28, 0x1, -R5 ;  /* 0x000000011c1c7824 */ /* 0x004fce00078e0a05 */
.L_x_1670:
[----:B------:R-:W-:Y:S01]  /*14b0*/  ULDC.64 UR4, c[0x0][0xa10] ;  /* 0x0002840000047ab9 */ /* 0x000fe20000000a00 */
[----:B------:R-:W1:Y:S01]  /*14c0*/  LDC R8, c[0x0][0x448] ;  /* 0x00011200ff087b82 */ /* 0x000e620000000800 */
[----:B------:R-:W-:-:S04]  /*14d0*/  ISETP.NE.U32.AND P0, PT, RZ, UR4, PT ;  /* 0x00000004ff007c0c */ /* 0x000fc8000bf05070 */
[----:B------:R-:W-:Y:S01]  /*14e0*/  ISETP.NE.AND.EX P0, PT, RZ, UR5, PT, P0 ;  /* 0x00000005ff007c0c */ /* 0x000fe2000bf05300 */
[----:B------:R-:W-:Y:S02]  /*14f0*/  ULDC.64 UR4, c[0x0][0xa30] ;  /* 0x00028c0000047ab9 */ /* 0x000fe40000000a00 */
[----:B------:R-:W-:Y:S01]  /*1500*/  ISETP.NE.U32.AND P1, PT, RZ, UR4, PT ;  /* 0x00000004ff007c0c */ /* 0x000fe2000bf25070 */
[----:B-----5:R-:W-:Y:S01]  /*1510*/  IMAD.MOV.U32 R24, RZ, RZ, R28 ;  /* 0x000000ffff187224 */ /* 0x020fe200078e001c */
[----:B------:R-:W2:Y:S02]  /*1520*/  LDC.64 R12, c[0x0][0x9e0] ;  /* 0x00027800ff0c7b82 */ /* 0x000ea40000000a00 */
[----:B------:R-:W-:-:S06]  /*1530*/  ISETP.NE.AND.EX P1, PT, RZ, UR5, PT, P1 ;  /* 0x00000005ff007c0c */ /* 0x000fcc000bf25310 */
[----:B0-----:R-:W0:Y:S08]  /*1540*/  @P0 LDC.64 R4, c[0x0][0xa10] ;  /* 0x00028400ff040b82 */ /* 0x001e300000000a00 */
[----:B------:R-:W3:Y:S01]  /*1550*/  @P1 LDC.64 R6, c[0x0][0xa30] ;  /* 0x00028c00ff061b82 */ /* 0x000ee20000000a00 */
[----:B0-----:R-:W-:-:S05]  /*1560*/  @P0 IMAD.WIDE R4, R43, 0x4, R4 ;  /* 0x000000042b040825 */ /* 0x001fca00078e0204 */
[----:B------:R-:W4:Y:S04]  /*1570*/  @P0 LDG.E R0, desc[UR54][R4.64] ;  /* 0x0000003604000981 */ /* 0x000f28000c1e1900 */
[----:B------:R-:W4:Y:S01]  /*1580*/  @P0 LDG.E R9, desc[UR54][R4.64+0x4] ;  /* 0x0000043604090981 */ /* 0x000f22000c1e1900 */
[----:B---3--:R-:W-:-:S05]  /*1590*/  @P1 IMAD.WIDE R6, R43, 0x4, R6 ;  /* 0x000000042b061825 */ /* 0x008fca00078e0206 */
[----:B------:R0:W5:Y:S01]  /*15a0*/  @P1 LDG.E R24, desc[UR54][R6.64] ;  /* 0x0000003606181981 */ /* 0x000162000c1e1900 */
[----:B-1----:R-:W-:Y:S01]  /*15b0*/  ISETP.NE.AND P1, PT, R8, 0x1, PT ;  /* 0x000000010800780c */ /* 0x002fe20003f25270 */
[----:B------:R-:W-:Y:S01]  /*15c0*/  IMAD.SHL.U32 R193, R41, 0x80, RZ ;  /* 0x0000008029c17824 */ /* 0x000fe200078e00ff */
[----:B--2---:R-:W-:Y:S01]  /*15d0*/  ISETP.GE.AND P2, PT, R13, 0x1, PT ;  /* 0x000000010d00780c */ /* 0x004fe20003f46270 */
[----:B------:R-:W-:-:S10]  /*15e0*/  IMAD.IADD R10, R28, 0x1, -R3 ;  /* 0x000000011c0a7824 */ /* 0x000fd400078e0a03 */
[----:B------:R-:W1:Y:S08]  /*15f0*/  @P1 LDC R11, c[0x0][0x44c] ;  /* 0x00011300ff0b1b82 */ /* 0x000e700000000800 */
[----:B------:R-:W2:Y:S01]  /*1600*/  @P1 LDC R8, c[0x0][0x450] ;  /* 0x00011400ff081b82 */ /* 0x000ea20000000800 */
[----:B----4-:R-:W-:Y:S02]  /*1610*/  @P0 IMAD.IADD R25, R9, 0x1, -R0 ;  /* 0x0000000109190824 */ /* 0x010fe400078e0a00 */
[----:B------:R-:W-:-:S02]  /*1620*/  VIADD R0, R193, 0x7f ;  /* 0x0000007fc1007836 */ /* 0x000fc40000000000 */
[----:B------:R-:W-:Y:S02]  /*1630*/  IMAD.IADD R190, R10, 0x1, R25 ;  /* 0x000000010abe7824 */ /* 0x000fe400078e0219 */
[----:B-1----:R-:W-:-:S03]  /*1640*/  @P1 IMAD.HI.U32 R3, R0, R11, RZ ;  /* 0x0000000b00031227 */ /* 0x002fc600078e00ff */
[C---:B------:R-:W-:Y:S01]  /*1650*/  IADD3 R5, R190.reuse, 0x1, -R189 ;  /* 0x00000001be057810 */ /* 0x040fe20007ffe8bd */
[----:B------:R-:W-:Y:S01]  /*1660*/  IMAD.MOV.U32 R4, RZ, RZ, R0 ;  /* 0x000000ffff047224 */ /* 0x000fe200078e0000 */
[----:B--2---:R-:W-:Y:S01]  /*1670*/  @P1 SHF.R.U32.HI R4, RZ, R8, R3 ;  /* 0x00000008ff041219 */ /* 0x004fe20000011603 */
[----:B------:R-:W-:-:S04]  /*1680*/  VIADD R0, R190, 0x7f ;  /* 0x0000007fbe007836 */ /* 0x000fc80000000000 */
[----:B0-----:R-:W-:Y:S01]  /*1690*/  IMAD.IADD R7, R5, 0x1, R4 ;  /* 0x0000000105077824 */ /* 0x001fe200078e0204 */
[----:B------:R-:W-:-:S04]  /*16a0*/  SHF.R.S32.HI R3, RZ, 0x1f, R0 ;  /* 0x0000001fff037819 */ /* 0x000fc80000011400 */
[----:B------:R-:W-:Y:S01]  /*16b0*/  LEA.HI R3, R3, R0, RZ, 0x7 ;  /* 0x0000000003037211 */ /* 0x000fe200078f38ff */
[----:B------:R-:W-:-:S03]  /*16c0*/  IMAD.IADD R0, R7, 0x1, R12 ;  /* 0x0000000107007824 */ /* 0x000fc600078e020c */
[----:B------:R-:W-:Y:S01]  /*16d0*/  SHF.R.S32.HI R96, RZ, 0x7, R3 ;  /* 0x00000007ff607819 */ /* 0x000fe20000011403 */
        /* <DEDUP_REMOVED lines=12> */
.L_x_1673:
[----:B------:R-:W-:-:S13]  /*17a0*/  ISETP.NE.AND P0, PT, R13, 0x1, PT ;  /* 0x000000010d00780c */ /* 0x000fda0003f05270 */
[----:B------:R-:W0:Y:S02]  /*17b0*/  @P0 LDC.64 R4, c[0x0][0x9e8] ;  /* 0x00027a00ff040b82 */ /* 0x000e240000000a00 */
[----:B0-----:R-:W-:-:S05]  /*17c0*/  @P0 IMAD.HI.U32 R4, R3, R4, RZ ;  /* 0x0000000403040227 */ /* 0x001fca00078e00ff */
[----:B------:R-:W-:-:S07]  /*17d0*/  @P0 SHF.R.U32.HI R3, RZ, R5, R4 ;  /* 0x00000005ff030219 */ /* 0x000fce0000011604 */
.L_x_1674:
[----:B------:R-:W-:Y:S05]  /*17e0*/  BSYNC B0 ;  /* 0x0000000000007941 */ /* 0x000fea0003800000 */
.L_x_1672:
[----:B------:R-:W-:-:S05]  /*17f0*/  IMAD R3, R3, R13, R13 ;  /* 0x0000000d03037224 */ /* 0x000fca00078e020d */
[----:B------:R-:W-:-:S07]  /*1800*/  VIMNMX R0, R0, R3, PT ;  /* 0x0000000300007248 */ /* 0x000fce0003fe0100 */
.L_x_1671:
[----:B------:R-:W0:Y:S01]  /*1810*/  @P1 LDC R4, c[0x0][0x44c] ;  /* 0x00011300ff041b82 */ /* 0x000e220000000800 */
[----:B------:R-:W-:Y:S01]  /*1820*/  IMAD.IADD R95, R190, 0x1, -R189 ;  /* 0x00000001be5f7824 */ /* 0x000fe200078e0abd */
[----:B------:R-:W-:-:S06]  /*1830*/  ULDC UR4, c[0x0][0x9dc] ;  /* 0x0002770000047ab9 */ /* 0x000fcc0000000800 */
[----:B------:R-:W1:Y:S01]  /*1840*/  @P1 LDC R6, c[0x0][0x450] ;  /* 0x00011400ff061b82 */ /* 0x000e620000000800 */
[----:B0-----:R-:W-:-:S04]  /*1850*/  @P1 IMAD.HI.U32 R3, R193, R4, RZ ;  /* 0x00000004c1031227 */ /* 0x001fc800078e00ff */
[----:B------:R-:W-:Y:S01]  /*1860*/  IMAD.MOV.U32 R4, RZ, RZ, R193 ;  /* 0x000000ffff047224 */ /* 0x000fe200078e00c1 */
[----:B-1----:R-:W-:-:S05]  /*1870*/  @P1 SHF.R.U32.HI R4, RZ, R6, R3 ;  /* 0x00000006ff041219 */ /* 0x002fca0000011603 */
[----:B------:R-:W-:-:S04]  /*1880*/  IMAD.IADD R3, R95, 0x1, R4 ;  /* 0x000000015f037824 */ /* 0x000fc800078e0204 */
[----:B------:R-:W-:Y:S01]  /*1890*/  VIADD R4, R3, -UR4 ;  /* 0x8000000403047c36 */ /* 0x000fe20008000000 */
[----:B------:R-:W-:Y:S06]  /*18a0*/  @!P2 BRA `(.L_x_1675) ;  /* 0x000000000044a947 */ /* 0x000fec0003800000 */
[----:B------:R-:W-:Y:S01]  /*18b0*/  ISETP.GT.AND P0, PT, R3, -0x1, PT ;  /* 0xffffffff0300780c */ /* 0x000fe20003f04270 */
[----:B------:R-:W-:-:S12]  /*18c0*/  BSSY B0, `(.L_x_1676) ;  /* 0x000000d000007945 */ /* 0x000fd80003800000 */
[----:B------:R-:W-:Y:S05]  /*18d0*/  @P0 BRA `(.L_x_1677) ;  /* 0x00000000001c0947 */ /* 0x000fea0003800000 */
[----:B------:R-:W-:Y:S02]  /*18e0*/  ISETP.NE.AND P0, PT, R13, 0x1, PT ;  /* 0x000000010d00780c */ /* 0x000fe40003f05270 */
[----:B------:R-:W-:-:S11]  /*18f0*/  LOP3.LUT R3, RZ, R3, RZ, 0x33, !PT ;  /* 0x00000003ff037212 */ /* 0x000fd600078e33ff */
[----:B------:R-:W0:Y:S02]  /*1900*/  @P0 LDC.64 R6, c[0x0][0x9e8] ;  /* 0x00027a00ff060b82 */ /* 0x000e240000000a00 */
[----:B0-----:R-:W-:-:S05]  /*1910*/  @P0 IMAD.HI.U32 R6, R3, R6, RZ ;  /* 0x0000000603060227 */ /* 0x001fca00078e00ff */
[----:B------:R-:W-:-:S04]  /*1920*/  @P0 SHF.R.U32.HI R3, RZ, R7, R6 ;  /* 0x00000007ff030219 */ /* 0x000fc80000011606 */
[----:B------:R-:W-:Y:S01]  /*1930*/  LOP3.LUT R3, RZ, R3, RZ, 0x33, !PT ;  /* 0x00000003ff037212 */ /* 0x000fe200078e33ff */
[----:B------:R-:W-:Y:S06]  /*1940*/  BRA `(.L_x_1678) ;  /* 0x0000000000107947 */ /* 0x000fec0003800000 */
.L_x_1677:
[----:B------:R-:W-:-:S13]  /*1950*/  ISETP.NE.AND P0, PT, R13, 0x1, PT ;  /* 0x000000010d00780c */ /* 0x000fda0003f05270 */
[----:B------:R-:W0:Y:S02]  /*1960*/  @P0 LDC.64 R6, c[0x0][0x9e8] ;  /* 0x00027a00ff060b82 */ /* 0x000e240000000a00 */
[----:B0-----:R-:W-:-:S05]  /*1970*/  @P0 IMAD.HI.U32 R6, R3, R6, RZ ;  /* 0x0000000603060227 */ /* 0x001fca00078e00ff */
[----:B------:R-:W-:-:S07]  /*1980*/  @P0 SHF.R.U32.HI R3, RZ, R7, R6 ;  /* 0x00000007ff030219 */ /* 0x000fce0000011606 */
.L_x_1678:
[----:B------:R-:W-:Y:S05]  /*1990*/  BSYNC B0 ;  /* 0x0000000000007941 */ /* 0x000fea0003800000 */
.L_x_1676:
[----:B------:R-:W-:-:S05]  /*19a0*/  IMAD R3, R3, R13, RZ ;  /* 0x0000000d03037224 */ /* 0x000fca00078e02ff */
[----:B------:R-:W-:-:S07]  /*19b0*/  VIMNMX R4, R4, R3, !PT ;  /* 0x0000000304047248 */ /* 0x000fce0007fe0100 */
.L_x_1675:
[----:B------:R-:W-:Y:S01]  /*19c0*/  VIADD R0, R0, 0x7f ;  /* 0x0000007f00007836 */ /* 0x000fe20000000000 */
[----:B------:R-:W-:-:S04]  /*19d0*/  SHF.R.S32.HI R5, RZ, 0x1f, R4 ;  /* 0x0000001fff057819 */ /* 0x000fc80000011404 */
[----:B------:R-:W-:Y:S02]  /*19e0*/  SHF.R.S32.HI R3, RZ, 0x1f, R0 ;  /* 0x0000001fff037819 */ /* 0x000fe40000011400 */
[----:B------:R-:W-:Y:S02]  /*19f0*/  LEA.HI R5, R5, R4, RZ, 0x7 ;  /* 0x0000000405057211 */ /* 0x000fe400078f38ff */
[----:B------:R-:W-:Y:S02]  /*1a00*/  LEA.HI R3, R3, R0, RZ, 0x7 ;  /* 0x0000000003037211 */ /* 0x000fe400078f38ff */
[----:B------:R-:W-:Y:S02]  /*1a10*/  SHF.R.S32.HI R5, RZ, 0x7, R5 ;  /* 0x00000007ff057819 */ /* 0x000fe40000011405 */
[----:B------:R-:W-:Y:S02]  /*1a20*/  SHF.R.S32.HI R3, RZ, 0x7, R3 ;  /* 0x00000007ff037819 */ /* 0x000fe40000011403 */
[----:B------:R-:W-:-:S02]  /*1a30*/  VIMNMX R5, RZ, R5, !PT ;  /* 0x00000005ff057248 */ /* 0x000fc40007fe0100 */
[----:B------:R-:W-:-:S03]  /*1a40*/  VIMNMX R3, R96, R3, PT ;  /* 0x0000000360037248 */ /* 0x000fc60003fe0100 */
[--C-:B------:R-:W-:Y:S02]  /*1a50*/  IMAD R5, R5, 0x80, -R10.reuse ;  /* 0x0000008005057824 */ /* 0x100fe400078e0a0a */
[----:B------:R-:W-:-:S03]  /*1a60*/  IMAD R0, R3, 0x80, -R10 ;  /* 0x0000008003007824 */ /* 0x000fc600078e0a0a */
[----:B------:R-:W-:Y:S02]  /*1a70*/  VIMNMX R5, RZ, R5, !PT ;  /* 0x00000005ff057248 */ /* 0x000fe40007fe0100 */
[----:B------:R-:W-:Y:S02]  /*1a80*/  VIMNMX R0, R0, R25, PT ;  /* 0x0000001900007248 */ /* 0x000fe40003fe0100 */
[----:B------:R-:W-:Y:S02]  /*1a90*/  SHF.R.U32.HI R26, RZ, 0x7, R5 ;  /* 0x00000007ff1a7819 */ /* 0x000fe40000011605 */
[----:B------:R-:W-:-:S03]  /*1aa0*/  ISETP.GT.AND P0, PT, R0, R5, PT ;  /* 0x000000050000720c */ /* 0x000fc60003f04270 */
[----:B------:R-:W-:-:S10]  /*1ab0*/  IMAD.MOV.U32 R27, RZ, RZ, R26 ;  /* 0x000000ffff1b7224 */ /* 0x000fd400078e001a */
[----:B------:R-:W-:-:S05]  /*1ac0*/  @P0 VIADD R0, R0, 0x7f ;  /* 0x0000007f00000836 */ /* 0x000fca0000000000 */
[----:B------:R-:W-:-:S04]  /*1ad0*/  @P0 SHF.R.S32.HI R3, RZ, 0x1f, R0 ;  /* 0x0000001fff030819 */ /* 0x000fc80000011400 */
[----:B------:R-:W-:-:S04]  /*1ae0*/  @P0 LEA.HI R3, R3, R0, RZ, 0x7 ;  /* 0x0000000003030211 */ /* 0x000fc800078f38ff */
[----:B------:R-:W-:Y:S02]  /*1af0*/  @P0 SHF.R.S32.HI R27, RZ, 0x7, R3 ;  /* 0x00000007ff1b0819 */ /* 0x000fe40000011403 */
[----:B------:R-:W-:Y:S02]  /*1b00*/  PLOP3.LUT P0, PT, PT, PT, PT, 0x80, 0x0 ;  /* 0x000000000000781c */ /* 0x000fe40003f0f070 */
[----:B------:R-:W-:-:S13]  /*1b10*/  ISETP.GT.AND P1, PT, R27, R26, PT ;  /* 0x0000001a1b00720c */ /* 0x000fda0003f24270 */
[----:B------:R-:W-:Y:S05]  /*1b20*/  @!P1 BRA `(.L_x_1679) ;  /* 0x0000006c00d09947 */ /* 0x000fea0003800000 */
        /* <DEDUP_REMOVED lines=20> */
.L_x_1681:
[----:B------:R-:W-:Y:S05]  /*1c70*/  BSYNC B6 ;  /* 0x0000000000067941 */ /* 0x000fea0003800000 */
.L_x_1680:
        /* <DEDUP_REMOVED lines=20> */
.L_x_1683:
[----:B------:R-:W-:Y:S05]  /*1dc0*/  BSYNC B6 ;  /* 0x0000000000067941 */ /* 0x000fea0003800000 */
.L_x_1682:
[----:B------:R-:W-:Y:S01]  /*1dd0*/  ULDC.64 UR4, c[0x0][0x9f8] ;  /* 0x00027e0000047ab9 */ /* 0x000fe20000000a00 */
[----:B------:R-:W-:Y:S01]  /*1de0*/  IMAD.MOV.U32 R0, RZ, RZ, R43 ;  /* 0x000000ffff007224 */ /* 0x000fe200078e002b */
[----:B------:R-:W-:Y:S01]  /*1df0*/  ISETP.NE.U32.AND P0, PT, RZ, UR4, PT ;  /* 0x00000004ff007c0c */ /* 0x000fe2000bf05070 */
[----:B------:R-:W0:Y:S03]  /*1e00*/  LDC R37, c[0x0][0x3f4] ;  /* 0x0000fd00ff257b82 */ /* 0x000e260000000800 */
[----:B------:R-:W-:-:S05]  /*1e10*/  ISETP.NE.AND.EX P0, PT, RZ, UR5, PT, P0 ;  /* 0x00000005ff007c0c */ /* 0x000fca000bf05300 */
[----:B------:R-:W1:Y:S08]  /*1e20*/  LDC.64 R14, c[0x0][0x3f8] ;  /* 0x0000fe00ff0e7b82 */ /* 0x000e700000000a00 */
[----:B------:R-:W2:Y:S08]  /*1e30*/  @P0 LDC.64 R4, c[0x0][0x9f8] ;  /* 0x00027e00ff040b82 */ /* 0x000eb00000000a00 */
[----:B------:R-:W3:Y:S01]  /*1e40*/  LDC.64 R34, c[0x0][0x408] ;  /* 0x00010200ff227b82 */ /* 0x000ee20000000a00 */
[----:B--2---:R-:W-:-:S05]  /*1e50*/  @P0 IMAD.WIDE R4, R43, 0x4, R4 ;  /* 0x000000042b040825 */ /* 0x004fca00078e0204 */
[----:B------:R2:W4:Y:S01]  /*1e60*/  @P0 LDG.E R0, desc[UR54][R4.64] ;  /* 0x0000003604000981 */ /* 0x000522000c1e1900 */
[----:B0-----:R-:W-:Y:S01]  /*1e70*/  ISETP.GE.AND P0, PT, R16, R37, PT ;  /* 0x000000251000720c */ /* 0x001fe20003f06270 */
[----:B-1----:R-:W-:Y:S01]  /*1e80*/  IMAD.WIDE.U32 R6, R188, R14, R22 ;  /* 0x0000000ebc067225 */ /* 0x002fe200078e0016 */
[C-C-:B---3--:R-:W-:Y:S01]  /*1e90*/  SHF.L.U64.HI R30, R34.reuse, 0x6, R35.reuse ;  /* 0x00000006221e7819 */ /* 0x148fe20000010223 */
[----:B------:R-:W0:Y:S01]  /*1ea0*/  S2R R38, SR_TID.X ;  /* 0x0000000000267919 */ /* 0x000e220000002100 */
[----:B------:R-:W-:Y:S01]  /*1eb0*/  SEL R13, R37, RZ, P0 ;  /* 0x000000ff250d7207 */ /* 0x000fe20000000000 */
[----:B------:R-:W-:Y:S01]  /*1ec0*/  IMAD.MOV.U32 R82, RZ, RZ, R6 ;  /* 0x000000ffff527224 */ /* 0x000fe200078e0006 */
[----:B------:R-:W-:Y:S01]  /*1ed0*/  SHF.L.U64.HI R31, R34, 0x7, R35 ;  /* 0x00000007221f7819 */ /* 0x000fe20000010223 */
[----:B------:R-:W-:Y:S02]  /*1ee0*/  IMAD R10, R221, R34, RZ ;  /* 0x00000022dd0a7224 */ /* 0x000fe400078e02ff */
[----:B------:R-:W-:-:S02]  /*1ef0*/  IMAD.IADD R13, R16, 0x1, R13 ;  /* 0x00000001100d7824 */ /* 0x000fc400078e020d */
[----:B--2---:R-:W-:-:S03]  /*1f00*/  IMAD.WIDE.U32 R4, R188, R34, R22 ;  /* 0x00000022bc047225 */ /* 0x004fc600078e0016 */
[----:B------:R-:W-:Y:S01]  /*1f10*/  SHF.R.S32.HI R6, RZ, 0x1f, R13 ;  /* 0x0000001fff067819 */ /* 0x000fe2000001140d */
[----:B------:R-:W-:Y:S02]  /*1f20*/  IMAD R8, R221, R14, RZ ;  /* 0x0000000edd087224 */ /* 0x000fe400078e02ff */
[----:B------:R-:W-:Y:S01]  /*1f30*/  IMAD.MOV.U32 R86, RZ, RZ, R4 ;  /* 0x000000ffff567224 */ /* 0x000fe200078e0004 */
[----:B------:R-:W-:Y:S01]  /*1f40*/  LEA.HI R4, R6, R13, RZ, 0x6 ;  /* 0x0000000d06047211 */ /* 0x000fe200078f30ff */
[----:B------:R-:W-:Y:S01]  /*1f50*/  IMAD R89, R188, R35, R10 ;  /* 0x00000023bc597224 */ /* 0x000fe200078e020a */
[----:B------:R-:W-:Y:S01]  /*1f60*/  LEA.HI R12, R6, R13, RZ, 0x3 ;  /* 0x0000000d060c7211 */ /* 0x000fe200078f18ff */
[----:B------:R-:W-:-:S03]  /*1f70*/  IMAD.WIDE.U32 R10, R188, R34, R16 ;  /* 0x00000022bc0a7225 */ /* 0x000fc600078e0010 */
[----:B------:R-:W-:Y:S01]  /*1f80*/  LOP3.LUT R6, R199, 0x38, R12, 0xf8, !PT ;  /* 0x00000038c7067812 */ /* 0x000fe200078ef80c */
[----:B------:R-:W-:Y:S01]  /*1f90*/  IMAD R85, R188, R15, R8 ;  /* 0x0000000fbc557224 */ /* 0x000fe200078e0208 */
[----:B------:R-:W-:Y:S01]  /*1fa0*/  LOP3.LUT R41, R12, 0xfffffff8, RZ, 0xc0, !PT ;  /* 0xfffffff80c297812 */ /* 0x000fe200078ec0ff */
[-C--:B------:R-:W-:Y:S01]  /*1fb0*/  IMAD.WIDE.U32 R8, R188, R14.reuse, R16 ;  /* 0x0000000ebc087225 */ /* 0x080fe200078e0010 */
[----:B------:R-:W-:Y:S02]  /*1fc0*/  LOP3.LUT R6, R6, R225, RZ, 0x3c, !PT ;  /* 0x000000e106067212 */ /* 0x000fe400078e3cff */
[----:B------:R-:W-:Y:S01]  /*1fd0*/  SHF.R.S32.HI R81, RZ, 0x3, R12 ;  /* 0x00000003ff517819 */ /* 0x000fe2000001140c */
[----:B------:R-:W-:Y:S01]  /*1fe0*/  IMAD.IADD R87, R5, 0x1, R89 ;  /* 0x0000000105577824 */ /* 0x000fe200078e0259 */
[----:B------:R-:W-:Y:S01]  /*1ff0*/  LOP3.LUT R5, R12, 0x38, RZ, 0xc0, !PT ;  /* 0x000000380c057812 */ /* 0x000fe200078ec0ff */
[----:B------:R-:W-:Y:S01]  /*2000*/  IMAD.IADD R89, R89, 0x1, R11 ;  /* 0x0000000159597824 */ /* 0x000fe200078e020b */
[----:B-----5:R-:W-:Y:S01]  /*2010*/  SHF.R.S32.HI R11, RZ, 0x1f, R24 ;  /* 0x0000001fff0b7819 */ /* 0x020fe20000011418 */
[----:B------:R-:W-:Y:S01]  /*2020*/  IMAD.SHL.U32 R4, R4, 0x80, RZ ;  /* 0x0000008004047824 */ /* 0x000fe200078e00ff */
[----:B0-----:R-:W-:Y:S01]  /*2030*/  SHF.R.U32.HI R38, RZ, 0x7, R38 ;  /* 0x00000007ff267819 */ /* 0x001fe20000011626 */
[----:B------:R-:W-:Y:S01]  /*2040*/  IMAD.IADD R83, R7, 0x1, R85 ;  /* 0x0000000107537824 */ /* 0x000fe200078e0255 */
[----:B------:R-:W-:Y:S01]  /*2050*/  SHF.R.S32.HI R90, RZ, 0x1f, R41 ;  /* 0x0000001fff5a7819 */ /* 0x000fe20000011429 */
[----:B------:R-:W-:Y:S01]  /*2060*/  IMAD.IADD R85, R85, 0x1, R9 ;  /* 0x0000000155557824 */ /* 0x000fe200078e0209 */
[----:B------:R-:W-:Y:S01]  /*2070*/  ISETP.NE.AND P6, PT, R38, 0x1, PT ;  /* 0x000000012600780c */ /* 0x000fe20003fc5270 */
[----:B------:R-:W-:Y:S01]  /*2080*/  IMAD.MOV.U32 R84, RZ, RZ, R8 ;  /* 0x000000ffff547224 */ /* 0x000fe200078e0008 */
[--C-:B------:R-:W-:Y:S01]  /*2090*/  LOP3.LUT R9, R197, 0x38, R12.reuse, 0xf8, !PT ;  /* 0x00000038c5097812 */ /* 0x100fe200078ef80c */
[C---:B------:R-:W-:Y:S01]  /*20a0*/  IMAD R13, R11.reuse, R14, RZ ;  /* 0x0000000e0b0d7224 */ /* 0x040fe200078e02ff */
[----:B------:R-:W-:Y:S01]  /*20b0*/  LOP3.LUT R8, R196, 0x38, R12, 0xf8, !PT ;  /* 0x00000038c4087812 */ /* 0x000fe200078ef80c */
[----:B------:R-:W-:Y:S01]  /*20c0*/  IMAD.MOV.U32 R88, RZ, RZ, R10 ;  /* 0x000000ffff587224 */ /* 0x000fe200078e000a */
[----:B------:R-:W-:Y:S01]  /*20d0*/  LOP3.LUT R7, R4, 0xffffe000, RZ, 0xc0, !PT ;  /* 0xffffe00004077812 */ /* 0x000fe200078ec0ff */
[----:B------:R-:W-:Y:S01]  /*20e0*/  IMAD R11, R11, R34, RZ ;  /* 0x000000220b0b7224 */ /* 0x000fe200078e02ff */
[----:B------:R-:W-:Y:S01]  /*20f0*/  LOP3.LUT R4, R5, 0x1c0, R222, 0xf8, !PT ;  /* 0x000001c005047812 */ /* 0x000fe200078ef8de */
[C---:B------:R-:W-:Y:S01]  /*2100*/  IMAD R13, R24.reuse, R15, R13 ;  /* 0x0000000f180d7224 */ /* 0x040fe200078e020d */
[----:B------:R-:W-:Y:S01]  /*2110*/  LOP3.LUT R10, R9, R224, RZ, 0x3c, !PT ;  /* 0x000000e0090a7212 */ /* 0x000fe200078e3cff */
[-C--:B------:R-:W-:Y:S01]  /*2120*/  IMAD.WIDE.U32 R82, R24, R14.reuse, R82 ;  /* 0x0000000e18527225 */ /* 0x080fe200078e0052 */
[----:B------:R-:W-:Y:S01]  /*2130*/  LOP3.LUT R9, R8, R223, RZ, 0x3c, !PT ;  /* 0x000000df08097212 */ /* 0x000fe200078e3cff */
[----:B------:R-:W-:Y:S05]  /*2140*/  @!P6 WARPSYNC.ALL ;  /* 0x000000000000e948 */ /* 0x000fea0003800000 */
[----:B------:R-:W-:Y:S01]  /*2150*/  LOP3.LUT R8, R4, R203, RZ, 0x3c, !PT ;  /* 0x000000cb04087212 */ /* 0x000fe200078e3cff */
[----:B------:R-:W-:Y:S01]  /*2160*/  IMAD.WIDE.U32 R84, R24, R14, R84 ;  /* 0x0000000e18547225 */ /* 0x000fe200078e0054 */
[-C--:B------:R-:W-:Y:S01]  /*2170*/  IADD3 R4, R6, R7.reuse, R202 ;  /* 0x0000000706047210 */ /* 0x080fe20007ffe0ca */
[----:B------:R-:W-:Y:S01]  /*2180*/  ULDC UR4, c[0x0][0x2f4] ;  /* 0x0000bd0000047ab9 */ /* 0x000fe20000000800 */
[----:B------:R-:W-:Y:S01]  /*2190*/  IADD3 R5, R10, R7, R201 ;  /* 0x000000070a057210 */ /* 0x000fe20007ffe0c9 */
[C---:B------:R-:W-:Y:S01]  /*21a0*/  IMAD R11, R24.reuse, R35, R11 ;  /* 0x00000023180b7224 */ /* 0x040fe200078e020b */
[-C--:B------:R-:W-:Y:S01]  /*21b0*/  IADD3 R6, R9, R7.reuse, R200 ;  /* 0x0000000709067210 */ /* 0x080fe20007ffe0c8 */
[----:B------:R-:W-:Y:S01]  /*21c0*/  IMAD.WIDE.U32 R86, R24, R34, R86 ;  /* 0x0000002218567225 */ /* 0x000fe200078e0056 */
[----:B------:R-:W-:-:S02]  /*21d0*/  IADD3 R7, R8, R7, R204 ;  /* 0x0000000708077210 */ /* 0x000fc40007ffe0cc */
[----:B------:R-:W-:Y:S01]  /*21e0*/  SHF.L.U64.HI R8, R14, 0x5, R15 ;  /* 0x000000050e087819 */ /* 0x000fe2000001020f */
[----:B------:R-:W-:Y:S01]  /*21f0*/  IMAD.WIDE.U32 R88, R24, R34, R88 ;  /* 0x0000002218587225 */ /* 0x000fe200078e0058 */
[C-C-:B------:R-:W-:Y:S02]  /*2200*/  SHF.L.U64.HI R9, R14.reuse, 0x6, R15.reuse ;  /* 0x000000060e097819 */ /* 0x140fe4000001020f */
[----:B------:R-:W-:Y:S01]  /*2210*/  SHF.L.U64.HI R10, R14, 0x7, R15 ;  /* 0x000000070e0a7819 */ /* 0x000fe2000001020f */
[----:B------:R-:W-:Y:S01]  /*2220*/  IMAD.IADD R3, R29, 0x1, R28 ;  /* 0x000000011d037824 */ /* 0x000fe200078e021c */
[C---:B------:R-:W-:Y:S01]  /*2230*/  SHF.L.U64.HI R29, R34.reuse, 0x5, R35 ;  /* 0x00000005221d7819 */ /* 0x040fe20000010223 */
[C---:B------:R-:W-:Y:S01]  /*2240*/  IMAD.SHL.U32 R32, R34.reuse, 0x20, RZ ;  /* 0x0000002022207824 */ /* 0x040fe200078e00ff */
[----:B------:R-:W-:Y:S01]  /*2250*/  SHF.R.S32.HI R35, RZ, 0x1f, R42 ;  /* 0x0000001fff237819 */ /* 0x000fe2000001142a */
[----:B------:R-:W-:Y:S01]  /*2260*/  IMAD.SHL.U32 R33, R34, 0x40, RZ ;  /* 0x0000004022217824 */ /* 0x000fe200078e00ff */
[----:B------:R-:W-:Y:S01]  /*2270*/  ISETP.GE.AND P1, PT, R16, UR4, PT ;  /* 0x0000000410007c0c */ /* 0x000fe2000bf26270 */
[----:B------:R-:W-:Y:S01]  /*2280*/  VIADD R94, R38, 0x8 ;  /* 0x00000008265e7836 */ /* 0x000fe20000000000 */
[----:B------:R-:W-:Y:S01]  /*2290*/  ISETP.GE.AND P2, PT, R2, UR4, PT ;  /* 0x0000000402007c0c */ /* 0x000fe2000bf46270 */
[----:B------:R-:W-:-:S02]  /*22a0*/  IMAD.SHL.U32 R20, R14, 0x20, RZ ;  /* 0x000000200e147824 */ /* 0x000fc400078e00ff */
[C---:B------:R-:W-:Y:S02]  /*22b0*/  IMAD.SHL.U32 R21, R14.reuse, 0x40, RZ ;  /* 0x000000400e157824 */ /* 0x040fe400078e00ff */
[----:B------:R-:W-:Y:S02]  /*22c0*/  IMAD.SHL.U32 R28, R14, 0x80, RZ ;  /* 0x000000800e1c7824 */ /* 0x000fe400078e00ff */
[----:B------:R-:W-:Y:S02]  /*22d0*/  IMAD.SHL.U32 R34, R34, 0x80, RZ ;  /* 0x0000008022227824 */ /* 0x000fe400078e00ff */
[----:B------:R-:W-:Y:S02]  /*22e0*/  IMAD R36, R207, 0x20, R188 ;  /* 0x00000020cf247824 */ /* 0x000fe400078e02bc */
[----:B------:R-:W-:Y:S02]  /*22f0*/  IMAD.SHL.U32 R37, R37, 0x2, RZ ;  /* 0x0000000225257824 */ /* 0x000fe400078e00ff */
[----:B------:R-:W-:-:S02]  /*2300*/  IMAD.IADD R39, R83, 0x1, R13 ;  /* 0x0000000153277824 */ /* 0x000fc400078e020d */
[----:B------:R-:W-:Y:S02]  /*2310*/  IMAD.IADD R40, R13, 0x1, R85 ;  /* 0x000000010d287824 */ /* 0x000fe400078e0255 */
[----:B------:R-:W-:Y:S02]  /*2320*/  IMAD.IADD R43, R87, 0x1, R11 ;  /* 0x00000001572b7824 */ /* 0x000fe400078e020b */
[----:B------:R-:W-:Y:S01]  /*2330*/  IMAD.IADD R80, R11, 0x1, R89 ;  /* 0x000000010b507824 */ /* 0x000fe200078e0259 */
[----:B----4-:R-:W-:Y:S01]  /*2340*/  SHF.R.S32.HI R38, RZ, 0x1f, R0 ;  /* 0x0000001fff267819 */ /* 0x010fe20000011400 */
[----:B------:R-:W-:Y:S06]  /*2350*/  @!P6 BAR.SYNC.DEFER_BLOCKING 0x9, 0x100 ;  /* 0x024400000000eb1d */ /* 0x000fec0000010000 */
.L_x_1781:
[----:B------:R-:W0:Y:S01]  /*2360*/  LDC R100, c[0x0][0x430] ;  /* 0x00010c00ff647b82 */ /* 0x000e220000000800 */
[----:B------:R-:W-:Y:S02]  /*2370*/  VIADD R27, R27, 0xffffffff ;  /* 0xffffffff1b1b7836 */ /* 0x000fe40000000000 */
[----:B------:R-:W-:Y:S02]  /*2380*/  IMAD.MOV.U32 R101, RZ, RZ, RZ ;  /* 0x000000ffff657224 */ /* 0x000fe400078e00ff */
[----:B---3--:R-:W-:-:S03]  /*2390*/  IMAD R44, R27, 0x80, R36 ;  /* 0x000000801b2c7824 */ /* 0x008fc600078e0224 */
        /* <DEDUP_REMOVED lines=8> */
[----:B------:R-:W3:Y:S08]  /*2420*/  @P4 LDC R12, c[0x0][0x434] ;  /* 0x00010d00ff0c4b82 */ /* 0x000ef00000000800 */
[----:B------:R-:W4:Y:S01]  /*2430*/  @P4 LDC R13, c[0x0][0x438] ;  /* 0x00010e00ff0d4b82 */ /* 0x000f220000000800 */
[----:B---3--:R-:W-:-:S05]  /*2440*/  @P4 IMAD.HI.U32 R12, R45, R12, RZ ;  /* 0x0000000c2d0c4227 */ /* 0x008fca00078e00ff */
[----:B----4-:R-:W-:Y:S01]  /*2450*/  @P4 SHF.R.U32.HI R11, RZ, R13, R12 ;  /* 0x0000000dff0b4219 */ /* 0x010fe2000001160c */
[----:B0-----:R-:W-:-:S03]  /*2460*/  @!P3 IMAD R12, R38, R14, RZ ;  /* 0x0000000e260cb224 */ /* 0x001fc600078e02ff */
[--C-:B------:R-:W-:Y:S01]  /*2470*/  @!P3 SHF.R.S32.HI R13, RZ, 0x1f, R11.reuse ;  /* 0x0000001fff0db819 */ /* 0x100fe2000001140b */
[----:B------:R-:W-:Y:S02]  /*2480*/  @!P3 IMAD R15, R0, R15, R12 ;  /* 0x0000000f000fb224 */ /* 0x000fe400078e020c */
[----:B------:R-:W-:-:S04]  /*2490*/  @!P3 IMAD.MOV.U32 R12, RZ, RZ, R11 ;  /* 0x000000ffff0cb224 */ /* 0x000fc800078e000b */
        /* <DEDUP_REMOVED lines=18> */
[C---:B------:R-:W-:Y:S01]  /*25c0*/  IMAD.WIDE.U32 R12, R100.reuse, UR4, RZ ;  /* 0x00000004640c7c25 */ /* 0x040fe2000f8e00ff */
[----:B------:R-:W-:Y:S02]  /*25d0*/  ULDC.U8 UR6, c[0x0][0x410] ;  /* 0x0001040000067ab9 */ /* 0x000fe40000000000 */
[----:B------:R-:W-:Y:S01]  /*25e0*/  ISETP.NE.AND P3, PT, RZ, UR6, PT ;  /* 0x00000006ff007c0c */ /* 0x000fe2000bf65270 */
[----:B------:R-:W-:Y:S02]  /*25f0*/  IMAD R11, R99, UR4, RZ ;  /* 0x00000004630b7c24 */ /* 0x000fe4000f8e02ff */
[----:B------:R-:W-:Y:S02]  /*2600*/  IMAD R44, R31, R27, RZ ;  /* 0x0000001b1f2c7224 */ /* 0x000fe400078e02ff */
[----:B------:R-:W-:Y:S01]  /*2610*/  IMAD R11, R100, UR5, R11 ;  /* 0x00000005640b7c24 */ /* 0x000fe2000f8e020b */
[----:B------:R-:W-:Y:S01]  /*2620*/  ULDC.64 UR4, c[0x0][0x310] ;  /* 0x0000c40000047ab9 */ /* 0x000fe20000000a00 */
[----:B------:R-:W-:-:S02]  /*2630*/  IMAD R97, R27, -0x80, R25 ;  /* 0xffffff801b617824 */ /* 0x000fc400078e0219 */
[----:B------:R-:W-:Y:S02]  /*2640*/  IMAD R14, R98, UR4, RZ ;  /* 0x00000004620e7c24 */ /* 0x000fe4000f8e02ff */
[----:B------:R-:W-:Y:S01]  /*2650*/  IMAD.IADD R13, R13, 0x1, R11 ;  /* 0x000000010d0d7824 */ /* 0x000fe200078e020b */
[----:B------:R-:W-:Y:S01]  /*2660*/  SHF.R.S32.HI R11, RZ, 0x1f, R27 ;  /* 0x0000001fff0b7819 */ /* 0x000fe2000001141b */
[----:B------:R-:W-:Y:S01]  /*2670*/  IMAD R15, R101, UR5, R14 ;  /* 0x00000005650f7c24 */ /* 0x000fe2000f8e020e */
[----:B------:R-:W-:Y:S01]  /*2680*/  VIMNMX R97, R97, 0x80, PT ;  /* 0x0000008061617848 */ /* 0x000fe20003fe0100 */
[----:B------:R-:W-:Y:S01]  /*2690*/  IMAD.WIDE.U32 R12, R101, UR4, R12 ;  /* 0x00000004650c7c25 */ /* 0x000fe2000f8e000c */
[----:B------:R-:W-:-:S03]  /*26a0*/  ULDC.64 UR4, c[0x0][0x308] ;  /* 0x0000c20000047ab9 */ /* 0x000fc60000000a00 */
[----:B------:R-:W-:Y:S02]  /*26b0*/  IMAD R14, R10, R27, RZ ;  /* 0x0000001b0a0e7224 */ /* 0x000fe400078e02ff */
[----:B------:R-:W-:Y:S02]  /*26c0*/  IMAD.IADD R13, R13, 0x1, R15 ;  /* 0x000000010d0d7824 */ /* 0x000fe400078e020f */
[----:B------:R-:W-:Y:S02]  /*26d0*/  IMAD R15, R35, UR4, RZ ;  /* 0x00000004230f7c24 */ /* 0x000fe4000f8e02ff */
[C---:B------:R-:W-:Y:S02]  /*26e0*/  IMAD R91, R11.reuse, R28, R14 ;  /* 0x0000001c0b5b7224 */ /* 0x040fe400078e020e */
[----:B------:R-:W-:Y:S02]  /*26f0*/  IMAD R11, R11, R34, R44 ;  /* 0x000000220b0b7224 */ /* 0x000fe400078e022c */
[----:B------:R-:W-:-:S02]  /*2700*/  IMAD R103, R42, UR5, R15 ;  /* 0x000000052a677c24 */ /* 0x000fc4000f8e020f */
[----:B------:R-:W-:Y:S01]  /*2710*/  IMAD.WIDE.U32 R44, R42, UR4, R12 ;  /* 0x000000042a2c7c25 */ /* 0x000fe2000f8e000c */
[----:B------:R-:W-:-:S03]  /*2720*/  ULDC.64 UR4, c[0x0][0x2e8] ;  /* 0x0000ba0000047ab9 */ /* 0x000fc60000000a00 */
[----:B------:R-:W-:Y:S01]  /*2730*/  IMAD.IADD R103, R45, 0x1, R103 ;  /* 0x000000012d677824 */ /* 0x000fe200078e0267 */
[----:B------:R-:W-:Y:S01]  /*2740*/  LEA R108, P4, R44, UR4, 0x1 ;  /* 0x000000042c6c7c11 */ /* 0x000fe2000f8808ff */
[----:B------:R-:W-:-:S03]  /*2750*/  IMAD.WIDE.U32 R12, R34, R27, RZ ;  /* 0x0000001b220c7225 */ /* 0x000fc600078e00ff */
[----:B------:R-:W-:Y:S01]  /*2760*/  LEA.HI.X R103, R44, UR5, R103, 0x1, P4 ;  /* 0x000000052c677c11 */ /* 0x000fe2000a0f0c67 */
[----:B------:R-:W-:Y:S01]  /*2770*/  IMAD.WIDE.U32 R14, R28, R27, RZ ;  /* 0x0000001b1c0e7225 */ /* 0x000fe200078e00ff */
[----:B------:R-:W-:-:S03]  /*2780*/  IADD3 R11, R13, R11, RZ ;  /* 0x0000000b0d0b7210 */ /* 0x000fc60007ffe0ff */
        /* <DEDUP_REMOVED lines=31> */
.L_x_1688:
[----:B------:R-:W-:Y:S05]  /*2980*/  BSYNC B1 ;  /* 0x0000000000017941 */ /* 0x000fea0003800000 */
.L_x_1687:
[----:B------:R-:W-:Y:S01]  /*2990*/  ISETP.GE.AND P3, PT, R217, R97, PT ;  /* 0x00000061d900720c */ /* 0x000fe20003f66270 */
[----:B0----5:R-:W-:Y:S01]  /*29a0*/  IMAD.MOV.U32 R44, RZ, RZ, R68 ;  /* 0x000000ffff2c7224 */ /* 0x021fe200078e0044 */
[----:B------:R-:W-:Y:S01]  /*29b0*/  BSSY B1, `(.L_x_1689) ;  /* 0x0000029000017945 */ /* 0x000fe20003800000 */
[----:B------:R-:W-:Y:S01]  /*29c0*/  IMAD.MOV.U32 R45, RZ, RZ, R69 ;  /* 0x000000ffff2d7224 */ /* 0x000fe200078e0045 */
[----:B------:R-:W-:Y:S01]  /*29d0*/  P2R R138, PR, RZ, 0x8 ;  /* 0x00000008ff8a7803 */ /* 0x000fe20000000000 */
        /* <DEDUP_REMOVED lines=38> */
.L_x_1690:
[----:B------:R-:W-:Y:S05]  /*2c40*/  BSYNC B1 ;  /* 0x0000000000017941 */ /* 0x000fea0003800000 */
.L_x_1689:
[----:B------:R-:W-:Y:S01]  /*2c50*/  ISETP.GE.AND P3, PT, R216, R97, PT ;  /* 0x00000061d800720c */ /* 0x000fe20003f66270 */
[----:B0----5:R-:W-:Y:S01]  /*2c60*/  IMAD.MOV.U32 R44, RZ, RZ, R60 ;  /* 0x000000ffff2c7224 */ /* 0x021fe200078e003c */
[----:B------:R-:W-:Y:S01]  /*2c70*/  BSSY B1, `(.L_x_1691) ;  /* 0x000002d000017945 */ /* 0x000fe20003800000 */
[----:B------:R-:W-:Y:S01]  /*2c80*/  IMAD.MOV.U32 R45, RZ, RZ, R61 ;  /* 0x000000ffff2d7224 */ /* 0x000fe200078e003d */
[----:B------:R-:W-:Y:S01]  /*2c90*/  CS2R R52, SRZ ;  /* 0x0000000000347805 */ /* 0x000fe2000001ff00 */
        /* <DEDUP_REMOVED lines=17> */
[----:B------:R-:W-:-:S02]  /*2db0*/  CS2R R58, SRZ ;  /* 0x00000000003a7805 */ /* 0x000fc4000001ff00 */
        /* <DEDUP_REMOVED lines=24> */
.L_x_1692:
[----:B------:R-:W-:Y:S05]  /*2f40*/  BSYNC B1 ;  /* 0x0000000000017941 */ /* 0x000fea0003800000 */
.L_x_1691:
[----:B------:R-:W-:Y:S01]  /*2f50*/  ISETP.GE.AND P4, PT, R215, R97, PT ;  /* 0x00000061d700720c */ /* 0x000fe20003f86270 */
[----:B------:R-:W-:-:S12]  /*2f60*/  BSSY B1, `(.L_x_1693) ;  /* 0x000001e000017945 */ /* 0x000fd80003800000 */
[----:B------:R-:W-:Y:S05]  /*2f70*/  @P4 BRA `(.L_x_1694) ;  /* 0x0000000000704947 */ /* 0x000fea0003800000 */
[----:B------:R-:W1:Y:S01]  /*2f80*/  LDC.64 R44, c[0x0][0x3f8] ;  /* 0x0000fe00ff2c7b82 */ /* 0x000e620000000a00 */
[----:B------:R-:W-:Y:S01]  /*2f90*/  IMAD.MOV.U32 R15, RZ, RZ, R91 ;  /* 0x000000ffff0f7224 */ /* 0x000fe200078e005b */
[----:B------:R-:W-:Y:S01]  /*2fa0*/  ULDC.64 UR4, c[0x0][0x3e8] ;  /* 0x0000fa0000047ab9 */ /* 0x000fe20000000a00 */
[----:B------:R-:W-:Y:S01]  /*2fb0*/  IMAD.MOV.U32 R13, RZ, RZ, R11 ;  /* 0x000000ffff0d7224 */ /* 0x000fe200078e000b */
[----:B------:R-:W-:Y:S02]  /*2fc0*/  CS2R R48, SRZ ;  /* 0x0000000000307805 */ /* 0x000fe4000001ff00 */
[----:B------:R-:W-:Y:S01]  /*2fd0*/  CS2R R50, SRZ ;  /* 0x0000000000327805 */ /* 0x000fe2000001ff00 */
[----:B-1----:R-:W-:-:S04]  /*2fe0*/  IMAD.WIDE.U32 R14, R44, 0x60, R14 ;  /* 0x000000602c0e7825 */ /* 0x002fc800078e000e */
[----:B------:R-:W-:Y:S01]  /*2ff0*/  IMAD R46, R45, 0x60, RZ ;  /* 0x000000602d2e7824 */ /* 0x000fe200078e02ff */
[----:B------:R-:W-:-:S04]  /*3000*/  IADD3 R45, P5, R82, R14, RZ ;  /* 0x0000000e522d7210 */ /* 0x000fc80007fbe0ff */
[----:B------:R-:W-:Y:S02]  /*3010*/  IADD3.X R46, R39, R15, R46, P5, !PT ;  /* 0x0000000f272e7210 */ /* 0x000fe40002ffe42e */
        /* <DEDUP_REMOVED lines=18> */
.L_x_1694:
[----:B------:R-:W-:Y:S05]  /*3140*/  BSYNC B1 ;  /* 0x0000000000017941 */ /* 0x000fea0003800000 */
.L_x_1693:
[----:B-----5:R-:W-:Y:S01]  /*3150*/  IMAD.MOV.U32 R11, RZ, RZ, R52 ;  /* 0x000000ffff0b7224 */ /* 0x020fe200078e0034 */
[----:B------:R-:W-:Y:S01]  /*3160*/  UISETP.NE.AND UP0, UPT, UR39, 0x3, UPT ;  /* 0x000000032700788c */ /* 0x000fe2000bf05270 */
[----:B-1----:R-:W-:Y:S02]  /*3170*/  IMAD.MOV.U32 R12, RZ, RZ, R53 ;  /* 0x000000ffff0c7224 */ /* 0x002fe400078e0035 */
        /* <DEDUP_REMOVED lines=9> */
[----:B------:R-:W-:Y:S01]  /*3210*/  PLOP3.LUT P5, PT, PT, PT, UP0, 0x80, 0x0 ;  /* 0x000000000000781c */ /* 0x000fe20003faf008 */
        /* <DEDUP_REMOVED lines=23> */
.L_x_1695:
[----:B------:R-:W-:Y:S01]  /*3390*/  IMAD R91, R19, 0x8, R18 ;  /* 0x00000008135b7824 */ /* 0x000fe200078e0212 */
[----:B------:R-:W-:Y:S01]  /*33a0*/  SHF.L.U32 R102, R192, 0x1f, RZ ;  /* 0x0000001fc0667819 */ /* 0x000fe200000006ff */
[----:B------:R-:W-:Y:S03]  /*33b0*/  BSSY B1, `(.L_x_1696) ;  /* 0x0000003000017945 */ /* 0x000fe60003800000 */
[----:B------:R-:W0:Y:S02]  /*33c0*/  SYNCS.PHASECHK.TRANS64.TRYWAIT P6, [R91+URZ+0x28890], R102 ;  /* 0x028890665b0075a7 */ /* 0x000e2400080c017f */
[----:B0-----:R-:W-:Y:S05]  /*33d0*/  @!P6 BRA `(.L_x_1697) ;  /* 0x000002300058e947 */ /* 0x001fea0003800000 */
.L_x_2086:
[----:B------:R-:W-:Y:S05]  /*33e0*/  BSYNC B1 ;  /* 0x0000000000017941 */ /* 0x000fea0003800000 */
.L_x_1696:
[----:B------:R-:W-:-:S03]  /*33f0*/  UMOV UR4, 0xffffffff ;  /* 0xffffffff00047882 */ /* 0x000fc60000000000 */
[----:B------:R-:W-:Y:S05]  /*3400*/  BRA.DIV UR4, `(.L_x_1698) ;  /* 0x0000023204607947 */ /* 0x000fea000b800000 */
[----:B------:R1:W2:Y:S04]  /*3410*/  SHFL.IDX PT, R79, R103, RZ, 0x181f ;  /* 0x00181fff674f7589 */ /* 0x0002a800000e0000 */
[----:B------:R1:W3:Y:S02]  /*3420*/  SHFL.IDX PT, R105, R108, RZ, 0x181f ;  /* 0x00181fff6c697589 */ /* 0x0002e400000e0000 */
.L_x_2090:
        /* <DEDUP_REMOVED lines=16> */
[----:B------:R-:W-:Y:S01]  /*3530*/  PRMT R134, R134, 0x5410, R11 ;  /* 0x0000541086867816 */ /* 0x000fe2000000000b */
[----:B------:R-:W-:Y:S01]  /*3540*/  IMAD.U32 R11, R12, 0x10000, RZ ;  /* 0x000100000c0b7824 */ /* 0x000fe200078e00ff */
[----:B------:R-:W-:-:S02]  /*3550*/  PRMT R139, R136, 0x5410, R139 ;  /* 0x00005410888b7816 */ /* 0x000fc4000000008b */
[----:B------:R-:W-:Y:S02]  /*3560*/  PRMT R140, R137, 0x5410, R140 ;  /* 0x00005410898c7816 */ /* 0x000fe4000000008c */
[----:B------:R-:W-:Y:S01]  /*3570*/  LOP3.LUT R73, R14, 0xffff0000, RZ, 0xc0, !PT ;  /* 0xffff00000e497812 */ /* 0x000fe200078ec0ff */
[----:B------:R-:W-:Y:S01]  /*3580*/  IMAD.U32 R14, R13, 0x10000, RZ ;  /* 0x000100000d0e7824 */ /* 0x000fe200078e00ff */
[----:B------:R-:W-:Y:S02]  /*3590*/  PRMT R135, R135, 0x5410, R142 ;  /* 0x0000541087877816 */ /* 0x000fe4000000008e */
        /* <DEDUP_REMOVED lines=11> */
[-C--:B------:R-:W-:Y:S01]  /*3650*/  FMUL.FTZ R73, R73, R136.reuse ;  /* 0x0000008849497220 */ /* 0x080fe20000410000 */
[----:B------:R-:W-:Y:S01]  /*3660*/  LOP3.LUT R140, R140, 0xffff0000, RZ, 0xc0, !PT ;  /* 0xffff00008c8c7812 */ /* 0x000fe200078ec0ff */
[----:B------:R-:W-:Y:S01]  /*3670*/  IMAD.U32 R134, R134, 0x10000, RZ ;  /* 0x0001000086867824 */ /* 0x000fe200078e00ff */
[----:B------:R-:W-:Y:S01]  /*3680*/  LOP3.LUT R135, R135, 0xffff0000, RZ, 0xc0, !PT ;  /* 0xffff000087877812 */ /* 0x000fe200078ec0ff */
[C---:B------:R-:W-:Y:S01]  /*3690*/  FFMA.FTZ R143, R14.reuse, R75, -R143 ;  /* 0x0000004b0e8f7223 */ /* 0x040fe2000001088f */
        /* <DEDUP_REMOVED lines=18> */
.L_x_1704:
[----:B------:R-:W-:Y:S05]  /*37c0*/  BSYNC B3 ;  /* 0x0000000000037941 */ /* 0x000fea0003800000 */
.L_x_1703:
[----:B0-----:R4:W-:Y:S02]  /*37d0*/  ST.E.128 desc[UR54][R76.64], R12 ;  /* 0x0000000c4c007985 */ /* 0x0019e4000c101d36 */
.L_x_1702:
[----:B------:R-:W-:Y:S05]  /*37e0*/  BSYNC B2 ;  /* 0x0000000000027941 */ /* 0x000fea0003800000 */
.L_x_1701:
        /* <DEDUP_REMOVED lines=13> */
[----:B------:R-:W-:Y:S01]  /*38c0*/  PRMT R124, R124, 0x5410, R11 ;  /* 0x000054107c7c7816 */ /* 0x000fe2000000000b */
[----:B------:R-:W-:Y:S01]  /*38d0*/  IMAD.U32 R11, R12, 0x10000, RZ ;  /* 0x000100000c0b7824 */ /* 0x000fe200078e00ff */
[----:B------:R-:W-:-:S02]  /*38e0*/  PRMT R125, R125, 0x5410, R74 ;  /* 0x000054107d7d7816 */ /* 0x000fc4000000004a */
[----:B------:R-:W-:Y:S01]  /*38f0*/  LOP3.LUT R69, R14, 0xffff0000, RZ, 0xc0, !PT ;  /* 0xffff00000e457812 */ /* 0x000fe200078ec0ff */
[----:B------:R-:W-:Y:S01]  /*3900*/  IMAD.U32 R14, R13, 0x10000, RZ ;  /* 0x000100000d0e7824 */ /* 0x000fe200078e00ff */
[----:B------:R-:W-:Y:S01]  /*3910*/  PRMT R123, R123, 0x5410, R76 ;  /* 0x000054107b7b7816 */ /* 0x000fe2000000004c */
[----:B------:R-:W-:Y:S01]  /*3920*/  IMAD.U32 R76, R125, 0x10000, RZ ;  /* 0x000100007d4c7824 */ /* 0x000fe200078e00ff */
[----:B------:R-:W-:Y:S02]  /*3930*/  LOP3.LUT R13, R13, 0xffff0000, RZ, 0xc0, !PT ;  /* 0xffff00000d0d7812 */ /* 0x000fe400078ec0ff */
[----:B------:R-:W-:Y:S01]  /*3940*/  LOP3.LUT R75, R124, 0xffff0000, RZ, 0xc0, !PT ;  /* 0xffff00007c4b7812 */ /* 0x000fe200078ec0ff */
[----:B------:R-:W-:Y:S01]  /*3950*/  IMAD.U32 R74, R123, 0x10000, RZ ;  /* 0x000100007b4a7824 */ /* 0x000fe200078e00ff */
[----:B------:R-:W-:Y:S01]  /*3960*/  LOP3.LUT R71, R122, 0xffff0000, RZ, 0xc0, !PT ;  /* 0xffff00007a477812 */ /* 0x000fe200078ec0ff */
[----:B------:R-:W-:Y:S01]  /*3970*/  IMAD.U32 R124, R124, 0x10000, RZ ;  /* 0x000100007c7c7824 */ /* 0x000fe200078e00ff */
[----:B------:R-:W-:Y:S01]  /*3980*/  LOP3.LUT R70, R15, 0xffff0000, RZ, 0xc0, !PT ;  /* 0xffff00000f467812 */ /* 0x000fe200078ec0ff */
[C---:B------:R-:W-:Y:S01]  /*3990*/  FMUL.FTZ R77, R13.reuse, R75 ;  /* 0x0000004b0d4d7220 */ /* 0x040fe20000410000 */
[----:B------:R-:W-:Y:S01]  /*39a0*/  LOP3.LUT R12, R12, 0xffff0000, RZ, 0xc0, !PT ;  /* 0xffff00000c0c7812 */ /* 0x000fe200078ec0ff */
[-C--:B------:R-:W-:Y:S01]  /*39b0*/  FMUL.FTZ R134, R13, R71.reuse ;  /* 0x000000470d867220 */ /* 0x080fe20000410000 */
[C---:B------:R-:W-:Y:S01]  /*39c0*/  FMUL.FTZ R13, R69.reuse, R76 ;  /* 0x0000004c450d7220 */ /* 0x040fe20000410000 */
[-C--:B------:R-:W-:Y:S01]  /*39d0*/  FMUL.FTZ R69, R69, R74.reuse ;  /* 0x0000004a45457220 */ /* 0x080fe20000410000 */
[----:B------:R-:W-:Y:S01]  /*39e0*/  LOP3.LUT R125, R125, 0xffff0000, RZ, 0xc0, !PT ;  /* 0xffff00007d7d7812 */ /* 0x000fe200078ec0ff */
[----:B------:R-:W-:Y:S01]  /*39f0*/  IMAD.U32 R122, R122, 0x10000, RZ ;  /* 0x000100007a7a7824 */ /* 0x000fe200078e00ff */
[----:B------:R-:W-:Y:S01]  /*3a00*/  LOP3.LUT R123, R123, 0xffff0000, RZ, 0xc0, !PT ;  /* 0xffff00007b7b7812 */ /* 0x000fe200078ec0ff */
[C---:B------:R-:W-:Y:S01]  /*3a10*/  FFMA.FTZ R77, R14.reuse, R71, -R77 ;  /* 0x000000470e4d7223 */ /* 0x040fe2000001084d */
[----:B------:R-:W-:Y:S01]  /*3a20*/  FFMA.FTZ R134, R14, R75, R134 ;  /* 0x0000004b0e867223 */ /* 0x000fe20000010086 */
[C---:B------:R-:W-:Y:S01]  /*3a30*/  FFMA.FTZ R74, R68.reuse, R74, -R13 ;  /* 0x0000004a444a7223 */ /* 0x040fe2000001080d */
[----:B------:R-:W-:Y:S01]  /*3a40*/  FFMA.FTZ R69, R68, R76, R69 ;  /* 0x0000004c44457223 */ /* 0x000fe20000010045 */
[----:B------:R-:W-:-:S02]  /*3a50*/  IMAD.U32 R15, R15, 0x10000, RZ ;  /* 0x000100000f0f7824 */ /* 0x000fc400078e00ff */
        /* <DEDUP_REMOVED lines=8> */
[----:B------:R-:W-:Y:S02]  /*3ae0*/  F2FP.BF16.F32.PACK_AB R77, R134, R77 ;  /* 0x0000004d864d723e */ /* 0x000fe400000010ff */
[----:B------:R-:W-:-:S02]  /*3af0*/  F2FP.BF16.F32.PACK_AB R74, R69, R74 ;  /* 0x0000004a454a723e */ /* 0x000fc400000010ff */
[----:B------:R-:W-:Y:S01]  /*3b00*/  F2FP.BF16.F32.PACK_AB R12, R13, R14 ;  /* 0x0000000e0d0c723e */ /* 0x000fe200000010ff */
[----:B------:R-:W-:Y:S01]  /*3b10*/  IMAD.MOV.U32 R13, RZ, RZ, R77 ;  /* 0x000000ffff0d7224 */ /* 0x000fe200078e004d */
[----:B------:R-:W-:Y:S01]  /*3b20*/  F2FP.BF16.F32.PACK_AB R15, R15, R68 ;  /* 0x000000440f0f723e */ /* 0x000fe200000010ff */
[----:B------:R-:W-:-:S07]  /*3b30*/  IMAD.MOV.U32 R14, RZ, RZ, R74 ;  /* 0x000000ffff0e7224 */ /* 0x000fce00078e004a */
.L_x_1706:
[----:B------:R-:W-:Y:S05]  /*3b40*/  BSYNC B2 ;  /* 0x0000000000027941 */ /* 0x000fea0003800000 */
.L_x_1705:
[----:B0-----:R0:W-:Y:S02]  /*3b50*/  ST.E.128 desc[UR54][R72.64], R12 ;  /* 0x0000000c48007985 */ /* 0x0011e4000c101d36 */
.L_x_1700:
[----:B------:R-:W-:Y:S05]  /*3b60*/  BSYNC B1 ;  /* 0x0000000000017941 */ /* 0x000fea0003800000 */
.L_x_1699:
[----:B------:R-:W-:-:S03]  /*3b70*/  UMOV UR4, 0xffffffff ;  /* 0xffffffff00047882 */ /* 0x000fc60000000000 */
[----:B------:R-:W-:Y:S05]  /*3b80*/  BRA.DIV UR4, `(.L_x_1707) ;  /* 0x0000022a04cc7947 */ /* 0x000fea000b800000 */
[----:B------:R1:W1:Y:S04]  /*3b90*/  SHFL.IDX PT, R71, R103, 0x1, 0x181f ;  /* 0x00381f0067477f89 */ /* 0x00026800000e0000 */
[----:B0-----:R0:W0:Y:S02]  /*3ba0*/  SHFL.IDX PT, R73, R108, 0x1, 0x181f ;  /* 0x00381f006c497f89 */ /* 0x00102400000e0000 */
.L_x_2094:
        /* <DEDUP_REMOVED lines=28> */
[----:B------:R-:W-:Y:S01]  /*3d70*/  FMUL.FTZ R77, R65, R74 ;  /* 0x0000004a414d7220 */ /* 0x000fe20000410000 */
[----:B------:R-:W-:Y:S01]  /*3d80*/  LOP3.LUT R66, R15, 0xffff0000, RZ, 0xc0, !PT ;  /* 0xffff00000f427812 */ /* 0x000fe200078ec0ff */
[C---:B------:R-:W-:Y:S01]  /*3d90*/  FMUL.FTZ R75, R13.reuse, R72 ;  /* 0x000000480d4b7220 */ /* 0x040fe20000410000 */
[----:B------:R-:W-:Y:S01]  /*3da0*/  LOP3.LUT R12, R12, 0xffff0000, RZ, 0xc0, !PT ;  /* 0xffff00000c0c7812 */ /* 0x000fe200078ec0ff */
[----:B------:R-:W-:Y:S01]  /*3db0*/  FMUL.FTZ R13, R13, R67 ;  /* 0x000000430d0d7220 */ /* 0x000fe20000410000 */
[----:B------:R-:W-:Y:S01]  /*3dc0*/  LOP3.LUT R121, R121, 0xffff0000, RZ, 0xc0, !PT ;  /* 0xffff000079797812 */ /* 0x000fe200078ec0ff */
[----:B------:R-:W-:Y:S01]  /*3dd0*/  FMUL.FTZ R65, R65, R70 ;  /* 0x0000004641417220 */ /* 0x000fe20000410000 */
[----:B------:R-:W-:Y:S01]  /*3de0*/  LOP3.LUT R119, R119, 0xffff0000, RZ, 0xc0, !PT ;  /* 0xffff000077777812 */ /* 0x000fe200078ec0ff */
[----:B------:R-:W-:-:S02]  /*3df0*/  IMAD.U32 R120, R120, 0x10000, RZ ;  /* 0x0001000078787824 */ /* 0x000fc400078e00ff */
[----:B------:R-:W-:Y:S01]  /*3e00*/  FFMA.FTZ R75, R14, R67, -R75 ;  /* 0x000000430e4b7223 */ /* 0x000fe2000001084b */
[----:B------:R-:W-:Y:S02]  /*3e10*/  IMAD.U32 R118, R118, 0x10000, RZ ;  /* 0x0001000076767824 */ /* 0x000fe400078e00ff */
[----:B------:R-:W-:Y:S01]  /*3e20*/  FFMA.FTZ R72, R14, R72, R13 ;  /* 0x000000480e487223 */ /* 0x000fe2000001000d */
[C---:B------:R-:W-:Y:S01]  /*3e30*/  FFMA.FTZ R77, R64.reuse, R70, -R77 ;  /* 0x00000046404d7223 */ /* 0x040fe2000001084d */
[----:B------:R-:W-:Y:S02]  /*3e40*/  IMAD.U32 R15, R15, 0x10000, RZ ;  /* 0x000100000f0f7824 */ /* 0x000fe400078e00ff */
[----:B------:R-:W-:Y:S01]  /*3e50*/  FFMA.FTZ R64, R64, R74, R65 ;  /* 0x0000004a40407223 */ /* 0x000fe20000010041 */
        /* <DEDUP_REMOVED lines=14> */
.L_x_1713:
[----:B------:R-:W-:Y:S05]  /*3f40*/  BSYNC B3 ;  /* 0x0000000000037941 */ /* 0x000fea0003800000 */
.L_x_1712:
[----:B--2---:R0:W-:Y:S02]  /*3f50*/  ST.E.128 desc[UR54][R68.64], R12 ;  /* 0x0000000c44007985 */ /* 0x0041e4000c101d36 */
.L_x_1711:
[----:B------:R-:W-:Y:S05]  /*3f60*/  BSYNC B2 ;  /* 0x0000000000027941 */ /* 0x000fea0003800000 */
.L_x_1710:
        /* <DEDUP_REMOVED lines=53> */
.L_x_1715:
[----:B------:R-:W-:Y:S05]  /*42c0*/  BSYNC B2 ;  /* 0x0000000000027941 */ /* 0x000fea0003800000 */
.L_x_1714:
[----:B----4-:R0:W-:Y:S02]  /*42d0*/  ST.E.128 desc[UR54][R64.64], R12 ;  /* 0x0000000c40007985 */ /* 0x0101e4000c101d36 */
.L_x_1709:
[----:B------:R-:W-:Y:S05]  /*42e0*/  BSYNC B1 ;  /* 0x0000000000017941 */ /* 0x000fea0003800000 */
.L_x_1708:
[----:B------:R-:W-:-:S03]  /*42f0*/  UMOV UR4, 0xffffffff ;  /* 0xffffffff00047882 */ /* 0x000fc60000000000 */
[----:B------:R-:W-:Y:S05]  /*4300*/  BRA.DIV UR4, `(.L_x_1716) ;  /* 0x0000022604387947 */ /* 0x000fea000b800000 */
[----:B------:R0:W0:Y:S04]  /*4310*/  SHFL.IDX PT, R61, R103, 0x2, 0x181f ;  /* 0x00581f00673d7f89 */ /* 0x00002800000e0000 */
[----:B------:R0:W0:Y:S02]  /*4320*/  SHFL.IDX PT, R63, R108, 0x2, 0x181f ;  /* 0x00581f006c3f7f89 */ /* 0x00002400000e0000 */
.L_x_2098:
[----:B------:R-:W-:Y:S04]  /*4330*/  BSSY B1, `(.L_x_1717) ;  /* 0x0000072000017945 */ /* 0x000fe80003800000 */
[----:B------:R-:W-:Y:S05]  /*4340*/  @P3 BRA `(.L_x_1718) ;  /* 0x0000000400c03947 */ /* 0x000fea0003800000 */
[----:B------:R-:W-:Y:S04]  /*4350*/  BSSY B2, `(.L_x_1719) ;  /* 0x0000038000027945 */ /* 0x000fe80003800000 */
[----:B------:R-:W-:Y:S05]  /*4360*/  @P1 BRA `(.L_x_1720) ;  /* 0x0000000000d81947 */ /* 0x000fea0003800000 */
[----:B0---4-:R0:W4:Y:S01]  /*4370*/  LDS.128 R12, [R93+0x1a400] ;  /* 0x01a400005d0c7984 */ /* 0x0111220000000c00 */
[C---:B------:R-:W-:Y:S01]  /*4380*/  LEA R64, P3, R16.reuse, R63, 0x1 ;  /* 0x0000003f10407211 */ /* 0x040fe200078608ff */
[----:B------:R-:W-:Y:S03]  /*4390*/  BSSY B3, `(.L_x_1721) ;  /* 0x0000032000037945 */ /* 0x000fe60003800000 */
[----:B------:R-:W-:Y:S02]  /*43a0*/  LEA.HI.X R65, R16, R61, R17, 0x1, P3 ;  /* 0x0000003d10417211 */ /* 0x000fe400018f0c11 */
[----:B------:R-:W-:-:S13]  /*43b0*/  ISETP.GE.AND P3, PT, R22, R107, PT ;  /* 0x0000006b1600720c */ /* 0x000fda0003f66270 */
[----:B0-----:R-:W-:Y:S05]  /*43c0*/  @P3 BRA `(.L_x_1722) ;  /* 0x0000000000b83947 */ /* 0x001fea0003800000 */
[----:B------:R-:W-:Y:S02]  /*43d0*/  SHF.R.U64 R11, R58, 0x10, R59 ;  /* 0x000000103a0b7819 */ /* 0x000fe4000000123b */
[----:B------:R-:W-:Y:S01]  /*43e0*/  SHF.R.U64 R67, R56, 0x10, R57 ;  /* 0x0000001038437819 */ /* 0x000fe20000001239 */
[----:B----4-:R-:W-:Y:S01]  /*43f0*/  IMAD.U32 R56, R14, 0x10000, RZ ;  /* 0x000100000e387824 */ /* 0x010fe200078e00ff */
        /* <DEDUP_REMOVED lines=18> */
[-C--:B------:R-:W-:Y:S01]  /*4520*/  FMUL.FTZ R13, R13, R59.reuse ;  /* 0x0000003b0d0d7220 */ /* 0x080fe20000410000 */
[----:B------:R-:W-:Y:S01]  /*4530*/  LOP3.LUT R133, R133, 0xffff0000, RZ, 0xc0, !PT ;  /* 0xffff000085857812 */ /* 0x000fe200078ec0ff */
[----:B------:R-:W-:Y:S01]  /*4540*/  FMUL.FTZ R57, R57, R60 ;  /* 0x0000003c39397220 */ /* 0x000fe20000410000 */
[----:B------:R-:W-:Y:S01]  /*4550*/  SHF.L.U32 R132, R132, 0x10, RZ ;  /* 0x0000001084847819 */ /* 0x000fe200000006ff */
[----:B------:R-:W-:Y:S01]  /*4560*/  IMAD.U32 R130, R130, 0x10000, RZ ;  /* 0x0001000082827824 */ /* 0x000fe200078e00ff */
[----:B------:R-:W-:Y:S01]  /*4570*/  LOP3.LUT R131, R131, 0xffff0000, RZ, 0xc0, !PT ;  /* 0xffff000083837812 */ /* 0x000fe200078ec0ff */
[C---:B------:R-:W-:Y:S01]  /*4580*/  FFMA.FTZ R67, R14.reuse, R59, -R67 ;  /* 0x0000003b0e437223 */ /* 0x040fe20000010843 */
[----:B------:R-:W-:Y:S01]  /*4590*/  FFMA.FTZ R62, R14, R62, R13 ;  /* 0x0000003e0e3e7223 */ /* 0x000fe2000001000d */
[----:B------:R-:W-:Y:S01]  /*45a0*/  FFMA.FTZ R69, R56, R60, -R69 ;  /* 0x0000003c38457223 */ /* 0x000fe20000010845 */
[----:B------:R-:W-:-:S02]  /*45b0*/  IMAD.U32 R15, R15, 0x10000, RZ ;  /* 0x000100000f0f7824 */ /* 0x000fc400078e00ff */
        /* <DEDUP_REMOVED lines=15> */
.L_x_1722:
[----:B------:R-:W-:Y:S05]  /*46b0*/  BSYNC B3 ;  /* 0x0000000000037941 */ /* 0x000fea0003800000 */
.L_x_1721:
[----:B----4-:R0:W-:Y:S02]  /*46c0*/  ST.E.128 desc[UR54][R64.64], R12 ;  /* 0x0000000c40007985 */ /* 0x0101e4000c101d36 */
.L_x_1720:
[----:B------:R-:W-:Y:S05]  /*46d0*/  BSYNC B2 ;  /* 0x0000000000027941 */ /* 0x000fea0003800000 */
.L_x_1719:
[----:B------:R-:W-:Y:S05]  /*46e0*/  @P2 BRA `(.L_x_1718) ;  /* 0x0000000000d82947 */ /* 0x000fea0003800000 */
[----:B0---4-:R0:W4:Y:S01]  /*46f0*/  LDS.128 R12, [R93+0x1e400] ;  /* 0x01e400005d0c7984 */ /* 0x0111220000000c00 */
[C---:B------:R-:W-:Y:S01]  /*4700*/  LEA R56, P3, R2.reuse, R63, 0x1 ;  /* 0x0000003f02387211 */ /* 0x040fe200078608ff */
[----:B------:R-:W-:Y:S03]  /*4710*/  BSSY B2, `(.L_x_1723) ;  /* 0x0000032000027945 */ /* 0x000fe60003800000 */
[----:B------:R-:W-:Y:S02]  /*4720*/  LEA.HI.X R57, R2, R61, R185, 0x1, P3 ;  /* 0x0000003d02397211 */ /* 0x000fe400018f0cb9 */
        /* <DEDUP_REMOVED lines=48> */
.L_x_1724:
[----:B------:R-:W-:Y:S05]  /*4a30*/  BSYNC B2 ;  /* 0x0000000000027941 */ /* 0x000fea0003800000 */
.L_x_1723:
[----:B----4-:R0:W-:Y:S02]  /*4a40*/  ST.E.128 desc[UR54][R56.64], R12 ;  /* 0x0000000c38007985 */ /* 0x0101e4000c101d36 */
.L_x_1718:
[----:B------:R-:W-:Y:S05]  /*4a50*/  BSYNC B1 ;  /* 0x0000000000017941 */ /* 0x000fea0003800000 */
.L_x_1717:
[----:B------:R-:W-:-:S03]  /*4a60*/  UMOV UR4, 0xffffffff ;  /* 0xffffffff00047882 */ /* 0x000fc60000000000 */
[----:B------:R-:W-:Y:S05]  /*4a70*/  BRA.DIV UR4, `(.L_x_1725) ;  /* 0x0000021e04a87947 */ /* 0x000fea000b800000 */
[----:B01----:R-:W0:Y:S04]  /*4a80*/  SHFL.IDX PT, R103, R103, 0x3, 0x181f ;  /* 0x00781f0067677f89 */ /* 0x003e2800000e0000 */
[----:B------:R1:W0:Y:S02]  /*4a90*/  SHFL.IDX PT, R53, R108, 0x3, 0x181f ;  /* 0x00781f006c357f89 */ /* 0x00022400000e0000 */
.L_x_2102:
[----:B------:R-:W-:Y:S05]  /*4aa0*/  @P4 BRA `(.L_x_1726) ;  /* 0x0000003400ec4947 */ /* 0x000fea0003800000 */
[----:B------:R-:W-:Y:S04]  /*4ab0*/  BSSY B1, `(.L_x_1727) ;  /* 0x0000038000017945 */ /* 0x000fe80003800000 */
[----:B------:R-:W-:Y:S05]  /*4ac0*/  @P1 BRA `(.L_x_1728) ;  /* 0x0000000000d81947 */ /* 0x000fea0003800000 */
[----:B----4-:R4:W1:Y:S01]  /*4ad0*/  LDS.128 R12, [R93+0x1b400] ;  /* 0x01b400005d0c7984 */ /* 0x0108620000000c00 */
[C---:B0-----:R-:W-:Y:S01]  /*4ae0*/  LEA R54, P3, R16.reuse, R53, 0x1 ;  /* 0x0000003510367211 */ /* 0x041fe200078608ff */
[----:B------:R-:W-:Y:S03]  /*4af0*/  BSSY B2, `(.L_x_1729) ;  /* 0x0000032000027945 */ /* 0x000fe60003800000 */
[----:B------:R-:W-:Y:S02]  /*4b00*/  LEA.HI.X R55, R16, R103, R17, 0x1, P3 ;  /* 0x0000006710377211 */ /* 0x000fe400018f0c11 */
[----:B------:R-:W-:-:S13]  /*4b10*/  ISETP.GE.AND P3, PT, R22, R107, PT ;  /* 0x0000006b1600720c */ /* 0x000fda0003f66270 */
[----:B----4-:R-:W-:Y:S05]  /*4b20*/  @P3 BRA `(.L_x_1730) ;  /* 0x0000000000b83947 */ /* 0x010fea0003800000 */
[----:B------:R-:W-:Y:S02]  /*4b30*/  SHF.R.U64 R11, R50, 0x10, R51 ;  /* 0x00000010320b7819 */ /* 0x000fe40000001233 */
[----:B------:R-:W-:Y:S01]  /*4b40*/  SHF.R.U64 R57, R48, 0x10, R49 ;  /* 0x0000001030397819 */ /* 0x000fe20000001231 */
[----:B-1----:R-:W-:Y:S01]  /*4b50*/  IMAD.U32 R48, R14, 0x10000, RZ ;  /* 0x000100000e307824 */ /* 0x002fe200078e00ff */
        /* <DEDUP_REMOVED lines=43> */
.L_x_1730:
[----:B------:R-:W-:Y:S05]  /*4e10*/  BSYNC B2 ;  /* 0x0000000000027941 */ /* 0x000fea0003800000 */
.L_x_1729:
[----:B-1----:R0:W-:Y:S02]  /*4e20*/  ST.E.128 desc[UR54][R54.64], R12 ;  /* 0x0000000c36007985 */ /* 0x0021e4000c101d36 */
.L_x_1728:
[----:B------:R-:W-:Y:S05]  /*4e30*/  BSYNC B1 ;  /* 0x0000000000017941 */ /* 0x000fea0003800000 */
.L_x_1727:
        /* <DEDUP_REMOVED lines=39> */
[-C--:B------:R-:W-:Y:S01]  /*50b0*/  FMUL.FTZ R44, R46, R109.reuse ;  /* 0x0000006d2e2c7220 */ /* 0x080fe20000410000 */
[C---:B------:R-:W-:Y:S01]  /*50c0*/  FMUL.FTZ R14, R12.reuse, R106 ;  /* 0x0000006a0c0e7220 */ /* 0x040fe20000410000 */
[----:B------:R-:W-:Y:S01]  /*50d0*/  FMUL.FTZ R13, R12, R78 ;  /* 0x0000004e0c0d7220 */ /* 0x000fe20000410000 */
        /* <DEDUP_REMOVED lines=11> */
.L_x_1732:
[----:B------:R-:W-:Y:S05]  /*5190*/  BSYNC B1 ;  /* 0x0000000000017941 */ /* 0x000fea0003800000 */
.L_x_1731:
[----:B----4-:R0:W-:Y:S01]  /*51a0*/  ST.E.128 desc[UR54][R48.64], R12 ;  /* 0x0000000c30007985 */ /* 0x0101e2000c101d36 */
[----:B------:R-:W-:Y:S05]  /*51b0*/  BRA `(.L_x_1726) ;  /* 0x0000003000287947 */ /* 0x000fea0003800000 */
.L_x_1686:
        /* <DEDUP_REMOVED lines=20> */
[----:B------:R-:W-:-:S05]  /*5300*/  @!P5 IADD3 R48, P6, R84, R14, RZ ;  /* 0x0000000e5430d210 */ /* 0x000fca0007fde0ff */
[----:B------:R-:W-:Y:S02]  /*5310*/  @!P5 IMAD.X R49, R91, 0x1, R40, P6 ;  /* 0x000000015b31d824 */ /* 0x000fe400030e0628 */
        /* <DEDUP_REMOVED lines=8> */
[----:B------:R-:W-:Y:S02]  /*53a0*/  @!P4 LEA R68, P6, R46, R68, 0x1 ;  /* 0x000000442e44c211 */ /* 0x000fe400078c08ff */
[----:B------:R-:W-:Y:S02]  /*53b0*/  CS2R R52, SRZ ;  /* 0x0000000000347805 */ /* 0x000fe4000001ff00 */
[----:B------:R-:W-:Y:S02]  /*53c0*/  CS2R R58, SRZ ;  /* 0x00000000003a7805 */ /* 0x000fe4000001ff00 */
[----:B------:R-:W-:-:S02]  /*53d0*/  CS2R R56, SRZ ;  /* 0x0000000000387805 */ /* 0x000fc4000001ff00 */
[----:B------:R-:W-:Y:S02]  /*53e0*/  @!P4 LEA.HI.X R69, R46, R69, R47, 0x1, P6 ;  /* 0x000000452e45c211 */ /* 0x000fe400030f0c2f */
[----:B------:R-:W-:Y:S02]  /*53f0*/  CS2R R46, SRZ ;  /* 0x00000000002e7805 */ /* 0x000fe4000001ff00 */
[C---:B-1----:R-:W-:Y:S02]  /*5400*/  @!P4 LEA R70, P6, R44.reuse, R70, 0x1 ;  /* 0x000000462c46c211 */ /* 0x042fe400078c08ff */
[----:B------:R-:W-:Y:S01]  /*5410*/  CS2R R48, SRZ ;  /* 0x0000000000307805 */ /* 0x000fe2000001ff00 */
[----:B------:R-:W5:Y:S01]  /*5420*/  @!P4 LDG.E.128 R52, desc[UR54][R68.64] ;  /* 0x000000364434c981 */ /* 0x000f62000c1e1d00 */
[----:B------:R-:W-:Y:S02]  /*5430*/  @!P4 LEA.HI.X R71, R44, R71, R45, 0x1, P6 ;  /* 0x000000472c47c211 */ /* 0x000fe400030f0c2d */
[----:B------:R-:W-:-:S02]  /*5440*/  CS2R R44, SRZ ;  /* 0x00000000002c7805 */ /* 0x000fc4000001ff00 */
[----:B------:R0:W5:Y:S04]  /*5450*/  @!P5 LDG.E.128 R48, desc[UR54][R62.64] ;  /* 0x000000363e30d981 */ /* 0x000168000c1e1d00 */
[----:B------:R-:W5:Y:S01]  /*5460*/  @!P4 LDG.E.128 R56, desc[UR54][R70.64] ;  /* 0x000000364638c981 */ /* 0x000f62000c1e1d00 */
[----:B--2---:R-:W-:-:S03]  /*5470*/  @!P3 LEA R76, P4, R66, R76, 0x1 ;  /* 0x0000004c424cb211 */ /* 0x004fc600078808ff */
[----:B------:R1:W5:Y:S01]  /*5480*/  @!P5 LDG.E.128 R44, desc[UR54][R60.64] ;  /* 0x000000363c2cd981 */ /* 0x000362000c1e1d00 */
        /* <DEDUP_REMOVED lines=12> */
[----:B------:R0:W5:Y:S01]  /*5550*/  @!P3 LDG.E.128 R60, desc[UR54][R76.64] ;  /* 0x000000364c3cb981 */ /* 0x000162000c1e1d00 */
[----:B------:R-:W-:Y:S02]  /*5560*/  CS2R R74, SRZ ;  /* 0x00000000004a7805 */ /* 0x000fe4000001ff00 */
[----:B------:R-:W-:Y:S01]  /*5570*/  CS2R R72, SRZ ;  /* 0x0000000000487805 */ /* 0x000fe2000001ff00 */
[----:B------:R0:W5:Y:S01]  /*5580*/  @!P3 LDG.E.128 R64, desc[UR54][R78.64] ;  /* 0x000000364e40b981 */ /* 0x000162000c1e1d00 */
[----:B------:R-:W-:Y:S01]  /*5590*/  ISETP.GE.AND P3, PT, R16, R107, PT ;  /* 0x0000006b1000720c */ /* 0x000fe20003f66270 */
[----:B------:R-:W-:-:S12]  /*55a0*/  @P4 BRA `(.L_x_1734) ;  /* 0x0000000000504947 */ /* 0x000fd80003800000 */
[----:B------:R-:W1:Y:S01]  /*55b0*/  LDC.64 R70, c[0x0][0x3f8] ;  /* 0x0000fe00ff467b82 */ /* 0x000e620000000a00 */
[----:B------:R-:W-:Y:S01]  /*55c0*/  IMAD.MOV.U32 R15, RZ, RZ, R91 ;  /* 0x000000ffff0f7224 */ /* 0x000fe200078e005b */
[----:B------:R-:W-:Y:S01]  /*55d0*/  ULDC.64 UR4, c[0x0][0x3e8] ;  /* 0x0000fa0000047ab9 */ /* 0x000fe20000000a00 */
[----:B------:R-:W-:Y:S01]  /*55e0*/  IMAD.MOV.U32 R13, RZ, RZ, R11 ;  /* 0x000000ffff0d7224 */ /* 0x000fe200078e000b */
[----:B------:R-:W-:-:S04]  /*55f0*/  ULDC.64 UR6, c[0x0][0x400] ;  /* 0x0001000000067ab9 */ /* 0x000fc80000000a00 */
[----:B------:R-:W2:Y:S01]  /*5600*/  LDC.64 R68, c[0x0][0x408] ;  /* 0x00010200ff447b82 */ /* 0x000ea20000000a00 */
[----:B-1----:R-:W-:-:S04]  /*5610*/  IMAD.WIDE.U32 R14, R70, 0x60, R14 ;  /* 0x00000060460e7825 */ /* 0x002fc800078e000e */
[----:B------:R-:W-:Y:S01]  /*5620*/  IMAD R71, R71, 0x60, RZ ;  /* 0x0000006047477824 */ /* 0x000fe200078e02ff */
[----:B------:R-:W-:Y:S01]  /*5630*/  IADD3 R14, P4, R84, R14, RZ ;  /* 0x0000000e540e7210 */ /* 0x000fe20007f9e0ff */
[----:B--2---:R-:W-:-:S03]  /*5640*/  IMAD.WIDE.U32 R12, R68, 0x60, R12 ;  /* 0x00000060440c7825 */ /* 0x004fc600078e000c */
        /* <DEDUP_REMOVED lines=10> */
.L_x_1734:
[----:B------:R-:W-:Y:S05]  /*56f0*/  BSYNC B1 ;  /* 0x0000000000017941 */ /* 0x000fea0003800000 */
.L_x_1733:
[----:B-----5:R-:W-:Y:S01]  /*5700*/  IMAD.MOV.U32 R12, RZ, RZ, R71 ;  /* 0x000000ffff0c7224 */ /* 0x020fe200078e0047 */
[----:B------:R-:W-:Y:S01]  /*5710*/  UISETP.NE.AND UP0, UPT, UR39, 0x3, UPT ;  /* 0x000000032700788c */ /* 0x000fe2000bf05270 */
        /* <DEDUP_REMOVED lines=43> */
[----:B------:R-:W-:-:S02]  /*59d0*/  PLOP3.LUT P5, PT, PT, PT, UP0, 0x80, 0x0 ;  /* 0x000000000000781c */ /* 0x000fc40003faf008 */
        /* <DEDUP_REMOVED lines=22> */
.L_x_1735:
[----:B------:R-:W-:Y:S01]  /*5b40*/  IMAD R91, R19, 0x8, R18 ;  /* 0x00000008135b7824 */ /* 0x000fe200078e0212 */
[----:B------:R-:W-:Y:S01]  /*5b50*/  SHF.L.U32 R102, R192, 0x1f, RZ ;  /* 0x0000001fc0667819 */ /* 0x000fe200000006ff */
[----:B------:R-:W1:Y:S01]  /*5b60*/  LDC R110, c[0x0][0x2f4] ;  /* 0x0000bd00ff6e7b82 */ /* 0x000e620000000800 */
[----:B------:R-:W-:Y:S02]  /*5b70*/  BSSY B1, `(.L_x_1736) ;  /* 0x0000003000017945 */ /* 0x000fe40003800000 */
[----:B------:R-:W2:Y:S02]  /*5b80*/  SYNCS.PHASECHK.TRANS64.TRYWAIT P4, [R91+URZ+0x28890], R102 ;  /* 0x028890665b0075a7 */ /* 0x000ea4000808017f */
[----:B--2---:R-:W-:Y:S05]  /*5b90*/  @!P4 BRA `(.L_x_1737) ;  /* 0x0000020c00acc947 */ /* 0x004fea0003800000 */
.L_x_2103:
[----:B------:R-:W-:Y:S05]  /*5ba0*/  BSYNC B1 ;  /* 0x0000000000017941 */ /* 0x000fea0003800000 */
.L_x_1736:
[----:B------:R-:W-:Y:S01]  /*5bb0*/  UMOV UR4, 0xffffffff ;  /* 0xffffffff00047882 */ /* 0x000fe20000000000 */
[----:B-1----:R-:W-:Y:S02]  /*5bc0*/  IMAD.IADD R112, R110, 0x1, -R37 ;  /* 0x000000016e707824 */ /* 0x002fe400078e0a25 */
[----:B------:R-:W-:Y:S05]  /*5bd0*/  BRA.DIV UR4, `(.L_x_1738) ;  /* 0x0000020e04b07947 */ /* 0x000fea000b800000 */
[----:B------:R1:W3:Y:S04]  /*5be0*/  SHFL.IDX PT, R107, R103, RZ, 0x181f ;  /* 0x00181fff676b7589 */ /* 0x0002e800000e0000 */
[----:B------:R1:W4:Y:S02]  /*5bf0*/  SHFL.IDX PT, R106, R108, RZ, 0x181f ;  /* 0x00181fff6c6a7589 */ /* 0x00032400000e0000 */
.L_x_2107:
[----:B------:R-:W-:Y:S01]  /*5c00*/  ISETP.GE.OR P4, PT, R188, R97, P1 ;  /* 0x00000061bc00720c */ /* 0x000fe20000f86670 */
[----:B------:R-:W-:-:S12]  /*5c10*/  BSSY B1, `(.L_x_1739) ;  /* 0x0000079000017945 */ /* 0x000fd80003800000 */
[----:B------:R-:W-:Y:S05]  /*5c20*/  @P4 BRA `(.L_x_1740) ;  /* 0x0000000400dc4947 */ /* 0x000fea0003800000 */
[----:B------:R-:W-:Y:S01]  /*5c30*/  SEL R11, R37, R112, !P0 ;  /* 0x00000070250b7207 */ /* 0x000fe20004000000 */
[----:B------:R-:W-:Y:S01]  /*5c40*/  BSSY B2, `(.L_x_1741) ;  /* 0x0000071000027945 */ /* 0x000fe20003800000 */
[C---:B----4-:R-:W-:Y:S02]  /*5c50*/  LEA R104, P4, R41.reuse, R106, 0x1 ;  /* 0x0000006a29687211 */ /* 0x050fe400078808ff */
[----:B------:R-:W-:Y:S02]  /*5c60*/  SHF.R.S32.HI R12, RZ, 0x1f, R11 ;  /* 0x0000001fff0c7819 */ /* 0x000fe4000001140b */
[----:B---3--:R-:W-:Y:S02]  /*5c70*/  LEA.HI.X R105, R41, R107, R90, 0x1, P4 ;  /* 0x0000006b29697211 */ /* 0x008fe400020f0c5a */
        /* <DEDUP_REMOVED lines=10> */
[----:B------:R-:W-:Y:S01]  /*5d20*/  IADD3 R12, R12, R13, R204 ;  /* 0x0000000d0c0c7210 */ /* 0x000fe20007ffe0cc */
[----:B------:R-:W-:-:S04]  /*5d30*/  IMAD R13, R19, 0x4000, R7 ;  /* 0x00004000130d7824 */ /* 0x000fc800078e0207 */
[----:B------:R-:W-:Y:S02]  /*5d40*/  IMAD R15, R19, 0x4000, R12 ;  /* 0x00004000130f7824 */ /* 0x000fe400078e020c */
[--C-:B------:R-:W-:Y:S02]  /*5d50*/  IMAD R13, R13, 0x2, R18.reuse ;  /* 0x000000020d0d7824 */ /* 0x100fe400078e0212 */
[----:B0-----:R-:W-:-:S04]  /*5d60*/  IMAD R76, R15, 0x2, R18 ;  /* 0x000000020f4c7824 */ /* 0x001fc800078e0212 */
[----:B------:R-:W0:Y:S04]  /*5d70*/  LDS.128 R12, [R13+0x18400] ;  /* 0x018400000d0c7984 */ /* 0x000e280000000c00 */
[----:B------:R-:W3:Y:S01]  /*5d80*/  LDS.128 R76, [R76+0x18400] ;  /* 0x018400004c4c7984 */ /* 0x000ee20000000c00 */
[----:B------:R-:W-:Y:S05]  /*5d90*/  @P3 BRA `(.L_x_1742) ;  /* 0x00000004006c3947 */ /* 0x000fea0003800000 */
[----:B------:R-:W-:Y:S02]  /*5da0*/  SHF.R.U32.HI R144, RZ, 0x10, R49 ;  /* 0x00000010ff907819 */ /* 0x000fe40000011631 */
[--C-:B------:R-:W-:Y:S01]  /*5db0*/  SHF.R.U64 R152, R44, 0x10, R45.reuse ;  /* 0x000000102c987819 */ /* 0x100fe2000000122d */
[----:B0-----:R-:W-:Y:S01]  /*5dc0*/  IMAD.U32 R44, R12, 0x10000, RZ ;  /* 0x000100000c2c7824 */ /* 0x001fe200078e00ff */
[----:B------:R-:W-:Y:S02]  /*5dd0*/  SHF.R.U32.HI R45, RZ, 0x10, R45 ;  /* 0x00000010ff2d7819 */ /* 0x000fe4000001162d */
[----:B------:R-:W-:Y:S02]  /*5de0*/  PRMT R143, R141, 0x5410, R144 ;  /* 0x000054108d8f7816 */ /* 0x000fe40000000090 */
[----:B------:R-:W-:Y:S02]  /*5df0*/  SHF.R.U32.HI R147, RZ, 0x10, R47 ;  /* 0x00000010ff937819 */ /* 0x000fe4000001162f */
[----:B------:R-:W-:Y:S01]  /*5e00*/  PRMT R140, R140, 0x5410, R45 ;  /* 0x000054108c8c7816 */ /* 0x000fe2000000002d */
[----:B------:R-:W-:Y:S01]  /*5e10*/  IMAD.U32 R144, R143, 0x10000, RZ ;  /* 0x000100008f907824 */ /* 0x000fe200078e00ff */
[----:B------:R-:W-:Y:S01]  /*5e20*/  SHF.R.U64 R145, R48, 0x10, R49 ;  /* 0x0000001030917819 */ /* 0x000fe20000001231 */
[----:B------:R-:W-:Y:S01]  /*5e30*/  IMAD.U32 R48, R13, 0x10000, RZ ;  /* 0x000100000d307824 */ /* 0x000fe200078e00ff */
[--C-:B------:R-:W-:Y:S01]  /*5e40*/  SHF.R.U64 R148, R50, 0x10, R51.reuse ;  /* 0x0000001032947819 */ /* 0x100fe20000001233 */
[----:B------:R-:W-:Y:S01]  /*5e50*/  IMAD.U32 R50, R15, 0x10000, RZ ;  /* 0x000100000f327824 */ /* 0x000fe200078e00ff */
[----:B------:R-:W-:Y:S01]  /*5e60*/  SHF.R.U32.HI R146, RZ, 0x10, R51 ;  /* 0x00000010ff927819 */ /* 0x000fe20000011633 */
[----:B---3--:R-:W-:Y:S01]  /*5e70*/  IMAD.U32 R51, R77, 0x10000, RZ ;  /* 0x000100004d337824 */ /* 0x008fe200078e00ff */
[----:B------:R-:W-:Y:S01]  /*5e80*/  PRMT R141, R136, 0x5410, R147 ;  /* 0x00005410888d7816 */ /* 0x000fe20000000093 */
[----:B------:R-:W-:Y:S01]  /*5e90*/  IMAD.U32 R136, R140, 0x10000, RZ ;  /* 0x000100008c887824 */ /* 0x000fe200078e00ff */
[----:B------:R-:W-:Y:S01]  /*5ea0*/  PRMT R138, R138, 0x5410, R145 ;  /* 0x000054108a8a7816 */ /* 0x000fe20000000091 */
[----:B------:R-:W-:Y:S01]  /*5eb0*/  FMUL.FTZ R145, R51, R144 ;  /* 0x0000009033917220 */ /* 0x000fe20000410000 */
[----:B------:R-:W-:Y:S01]  /*5ec0*/  PRMT R135, R135, 0x5410, R146 ;  /* 0x0000541087877816 */ /* 0x000fe20000000092 */
[-C--:B------:R-:W-:Y:S01]  /*5ed0*/  FMUL.FTZ R51, R51, R136.reuse ;  /* 0x0000008833337220 */ /* 0x080fe20000410000 */
[----:B------:R-:W-:Y:S01]  /*5ee0*/  LOP3.LUT R77, R77, 0xffff0000, RZ, 0xc0, !PT ;  /* 0xffff00004d4d7812 */ /* 0x000fe200078ec0ff */
[----:B------:R-:W-:Y:S01]  /*5ef0*/  FFMA.FTZ R145, R48, R136, -R145 ;  /* 0x0000008830917223 */ /* 0x000fe20000010891 */
[----:B------:R-:W-:Y:S01]  /*5f00*/  LOP3.LUT R146, R143, 0xffff0000, RZ, 0xc0, !PT ;  /* 0xffff00008f927812 */ /* 0x000fe200078ec0ff */
[----:B------:R-:W-:Y:S01]  /*5f10*/  IMAD.U32 R143, R135, 0x10000, RZ ;  /* 0x00010000878f7824 */ /* 0x000fe200078e00ff */
[----:B------:R-:W-:Y:S01]  /*5f20*/  LOP3.LUT R140, R140, 0xffff0000, RZ, 0xc0, !PT ;  /* 0xffff00008c8c7812 */ /* 0x000fe200078ec0ff */
[----:B------:R-:W-:Y:S01]  /*5f30*/  FFMA.FTZ R144, R48, R144, R51 ;  /* 0x0000009030907223 */ /* 0x000fe20000010033 */
[----:B------:R-:W-:Y:S01]  /*5f40*/  LOP3.LUT R49, R13, 0xffff0000, RZ, 0xc0, !PT ;  /* 0xffff00000d317812 */ /* 0x000fe200078ec0ff */
[----:B------:R-:W-:Y:S01]  /*5f50*/  FMUL.FTZ R136, R77, R146 ;  /* 0x000000924d887220 */ /* 0x000fe20000410000 */
[----:B------:R-:W-:Y:S01]  /*5f60*/  SHF.L.U32 R142, R79, 0x10, RZ ;  /* 0x000000104f8e7819 */ /* 0x000fe200000006ff */
[----:B------:R-:W-:Y:S01]  /*5f70*/  FMUL.FTZ R48, R77, R140 ;  /* 0x0000008c4d307220 */ /* 0x000fe20000410000 */
[----:B------:R-:W-:-:S02]  /*5f80*/  IMAD.U32 R51, R141, 0x10000, RZ ;  /* 0x000100008d337824 */ /* 0x000fc400078e00ff */
[----:B------:R-:W-:Y:S01]  /*5f90*/  FFMA.FTZ R140, R49, R140, -R136 ;  /* 0x0000008c318c7223 */ /* 0x000fe20000010888 */
[----:B------:R-:W-:Y:S01]  /*5fa0*/  PRMT R139, R139, 0x5410, R152 ;  /* 0x000054108b8b7816 */ /* 0x000fe20000000098 */
[C---:B------:R-:W-:Y:S01]  /*5fb0*/  FMUL.FTZ R77, R142.reuse, R143 ;  /* 0x0000008f8e4d7220 */ /* 0x040fe20000410000 */
[----:B------:R-:W-:Y:S01]  /*5fc0*/  LOP3.LUT R136, R135, 0xffff0000, RZ, 0xc0, !PT ;  /* 0xffff000087887812 */ /* 0x000fe200078ec0ff */
[----:B------:R-:W-:Y:S01]  /*5fd0*/  FFMA.FTZ R135, R49, R146, R48 ;  /* 0x0000009231877223 */ /* 0x000fe20000010030 */
[----:B------:R-:W-:Y:S01]  /*5fe0*/  PRMT R137, R137, 0x5410, R148 ;  /* 0x0000541089897816 */ /* 0x000fe20000000094 */
[-C--:B------:R-:W-:Y:S01]  /*5ff0*/  FMUL.FTZ R148, R142, R51.reuse ;  /* 0x000000338e947220 */ /* 0x080fe20000410000 */
[----:B------:R-:W-:Y:S01]  /*6000*/  LOP3.LUT R79, R79, 0xffff0000, RZ, 0xc0, !PT ;  /* 0xffff00004f4f7812 */ /* 0x000fe200078ec0ff */
[----:B------:R-:W-:Y:S01]  /*6010*/  FFMA.FTZ R142, R50, R51, -R77 ;  /* 0x00000033328e7223 */ /* 0x000fe2000001084d */
[----:B------:R-:W-:Y:S01]  /*6020*/  LOP3.LUT R48, R141, 0xffff0000, RZ, 0xc0, !PT ;  /* 0xffff00008d307812 */ /* 0x000fe200078ec0ff */
[----:B------:R-:W-:Y:S01]  /*6030*/  IMAD.U32 R51, R138, 0x10000, RZ ;  /* 0x000100008a337824 */ /* 0x000fe200078e00ff */
[----:B------:R-:W-:Y:S01]  /*6040*/  SHF.R.U64 R150, R46, 0x10, R47 ;  /* 0x000000102e967819 */ /* 0x000fe2000000122f */
[----:B------:R-:W-:-:S02]  /*6050*/  IMAD.U32 R46, R76, 0x10000, RZ ;  /* 0x000100004c2e7824 */ /* 0x000fc400078e00ff */
[----:B------:R-:W-:Y:S01]  /*6060*/  FFMA.FTZ R148, R50, R143, R148 ;  /* 0x0000008f32947223 */ /* 0x000fe20000010094 */
[----:B------:R-:W-:Y:S02]  /*6070*/  IMAD.U32 R49, R139, 0x10000, RZ ;  /* 0x000100008b317824 */ /* 0x000fe400078e00ff */
[C---:B------:R-:W-:Y:S01]  /*6080*/  FMUL.FTZ R50, R79.reuse, R136 ;  /* 0x000000884f327220 */ /* 0x040fe20000410000 */
[-C--:B------:R-:W-:Y:S01]  /*6090*/  FMUL.FTZ R146, R79, R48.reuse ;  /* 0x000000304f927220 */ /* 0x080fe20000410000 */
[C---:B------:R-:W-:Y:S01]  /*60a0*/  FMUL.FTZ R79, R46.reuse, R51 ;  /* 0x000000332e4f7220 */ /* 0x040fe20000410000 */
[----:B------:R-:W-:Y:S01]  /*60b0*/  LOP3.LUT R47, R15, 0xffff0000, RZ, 0xc0, !PT ;  /* 0xffff00000f2f7812 */ /* 0x000fe200078ec0ff */
[----:B------:R-:W-:Y:S01]  /*60c0*/  FMUL.FTZ R46, R46, R49 ;  /* 0x000000312e2e7220 */ /* 0x000fe20000410000 */
[----:B------:R-:W-:Y:S01]  /*60d0*/  LOP3.LUT R76, R76, 0xffff0000, RZ, 0xc0, !PT ;  /* 0xffff00004c4c7812 */ /* 0x000fe200078ec0ff */
[----:B------:R-:W-:Y:S01]  /*60e0*/  IMAD.U32 R15, R78, 0x10000, RZ ;  /* 0x000100004e0f7824 */ /* 0x000fe200078e00ff */
[----:B------:R-:W-:Y:S01]  /*60f0*/  PRMT R45, R109, 0x5432, R150 ;  /* 0x000054326d2d7816 */ /* 0x000fe20000000096 */
[----:B------:R-:W-:Y:S01]  /*6100*/  FFMA.FTZ R51, R44, R51, R46 ;  /* 0x000000332c337223 */ /* 0x000fe2000001002e */
[----:B------:R-:W-:Y:S01]  /*6110*/  LOP3.LUT R77, R138, 0xffff0000, RZ, 0xc0, !PT ;  /* 0xffff00008a4d7812 */ /* 0x000fe200078ec0ff */
[C---:B------:R-:W-:Y:S01]  /*6120*/  FFMA.FTZ R141, R47.reuse, R48, -R50 ;  /* 0x000000302f8d7223 */ /* 0x040fe20000010832 */
[----:B------:R-:W-:Y:S01]  /*6130*/  LOP3.LUT R12, R12, 0xffff0000, RZ, 0xc0, !PT ;  /* 0xffff00000c0c7812 */ /* 0x000fe200078ec0ff */
[----:B------:R-:W-:Y:S01]  /*6140*/  FFMA.FTZ R143, R47, R136, R146 ;  /* 0x000000882f8f7223 */ /* 0x000fe20000010092 */
[----:B------:R-:W-:Y:S01]  /*6150*/  LOP3.LUT R139, R139, 0xffff0000, RZ, 0xc0, !PT ;  /* 0xffff00008b8b7812 */ /* 0x000fe200078ec0ff */
[----:B------:R-:W-:Y:S01]  /*6160*/  FFMA.FTZ R79, R44, R49, -R79 ;  /* 0x000000312c4f7223 */ /* 0x000fe2000001084f */
[----:B------:R-:W-:Y:S01]  /*6170*/  IMAD.U32 R46, R137, 0x10000, RZ ;  /* 0x00010000892e7824 */ /* 0x000fe200078e00ff */
[----:B------:R-:W-:Y:S01]  /*6180*/  LOP3.LUT R78, R78, 0xffff0000, RZ, 0xc0, !PT ;  /* 0xffff00004e4e7812 */ /* 0x000fe200078ec0ff */
[----:B------:R-:W-:Y:S01]  /*6190*/  FMUL.FTZ R47, R76, R77 ;  /* 0x0000004d4c2f7220 */ /* 0x000fe20000410000 */
[----:B------:R-:W-:Y:S01]  /*61a0*/  IMAD.U32 R44, R45, 0x10000, RZ ;  /* 0x000100002d2c7824 */ /* 0x000fe200078e00ff */
[----:B------:R-:W-:Y:S01]  /*61b0*/  LOP3.LUT R137, R137, 0xffff0000, RZ, 0xc0, !PT ;  /* 0xffff000089897812 */ /* 0x000fe200078ec0ff */
[----:B------:R-:W-:Y:S01]  /*61c0*/  IMAD.U32 R13, R14, 0x10000, RZ ;  /* 0x000100000e0d7824 */ /* 0x000fe200078e00ff */
[----:B------:R-:W-:Y:S01]  /*61d0*/  LOP3.LUT R45, R45, 0xffff0000, RZ, 0xc0, !PT ;  /* 0xffff00002d2d7812 */ /* 0x000fe200078ec0ff */
[----:B------:R-:W-:Y:S01]  /*61e0*/  FFMA.FTZ R48, R12, R139, -R47 ;  /* 0x0000008b0c307223 */ /* 0x000fe2000001082f */
[----:B------:R-:W-:Y:S01]  /*61f0*/  LOP3.LUT R14, R14, 0xffff0000, RZ, 0xc0, !PT ;  /* 0xffff00000e0e7812 */ /* 0x000fe200078ec0ff */
[C---:B------:R-:W-:Y:S01]  /*6200*/  FMUL.FTZ R50, R15.reuse, R46 ;  /* 0x0000002e0f327220 */ /* 0x040fe20000410000 */
[----:B------:R-:W-:Y:S01]  /*6210*/  FMUL.FTZ R47, R78, R137 ;  /* 0x000000894e2f7220 */ /* 0x000fe20000410000 */
[----:B------:R-:W-:Y:S01]  /*6220*/  FMUL.FTZ R49, R76, R139 ;  /* 0x0000008b4c317220 */ /* 0x000fe20000410000 */
[-C--:B------:R-:W-:Y:S01]  /*6230*/  FMUL.FTZ R15, R15, R44.reuse ;  /* 0x0000002c0f0f7220 */ /* 0x080fe20000410000 */
[----:B------:R-:W-:Y:S01]  /*6240*/  FMUL.FTZ R78, R78, R45 ;  /* 0x0000002d4e4e7220 */ /* 0x000fe20000410000 */
[C---:B------:R-:W-:Y:S01]  /*6250*/  FFMA.FTZ R50, R13.reuse, R44, -R50 ;  /* 0x0000002c0d327223 */ /* 0x040fe20000010832 */
[----:B------:R-:W-:Y:S01]  /*6260*/  FFMA.FTZ R12, R12, R77, R49 ;  /* 0x0000004d0c0c7223 */ /* 0x000fe20000010031 */
[----:B------:R-:W-:Y:S01]  /*6270*/  FFMA.FTZ R15, R13, R46, R15 ;  /* 0x0000002e0d0f7223 */ /* 0x000fe2000001000f */
[C---:B------:R-:W-:Y:S01]  /*6280*/  FFMA.FTZ R78, R14.reuse, R137, R78 ;  /* 0x000000890e4e7223 */ /* 0x040fe2000001004e */
[----:B------:R-:W-:Y:S01]  /*6290*/  FFMA.FTZ R47, R14, R45, -R47 ;  /* 0x0000002d0e2f7223 */ /* 0x000fe2000001082f */
[----:B------:R-:W-:-:S02]  /*62a0*/  F2FP.BF16.F32.PACK_AB R141, R141, R142 ;  /* 0x0000008e8d8d723e */ /* 0x000fc400000010ff */
[----:B------:R-:W-:Y:S02]  /*62b0*/  F2FP.BF16.F32.PACK_AB R143, R143, R148 ;  /* 0x000000948f8f723e */ /* 0x000fe400000010ff */
[----:B------:R-:W-:Y:S02]  /*62c0*/  F2FP.BF16.F32.PACK_AB R48, R48, R79 ;  /* 0x0000004f3030723e */ /* 0x000fe400000010ff */
[----:B------:R-:W-:Y:S01]  /*62d0*/  F2FP.BF16.F32.PACK_AB R76, R12, R51 ;  /* 0x000000330c4c723e */ /* 0x000fe200000010ff */
[----:B------:R-:W-:Y:S01]  /*62e0*/  IMAD.MOV.U32 R79, RZ, RZ, R143 ;  /* 0x000000ffff4f7224 */ /* 0x000fe200078e008f */
[----:B------:R-:W-:Y:S01]  /*62f0*/  F2FP.BF16.F32.PACK_AB R78, R78, R15 ;  /* 0x0000000f4e4e723e */ /* 0x000fe200000010ff */
[----:B------:R-:W-:Y:S01]  /*6300*/  IMAD.MOV.U32 R12, RZ, RZ, R48 ;  /* 0x000000ffff0c7224 */ /* 0x000fe200078e0030 */
[----:B------:R-:W-:Y:S01]  /*6310*/  F2FP.BF16.F32.PACK_AB R13, R140, R145 ;  /* 0x000000918c0d723e */ /* 0x000fe200000010ff */
[----:B------:R-:W-:Y:S01]  /*6320*/  IMAD.MOV.U32 R15, RZ, RZ, R141 ;  /* 0x000000ffff0f7224 */ /* 0x000fe200078e008d */
[----:B------:R-:W-:-:S02]  /*6330*/  F2FP.BF16.F32.PACK_AB R77, R135, R144 ;  /* 0x00000090874d723e */ /* 0x000fc400000010ff */
[----:B------:R-:W-:-:S07]  /*6340*/  F2FP.BF16.F32.PACK_AB R14, R47, R50 ;  /* 0x000000322f0e723e */ /* 0x000fce00000010ff */
.L_x_1742:
[----:B------:R-:W-:Y:S05]  /*6350*/  BSYNC B2 ;  /* 0x0000000000027941 */ /* 0x000fea0003800000 */
.L_x_1741:
[----:B------:R-:W-:Y:S01]  /*6360*/  ISETP.GE.AND P4, PT, R11, R110, PT ;  /* 0x0000006e0b00720c */ /* 0x000fe20003f86270 */
[----:B0-----:R0:W-:-:S12]  /*6370*/  ST.E.128 desc[UR54][R104.64], R12 ;  /* 0x0000000c68007985 */ /* 0x0011d8000c101d36 */
[----:B------:R-:W-:-:S05]  /*6380*/  @!P4 IMAD.WIDE R106, R11, 0x2, R106 ;  /* 0x000000020b6ac825 */ /* 0x000fca00078e026a */
[----:B---3--:R0:W-:Y:S02]  /*6390*/  @!P4 ST.E.128 desc[UR54][R106.64], R76 ;  /* 0x0000004c6a00c985 */ /* 0x0081e4000c101d36 */
.L_x_1740:
[----:B------:R-:W-:Y:S05]  /*63a0*/  BSYNC B1 ;  /* 0x0000000000017941 */ /* 0x000fea0003800000 */
.L_x_1739:
[----:B------:R-:W-:-:S03]  /*63b0*/  UMOV UR4, 0xffffffff ;  /* 0xffffffff00047882 */ /* 0x000fc60000000000 */
[----:B------:R-:W-:Y:S05]  /*63c0*/  BRA.DIV UR4, `(.L_x_1743) ;  /* 0x0000020a04007947 */ /* 0x000fea000b800000 */
[----:B------:R0:W0:Y:S04]  /*63d0*/  SHFL.IDX PT, R51, R103, 0x1, 0x181f ;  /* 0x00381f0067337f89 */ /* 0x00002800000e0000 */
[----:B------:R0:W0:Y:S02]  /*63e0*/  SHFL.IDX PT, R50, R108, 0x1, 0x181f ;  /* 0x00381f006c327f89 */ /* 0x00002400000e0000 */
.L_x_2111:
[----:B------:R-:W-:Y:S01]  /*63f0*/  ISETP.GE.OR P4, PT, R217, R97, P1 ;  /* 0x00000061d900720c */ /* 0x000fe20000f86670 */
[----:B------:R-:W-:-:S12]  /*6400*/  BSSY B1, `(.L_x_1744) ;  /* 0x0000079000017945 */ /* 0x000fd80003800000 */
        /* <DEDUP_REMOVED lines=8> */
[----:B------:R-:W-:Y:S01]  /*6490*/  SHF.R.S32.HI R13, RZ, 0x1f, R12 ;  /* 0x0000001fff0d7819 */ /* 0x000fe2000001140c */
[----:B------:R-:W-:-:S03]  /*64a0*/  IMAD.SHL.U32 R11, R12, 0x8, RZ ;  /* 0x000000080c0b7824 */ /* 0x000fc600078e00ff */
        /* <DEDUP_REMOVED lines=11> */
[----:B------:R-:W0:Y:S01]  /*6560*/  LDS.128 R44, [R44+0x18400] ;  /* 0x018400002c2c7984 */ /* 0x000e220000000c00 */
[----:B------:R-:W-:Y:S05]  /*6570*/  @P3 BRA `(.L_x_1747) ;  /* 0x0000000400703947 */ /* 0x000fea0003800000 */
[----:B------:R-:W-:Y:S02]  /*6580*/  SHF.R.U32.HI R77, RZ, 0x10, R57 ;  /* 0x00000010ff4d7819 */ /* 0x000fe40000011639 */
[----:B---3--:R-:W-:Y:S02]  /*6590*/  SHF.R.U32.HI R107, RZ, 0x10, R53 ;  /* 0x00000010ff6b7819 */ /* 0x008fe40000011635 */
[----:B------:R-:W-:Y:S02]  /*65a0*/  PRMT R134, R134, 0x5410, R77 ;  /* 0x0000541086867816 */ /* 0x000fe4000000004d */
[----:B------:R-:W-:Y:S01]  /*65b0*/  SHF.R.U64 R76, R56, 0x10, R57 ;  /* 0x00000010384c7819 */ /* 0x000fe20000001239 */
[----:B0-----:R-:W-:Y:S01]  /*65c0*/  IMAD.U32 R56, R45, 0x10000, RZ ;  /* 0x000100002d387824 */ /* 0x001fe200078e00ff */
[----:B------:R-:W-:Y:S01]  /*65d0*/  PRMT R130, R130, 0x5410, R107 ;  /* 0x0000541082827816 */ /* 0x000fe2000000006b */
[----:B------:R-:W-:Y:S01]  /*65e0*/  IMAD.U32 R77, R134, 0x10000, RZ ;  /* 0x00010000864d7824 */ /* 0x000fe200078e00ff */
[----:B------:R-:W-:-:S02]  /*65f0*/  SHF.R.U32.HI R79, RZ, 0x10, R59 ;  /* 0x00000010ff4f7819 */ /* 0x000fc4000001163b */
[----:B------:R-:W-:Y:S01]  /*6600*/  SHF.R.U64 R78, R58, 0x10, R59 ;  /* 0x000000103a4e7819 */ /* 0x000fe2000000123b */
[----:B------:R-:W-:Y:S01]  /*6610*/  IMAD.U32 R58, R47, 0x10000, RZ ;  /* 0x000100002f3a7824 */ /* 0x000fe200078e00ff */
[----:B------:R-:W-:Y:S01]  /*6620*/  PRMT R133, R133, 0x5410, R76 ;  /* 0x0000541085857816 */ /* 0x000fe2000000004c */
[----:B------:R-:W-:Y:S01]  /*6630*/  IMAD.U32 R76, R130, 0x10000, RZ ;  /* 0x00010000824c7824 */ /* 0x000fe200078e00ff */
[----:B------:R-:W-:Y:S02]  /*6640*/  SHF.R.U32.HI R105, RZ, 0x10, R55 ;  /* 0x00000010ff697819 */ /* 0x000fe40000011637 */
[----:B------:R-:W-:Y:S02]  /*6650*/  PRMT R132, R132, 0x5410, R79 ;  /* 0x0000541084847816 */ /* 0x000fe4000000004f */
[----:B------:R-:W-:Y:S01]  /*6660*/  PRMT R131, R131, 0x5410, R78 ;  /* 0x0000541083837816 */ /* 0x000fe2000000004e */
[-C--:B------:R-:W-:Y:S01]  /*6670*/  FMUL.FTZ R78, R56, R77.reuse ;  /* 0x0000004d384e7220 */ /* 0x080fe20000410000 */
[----:B----4-:R-:W-:Y:S01]  /*6680*/  SHF.R.U64 R106, R52, 0x10, R53 ;  /* 0x00000010346a7819 */ /* 0x010fe20000001235 */
[----:B------:R-:W-:Y:S01]  /*6690*/  IMAD.U32 R53, R13, 0x10000, RZ ;  /* 0x000100000d357824 */ /* 0x000fe200078e00ff */
[----:B------:R-:W-:Y:S01]  /*66a0*/  PRMT R128, R128, 0x5410, R105 ;  /* 0x0000541080807816 */ /* 0x000fe20000000069 */
[-C--:B------:R-:W-:Y:S01]  /*66b0*/  FMUL.FTZ R56, R56, R76.reuse ;  /* 0x0000004c38387220 */ /* 0x080fe20000410000 */
[----:B------:R-:W-:Y:S01]  /*66c0*/  IMAD.U32 R79, R132, 0x10000, RZ ;  /* 0x00010000844f7824 */ /* 0x000fe200078e00ff */
        /* <DEDUP_REMOVED lines=8> */
[----:B------:R-:W-:Y:S01]  /*6750*/  LOP3.LUT R130, R130, 0xffff0000, RZ, 0xc0, !PT ;  /* 0xffff000082827812 */ /* 0x000fe200078ec0ff */
[----:B------:R-:W-:-:S02]  /*6760*/  IMAD.U32 R53, R128, 0x10000, RZ ;  /* 0x0001000080357824 */ /* 0x000fc400078e00ff */
[C---:B------:R-:W-:Y:S01]  /*6770*/  FMUL.FTZ R107, R58.reuse, R79 ;  /* 0x0000004f3a6b7220 */ /* 0x040fe20000410000 */
[----:B------:R-:W-:Y:S01]  /*6780*/  LOP3.LUT R54, R13, 0xffff0000, RZ, 0xc0, !PT ;  /* 0xffff00000d367812 */ /* 0x000fe200078ec0ff */
[----:B------:R-:W-:Y:S01]  /*6790*/  FMUL.FTZ R105, R57, R134 ;  /* 0x0000008639697220 */ /* 0x000fe20000410000 */
[----:B------:R-:W-:Y:S01]  /*67a0*/  PRMT R129, R129, 0x5410, R106 ;  /* 0x0000541081817816 */ /* 0x000fe2000000006a */
[----:B------:R-:W-:Y:S01]  /*67b0*/  FMUL.FTZ R57, R57, R130 ;  /* 0x0000008239397220 */ /* 0x000fe20000410000 */
[-C--:B------:R-:W-:Y:S01]  /*67c0*/  FMUL.FTZ R58, R58, R53.reuse ;  /* 0x000000353a3a7220 */ /* 0x080fe20000410000 */
[----:B------:R-:W-:Y:S01]  /*67d0*/  FFMA.FTZ R107, R44, R53, -R107 ;  /* 0x000000352c6b7223 */ /* 0x000fe2000001086b */
[----:B------:R-:W-:Y:S01]  /*67e0*/  LOP3.LUT R59, R47, 0xffff0000, RZ, 0xc0, !PT ;  /* 0xffff00002f3b7812 */ /* 0x000fe200078ec0ff */
[----:B------:R-:W-:Y:S01]  /*67f0*/  IMAD.U32 R53, R133, 0x10000, RZ ;  /* 0x0001000085357824 */ /* 0x000fe200078e00ff */
[----:B------:R-:W-:Y:S01]  /*6800*/  LOP3.LUT R132, R132, 0xffff0000, RZ, 0xc0, !PT ;  /* 0xffff000084847812 */ /* 0x000fe200078ec0ff */
[----:B------:R-:W-:Y:S01]  /*6810*/  FFMA.FTZ R134, R54, R134, R57 ;  /* 0x0000008636867223 */ /* 0x000fe20000010039 */
[----:B------:R-:W-:Y:S01]  /*6820*/  LOP3.LUT R128, R128, 0xffff0000, RZ, 0xc0, !PT ;  /* 0xffff000080807812 */ /* 0x000fe200078ec0ff */
[----:B------:R-:W-:Y:S01]  /*6830*/  FFMA.FTZ R79, R44, R79, R58 ;  /* 0x0000004f2c4f7223 */ /* 0x000fe2000001003a */
[----:B------:R-:W-:Y:S01]  /*6840*/  IMAD.U32 R52, R12, 0x10000, RZ ;  /* 0x000100000c347824 */ /* 0x000fe200078e00ff */
[----:B------:R-:W-:Y:S01]  /*6850*/  LOP3.LUT R15, R15, 0xffff0000, RZ, 0xc0, !PT ;  /* 0xffff00000f0f7812 */ /* 0x000fe200078ec0ff */
[----:B------:R-:W-:Y:S01]  /*6860*/  FFMA.FTZ R105, R54, R130, -R105 ;  /* 0x0000008236697223 */ /* 0x000fe20000010869 */
[----:B------:R-:W-:-:S02]  /*6870*/  IMAD.U32 R44, R129, 0x10000, RZ ;  /* 0x00010000812c7824 */ /* 0x000fc400078e00ff */
[-C--:B------:R-:W-:Y:S01]  /*6880*/  FMUL.FTZ R57, R45, R53.reuse ;  /* 0x000000352d397220 */ /* 0x080fe20000410000 */
[----:B------:R-:W-:Y:S01]  /*6890*/  PRMT R127, R127, 0x5410, R104 ;  /* 0x000054107f7f7816 */ /* 0x000fe20000000068 */
[C---:B------:R-:W-:Y:S01]  /*68a0*/  FMUL.FTZ R54, R59.reuse, R132 ;  /* 0x000000843b367220 */ /* 0x040fe20000410000 */
[----:B------:R-:W-:Y:S01]  /*68b0*/  FMUL.FTZ R76, R59, R128 ;  /* 0x000000803b4c7220 */ /* 0x000fe20000410000 */
[----:B------:R-:W-:Y:S01]  /*68c0*/  LOP3.LUT R56, R133, 0xffff0000, RZ, 0xc0, !PT ;  /* 0xffff000085387812 */ /* 0x000fe200078ec0ff */
[-C--:B------:R-:W-:Y:S01]  /*68d0*/  FMUL.FTZ R58, R45, R44.reuse ;  /* 0x0000002c2d3a7220 */ /* 0x080fe20000410000 */
[----:B------:R-:W-:Y:S01]  /*68e0*/  FFMA.FTZ R57, R52, R44, -R57 ;  /* 0x0000002c34397223 */ /* 0x000fe20000010839 */
[C---:B------:R-:W-:Y:S02]  /*68f0*/  IMAD.U32 R47, R46.reuse, 0x10000, RZ ;  /* 0x000100002e2f7824 */ /* 0x040fe400078e00ff */
[C---:B------:R-:W-:Y:S01]  /*6900*/  FFMA.FTZ R128, R15.reuse, R128, -R54 ;  /* 0x000000800f807223 */ /* 0x040fe20000010836 */
[----:B------:R-:W-:Y:S01]  /*6910*/  FFMA.FTZ R132, R15, R132, R76 ;  /* 0x000000840f847223 */ /* 0x000fe2000001004c */
[----:B------:R-:W-:Y:S01]  /*6920*/  IMAD.U32 R44, R131, 0x10000, RZ ;  /* 0x00010000832c7824 */ /* 0x000fe200078e00ff */
[----:B------:R-:W-:Y:S01]  /*6930*/  LOP3.LUT R46, R46, 0xffff0000, RZ, 0xc0, !PT ;  /* 0xffff00002e2e7812 */ /* 0x000fe200078ec0ff */
[----:B------:R-:W-:Y:S01]  /*6940*/  IMAD.U32 R15, R127, 0x10000, RZ ;  /* 0x000100007f0f7824 */ /* 0x000fe200078e00ff */
[----:B------:R-:W-:Y:S01]  /*6950*/  LOP3.LUT R131, R131, 0xffff0000, RZ, 0xc0, !PT ;  /* 0xffff000083837812 */ /* 0x000fe200078ec0ff */
[----:B------:R-:W-:Y:S01]  /*6960*/  FMUL.FTZ R76, R55, R56 ;  /* 0x00000038374c7220 */ /* 0x000fe20000410000 */
[----:B------:R-:W-:Y:S01]  /*6970*/  LOP3.LUT R13, R12, 0xffff0000, RZ, 0xc0, !PT ;  /* 0xffff00000c0d7812 */ /* 0x000fe200078ec0ff */
[----:B------:R-:W-:Y:S01]  /*6980*/  IMAD.U32 R12, R14, 0x10000, RZ ;  /* 0x000100000e0c7824 */ /* 0x000fe200078e00ff */
[----:B------:R-:W-:Y:S01]  /*6990*/  LOP3.LUT R54, R129, 0xffff0000, RZ, 0xc0, !PT ;  /* 0xffff000081367812 */ /* 0x000fe200078ec0ff */
[----:B------:R-:W-:Y:S01]  /*69a0*/  FFMA.FTZ R58, R52, R53, R58 ;  /* 0x00000035343a7223 */ /* 0x000fe2000001003a */
[----:B------:R-:W-:Y:S01]  /*69b0*/  LOP3.LUT R127, R127, 0xffff0000, RZ, 0xc0, !PT ;  /* 0xffff00007f7f7812 */ /* 0x000fe200078ec0ff */
[C---:B------:R-:W-:Y:S01]  /*69c0*/  FMUL.FTZ R45, R47.reuse, R44 ;  /* 0x0000002c2f2d7220 */ /* 0x040fe20000410000 */
[----:B------:R-:W-:Y:S01]  /*69d0*/  LOP3.LUT R14, R14, 0xffff0000, RZ, 0xc0, !PT ;  /* 0xffff00000e0e7812 */ /* 0x000fe200078ec0ff */
[----:B------:R-:W-:Y:S01]  /*69e0*/  FMUL.FTZ R47, R47, R15 ;  /* 0x0000000f2f2f7220 */ /* 0x000fe20000410000 */
[C---:B------:R-:W-:Y:S01]  /*69f0*/  FMUL.FTZ R53, R46.reuse, R131 ;  /* 0x000000832e357220 */ /* 0x040fe20000410000 */
[-C--:B------:R-:W-:Y:S01]  /*6a00*/  FMUL.FTZ R52, R55, R54.reuse ;  /* 0x0000003637347220 */ /* 0x080fe20000410000 */
[C---:B------:R-:W-:Y:S01]  /*6a10*/  FFMA.FTZ R76, R13.reuse, R54, -R76 ;  /* 0x000000360d4c7223 */ /* 0x040fe2000001084c */
[----:B------:R-:W-:Y:S01]  /*6a20*/  FMUL.FTZ R46, R46, R127 ;  /* 0x0000007f2e2e7220 */ /* 0x000fe20000410000 */
[C---:B------:R-:W-:Y:S01]  /*6a30*/  FFMA.FTZ R45, R12.reuse, R15, -R45 ;  /* 0x0000000f0c2d7223 */ /* 0x040fe2000001082d */
[----:B------:R-:W-:Y:S01]  /*6a40*/  FFMA.FTZ R47, R12, R44, R47 ;  /* 0x0000002c0c2f7223 */ /* 0x000fe2000001002f */
[----:B------:R-:W-:Y:S01]  /*6a50*/  FFMA.FTZ R13, R13, R56, R52 ;  /* 0x000000380d0d7223 */ /* 0x000fe20000010034 */
[C---:B------:R-:W-:Y:S01]  /*6a60*/  FFMA.FTZ R12, R14.reuse, R127, -R53 ;  /* 0x0000007f0e0c7223 */ /* 0x040fe20000010835 */
[----:B------:R-:W-:Y:S01]  /*6a70*/  FFMA.FTZ R46, R14, R131, R46 ;  /* 0x000000830e2e7223 */ /* 0x000fe2000001002e */
[----:B------:R-:W-:-:S02]  /*6a80*/  F2FP.BF16.F32.PACK_AB R78, R105, R78 ;  /* 0x0000004e694e723e */ /* 0x000fc400000010ff */
[----:B------:R-:W-:Y:S02]  /*6a90*/  F2FP.BF16.F32.PACK_AB R77, R134, R77 ;  /* 0x0000004d864d723e */ /* 0x000fe400000010ff */
        /* <DEDUP_REMOVED lines=9> */
[----:B------:R-:W-:-:S07]  /*6b30*/  IMAD.MOV.U32 R47, RZ, RZ, R79 ;  /* 0x000000ffff2f7224 */ /* 0x000fce00078e004f */
.L_x_1747:
[----:B------:R-:W-:Y:S05]  /*6b40*/  BSYNC B2 ;  /* 0x0000000000027941 */ /* 0x000fea0003800000 */
.L_x_1746:
[----:B------:R-:W-:Y:S01]  /*6b50*/  ISETP.GE.AND P4, PT, R11, R110, PT ;  /* 0x0000006e0b00720c */ /* 0x000fe20003f86270 */
[----:B0-----:R0:W-:-:S12]  /*6b60*/  ST.E.128 desc[UR54][R48.64], R12 ;  /* 0x0000000c30007985 */ /* 0x0011d8000c101d36 */
[----:B------:R-:W-:-:S05]  /*6b70*/  @!P4 IMAD.WIDE R50, R11, 0x2, R50 ;  /* 0x000000020b32c825 */ /* 0x000fca00078e0232 */
[----:B------:R0:W-:Y:S02]  /*6b80*/  @!P4 ST.E.128 desc[UR54][R50.64], R44 ;  /* 0x0000002c3200c985 */ /* 0x0001e4000c101d36 */
.L_x_1745:
[----:B------:R-:W-:Y:S05]  /*6b90*/  BSYNC B1 ;  /* 0x0000000000017941 */ /* 0x000fea0003800000 */
.L_x_1744:
[----:B------:R-:W-:-:S03]  /*6ba0*/  UMOV UR4, 0xffffffff ;  /* 0xffffffff00047882 */ /* 0x000fc60000000000 */
[----:B------:R-:W-:Y:S05]  /*6bb0*/  BRA.DIV UR4, `(.L_x_1748) ;  /* 0x0000020204507947 */ /* 0x000fea000b800000 */
[----:B0-----:R0:W0:Y:S04]  /*6bc0*/  SHFL.IDX PT, R45, R103, 0x2, 0x181f ;  /* 0x00581f00672d7f89 */ /* 0x00102800000e0000 */
[----:B------:R0:W0:Y:S02]  /*6bd0*/  SHFL.IDX PT, R14, R108, 0x2, 0x181f ;  /* 0x00581f006c0e7f89 */ /* 0x00002400000e0000 */
.L_x_2115:
[----:B------:R-:W-:Y:S01]  /*6be0*/  ISETP.GE.OR P4, PT, R216, R97, P1 ;  /* 0x00000061d800720c */ /* 0x000fe20000f86670 */
[----:B------:R-:W-:-:S12]  /*6bf0*/  BSSY B1, `(.L_x_1749) ;  /* 0x000007b000017945 */ /* 0x000fd80003800000 */
[----:B------:R-:W-:Y:S05]  /*6c00*/  @P4 BRA `(.L_x_1750) ;  /* 0x0000000400e44947 */ /* 0x000fea0003800000 */
[----:B------:R-:W-:Y:S01]  /*6c10*/  SEL R11, R37, R112, !P0 ;  /* 0x00000070250b7207 */ /* 0x000fe20004000000 */
[----:B0-----:R-:W-:Y:S01]  /*6c20*/  IMAD.MOV.U32 R50, RZ, RZ, R14 ;  /* 0x000000ffff327224 */ /* 0x001fe200078e000e */
[C---:B------:R-:W-:Y:S01]  /*6c30*/  LEA R48, P4, R41.reuse, R14, 0x1 ;  /* 0x0000000e29307211 */ /* 0x040fe200078808ff */
[----:B------:R-:W-:Y:S01]  /*6c40*/  IMAD.MOV.U32 R51, RZ, RZ, R45 ;  /* 0x000000ffff337224 */ /* 0x000fe200078e002d */
[----:B------:R-:W-:Y:S01]  /*6c50*/  SHF.R.S32.HI R12, RZ, 0x1f, R11 ;  /* 0x0000001fff0c7819 */ /* 0x000fe2000001140b */
[----:B------:R-:W-:Y:S01]  /*6c60*/  BSSY B2, `(.L_x_1751) ;  /* 0x000006f000027945 */ /* 0x000fe20003800000 */
        /* <DEDUP_REMOVED lines=8> */
[----:B------:R-:W-:Y:S01]  /*6cf0*/  LOP3.LUT R12, R13, R224, RZ, 0x3c, !PT ;  /* 0x000000e00d0c7212 */ /* 0x000fe200078e3cff */
[----:B------:R-:W-:-:S03]  /*6d00*/  IMAD R13, R19, 0x4000, R5 ;  /* 0x00004000130d7824 */ /* 0x000fc600078e0205 */
[----:B------:R-:W-:Y:S01]  /*6d10*/  LOP3.LUT R15, R15, 0x7fffe000, RZ, 0xc0, !PT ;  /* 0x7fffe0000f0f7812 */ /* 0x000fe200078ec0ff */
[----:B------:R-:W-:-:S03]  /*6d20*/  IMAD R13, R13, 0x2, R18 ;  /* 0x000000020d0d7824 */ /* 0x000fc600078e0212 */
[----:B------:R-:W-:-:S04]  /*6d30*/  IADD3 R12, R12, R15, R201 ;  /* 0x0000000f0c0c7210 */ /* 0x000fc80007ffe0c9 */
[----:B------:R-:W-:-:S05]  /*6d40*/  LEA R15, R19, R12, 0xe ;  /* 0x0000000c130f7211 */ /* 0x000fca00078e70ff */
[----:B------:R-:W-:Y:S02]  /*6d50*/  IMAD R44, R15, 0x2, R18 ;  /* 0x000000020f2c7824 */ /* 0x000fe400078e0212 */
[----:B------:R-:W0:Y:S04]  /*6d60*/  LDS.128 R12, [R13+0x18400] ;  /* 0x018400000d0c7984 */ /* 0x000e280000000c00 */
[----:B------:R-:W0:Y:S01]  /*6d70*/  LDS.128 R44, [R44+0x18400] ;  /* 0x018400002c2c7984 */ /* 0x000e220000000c00 */
[----:B------:R-:W-:Y:S05]  /*6d80*/  @P3 BRA `(.L_x_1752) ;  /* 0x0000000400703947 */ /* 0x000fea0003800000 */
[----:B------:R-:W-:Y:S01]  /*6d90*/  SHF.R.U64 R76, R62, 0x10, R63 ;  /* 0x000000103e4c7819 */ /* 0x000fe2000000123f */
[----:B0-----:R-:W-:Y:S01]  /*6da0*/  IMAD.U32 R56, R45, 0x10000, RZ ;  /* 0x000100002d387824 */ /* 0x001fe200078e00ff */
[--C-:B------:R-:W-:Y:S01]  /*6db0*/  SHF.R.U64 R62, R64, 0x10, R65.reuse ;  /* 0x00000010403e7819 */ /* 0x100fe20000001241 */
[----:B------:R-:W-:Y:S01]  /*6dc0*/  IMAD.U32 R52, R13, 0x10000, RZ ;  /* 0x000100000d347824 */ /* 0x000fe200078e00ff */
[----:B------:R-:W-:Y:S01]  /*6dd0*/  SHF.R.U32.HI R65, RZ, 0x10, R65 ;  /* 0x00000010ff417819 */ /* 0x000fe20000011641 */
[----:B------:R-:W-:Y:S01]  /*6de0*/  IMAD.U32 R58, R47, 0x10000, RZ ;  /* 0x000100002f3a7824 */ /* 0x000fe200078e00ff */
[----:B------:R-:W-:Y:S01]  /*6df0*/  SHF.R.U32.HI R77, RZ, 0x10, R61 ;  /* 0x00000010ff4d7819 */ /* 0x000fe2000001163d */
[----:B------:R-:W-:Y:S01]  /*6e00*/  IMAD.U32 R54, R44, 0x10000, RZ ;  /* 0x000100002c367824 */ /* 0x000fe200078e00ff */
[----:B------:R-:W-:Y:S02]  /*6e10*/  PRMT R126, R126, 0x5410, R65 ;  /* 0x000054107e7e7816 */ /* 0x000fe40000000041 */
[----:B------:R-:W-:-:S02]  /*6e20*/  SHF.R.U64 R78, R60, 0x10, R61 ;  /* 0x000000103c4e7819 */ /* 0x000fc4000000123d */
[----:B------:R-:W-:Y:S01]  /*6e30*/  SHF.R.U32.HI R61, RZ, 0x10, R63 ;  /* 0x00000010ff3d7819 */ /* 0x000fe2000001163f */
[----:B------:R-:W-:Y:S01]  /*6e40*/  IMAD.U32 R63, R126, 0x10000, RZ ;  /* 0x000100007e3f7824 */ /* 0x000fe200078e00ff */
[----:B------:R-:W-:Y:S02]  /*6e50*/  SHF.R.U64 R60, R66, 0x10, R67 ;  /* 0x00000010423c7819 */ /* 0x000fe40000001243 */
[----:B------:R-:W-:Y:S01]  /*6e60*/  PRMT R122, R122, 0x5410, R77 ;  /* 0x000054107a7a7816 */ /* 0x000fe2000000004d */
[----:B------:R-:W-:Y:S01]  /*6e70*/  FMUL.FTZ R65, R56, R63 ;  /* 0x0000003f38417220 */ /* 0x000fe20000410000 */
[----:B------:R-:W-:Y:S02]  /*6e80*/  SHF.R.U32.HI R67, RZ, 0x10, R67 ;  /* 0x00000010ff437819 */ /* 0x000fe40000011643 */
[----:B------:R-:W-:Y:S01]  /*6e90*/  PRMT R120, R120, 0x5410, R61 ;  /* 0x0000541078787816 */ /* 0x000fe2000000003d */
[----:B------:R-:W-:Y:S01]  /*6ea0*/  IMAD.U32 R61, R122, 0x10000, RZ ;  /* 0x000100007a3d7824 */ /* 0x000fe200078e00ff */
[----:B------:R-:W-:-:S02]  /*6eb0*/  PRMT R124, R124, 0x5410, R67 ;  /* 0x000054107c7c7816 */ /* 0x000fc40000000043 */
[----:B------:R-:W-:Y:S01]  /*6ec0*/  PRMT R123, R123, 0x5410, R60 ;  /* 0x000054107b7b7816 */ /* 0x000fe2000000003c */
[-C--:B------:R-:W-:Y:S01]  /*6ed0*/  FMUL.FTZ R67, R56, R61.reuse ;  /* 0x0000003d38437220 */ /* 0x080fe20000410000 */
[----:B------:R-:W-:Y:S01]  /*6ee0*/  FFMA.FTZ R60, R52, R61, -R65 ;  /* 0x0000003d343c7223 */ /* 0x000fe20000010841 */
[----:B------:R-:W-:Y:S01]  /*6ef0*/  LOP3.LUT R57, R45, 0xffff0000, RZ, 0xc0, !PT ;  /* 0xffff00002d397812 */ /* 0x000fe200078ec0ff */
[----:B------:R-:W-:Y:S01]  /*6f00*/  IMAD.U32 R65, R124, 0x10000, RZ ;  /* 0x000100007c417824 */ /* 0x000fe200078e00ff */
[----:B------:R-:W-:Y:S01]  /*6f10*/  LOP3.LUT R126, R126, 0xffff0000, RZ, 0xc0, !PT ;  /* 0xffff00007e7e7812 */ /* 0x000fe200078ec0ff */
[----:B------:R-:W-:Y:S01]  /*6f20*/  IMAD.U32 R61, R120, 0x10000, RZ ;  /* 0x00010000783d7824 */ /* 0x000fe200078e00ff */
[----:B------:R-:W-:Y:S01]  /*6f30*/  LOP3.LUT R122, R122, 0xffff0000, RZ, 0xc0, !PT ;  /* 0xffff00007a7a7812 */ /* 0x000fe200078ec0ff */
[----:B------:R-:W-:Y:S01]  /*6f40*/  FFMA.FTZ R67, R52, R63, R67 ;  /* 0x0000003f34437223 */ /* 0x000fe20000010043 */
[----:B------:R-:W-:Y:S01]  /*6f50*/  LOP3.LUT R53, R13, 0xffff0000, RZ, 0xc0, !PT ;  /* 0xffff00000d357812 */ /* 0x000fe200078ec0ff */
[----:B------:R-:W-:Y:S01]  /*6f60*/  FMUL.FTZ R63, R58, R65 ;  /* 0x000000413a3f7220 */ /* 0x000fe20000410000 */
[----:B------:R-:W-:Y:S01]  /*6f70*/  LOP3.LUT R55, R44, 0xffff0000, RZ, 0xc0, !PT ;  /* 0xffff00002c377812 */ /* 0x000fe200078ec0ff */
[----:B------:R-:W-:Y:S01]  /*6f80*/  IMAD.U32 R44, R15, 0x10000, RZ ;  /* 0x000100000f2c7824 */ /* 0x000fe200078e00ff */
[----:B------:R-:W-:Y:S01]  /*6f90*/  LOP3.LUT R59, R47, 0xffff0000, RZ, 0xc0, !PT ;  /* 0xffff00002f3b7812 */ /* 0x000fe200078ec0ff */
[----:B------:R-:W-:Y:S01]  /*6fa0*/  FMUL.FTZ R56, R57, R126 ;  /* 0x0000007e39387220 */ /* 0x000fe20000410000 */
[----:B------:R-:W-:Y:S01]  /*6fb0*/  PRMT R121, R121, 0x5410, R78 ;  /* 0x0000541079797816 */ /* 0x000fe2000000004e */
[-C--:B------:R-:W-:Y:S01]  /*6fc0*/  FMUL.FTZ R58, R58, R61.reuse ;  /* 0x0000003d3a3a7220 */ /* 0x080fe20000410000 */
[----:B------:R-:W-:Y:S01]  /*6fd0*/  LOP3.LUT R124, R124, 0xffff0000, RZ, 0xc0, !PT ;  /* 0xffff00007c7c7812 */ /* 0x000fe200078ec0ff */
[-C--:B------:R-:W-:Y:S01]  /*6fe0*/  FMUL.FTZ R52, R57, R122.reuse ;  /* 0x0000007a39347220 */ /* 0x080fe20000410000 */
[----:B------:R-:W-:Y:S01]  /*6ff0*/  PRMT R125, R125, 0x5410, R62 ;  /* 0x000054107d7d7816 */ /* 0x000fe2000000003e */
[----:B------:R-:W-:Y:S01]  /*7000*/  FFMA.FTZ R57, R53, R122, -R56 ;  /* 0x0000007a35397223 */ /* 0x000fe20000010838 */
[----:B------:R-:W-:Y:S01]  /*7010*/  LOP3.LUT R120, R120, 0xffff0000, RZ, 0xc0, !PT ;  /* 0xffff000078787812 */ /* 0x000fe200078ec0ff */
[C---:B------:R-:W-:Y:S01]  /*7020*/  FFMA.FTZ R63, R44.reuse, R61, -R63 ;  /* 0x0000003d2c3f7223 */ /* 0x040fe2000001083f */
[----:B------:R-:W-:Y:S01]  /*7030*/  LOP3.LUT R45, R15, 0xffff0000, RZ, 0xc0, !PT ;  /* 0xffff00000f2d7812 */ /* 0x000fe200078ec0ff */
[----:B------:R-:W-:Y:S01]  /*7040*/  FFMA.FTZ R58, R44, R65, R58 ;  /* 0x000000412c3a7223 */ /* 0x000fe2000001003a */
[----:B------:R-:W-:Y:S01]  /*7050*/  FFMA.FTZ R126, R53, R126, R52 ;  /* 0x0000007e357e7223 */ /* 0x000fe20000010034 */
[----:B------:R-:W-:Y:S01]  /*7060*/  FMUL.FTZ R56, R59, R124 ;  /* 0x0000007c3b387220 */ /* 0x000fe20000410000 */
[----:B------:R-:W-:-:S02]  /*7070*/  IMAD.U32 R44, R121, 0x10000, RZ ;  /* 0x00010000792c7824 */ /* 0x000fc400078e00ff */
[-C--:B------:R-:W-:Y:S01]  /*7080*/  FMUL.FTZ R62, R59, R120.reuse ;  /* 0x000000783b3e7220 */ /* 0x080fe20000410000 */
[----:B------:R-:W-:Y:S02]  /*7090*/  IMAD.U32 R52, R125, 0x10000, RZ ;  /* 0x000100007d347824 */ /* 0x000fe400078e00ff */
[----:B------:R-:W-:Y:S01]  /*70a0*/  FFMA.FTZ R120, R45, R120, -R56 ;  /* 0x000000782d787223 */ /* 0x000fe20000010838 */
[----:B------:R-:W-:Y:S02]  /*70b0*/  IMAD.U32 R13, R12, 0x10000, RZ ;  /* 0x000100000c0d7824 */ /* 0x000fe400078e00ff */
[C---:B------:R-:W-:Y:S01]  /*70c0*/  FMUL.FTZ R53, R54.reuse, R44 ;  /* 0x0000002c36357220 */ /* 0x040fe20000410000 */
[----:B------:R-:W-:Y:S01]  /*70d0*/  PRMT R119, R119, 0x5410, R76 ;  /* 0x0000541077777816 */ /* 0x000fe2000000004c */
[-C--:B------:R-:W-:Y:S01]  /*70e0*/  FMUL.FTZ R56, R54, R52.reuse ;  /* 0x0000003436387220 */ /* 0x080fe20000410000 */
[----:B------:R-:W-:Y:S01]  /*70f0*/  LOP3.LUT R125, R125, 0xffff0000, RZ, 0xc0, !PT ;  /* 0xffff00007d7d7812 */ /* 0x000fe200078ec0ff */
[----:B------:R-:W-:Y:S01]  /*7100*/  FFMA.FTZ R53, R13, R52, R53 ;  /* 0x000000340d357223 */ /* 0x000fe20000010035 */
[----:B------:R-:W-:-:S02]  /*7110*/  IMAD.U32 R47, R46, 0x10000, RZ ;  /* 0x000100002e2f7824 */ /* 0x000fc400078e00ff */
[----:B------:R-:W-:Y:S01]  /*7120*/  FFMA.FTZ R56, R13, R44, -R56 ;  /* 0x0000002c0d387223 */ /* 0x000fe20000010838 */
        /* <DEDUP_REMOVED lines=8> */
[C---:B------:R-:W-:Y:S01]  /*71b0*/  IMAD.U32 R15, R14.reuse, 0x10000, RZ ;  /* 0x000100000e0f7824 */ /* 0x040fe200078e00ff */
[----:B------:R-:W-:Y:S01]  /*71c0*/  LOP3.LUT R119, R119, 0xffff0000, RZ, 0xc0, !PT ;  /* 0xffff000077777812 */ /* 0x000fe200078ec0ff */
[----:B------:R-:W-:Y:S01]  /*71d0*/  FMUL.FTZ R54, R47, R52 ;  /* 0x000000342f367220 */ /* 0x000fe20000410000 */
[----:B------:R-:W-:Y:S01]  /*71e0*/  LOP3.LUT R14, R14, 0xffff0000, RZ, 0xc0, !PT ;  /* 0xffff00000e0e7812 */ /* 0x000fe200078ec0ff */
[----:B------:R-:W-:Y:S01]  /*71f0*/  FMUL.FTZ R13, R46, R123 ;  /* 0x0000007b2e0d7220 */ /* 0x000fe20000410000 */
[-C--:B------:R-:W-:Y:S01]  /*7200*/  FMUL.FTZ R55, R55, R121.reuse ;  /* 0x0000007937377220 */ /* 0x080fe20000410000 */
[----:B------:R-:W-:Y:S01]  /*7210*/  FFMA.FTZ R45, R12, R121, -R45 ;  /* 0x000000790c2d7223 */ /* 0x000fe2000001082d */
        /* <DEDUP_REMOVED lines=10> */
[----:B------:R-:W-:Y:S01]  /*72c0*/  F2FP.BF16.F32.PACK_AB R56, R45, R56 ;  /* 0x000000382d38723e */ /* 0x000fe200000010ff */
[----:B------:R-:W-:Y:S01]  /*72d0*/  IMAD.MOV.U32 R45, RZ, RZ, R67 ;  /* 0x000000ffff2d7224 */ /* 0x000fe200078e0043 */
[----:B------:R-:W-:Y:S02]  /*72e0*/  F2FP.BF16.F32.PACK_AB R44, R12, R53 ;  /* 0x000000350c2c723e */ /* 0x000fe400000010ff */
[----:B------:R-:W-:Y:S01]  /*72f0*/  F2FP.BF16.F32.PACK_AB R14, R13, R54 ;  /* 0x000000360d0e723e */ /* 0x000fe200000010ff */
[----:B------:R-:W-:Y:S01]  /*7300*/  IMAD.MOV.U32 R12, RZ, RZ, R56 ;  /* 0x000000ffff0c7224 */ /* 0x000fe200078e0038 */
[----:B------:R-:W-:Y:S01]  /*7310*/  F2FP.BF16.F32.PACK_AB R46, R46, R47 ;  /* 0x0000002f2e2e723e */ /* 0x000fe200000010ff */
[----:B------:R-:W-:Y:S01]  /*7320*/  IMAD.MOV.U32 R13, RZ, RZ, R57 ;  /* 0x000000ffff0d7224 */ /* 0x000fe200078e0039 */
[----:B------:R-:W-:Y:S01]  /*7330*/  F2FP.BF16.F32.PACK_AB R15, R120, R63 ;  /* 0x0000003f780f723e */ /* 0x000fe200000010ff */
[----:B------:R-:W-:-:S07]  /*7340*/  IMAD.MOV.U32 R47, RZ, RZ, R58 ;  /* 0x000000ffff2f7224 */ /* 0x000fce00078e003a */
.L_x_1752:
[----:B------:R-:W-:Y:S05]  /*7350*/  BSYNC B2 ;  /* 0x0000000000027941 */ /* 0x000fea0003800000 */
.L_x_1751:
[----:B------:R-:W-:Y:S01]  /*7360*/  ISETP.GE.AND P4, PT, R11, R110, PT ;  /* 0x0000006e0b00720c */ /* 0x000fe20003f86270 */
[----:B0-----:R0:W-:-:S12]  /*7370*/  ST.E.128 desc[UR54][R48.64], R12 ;  /* 0x0000000c30007985 */ /* 0x0011d8000c101d36 */
[----:B------:R-:W-:-:S05]  /*7380*/  @!P4 IMAD.WIDE R50, R11, 0x2, R50 ;  /* 0x000000020b32c825 */ /* 0x000fca00078e0232 */
[----:B------:R0:W-:Y:S02]  /*7390*/  @!P4 ST.E.128 desc[UR54][R50.64], R44 ;  /* 0x0000002c3200c985 */ /* 0x0001e4000c101d36 */
.L_x_1750:
[----:B------:R-:W-:Y:S05]  /*73a0*/  BSYNC B1 ;  /* 0x0000000000017941 */ /* 0x000fea0003800000 */
.L_x_1749:
[----:B------:R-:W-:-:S03]  /*73b0*/  UMOV UR4, 0xffffffff ;  /* 0xffffffff00047882 */ /* 0x000fc60000000000 */
[----:B------:R-:W-:Y:S05]  /*73c0*/  BRA.DIV UR4, `(.L_x_1753) ;  /* 0x000001fa04947947 */ /* 0x000fea000b800000 */
[----:B01----:R-:W0:Y:S04]  /*73d0*/  SHFL.IDX PT, R103, R103, 0x3, 0x181f ;  /* 0x00781f0067677f89 */ /* 0x003e2800000e0000 */
[----:B------:R-:W1:Y:S02]  /*73e0*/  SHFL.IDX PT, R108, R108, 0x3, 0x181f ;  /* 0x00781f006c6c7f89 */ /* 0x000e6400000e0000 */
.L_x_2119:
[----:B------:R-:W-:-:S13]  /*73f0*/  ISETP.GE.OR P4, PT, R215, R97, P1 ;  /* 0x00000061d700720c */ /* 0x000fda0000f86670 */
[----:B------:R-:W-:Y:S05]  /*7400*/  @P4 BRA `(.L_x_1726) ;  /* 0x0000000c00944947 */ /* 0x000fea0003800000 */
[----:B------:R-:W-:Y:S01]  /*7410*/  SEL R112, R37, R112, !P0 ;  /* 0x0000007025707207 */ /* 0x000fe20004000000 */
[----:B------:R-:W-:Y:S01]  /*7420*/  BSSY B1, `(.L_x_1754) ;  /* 0x0000071000017945 */ /* 0x000fe20003800000 */
[C---:B-1----:R-:W-:Y:S02]  /*7430*/  LEA R48, P4, R41.reuse, R108, 0x1 ;  /* 0x0000006c29307211 */ /* 0x042fe400078808ff */
[----:B------:R-:W-:Y:S02]  /*7440*/  SHF.R.S32.HI R11, RZ, 0x1f, R112 ;  /* 0x0000001fff0b7819 */ /* 0x000fe40000011470 */
[----:B0-----:R-:W-:Y:S02]  /*7450*/  LEA.HI.X R49, R41, R103, R90, 0x1, P4 ;  /* 0x0000006729317211 */ /* 0x001fe400020f0c5a */
        /* <DEDUP_REMOVED lines=15> */
[----:B------:R-:W1:Y:S01]  /*7550*/  LDS.128 R44, [R44+0x18400] ;  /* 0x018400002c2c7984 */ /* 0x000e620000000c00 */
[----:B------:R-:W-:Y:S05]  /*7560*/  @P3 BRA `(.L_x_1755) ;  /* 0x0000000400703947 */ /* 0x000fea0003800000 */
[----:B------:R-:W-:Y:S01]  /*7570*/  SHF.R.U64 R64, R68, 0x10, R69 ;  /* 0x0000001044407819 */ /* 0x000fe20000001245 */
[----:B-1----:R-:W-:Y:S01]  /*7580*/  IMAD.U32 R54, R45, 0x10000, RZ ;  /* 0x000100002d367824 */ /* 0x002fe200078e00ff */
[----:B------:R-:W-:Y:S01]  /*7590*/  SHF.R.U64 R60, R72, 0x10, R73 ;  /* 0x00000010483c7819 */ /* 0x000fe20000001249 */
[----:B0-----:R-:W-:Y:S01]  /*75a0*/  IMAD.U32 R50, R13, 0x10000, RZ ;  /* 0x000100000d327824 */ /* 0x001fe200078e00ff */
[----:B------:R-:W-:Y:S01]  /*75b0*/  SHF.R.U32.HI R69, RZ, 0x10, R69 ;  /* 0x00000010ff457819 */ /* 0x000fe20000011645 */
[----:B------:R-:W-:Y:S01]  /*75c0*/  IMAD.U32 R56, R47, 0x10000, RZ ;  /* 0x000100002f387824 */ /* 0x000fe200078e00ff */
[----:B------:R-:W-:Y:S01]  /*75d0*/  SHF.R.U32.HI R73, RZ, 0x10, R73 ;  /* 0x00000010ff497819 */ /* 0x000fe20000011649 */
[----:B------:R-:W-:Y:S01]  /*75e0*/  IMAD.U32 R52, R44, 0x10000, RZ ;  /* 0x000100002c347824 */ /* 0x000fe200078e00ff */
[----:B------:R-:W-:Y:S02]  /*75f0*/  PRMT R114, R114, 0x5410, R69 ;  /* 0x0000541072727816 */ /* 0x000fe40000000045 */
[----:B------:R-:W-:-:S02]  /*7600*/  PRMT R118, R118, 0x5410, R73 ;  /* 0x0000541076767816 */ /* 0x000fc40000000049 */
[--C-:B------:R-:W-:Y:S01]  /*7610*/  SHF.R.U64 R58, R74, 0x10, R75.reuse ;  /* 0x000000104a3a7819 */ /* 0x100fe2000000124b */
[----:B------:R-:W-:Y:S01]  /*7620*/  IMAD.U32 R59, R114, 0x10000, RZ ;  /* 0x00010000723b7824 */ /* 0x000fe200078e00ff */
[----:B------:R-:W-:Y:S01]  /*7630*/  SHF.R.U32.HI R75, RZ, 0x10, R75 ;  /* 0x00000010ff4b7819 */ /* 0x000fe2000001164b */
[----:B------:R-:W-:Y:S01]  /*7640*/  IMAD.U32 R61, R118, 0x10000, RZ ;  /* 0x00010000763d7824 */ /* 0x000fe200078e00ff */
[--C-:B------:R-:W-:Y:S01]  /*7650*/  SHF.R.U64 R62, R70, 0x10, R71.reuse ;  /* 0x00000010463e7819 */ /* 0x100fe20000001247 */
[C---:B------:R-:W-:Y:S01]  /*7660*/  FMUL.FTZ R65, R54.reuse, R59 ;  /* 0x0000003b36417220 */ /* 0x040fe20000410000 */
[----:B------:R-:W-:Y:S01]  /*7670*/  SHF.R.U32.HI R70, RZ, 0x10, R71 ;  /* 0x00000010ff467819 */ /* 0x000fe20000011647 */
[-C--:B------:R-:W-:Y:S01]  /*7680*/  FMUL.FTZ R63, R54, R61.reuse ;  /* 0x0000003d363f7220 */ /* 0x080fe20000410000 */
[----:B------:R-:W-:Y:S01]  /*7690*/  LOP3.LUT R55, R45, 0xffff0000, RZ, 0xc0, !PT ;  /* 0xffff00002d377812 */ /* 0x000fe200078ec0ff */
[----:B------:R-:W-:Y:S01]  /*76a0*/  FFMA.FTZ R65, R50, R61, R65 ;  /* 0x0000003d32417223 */ /* 0x000fe20000010041 */
[----:B------:R-:W-:-:S02]  /*76b0*/  PRMT R116, R116, 0x5410, R75 ;  /* 0x0000541074747816 */ /* 0x000fc4000000004b */
[----:B------:R-:W-:Y:S02]  /*76c0*/  LOP3.LUT R114, R114, 0xffff0000, RZ, 0xc0, !PT ;  /* 0xffff000072727812 */ /* 0x000fe400078ec0ff */
[----:B------:R-:W-:Y:S02]  /*76d0*/  LOP3.LUT R118, R118, 0xffff0000, RZ, 0xc0, !PT ;  /* 0xffff000076767812 */ /* 0x000fe400078ec0ff */
[----:B------:R-:W-:Y:S02]  /*76e0*/  PRMT R111, R111, 0x5410, R70 ;  /* 0x000054106f6f7816 */ /* 0x000fe40000000046 */
[----:B------:R-:W-:Y:S01]  /*76f0*/  PRMT R115, R115, 0x5410, R58 ;  /* 0x0000541073737816 */ /* 0x000fe2000000003a */
[----:B------:R-:W-:Y:S01]  /*7700*/  FFMA.FTZ R58, R50, R59, -R63 ;  /* 0x0000003b323a7223 */ /* 0x000fe2000001083f */
[----:B------:R-:W-:Y:S01]  /*7710*/  LOP3.LUT R51, R13, 0xffff0000, RZ, 0xc0, !PT ;  /* 0xffff00000d337812 */ /* 0x000fe200078ec0ff */
[C---:B------:R-:W-:Y:S02]  /*7720*/  IMAD.U32 R63, R116.reuse, 0x10000, RZ ;  /* 0x00010000743f7824 */ /* 0x040fe400078e00ff */
[----:B------:R-:W-:Y:S01]  /*7730*/  FMUL.FTZ R50, R55, R114 ;  /* 0x0000007237327220 */ /* 0x000fe20000410000 */
[----:B------:R-:W-:Y:S01]  /*7740*/  LOP3.LUT R57, R47, 0xffff0000, RZ, 0xc0, !PT ;  /* 0xffff00002f397812 */ /* 0x000fe200078ec0ff */
[-C--:B------:R-:W-:Y:S01]  /*7750*/  FMUL.FTZ R54, R55, R118.reuse ;  /* 0x0000007637367220 */ /* 0x080fe20000410000 */
[----:B------:R-:W-:Y:S01]  /*7760*/  SHF.L.U32 R59, R111, 0x10, RZ ;  /* 0x000000106f3b7819 */ /* 0x000fe200000006ff */
[C---:B------:R-:W-:Y:S01]  /*7770*/  FFMA.FTZ R118, R51.reuse, R118, R50 ;  /* 0x0000007633767223 */ /* 0x040fe20000010032 */
[----:B------:R-:W-:Y:S01]  /*7780*/  LOP3.LUT R116, R116, 0xffff0000, RZ, 0xc0, !PT ;  /* 0xffff000074747812 */ /* 0x000fe200078ec0ff */
[----:B------:R-:W-:Y:S01]  /*7790*/  FFMA.FTZ R61, R51, R114, -R54 ;  /* 0x00000072333d7223 */ /* 0x000fe20000010836 */
[----:B------:R-:W-:Y:S01]  /*77a0*/  PRMT R117, R117, 0x5410, R60 ;  /* 0x0000541075757816 */ /* 0x000fe2000000003c */
[----:B------:R-:W-:Y:S01]  /*77b0*/  FMUL.FTZ R55, R56, R63 ;  /* 0x0000003f38377220 */ /* 0x000fe20000410000 */
[----:B------:R-:W-:Y:S01]  /*77c0*/  LOP3.LUT R53, R44, 0xffff0000, RZ, 0xc0, !PT ;  /* 0xffff00002c357812 */ /* 0x000fe200078ec0ff */
[C---:B------:R-:W-:Y:S01]  /*77d0*/  IMAD.U32 R44, R15.reuse, 0x10000, RZ ;  /* 0x000100000f2c7824 */ /* 0x040fe200078e00ff */
[----:B------:R-:W-:Y:S01]  /*77e0*/  LOP3.LUT R45, R15, 0xffff0000, RZ, 0xc0, !PT ;  /* 0xffff00000f2d7812 */ /* 0x000fe200078ec0ff */
[-C--:B------:R-:W-:Y:S01]  /*77f0*/  FMUL.FTZ R56, R56, R59.reuse ;  /* 0x0000003b38387220 */ /* 0x080fe20000410000 */
[----:B------:R-:W-:Y:S01]  /*7800*/  LOP3.LUT R50, R111, 0xffff0000, RZ, 0xc0, !PT ;  /* 0xffff00006f327812 */ /* 0x000fe200078ec0ff */
[----:B------:R-:W-:Y:S01]  /*7810*/  FMUL.FTZ R54, R57, R116 ;  /* 0x0000007439367220 */ /* 0x000fe20000410000 */
[----:B------:R-:W-:Y:S01]  /*7820*/  PRMT R113, R113, 0x5410, R64 ;  /* 0x0000541071717816 */ /* 0x000fe20000000040 */
[----:B------:R-:W-:Y:S01]  /*7830*/  IMAD.U32 R51, R117, 0x10000, RZ ;  /* 0x0001000075337824 */ /* 0x000fe200078e00ff */
[----:B------:R-:W-:Y:S01]  /*7840*/  PRMT R109, R109, 0x5410, R62 ;  /* 0x000054106d6d7816 */ /* 0x000fe2000000003e */
[C---:B------:R-:W-:Y:S01]  /*7850*/  FFMA.FTZ R59, R44.reuse, R59, -R55 ;  /* 0x0000003b2c3b7223 */ /* 0x040fe20000010837 */
[----:B------:R-:W-:Y:S01]  /*7860*/  FFMA.FTZ R56, R44, R63, R56 ;  /* 0x0000003f2c387223 */ /* 0x000fe20000010038 */
[-C--:B------:R-:W-:Y:S01]  /*7870*/  FMUL.FTZ R62, R57, R50.reuse ;  /* 0x00000032393e7220 */ /* 0x080fe20000410000 */
[----:B------:R-:W-:Y:S01]  /*7880*/  FFMA.FTZ R60, R45, R50, -R54 ;  /* 0x000000322d3c7223 */ /* 0x000fe20000010836 */
[----:B------:R-:W-:Y:S01]  /*7890*/  IMAD.U32 R13, R12, 0x10000, RZ ;  /* 0x000100000c0d7824 */ /* 0x000fe200078e00ff */
[----:B------:R-:W-:Y:S01]  /*78a0*/  LOP3.LUT R117, R117, 0xffff0000, RZ, 0xc0, !PT ;  /* 0xffff000075757812 */ /* 0x000fe200078ec0ff */
[----:B------:R-:W-:-:S02]  /*78b0*/  IMAD.U32 R44, R113, 0x10000, RZ ;  /* 0x00010000712c7824 */ /* 0x000fc400078e00ff */
[----:B------:R-:W-:Y:S01]  /*78c0*/  FMUL.FTZ R50, R52, R51 ;  /* 0x0000003334327220 */ /* 0x000fe20000410000 */
[----:B------:R-:W-:Y:S01]  /*78d0*/  LOP3.LUT R113, R113, 0xffff0000, RZ, 0xc0, !PT ;  /* 0xffff000071717812 */ /* 0x000fe200078ec0ff */
[----:B------:R-:W-:Y:S01]  /*78e0*/  FFMA.FTZ R57, R45, R116, R62 ;  /* 0x000000742d397223 */ /* 0x000fe2000001003e */
[----:B------:R-:W-:Y:S01]  /*78f0*/  LOP3.LUT R12, R12, 0xffff0000, RZ, 0xc0, !PT ;  /* 0xffff00000c0c7812 */ /* 0x000fe200078ec0ff */
[-C--:B------:R-:W-:Y:S01]  /*7900*/  FFMA.FTZ R45, R13, R44.reuse, -R50 ;  /* 0x0000002c0d2d7223 */ /* 0x080fe20000010832 */
[----:B------:R-:W-:Y:S02]  /*7910*/  IMAD.U32 R47, R46, 0x10000, RZ ;  /* 0x000100002e2f7824 */ /* 0x000fe400078e00ff */
[----:B------:R-:W-:Y:S01]  /*7920*/  FMUL.FTZ R52, R52, R44 ;  /* 0x0000002c34347220 */ /* 0x000fe20000410000 */
[----:B------:R-:W-:Y:S01]  /*7930*/  FMUL.FTZ R55, R53, R117 ;  /* 0x0000007535377220 */ /* 0x000fe20000410000 */
[----:B------:R-:W-:Y:S01]  /*7940*/  IMAD.U32 R50, R115, 0x10000, RZ ;  /* 0x0001000073327824 */ /* 0x000fe200078e00ff */
[----:B------:R-:W-:Y:S01]  /*7950*/  LOP3.LUT R46, R46, 0xffff0000, RZ, 0xc0, !PT ;  /* 0xffff00002e2e7812 */ /* 0x000fe200078ec0ff */
[----:B------:R-:W-:Y:S01]  /*7960*/  FMUL.FTZ R53, R53, R113 ;  /* 0x0000007135357220 */ /* 0x000fe20000410000 */
[----:B------:R-:W-:Y:S01]  /*7970*/  IMAD.U32 R44, R109, 0x10000, RZ ;  /* 0x000100006d2c7824 */ /* 0x000fe200078e00ff */
[----:B------:R-:W-:Y:S01]  /*7980*/  LOP3.LUT R115, R115, 0xffff0000, RZ, 0xc0, !PT ;  /* 0xffff000073737812 */ /* 0x000fe200078ec0ff */
[C---:B------:R-:W-:Y:S01]  /*7990*/  IMAD.U32 R15, R14.reuse, 0x10000, RZ ;  /* 0x000100000e0f7824 */ /* 0x040fe200078e00ff */
[----:B------:R-:W-:Y:S01]  /*79a0*/  LOP3.LUT R109, R109, 0xffff0000, RZ, 0xc0, !PT ;  /* 0xffff00006d6d7812 */ /* 0x000fe200078ec0ff */
[----:B------:R-:W-:Y:S01]  /*79b0*/  FFMA.FTZ R52, R13, R51, R52 ;  /* 0x000000330d347223 */ /* 0x000fe20000010034 */
[----:B------:R-:W-:Y:S01]  /*79c0*/  LOP3.LUT R14, R14, 0xffff0000, RZ, 0xc0, !PT ;  /* 0xffff00000e0e7812 */ /* 0x000fe200078ec0ff */
[C---:B------:R-:W-:Y:S01]  /*79d0*/  FFMA.FTZ R54, R12.reuse, R113, -R55 ;  /* 0x000000710c367223 */ /* 0x040fe20000010837 */
[----:B------:R-:W-:Y:S01]  /*79e0*/  FFMA.FTZ R53, R12, R117, R53 ;  /* 0x000000750c357223 */ /* 0x000fe20000010035 */
        /* <DEDUP_REMOVED lines=20> */
.L_x_1755:
[----:B------:R-:W-:Y:S05]  /*7b30*/  BSYNC B1 ;  /* 0x0000000000017941 */ /* 0x000fea0003800000 */
.L_x_1754:
[----:B0-----:R0:W-:Y:S01]  /*7b40*/  ST.E.128 desc[UR54][R48.64], R12 ;  /* 0x0000000c30007985 */ /* 0x0011e2000c101d36 */
[----:B------:R-:W-:Y:S01]  /*7b50*/  ISETP.GE.AND P3, PT, R11, R110, PT ;  /* 0x0000006e0b00720c */ /* 0x000fe20003f66270 */
[----:B------:R-:W-:-:S12]  /*7b60*/  IMAD.MOV.U32 R109, RZ, RZ, R103 ;  /* 0x000000ffff6d7224 */ /* 0x000fd800078e0067 */
[----:B------:R-:W-:Y:S05]  /*7b70*/  @P3 BRA `(.L_x_1726) ;  /* 0x0000000400b83947 */ /* 0x000fea0003800000 */
[----:B0-----:R-:W-:-:S05]  /*7b80*/  IMAD.WIDE R12, R11, 0x2, R108 ;  /* 0x000000020b0c7825 */ /* 0x001fca00078e026c */
[----:B-1----:R0:W-:Y:S01]  /*7b90*/  ST.E.128 desc[UR54][R12.64], R44 ;  /* 0x0000002c0c007985 */ /* 0x0021e2000c101d36 */
[----:B------:R-:W-:Y:S05]  /*7ba0*/  BRA `(.L_x_1726) ;  /* 0x0000000400ac7947 */ /* 0x000fea0003800000 */
.L_x_1685:
[----:B------:R-:W-:-:S06]  /*7bb0*/  UISETP.NE.AND UP0, UPT, UR39, 0x3, UPT ;  /* 0x000000032700788c */ /* 0x000fcc000bf05270 */
[----:B------:R-:W-:-:S13]  /*7bc0*/  PLOP3.LUT P5, PT, PT, PT, UP0, 0x80, 0x0 ;  /* 0x000000000000781c */ /* 0x000fda0003faf008 */
[----:B------:R-:W-:Y:S05]  /*7bd0*/  @!P5 BRA `(.L_x_1756) ;  /* 0x000000000004d947 */ /* 0x000fea0003800000 */
[----:B------:R-:W-:Y:S01]  /*7be0*/  BPT.TRAP 0x1 ;  /* 0x000000040000795c */ /* 0x000fe20000300000 */
.L_x_1756:
[----:B------:R-:W-:Y:S01]  /*7bf0*/  IMAD R91, R19, 0x8, R18 ;  /* 0x00000008135b7824 */ /* 0x000fe200078e0212 */
[----:B------:R-:W-:Y:S01]  /*7c00*/  SHF.L.U32 R102, R192, 0x1f, RZ ;  /* 0x0000001fc0667819 */ /* 0x000fe200000006ff */
[----:B------:R-:W-:Y:S01]  /*7c10*/  BSSY B1, `(.L_x_1757) ;  /* 0x0000004000017945 */ /* 0x000fe20003800000 */
[----:B------:R-:W-:Y:S02]  /*7c20*/  SHF.R.S32.HI R99, RZ, 0x1f, R100 ;  /* 0x0000001fff637819 */ /* 0x000fe40000011464 */
[----:B------:R-:W0:Y:S02]  /*7c30*/  SYNCS.PHASECHK.TRANS64.TRYWAIT P3, [R91+URZ+0x28890], R102 ;  /* 0x028890665b0075a7 */ /* 0x000e24000806017f */
[----:B0-----:R-:W-:Y:S05]  /*7c40*/  @!P3 BRA `(.L_x_1758) ;  /* 0x000001f000c0b947 */ /* 0x001fea0003800000 */
.L_x_2120:
[----:B------:R-:W-:Y:S05]  /*7c50*/  BSYNC B1 ;  /* 0x0000000000017941 */ /* 0x000fea0003800000 */
.L_x_1757:
        /* <DEDUP_REMOVED lines=19> */
[C---:B------:R-:W-:Y:S01]  /*7d90*/  LEA R44, P3, R12.reuse, UR4, 0x1 ;  /* 0x000000040c2c7c11 */ /* 0x040fe2000f8608ff */
[----:B------:R-:W-:Y:S01]  /*7da0*/  IMAD.IADD R47, R97, 0x1, -R188 ;  /* 0x00000001612f7824 */ /* 0x000fe200078e0abc */
[----:B------:R-:W-:Y:S02]  /*7db0*/  UMOV UR4, 0xffffffff ;  /* 0xffffffff00047882 */ /* 0x000fe40000000000 */
[----:B------:R-:W-:Y:S02]  /*7dc0*/  LEA.HI.X R46, R12, UR5, R15, 0x1, P3 ;  /* 0x000000050c2e7c11 */ /* 0x000fe400098f0c0f */
[----:B------:R-:W-:Y:S01]  /*7dd0*/  ISETP.GE.AND P3, PT, R47, 0x1, PT ;  /* 0x000000012f00780c */ /* 0x000fe20003f66270 */
[----:B------:R-:W-:-:S12]  /*7de0*/  BRA.DIV UR4, `(.L_x_1759) ;  /* 0x000001f2046c7947 */ /* 0x000fd8000b800000 */
[----:B------:R1:W2:Y:S04]  /*7df0*/  SHFL.IDX PT, R45, R46, RZ, 0x181f ;  /* 0x00181fff2e2d7589 */ /* 0x0002a800000e0000 */
[----:B------:R1:W3:Y:S02]  /*7e00*/  SHFL.IDX PT, R14, R44, RZ, 0x181f ;  /* 0x00181fff2c0e7589 */ /* 0x0002e400000e0000 */
.L_x_2124:
        /* <DEDUP_REMOVED lines=13> */
.L_x_1761:
[----:B------:R-:W-:Y:S05]  /*7ee0*/  BSYNC B1 ;  /* 0x0000000000017941 */ /* 0x000fea0003800000 */
.L_x_1760:
[----:B------:R-:W-:-:S03]  /*7ef0*/  UMOV UR4, 0xffffffff ;  /* 0xffffffff00047882 */ /* 0x000fc60000000000 */
[----:B------:R-:W-:Y:S05]  /*7f00*/  BRA.DIV UR4, `(.L_x_1762) ;  /* 0x000001f2046c7947 */ /* 0x000fea000b800000 */
[----:B--2---:R2:W0:Y:S04]  /*7f10*/  SHFL.IDX PT, R45, R46, 0x1, 0x181f ;  /* 0x00381f002e2d7f89 */ /* 0x00442800000e0000 */
[----:B---34-:R2:W3:Y:S02]  /*7f20*/  SHFL.IDX PT, R14, R44, 0x1, 0x181f ;  /* 0x00381f002c0e7f89 */ /* 0x0184e400000e0000 */
.L_x_2128:
        /* <DEDUP_REMOVED lines=14> */
.L_x_1764:
[----:B------:R-:W-:Y:S05]  /*8010*/  BSYNC B1 ;  /* 0x0000000000017941 */ /* 0x000fea0003800000 */
.L_x_1763:
[----:B------:R-:W-:-:S03]  /*8020*/  UMOV UR4, 0xffffffff ;  /* 0xffffffff00047882 */ /* 0x000fc60000000000 */
[----:B------:R-:W-:Y:S05]  /*8030*/  BRA.DIV UR4, `(.L_x_1765) ;  /* 0x000001f204687947 */ /* 0x000fea000b800000 */
[----:B0-----:R0:W0:Y:S04]  /*8040*/  SHFL.IDX PT, R45, R46, 0x2, 0x181f ;  /* 0x00581f002e2d7f89 */ /* 0x00102800000e0000 */
[----:B---34-:R3:W4:Y:S02]  /*8050*/  SHFL.IDX PT, R14, R44, 0x2, 0x181f ;  /* 0x00581f002c0e7f89 */ /* 0x01872400000e0000 */
.L_x_2132:
        /* <DEDUP_REMOVED lines=14> */
.L_x_1767:
[----:B------:R-:W-:Y:S05]  /*8140*/  BSYNC B1 ;  /* 0x0000000000017941 */ /* 0x000fea0003800000 */
.L_x_1766:
[----:B------:R-:W-:-:S03]  /*8150*/  UMOV UR4, 0xffffffff ;  /* 0xffffffff00047882 */ /* 0x000fc60000000000 */
[----:B------:R-:W-:Y:S05]  /*8160*/  BRA.DIV UR4, `(.L_x_1768) ;  /* 0x000001f204647947 */ /* 0x000fea000b800000 */
[----:B0-----:R0:W0:Y:S04]  /*8170*/  SHFL.IDX PT, R45, R46, 0x3, 0x181f ;  /* 0x00781f002e2d7f89 */ /* 0x00102800000e0000 */
[----:B----4-:R4:W0:Y:S02]  /*8180*/  SHFL.IDX PT, R14, R44, 0x3, 0x181f ;  /* 0x00781f002c0e7f89 */ /* 0x01082400000e0000 */
.L_x_2136:
        /* <DEDUP_REMOVED lines=13> */
.L_x_1726:
[----:B------:R-:W-:Y:S05]  /*8260*/  BSYNC B0 ;  /* 0x0000000000007941 */ /* 0x000fea0003800000 */
.L_x_1684:
[----:B------:R-:W5:Y:S01]  /*8270*/  S2R R11, SR_TID.X ;  /* 0x00000000000b7919 */ /* 0x000f620000002100 */
[----:B------:R-:W-:Y:S01]  /*8280*/  @!PT LDS RZ, [RZ] ;  /* 0x00000000fffff984 */ /* 0x000fe20000000800 */
[----:B------:R-:W-:Y:S01]  /*8290*/  @!PT LDS RZ, [RZ] ;  /* 0x00000000fffff984 */ /* 0x000fe20000000800 */
[----:B------:R-:W-:Y:S01]  /*82a0*/  @!PT LDS RZ, [RZ] ;  /* 0x00000000fffff984 */ /* 0x000fe20000000800 */
[----:B------:R-:W-:Y:S01]  /*82b0*/  @!PT LDS RZ, [RZ] ;  /* 0x00000000fffff984 */ /* 0x000fe20000000800 */
[----:B------:R2:W-:Y:S06]  /*82c0*/  MEMBAR.ALL.CTA ;  /* 0x0000000000007992 */ /* 0x0005ec0000008000 */
[----:B--2---:R-:W2:Y:S01]  /*82d0*/  FENCE.VIEW.ASYNC.S ;  /* 0x00000000000073c6 */ /* 0x004ea20000000000 */
[----:B------:R-:W-:Y:S05]  /*82e0*/  WARPSYNC.ALL ;  /* 0x0000000000007948 */ /* 0x000fea0003800000 */
[----:B------:R-:W-:Y:S01]  /*82f0*/  BSSY B0, `(.L_x_1769) ;  /* 0x0000009000007945 */ /* 0x000fe20003800000 */
[----:B-----5:R-:W-:Y:S01]  /*8300*/  LOP3.LUT R11, R11, 0x7f, RZ, 0xc0, !PT ;  /* 0x0000007f0b0b7812 */ /* 0x020fe200078ec0ff */
[----:B--2---:R2:W-:Y:S03]  /*8310*/  BAR.SYNC.DEFER_BLOCKING R94, 0x80 ;  /* 0x0002005e0000751d */ /* 0x0045e60000010000 */
[----:B------:R-:W-:-:S13]  /*8320*/  ISETP.NE.AND P3, PT, R11, RZ, PT ;  /* 0x000000ff0b00720c */ /* 0x000fda0003f65270 */
[----:B------:R-:W-:-:S05]  /*8330*/  @!P3 VIADD R11, R91, 0x288a0 ;  /* 0x000288a05b0bb836 */ /* 0x000fca0000000000 */
[----:B------:R-:W-:-:S04]  /*8340*/  @!P3 PRMT R11, RZ, 0x654, R11 ;  /* 0x00000654ff0bb816 */ /* 0x000fc8000000000b */
[----:B------:R2:W-:Y:S01]  /*8350*/  @!P3 SYNCS.ARRIVE.TRANS64.RED.A1T0 RZ, [R11+URZ], RZ ;  /* 0x000000ff0bffb9a7 */ /* 0x0005e2000810043f */
[----:B------:R-:W-:Y:S05]  /*8360*/  @!P5 BRA `(.L_x_1770) ;  /* 0x000000000004d947 */ /* 0x000fea0003800000 */
[----:B------:R-:W-:Y:S01]  /*8370*/  BPT.TRAP 0x1 ;  /* 0x000000040000795c */ /* 0x000fe20000300000 */
.L_x_1770:
[----:B------:R-:W-:Y:S05]  /*8380*/  BSYNC B0 ;  /* 0x0000000000007941 */ /* 0x000fea0003800000 */
.L_x_1769:
[----:B------:R-:W5:Y:S01]  /*8390*/  SYNCS.PHASECHK.TRANS64.TRYWAIT P4, [R91+URZ+0x288b0], R102 ;  /* 0x0288b0665b0075a7 */ /* 0x000f62000808017f */
[----:B------:R-:W-:Y:S01]  /*83a0*/  ULDC UR41, c[0x0][0x2f4] ;  /* 0x0000bd0000297ab9 */ /* 0x000fe20000000800 */
[----:B------:R-:W-:Y:S04]  /*83b0*/  BSSY B0, `(.L_x_1771) ;  /* 0x0000002000007945 */ /* 0x000fe80003800000 */
[----:B-----5:R-:W-:Y:S05]  /*83c0*/  @!P4 BRA `(.L_x_1772) ;  /* 0x000001f00014c947 */ /* 0x020fea0003800000 */
.L_x_2137:
[----:B------:R-:W-:Y:S05]  /*83d0*/  BSYNC B0 ;  /* 0x0000000000007941 */ /* 0x000fea0003800000 */
.L_x_1771:
[----:B------:R-:W-:Y:S01]  /*83e0*/  ULDC.64 UR4, c[0x0][0x328] ;  /* 0x0000ca0000047ab9 */ /* 0x000fe20000000a00 */
[----:B------:R-:W-:Y:S01]  /*83f0*/  IMAD.IADD R97, R97, 0x1, -R188 ;  /* 0x0000000161617824 */ /* 0x000fe200078e0abc */
[----:B------:R-:W-:Y:S01]  /*8400*/  BSSY B0, `(.L_x_1773) ;  /* 0x0000020000007945 */ /* 0x000fe20003800000 */
[----:B------:R-:W-:Y:S02]  /*8410*/  IMAD R99, R99, UR4, RZ ;  /* 0x0000000463637c24 */ /* 0x000fe4000f8e02ff */
[----:B0---4-:R-:W-:-:S04]  /*8420*/  IMAD.WIDE.U32 R12, R100, UR4, RZ ;  /* 0x00000004640c7c25 */ /* 0x011fc8000f8e00ff */
[----:B------:R-:W-:Y:S01]  /*8430*/  IMAD R99, R100, UR5, R99 ;  /* 0x0000000564637c24 */ /* 0x000fe2000f8e0263 */
[----:B------:R-:W-:Y:S02]  /*8440*/  ULDC.64 UR4, c[0x0][0x338] ;  /* 0x0000ce0000047ab9 */ /* 0x000fe40000000a00 */
[----:B------:R-:W-:Y:S02]  /*8450*/  IMAD R98, R98, UR4, RZ ;  /* 0x0000000462627c24 */ /* 0x000fe4000f8e02ff */
[----:B------:R-:W-:Y:S02]  /*8460*/  IMAD.IADD R13, R13, 0x1, R99 ;  /* 0x000000010d0d7824 */ /* 0x000fe400078e0263 */
[C---:B--2---:R-:W-:Y:S02]  /*8470*/  IMAD R11, R101.reuse, UR5, R98 ;  /* 0x00000005650b7c24 */ /* 0x044fe4000f8e0262 */
        /* <DEDUP_REMOVED lines=8> */
[----:B------:R-:W-:-:S04]  /*8500*/  LEA R48, P4, R12, UR4, 0x1 ;  /* 0x000000040c307c11 */ /* 0x000fc8000f8808ff */
[----:B------:R-:W-:Y:S01]  /*8510*/  LEA.HI.X R11, R12, UR5, R11, 0x1, P4 ;  /* 0x000000050c0b7c11 */ /* 0x000fe2000a0f0c0b */
[----:B-1----:R0:W1:Y:S01]  /*8520*/  SHFL.IDX PT, R47, R48, RZ, 0x181f ;  /* 0x00181fff302f7589 */ /* 0x00206200000e0000 */
[----:B------:R-:W-:-:S03]  /*8530*/  ISETP.GE.AND P4, PT, R97, 0x1, PT ;  /* 0x000000016100780c */ /* 0x000fc60003f86270 */
[----:B------:R0:W2:Y:S10]  /*8540*/  SHFL.IDX PT, R13, R11, RZ, 0x181f ;  /* 0x00181fff0b0d7589 */ /* 0x0000b400000e0000 */
[----:B0-----:R-:W-:Y:S05]  /*8550*/  @!P4 BRA `(.L_x_1774) ;  /* 0x000000000028c947 */ /* 0x001fea0003800000 */
[----:B------:R-:W-:-:S13]  /*8560*/  ISETP.GE.AND P4, PT, R16, UR41, PT ;  /* 0x0000002910007c0c */ /* 0x000fda000bf86270 */
[----:B-1-3--:R-:W-:-:S04]  /*8570*/  @!P4 LEA R44, P5, R16, R47, 0x1 ;  /* 0x0000002f102cc211 */ /* 0x00afc800078a08ff */
[----:B--2---:R-:W-:Y:S02]  /*8580*/  @!P4 LEA.HI.X R45, R16, R13, R17, 0x1, P5 ;  /* 0x0000000d102dc211 */ /* 0x004fe400028f0c11 */
[----:B------:R-:W-:-:S13]  /*8590*/  ISETP.GE.AND P5, PT, R2, UR41, PT ;  /* 0x0000002902007c0c */ /* 0x000fda000bfa6270 */
[----:B------:R-:W-:-:S04]  /*85a0*/  @!P5 LEA R46, P6, R2, R47, 0x1 ;  /* 0x0000002f022ed211 */ /* 0x000fc800078c08ff */
[----:B------:R-:W-:Y:S02]  /*85b0*/  @!P5 LEA.HI.X R47, R2, R13, R185, 0x1, P6 ;  /* 0x0000000d022fd211 */ /* 0x000fe400030f0cb9 */
[----:B------:R-:W0:Y:S04]  /*85c0*/  @!P4 LDS.128 R12, [R93+0x400] ;  /* 0x000400005d0cc984 */ /* 0x000e280000000c00 */
[----:B0-----:R-:W-:Y:S04]  /*85d0*/  @!P4 ST.E.128 desc[UR54][R44.64], R12 ;  /* 0x0000000c2c00c985 */ /* 0x001fe8000c101d36 */
[----:B------:R-:W0:Y:S04]  /*85e0*/  @!P5 LDS.128 R12, [R93+0x4400] ;  /* 0x004400005d0cd984 */ /* 0x000e280000000c00 */
[----:B0-----:R0:W-:Y:S02]  /*85f0*/  @!P5 ST.E.128 desc[UR54][R46.64], R12 ;  /* 0x0000000c2e00d985 */ /* 0x0011e4000c101d36 */
.L_x_1774:
[----:B------:R-:W-:Y:S05]  /*8600*/  BSYNC B0 ;  /* 0x0000000000007941 */ /* 0x000fea0003800000 */
.L_x_1773:
[----:B------:R-:W-:Y:S01]  /*8610*/  ISETP.GE.AND P4, PT, R97, 0x21, PT ;  /* 0x000000216100780c */ /* 0x000fe20003f86270 */
[----:B0-2---:R0:W2:Y:S01]  /*8620*/  SHFL.IDX PT, R13, R11, 0x1, 0x181f ;  /* 0x00381f000b0d7f89 */ /* 0x0050a200000e0000 */
[----:B------:R-:W-:Y:S03]  /*8630*/  BSSY B0, `(.L_x_1775) ;  /* 0x000000d000007945 */ /* 0x000fe60003800000 */
[----:B-1----:R0:W1:Y:S08]  /*8640*/  SHFL.IDX PT, R47, R48, 0x1, 0x181f ;  /* 0x00381f00302f7f89 */ /* 0x00207000000e0000 */
        /* <DEDUP_REMOVED lines=11> */
.L_x_1776:
[----:B------:R-:W-:Y:S05]  /*8700*/  BSYNC B0 ;  /* 0x0000000000007941 */ /* 0x000fea0003800000 */
.L_x_1775:
        /* <DEDUP_REMOVED lines=15> */
.L_x_1778:
[----:B------:R-:W-:Y:S05]  /*8800*/  BSYNC B0 ;  /* 0x0000000000007941 */ /* 0x000fea0003800000 */
.L_x_1777:
[----:B------:R-:W-:Y:S01]  /*8810*/  ISETP.GE.AND P4, PT, R97, 0x61, PT ;  /* 0x000000616100780c */ /* 0x000fe20003f86270 */
[----:B------:R-:W4:Y:S01]  /*8820*/  SHFL.IDX PT, R11, R11, 0x3, 0x181f ;  /* 0x00781f000b0b7f89 */ /* 0x000f2200000e0000 */
[----:B------:R-:W-:Y:S03]  /*8830*/  BSSY B0, `(.L_x_1779) ;  /* 0x000000d000007945 */ /* 0x000fe60003800000 */
[----:B01----:R0:W1:Y:S08]  /*8840*/  SHFL.IDX PT, R47, R48, 0x3, 0x181f ;  /* 0x00781f00302f7f89 */ /* 0x00307000000e0000 */
[----:B0-----:R-:W-:Y:S05]  /*8850*/  @!P4 BRA `(.L_x_1780) ;  /* 0x000000000028c947 */ /* 0x001fea0003800000 */
[----:B------:R-:W-:-:S13]  /*8860*/  ISETP.GE.AND P4, PT, R16, UR41, PT ;  /* 0x0000002910007c0c */ /* 0x000fda000bf86270 */
[----:B--2---:R-:W0:Y:S01]  /*8870*/  @!P4 LDS.128 R12, [R93+0x3400] ;  /* 0x003400005d0cc984 */ /* 0x004e220000000c00 */
[----:B-1-3--:R-:W-:-:S04]  /*8880*/  @!P4 LEA R44, P5, R16, R47, 0x1 ;  /* 0x0000002f102cc211 */ /* 0x00afc800078a08ff */
[----:B----4-:R-:W-:Y:S02]  /*8890*/  @!P4 LEA.HI.X R45, R16, R11, R17, 0x1, P5 ;  /* 0x0000000b102dc211 */ /* 0x010fe400028f0c11 */
[----:B------:R-:W-:-:S13]  /*88a0*/  ISETP.GE.AND P5, PT, R2, UR41, PT ;  /* 0x0000002902007c0c */ /* 0x000fda000bfa6270 */
[----:B------:R-:W-:-:S04]  /*88b0*/  @!P5 LEA R46, P6, R2, R47, 0x1 ;  /* 0x0000002f022ed211 */ /* 0x000fc800078c08ff */
[----:B------:R-:W-:Y:S01]  /*88c0*/  @!P5 LEA.HI.X R47, R2, R11, R185, 0x1, P6 ;  /* 0x0000000b022fd211 */ /* 0x000fe200030f0cb9 */
[----:B0-----:R-:W-:Y:S04]  /*88d0*/  @!P4 ST.E.128 desc[UR54][R44.64], R12 ;  /* 0x0000000c2c00c985 */ /* 0x001fe8000c101d36 */
[----:B------:R-:W0:Y:S04]  /*88e0*/  @!P5 LDS.128 R12, [R93+0x7400] ;  /* 0x007400005d0cd984 */ /* 0x000e280000000c00 */
[----:B0-----:R0:W-:Y:S02]  /*88f0*/  @!P5 ST.E.128 desc[UR54][R46.64], R12 ;  /* 0x0000000c2e00d985 */ /* 0x0011e4000c101d36 */
.L_x_1780:
[----:B------:R-:W-:Y:S05]  /*8900*/  BSYNC B0 ;  /* 0x0000000000007941 */ /* 0x000fea0003800000 */
.L_x_1779:
        /* <DEDUP_REMOVED lines=22> */
.L_x_1679:
[----:B------:R-:W0:Y:S01]  /*8a70*/  LDC R0, c[0x0][0x448] ;  /* 0x00011200ff007b82 */ /* 0x000e220000000800 */
[----:B------:R-:W-:-:S07]  /*8a80*/  IADD3 R5, R190, 0x1, -R189 ;  /* 0x00000001be057810 */ /* 0x000fce0007ffe8bd */
[----:B------:R-:W4:Y:S01]  /*8a90*/  LDC.64 R6, c[0x0][0x9e0] ;  /* 0x00027800ff067b82 */ /* 0x000f220000000a00 */
[----:B0-----:R-:W-:Y:S01]  /*8aa0*/  ISETP.NE.AND P1, PT, R0, 0x1, PT ;  /* 0x000000010000780c */ /* 0x001fe20003f25270 */
[----:B------:R-:W-:Y:S01]  /*8ab0*/  VIADD R0, R193, 0x7f ;  /* 0x0000007fc1007836 */ /* 0x000fe20000000000 */
[----:B----4-:R-:W-:-:S11]  /*8ac0*/  ISETP.GE.AND P2, PT, R7, 0x1, PT ;  /* 0x000000010700780c */ /* 0x010fd60003f46270 */
[----:B------:R-:W0:Y:S08]  /*8ad0*/  @P1 LDC R3, c[0x0][0x44c] ;  /* 0x00011300ff031b82 */ /* 0x000e300000000800 */
[----:B------:R-:W4:Y:S01]  /*8ae0*/  @P1 LDC R4, c[0x0][0x450] ;  /* 0x00011400ff041b82 */ /* 0x000f220000000800 */
[----:B0-----:R-:W-:-:S05]  /*8af0*/  @P1 IMAD.HI.U32 R3, R0, R3, RZ ;  /* 0x0000000300031227 */ /* 0x001fca00078e00ff */
[----:B----4-:R-:W-:-:S05]  /*8b00*/  @P1 SHF.R.U32.HI R0, RZ, R4, R3 ;  /* 0x00000004ff001219 */ /* 0x010fca0000011603 */
[----:B------:R-:W-:Y:S01]  /*8b10*/  IMAD.IADD R5, R5, 0x1, R0 ;  /* 0x0000000105057824 */ /* 0x000fe200078e0200 */
[----:B------:R-:W-:Y:S06]  /*8b20*/  @P0 BRA `(.L_x_1782) ;  /* 0x00000000000c0947 */ /* 0x000fec0003800000 */
[----:B------:R-:W0:Y:S01]  /*8b30*/  FENCE.VIEW.ASYNC.G ;  /* 0x00000000000073c6 */ /* 0x000e220000000100 */
[----:B------:R-:W-:Y:S05]  /*8b40*/  WARPSYNC.ALL ;  /* 0x0000000000007948 */ /* 0x000fea0003800000 */
[----:B0-----:R-:W-:Y:S06]  /*8b50*/  BAR.ARV 0xc, 0x180 ;  /* 0x0306000000007b1d */ /* 0x001fec0000002000 */
.L_x_1782:
        /* <DEDUP_REMOVED lines=13> */
.L_x_1785:
[----:B------:R-:W-:-:S13]  /*8c30*/  ISETP.NE.AND P0, PT, R7, 0x1, PT ;  /* 0x000000010700780c */ /* 0x000fda0003f05270 */
[----:B------:R-:W0:Y:S02]  /*8c40*/  @P0 LDC.64 R4, c[0x0][0x9e8] ;  /* 0x00027a00ff040b82 */ /* 0x000e240000000a00 */
[----:B0-----:R-:W-:-:S05]  /*8c50*/  @P0 IMAD.HI.U32 R4, R3, R4, RZ ;  /* 0x0000000403040227 */ /* 0x001fca00078e00ff */
[----:B------:R-:W-:-:S07]  /*8c60*/  @P0 SHF.R.U32.HI R3, RZ, R5, R4 ;  /* 0x00000005ff030219 */ /* 0x000fce0000011604 */
.L_x_1786:
[----:B------:R-:W-:Y:S05]  /*8c70*/  BSYNC B0 ;  /* 0x0000000000007941 */ /* 0x000fea0003800000 */
.L_x_1784:
[----:B------:R-:W-:-:S05]  /*8c80*/  IMAD R3, R3, R7, R7 ;  /* 0x0000000703037224 */ /* 0x000fca00078e0207 */
[----:B------:R-:W-:-:S07]  /*8c90*/  VIMNMX R0, R0, R3, PT ;  /* 0x0000000300007248 */ /* 0x000fce0003fe0100 */
.L_x_1783:
[----:B------:R-:W0:Y:S01]  /*8ca0*/  @P1 LDC R4, c[0x0][0x44c] ;  /* 0x00011300ff041b82 */ /* 0x000e220000000800 */
[----:B------:R-:W-:Y:S01]  /*8cb0*/  VIADD R0, R0, 0x7f ;  /* 0x0000007f00007836 */ /* 0x000fe20000000000 */
[----:B------:R-:W-:-:S04]  /*8cc0*/  ULDC UR4, c[0x0][0x9dc] ;  /* 0x0002770000047ab9 */ /* 0x000fc80000000800 */
[----:B------:R-:W-:Y:S02]  /*8cd0*/  SHF.R.S32.HI R3, RZ, 0x1f, R0 ;  /* 0x0000001fff037819 */ /* 0x000fe40000011400 */
[----:B------:R-:W4:Y:S02]  /*8ce0*/  @P1 LDC R6, c[0x0][0x450] ;  /* 0x00011400ff061b82 */ /* 0x000f240000000800 */
[----:B------:R-:W-:-:S04]  /*8cf0*/  LEA.HI R3, R3, R0, RZ, 0x7 ;  /* 0x0000000003037211 */ /* 0x000fc800078f38ff */
[----:B------:R-:W-:-:S04]  /*8d00*/  SHF.R.S32.HI R3, RZ, 0x7, R3 ;  /* 0x00000007ff037819 */ /* 0x000fc80000011403 */
[----:B------:R-:W-:Y:S01]  /*8d10*/  VIMNMX R89, R96, R3, PT ;  /* 0x0000000360597248 */ /* 0x000fe20003fe0100 */
[----:B0-----:R-:W-:-:S04]  /*8d20*/  @P1 IMAD.HI.U32 R5, R193, R4, RZ ;  /* 0x00000004c1051227 */ /* 0x001fc800078e00ff */
[----:B------:R-:W-:Y:S01]  /*8d30*/  IMAD.MOV.U32 R4, RZ, RZ, R193 ;  /* 0x000000ffff047224 */ /* 0x000fe200078e00c1 */
[----:B----4-:R-:W-:-:S05]  /*8d40*/  @P1 SHF.R.U32.HI R4, RZ, R6, R5 ;  /* 0x00000006ff041219 */ /* 0x010fca0000011605 */
        /* <DEDUP_REMOVED lines=13> */
.L_x_1789:
[----:B------:R-:W-:-:S13]  /*8e20*/  ISETP.NE.AND P0, PT, R7, 0x1, PT ;  /* 0x000000010700780c */ /* 0x000fda0003f05270 */
[----:B------:R-:W0:Y:S02]  /*8e30*/  @P0 LDC.64 R8, c[0x0][0x9e8] ;  /* 0x00027a00ff080b82 */ /* 0x000e240000000a00 */
[----:B0-----:R-:W-:-:S05]  /*8e40*/  @P0 IMAD.HI.U32 R6, R0, R8, RZ ;  /* 0x0000000800060227 */ /* 0x001fca00078e00ff */
[----:B------:R-:W-:-:S07]  /*8e50*/  @P0 SHF.R.U32.HI R0, RZ, R9, R6 ;  /* 0x00000009ff000219 */ /* 0x000fce0000011606 */
.L_x_1790:
[----:B------:R-:W-:Y:S05]  /*8e60*/  BSYNC B0 ;  /* 0x0000000000007941 */ /* 0x000fea0003800000 */
.L_x_1788:
[----:B------:R-:W-:-:S05]  /*8e70*/  IMAD R3, R0, R7, RZ ;  /* 0x0000000700037224 */ /* 0x000fca00078e02ff */
[----:B------:R-:W-:-:S07]  /*8e80*/  VIMNMX R4, R4, R3, !PT ;  /* 0x0000000304047248 */ /* 0x000fce0007fe0100 */
.L_x_1787:
[----:B------:R-:W-:Y:S01]  /*8e90*/  SHF.R.S32.HI R5, RZ, 0x1f, R4 ;  /* 0x0000001fff057819 */ /* 0x000fe20000011404 */
[----:B------:R-:W-:Y:S01]  /*8ea0*/  IMAD.MOV.U32 R3, RZ, RZ, RZ ;  /* 0x000000ffff037224 */ /* 0x000fe200078e00ff */
[----:B------:R-:W-:Y:S01]  /*8eb0*/  PLOP3.LUT P0, PT, PT, PT, PT, 0x80, 0x0 ;  /* 0x000000000000781c */ /* 0x000fe20003f0f070 */
[----:B------:R-:W-:Y:S01]  /*8ec0*/  IMAD.MOV.U32 R0, RZ, RZ, RZ ;  /* 0x000000ffff007224 */ /* 0x000fe200078e00ff */
[----:B------:R-:W-:Y:S02]  /*8ed0*/  LEA.HI R5, R5, R4, RZ, 0x7 ;  /* 0x0000000405057211 */ /* 0x000fe400078f38ff */
[----:B------:R-:W-:Y:S02]  /*8ee0*/  CS2R R150, SRZ ;  /* 0x0000000000967805 */ /* 0x000fe4000001ff00 */
[----:B------:R-:W-:Y:S02]  /*8ef0*/  CS2R R148, SRZ ;  /* 0x0000000000947805 */ /* 0x000fe4000001ff00 */
[----:B------:R-:W-:-:S02]  /*8f00*/  CS2R R146, SRZ ;  /* 0x0000000000927805 */ /* 0x000fc4000001ff00 */
[----:B------:R-:W-:Y:S02]  /*8f10*/  SHF.R.S32.HI R5, RZ, 0x7, R5 ;  /* 0x00000007ff057819 */ /* 0x000fe40000011405 */
[----:B------:R-:W-:Y:S02]  /*8f20*/  CS2R R144, SRZ ;  /* 0x0000000000907805 */ /* 0x000fe4000001ff00 */
[----:B------:R-:W-:Y:S01]  /*8f30*/  CS2R R34, SRZ ;  /* 0x0000000000227805 */ /* 0x000fe2000001ff00 */
[----:B------:R-:W-:Y:S01]  /*8f40*/  IMAD.MOV.U32 R142, RZ, RZ, RZ ;  /* 0x000000ffff8e7224 */ /* 0x000fe200078e00ff */
[----:B------:R-:W-:Y:S01]  /*8f50*/  VIMNMX R198, RZ, R5, !PT ;  /* 0x00000005ffc67248 */ /* 0x000fe20007fe0100 */
[----:B------:R-:W-:Y:S01]  /*8f60*/  IMAD.MOV.U32 R141, RZ, RZ, RZ ;  /* 0x000000ffff8d7224 */ /* 0x000fe200078e00ff */
[----:B------:R-:W-:Y:S01]  /*8f70*/  CS2R R32, SRZ ;  /* 0x0000000000207805 */ /* 0x000fe2000001ff00 */
[----:B------:R-:W-:Y:S01]  /*8f80*/  IMAD.MOV.U32 R138, RZ, RZ, RZ ;  /* 0x000000ffff8a7224 */ /* 0x000fe200078e00ff */
[----:B------:R-:W-:Y:S01]  /*8f90*/  ISETP.GT.AND P1, PT, R89, R198, PT ;  /* 0x000000c65900720c */ /* 0x000fe20003f24270 */
[----:B------:R-:W-:Y:S01]  /*8fa0*/  IMAD.MOV.U32 R137, RZ, RZ, RZ ;  /* 0x000000ffff897224 */ /* 0x000fe200078e00ff */
[----:B------:R-:W-:Y:S01]  /*8fb0*/  CS2R R30, SRZ ;  /* 0x00000000001e7805 */ /* 0x000fe2000001ff00 */
[----:B------:R-:W-:Y:S01]  /*8fc0*/  IMAD.MOV.U32 R134, RZ, RZ, RZ ;  /* 0x000000ffff867224 */ /* 0x000fe200078e00ff */
[----:B------:R-:W-:Y:S01]  /*8fd0*/  CS2R R130, SRZ ;  /* 0x0000000000827805 */ /* 0x000fe2000001ff00 */
[----:B------:R-:W-:Y:S01]  /*8fe0*/  IMAD.MOV.U32 R133, RZ, RZ, RZ ;  /* 0x000000ffff857224 */ /* 0x000fe200078e00ff */
        /* <DEDUP_REMOVED lines=11> */
[----:B---3--:R-:W-:Y:S02]  /*90a0*/  CS2R R106, SRZ ;  /* 0x00000000006a7805 */ /* 0x008fe4000001ff00 */
[----:B------:R-:W-:-:S02]  /*90b0*/  CS2R R104, SRZ ;  /* 0x0000000000687805 */ /* 0x000fc4000001ff00 */
[----:B------:R-:W-:Y:S02]  /*90c0*/  CS2R R102, SRZ ;  /* 0x0000000000667805 */ /* 0x000fe4000001ff00 */
[----:B------:R-:W-:Y:S02]  /*90d0*/  CS2R R100, SRZ ;  /* 0x0000000000647805 */ /* 0x000fe4000001ff00 */
[----:B------:R-:W-:Y:S02]  /*90e0*/  CS2R R98, SRZ ;  /* 0x0000000000627805 */ /* 0x000fe4000001ff00 */
[----:B------:R-:W-:Y:S02]  /*90f0*/  CS2R R96, SRZ ;  /* 0x0000000000607805 */ /* 0x000fe4000001ff00 */
[----:B------:R-:W-:Y:S01]  /*9100*/  CS2R R36, SRZ ;  /* 0x0000000000247805 */ /* 0x000fe2000001ff00 */
[----:B------:R-:W-:Y:S01]  /*9110*/  IMAD.MOV.U32 R93, RZ, RZ, RZ ;  /* 0x000000ffff5d7224 */ /* 0x000fe200078e00ff */
[----:B------:R-:W-:-:S02]  /*9120*/  CS2R R6, SRZ ;  /* 0x0000000000067805 */ /* 0x000fc4000001ff00 */
[----:B------:R-:W-:Y:S01]  /*9130*/  CS2R R90, SRZ ;  /* 0x00000000005a7805 */ /* 0x000fe2000001ff00 */
[----:B------:R-:W-:Y:S01]  /*9140*/  IMAD.MOV.U32 R88, RZ, RZ, RZ ;  /* 0x000000ffff587224 */ /* 0x000fe200078e00ff */
[----:B------:R-:W-:Y:S06]  /*9150*/  @!P1 BRA `(.L_x_1791) ;  /* 0x00000140001c9947 */ /* 0x000fec0003800000 */
[----:B------:R-:W-:-:S03]  /*9160*/  UMOV UR4, 0xffffffff ;  /* 0xffffffff00047882 */ /* 0x000fc60000000000 */
[----:B------:R-:W-:Y:S05]  /*9170*/  BRA.DIV UR4, `(.L_x_1792) ;  /* 0x000001e204bc7947 */ /* 0x000fea000b800000 */
[----:B------:R0:W3:Y:S02]  /*9180*/  SHFL.IDX PT, R194, R218, RZ, 0x1f ;  /* 0x00001fffdac27589 */ /* 0x0000e400000e0000 */
.L_x_2140:
[----:B---3--:R-:W-:-:S04]  /*9190*/  LEA.HI R0, R194, R194, RZ, 0x1 ;  /* 0x000000c2c2007211 */ /* 0x008fc800078f08ff */
[----:B------:R-:W-:Y:S02]  /*91a0*/  LOP3.LUT R3, R0, 0x1e, RZ, 0xc0, !PT ;  /* 0x0000001e00037812 */ /* 0x000fe400078ec0ff */
[----:B------:R-:W-:-:S03]  /*91b0*/  MOV R0, UR40 ;  /* 0x0000002800007c02 */ /* 0x000fc60008000f00 */
[----:B------:R-:W-:Y:S01]  /*91c0*/  IMAD.IADD R3, R194, 0x1, -R3 ;  /* 0x00000001c2037824 */ /* 0x000fe200078e0a03 */
[----:B------:R-:W-:-:S04]  /*91d0*/  LOP3.LUT P0, RZ, R0, 0x3ff, RZ, 0xc0, !PT ;  /* 0x000003ff00ff7812 */ /* 0x000fc8000780c0ff */
[----:B------:R-:W-:Y:S02]  /*91e0*/  LEA R3, R3, UR40, 0xd ;  /* 0x0000002803037c11 */ /* 0x000fe4000f8e68ff */
[----:B------:R-:W-:Y:S02]  /*91f0*/  P2R R25, PR, RZ, 0x1 ;  /* 0x00000001ff197803 */ /* 0x000fe40000000000 */
[----:B------:R-:W-:-:S04]  /*9200*/  SHF.R.U32.HI R3, RZ, 0x4, R3 ;  /* 0x00000004ff037819 */ /* 0x000fc80000011603 */
[----:B------:R-:W-:Y:S01]  /*9210*/  LOP3.LUT R42, R3, 0x3fff, RZ, 0xc0, !PT ;  /* 0x00003fff032a7812 */ /* 0x000fe200078ec0ff */
[----:B------:R-:W-:Y:S06]  /*9220*/  @!P0 BRA `(.L_x_1793) ;  /* 0x0000000000408947 */ /* 0x000fec0003800000 */
[----:B------:R-:W-:Y:S01]  /*9230*/  MOV R0, 0x0 ;  /* 0x0000000000007802 */ /* 0x000fe20000000f00 */
[----:B------:R-:W-:Y:S01]  /*9240*/  ULDC.64 UR4, c[0x4][0x80] ;  /* 0x0100200000047ab9 */ /* 0x000fe20000000a00 */
[----:B------:R-:W-:Y:S01]  /*9250*/  ULDC.64 UR6, c[0x4][0x88] ;  /* 0x0100220000067ab9 */ /* 0x000fe20000000a00 */
[----:B------:R-:W-:Y:S01]  /*9260*/  IMAD.U32 R4, RZ, RZ, UR4 ;  /* 0x00000004ff047e24 */ /* 0x000fe2000f8e00ff */
[----:B------:R3:W4:Y:S01]  /*9270*/  LDC.64 R14, c[0x4][R0] ;  /* 0x01000000000e7b82 */ /* 0x0007220000000a00 */
        /* <DEDUP_REMOVED lines=8> */
[----:B--23--:R-:W-:-:S07]  /*9300*/  IMAD.MOV.U32 R13, RZ, RZ, RZ ;  /* 0x000000ffff0d7224 */ /* 0x00cfce00078e00ff */
[----:B------:R-:W-:-:S07]  /*9310*/  LEPC R20, `(.L_x_1793) ;  /* 0x000000001014794e */ /* 0x000fce0000000000 */
[----:B01--45:R-:W-:Y:S05]  /*9320*/  CALL.ABS.NOINC R14 ;  /* 0x000000000e007343 */ /* 0x033fea0003c00000 */
.L_x_1793:
[----:B------:R-:W-:Y:S02]  /*9330*/  ULDC UR4, c[0x0][0x3f4] ;  /* 0x0000fd0000047ab9 */ /* 0x000fe40000000800 */
[----:B------:R-:W-:-:S13]  /*9340*/  ISETP.LT.AND P0, PT, RZ, UR4, PT ;  /* 0x00000004ff007c0c */ /* 0x000fda000bf01270 */
[----:B------:R-:W-:Y:S05]  /*9350*/  @P0 BRA `(.L_x_1794) ;  /* 0x0000000000400947 */ /* 0x000fea0003800000 */
[----:B------:R-:W-:-:S04]  /*9360*/  ULEA.HI UR4, UR37, UR37, URZ, 0x1 ;  /* 0x0000002525047291 */ /* 0x000fc8000f8f083f */
[----:B------:R-:W-:-:S04]  /*9370*/  ULOP3.LUT UR4, UR4, 0xfffffffe, URZ, 0xc0, !UPT ;  /* 0xfffffffe04047892 */ /* 0x000fc8000f8ec03f */
[----:B------:R-:W-:-:S06]  /*9380*/  UIADD3 UR4, UR37, -UR4, URZ ;  /* 0x8000000425047290 */ /* 0x000fcc000fffe03f */
[----:B------:R-:W-:-:S05]  /*9390*/  IMAD.U32 R3, RZ, RZ, UR4 ;  /* 0x00000004ff037e24 */ /* 0x000fca000f8e00ff */
[----:B------:R-:W-:-:S04]  /*93a0*/  SHF.L.U32 R3, R3, 0x1f, RZ ;  /* 0x0000001f03037819 */ /* 0x000fc800000006ff */
[----:B------:R3:W4:Y:S03]  /*93b0*/  SYNCS.PHASECHK.TRANS64.TRYWAIT P0, [R18+URZ+0x28800], R3 ;  /* 0x02880003120075a7 */ /* 0x000726000800017f */
[----:B----4-:R-:W-:Y:S05]  /*93c0*/  @!P0 NANOSLEEP.SYNCS 0x989680 ;  /* 0x009896800000895d */ /* 0x010fea0003900000 */
[----:B------:R-:W4:Y:S01]  /*93d0*/  @!P0 SYNCS.PHASECHK.TRANS64 P0, [R18+URZ+0x28800], R3 ;  /* 0x02880003120085a7 */ /* 0x000f22000800007f */
[----:B------:R-:W-:Y:S04]  /*93e0*/  BSSY B0, `(.L_x_1795) ;  /* 0x0000006000007945 */ /* 0x000fe80003800000 */
[----:B----4-:R-:W-:Y:S05]  /*93f0*/  @P0 BRA `(.L_x_1796) ;  /* 0x0000000000100947 */ /* 0x010fea0003800000 */
.L_x_1797:
[----:B----4-:R4:W0:Y:S02]  /*9400*/  SYNCS.PHASECHK.TRANS64.TRYWAIT P0, [R18+URZ+0x28800], R3 ;  /* 0x02880003120075a7 */ /* 0x010824000800017f */
[----:B0-----:R-:W-:Y:S05]  /*9410*/  @!P0 NANOSLEEP.SYNCS 0x989680 ;  /* 0x009896800000895d */ /* 0x001fea0003900000 */
[----:B------:R-:W0:Y:S02]  /*9420*/  @!P0 SYNCS.PHASECHK.TRANS64 P0, [R18+URZ+0x28800], R3 ;  /* 0x02880003120085a7 */ /* 0x000e24000800007f */
[----:B0-----:R-:W-:Y:S05]  /*9430*/  @!P0 BRA `(.L_x_1797) ;  /* 0xfffffffc00f08947 */ /* 0x001fea000383ffff */
.L_x_1796:
[----:B------:R-:W-:Y:S05]  /*9440*/  BSYNC B0 ;  /* 0x0000000000007941 */ /* 0x000fea0003800000 */
.L_x_1795:
[----:B------:R-:W-:Y:S05]  /*9450*/  BRA `(.L_x_1798) ;  /* 0x0000005000f87947 */ /* 0x000fea0003800000 */
.L_x_1794:
[----:B------:R-:W-:Y:S01]  /*9460*/  ISETP.NE.AND P0, PT, R25, RZ, PT ;  /* 0x000000ff1900720c */ /* 0x000fe20003f05270 */
[----:B------:R-:W-:Y:S01]  /*9470*/  ULDC.64 UR4, c[0x0][0x3f8] ;  /* 0x0000fe0000047ab9 */ /* 0x000fe20000000a00 */
[----:B-----5:R-:W-:Y:S01]  /*9480*/  SHF.R.S32.HI R0, RZ, 0x1f, R24 ;  /* 0x0000001fff007819 */ /* 0x020fe20000011418 */
[----:B------:R-:W-:Y:S01]  /*9490*/  ULDC.64 UR6, c[0x0][0x408] ;  /* 0x0001020000067ab9 */ /* 0x000fe20000000a00 */
[----:B------:R-:W-:-:S04]  /*94a0*/  IMAD.WIDE.U32 R26, R24, UR4, RZ ;  /* 0x00000004181a7c25 */ /* 0x000fc8000f8e00ff */
[C---:B------:R-:W-:Y:S02]  /*94b0*/  IMAD R3, R0.reuse, UR4, RZ ;  /* 0x0000000400037c24 */ /* 0x040fe4000f8e02ff */
[----:B------:R-:W-:Y:S02]  /*94c0*/  IMAD R5, R0, UR6, RZ ;  /* 0x0000000600057c24 */ /* 0x000fe4000f8e02ff */
[C---:B------:R-:W-:Y:S02]  /*94d0*/  IMAD R3, R24.reuse, UR5, R3 ;  /* 0x0000000518037c24 */ /* 0x040fe4000f8e0203 */
[C---:B------:R-:W-:Y:S02]  /*94e0*/  IMAD R5, R24.reuse, UR7, R5 ;  /* 0x0000000718057c24 */ /* 0x040fe4000f8e0205 */
[----:B------:R-:W-:-:S04]  /*94f0*/  IMAD.WIDE.U32 R24, R24, UR6, RZ ;  /* 0x0000000618187c25 */ /* 0x000fc8000f8e00ff */
[----:B------:R-:W-:Y:S02]  /*9500*/  IMAD.IADD R29, R3, 0x1, R27 ;  /* 0x00000001031d7824 */ /* 0x000fe400078e021b */
[----:B------:R-:W-:Y:S01]  /*9510*/  IMAD.IADD R31, R5, 0x1, R25 ;  /* 0x00000001051f7824 */ /* 0x000fe200078e0219 */
        /* <DEDUP_REMOVED lines=16> */
[----:B01--4-:R-:W-:Y:S05]  /*9620*/  CALL.ABS.NOINC R14 ;  /* 0x000000000e007343 */ /* 0x013fea0003c00000 */
.L_x_1799:
[----:B------:R-:W-:Y:S01]  /*9630*/  ULDC.U8 UR4, c[0x0][0x410] ;  /* 0x0001040000047ab9 */ /* 0x000fe20000000000 */
[----:B------:R-:W-:Y:S01]  /*9640*/  IMAD.IADD R59, R188, 0x1, R193 ;  /* 0x00000001bc3b7824 */ /* 0x000fe200078e02c1 */
[----:B------:R-:W-:Y:S01]  /*9650*/  ISETP.NE.AND P0, PT, RZ, UR4, PT ;  /* 0x00000004ff007c0c */ /* 0x000fe2000bf05270 */
[----:B------:R-:W-:Y:S02]  /*9660*/  BSSY B0, `(.L_x_1800) ;  /* 0x0000515000007945 */ /* 0x000fe40003800000 */
[----:B------:R-:W-:-:S10]  /*9670*/  IMAD R3, R207, 0x20, R59 ;  /* 0x00000020cf037824 */ /* 0x000fd400078e023b */
[----:B------:R-:W-:Y:S05]  /*9680*/  @!P0 BRA `(.L_x_1801) ;  /* 0x00000028005c8947 */ /* 0x000fea0003800000 */
[----:B------:R-:W3:Y:S01]  /*9690*/  LDC R76, c[0x0][0x448] ;  /* 0x00011200ff4c7b82 */ /* 0x000ee20000000800 */
[----:B------:R-:W-:Y:S01]  /*96a0*/  ULDC.64 UR4, c[0x0][0x3f8] ;  /* 0x0000fe0000047ab9 */ /* 0x000fe20000000a00 */
[----:B------:R-:W-:Y:S01]  /*96b0*/  ULDC.64 UR6, c[0x0][0x408] ;  /* 0x0001020000067ab9 */ /* 0x000fe20000000a00 */
[----:B------:R-:W-:Y:S02]  /*96c0*/  IMAD.MOV.U32 R8, RZ, RZ, R26 ;  /* 0x000000ffff087224 */ /* 0x000fe400078e001a */
[----:B------:R-:W-:Y:S02]  /*96d0*/  IMAD.MOV.U32 R9, RZ, RZ, R29 ;  /* 0x000000ffff097224 */ /* 0x000fe400078e001d */
[----:B------:R-:W-:Y:S02]  /*96e0*/  IMAD.MOV.U32 R10, RZ, RZ, R24 ;  /* 0x000000ffff0a7224 */ /* 0x000fe400078e0018 */
[----:B------:R-:W-:Y:S01]  /*96f0*/  IMAD.MOV.U32 R11, RZ, RZ, R31 ;  /* 0x000000ffff0b7224 */ /* 0x000fe200078e001f */
[----:B---3--:R-:W-:-:S13]  /*9700*/  ISETP.NE.AND P0, PT, R76, 0x1, PT ;  /* 0x000000014c00780c */ /* 0x008fda0003f05270 */
[----:B------:R-:W3:Y:S08]  /*9710*/  @P0 LDC R0, c[0x0][0x44c] ;  /* 0x00011300ff000b82 */ /* 0x000ef00000000800 */
[----:B------:R-:W4:Y:S01]  /*9720*/  @P0 LDC R5, c[0x0][0x450] ;  /* 0x00011400ff050b82 */ /* 0x000f220000000800 */
[----:B---3--:R-:W-:-:S05]  /*9730*/  @P0 IMAD.HI.U32 R0, R3, R0, RZ ;  /* 0x0000000003000227 */ /* 0x008fca00078e00ff */
[----:B----4-:R-:W-:-:S04]  /*9740*/  @P0 SHF.R.U32.HI R3, RZ, R5, R0 ;  /* 0x00000005ff030219 */ /* 0x010fc80000011600 */
[----:B------:R-:W-:Y:S01]  /*9750*/  SHF.R.S32.HI R0, RZ, 0x1f, R3 ;  /* 0x0000001fff007819 */ /* 0x000fe20000011403 */
[----:B------:R-:W-:-:S04]  /*9760*/  IMAD.WIDE.U32 R8, R3, UR4, R8 ;  /* 0x0000000403087c25 */ /* 0x000fc8000f8e0008 */
[C---:B------:R-:W-:Y:S02]  /*9770*/  IMAD R4, R0.reuse, UR4, RZ ;  /* 0x0000000400047c24 */ /* 0x040fe4000f8e02ff */
[----:B------:R-:W-:Y:S02]  /*9780*/  IMAD R0, R0, UR6, RZ ;  /* 0x0000000600007c24 */ /* 0x000fe4000f8e02ff */
[C---:B--2---:R-:W-:Y:S01]  /*9790*/  IMAD R13, R3.reuse, UR5, R4 ;  /* 0x00000005030d7c24 */ /* 0x044fe2000f8e0204 */
[----:B------:R-:W-:Y:S01]  /*97a0*/  ULDC.64 UR4, c[0x0][0x3e8] ;  /* 0x0000fa0000047ab9 */ /* 0x000fe20000000a00 */
[C---:B------:R-:W-:Y:S01]  /*97b0*/  IMAD.WIDE.U32 R10, R3.reuse, UR6, R10 ;  /* 0x00000006030a7c25 */ /* 0x040fe2000f8e000a */
[----:B------:R-:W-:Y:S01]  /*97c0*/  LEA R5, P0, R8, UR4, 0x1 ;  /* 0x0000000408057c11 */ /* 0x000fe2000f8008ff */
[----:B------:R-:W-:Y:S02]  /*97d0*/  UMOV UR4, 0xffffffff ;  /* 0xffffffff00047882 */ /* 0x000fe40000000000 */
[----:B------:R-:W-:Y:S01]  /*97e0*/  IMAD R3, R3, UR7, R0 ;  /* 0x0000000703037c24 */ /* 0x000fe2000f8e0200 */
[----:B------:R-:W-:Y:S01]  /*97f0*/  ULDC.64 UR6, c[0x0][0x400] ;  /* 0x0001000000067ab9 */ /* 0x000fe20000000a00 */
[----:B------:R-:W-:Y:S01]  /*9800*/  IMAD.IADD R9, R9, 0x1, R13 ;  /* 0x0000000109097824 */ /* 0x000fe200078e020d */
[----:B------:R-:W-:Y:S01]  /*9810*/  LEA R7, P1, R10, UR6, 0x1 ;  /* 0x000000060a077c11 */ /* 0x000fe2000f8208ff */
[----:B------:R-:W-:-:S03]  /*9820*/  IMAD.IADD R3, R11, 0x1, R3 ;  /* 0x000000010b037824 */ /* 0x000fc600078e0203 */
[----:B------:R-:W-:Y:S02]  /*9830*/  LEA.HI.X R6, R8, UR5, R9, 0x1, P0 ;  /* 0x0000000508067c11 */ /* 0x000fe400080f0c09 */
[----:B------:R-:W-:Y:S01]  /*9840*/  LEA.HI.X R8, R10, UR7, R3, 0x1, P1 ;  /* 0x000000070a087c11 */ /* 0x000fe200088f0c03 */
[----:B------:R-:W-:Y:S06]  /*9850*/  BRA.DIV UR4, `(.L_x_1802) ;  /* 0x000001de04307947 */ /* 0x000fec000b800000 */
[----:B------:R2:W3:Y:S04]  /*9860*/  SHFL.IDX PT, R0, R6, RZ, 0x181f ;  /* 0x00181fff06007589 */ /* 0x0004e800000e0000 */
[----:B------:R2:W4:Y:S04]  /*9870*/  SHFL.IDX PT, R3, R5, RZ, 0x181f ;  /* 0x00181fff05037589 */ /* 0x00052800000e0000 */
[----:B------:R2:W0:Y:S04]  /*9880*/  SHFL.IDX PT, R4, R8, RZ, 0x181f ;  /* 0x00181fff08047589 */ /* 0x00042800000e0000 */
[----:B------:R2:W0:Y:S02]  /*9890*/  SHFL.IDX PT, R14, R7, RZ, 0x181f ;  /* 0x00181fff070e7589 */ /* 0x00042400000e0000 */
.L_x_2146:
[----:B------:R-:W-:Y:S01]  /*98a0*/  IMAD R76, R189, R76, RZ ;  /* 0x0000004cbd4c7224 */ /* 0x000fe200078e02ff */
[----:B------:R-:W-:Y:S01]  /*98b0*/  BSSY B1, `(.L_x_1803) ;  /* 0x000001e000017945 */ /* 0x000fe20003800000 */
[----:B------:R-:W-:Y:S02]  /*98c0*/  CS2R R48, SRZ ;  /* 0x0000000000307805 */ /* 0x000fe4000001ff00 */
[----:B------:R-:W-:Y:S02]  /*98d0*/  CS2R R44, SRZ ;  /* 0x00000000002c7805 */ /* 0x000fe4000001ff00 */
[----:B-1----:R-:W-:Y:S02]  /*98e0*/  CS2R R46, SRZ ;  /* 0x00000000002e7805 */ /* 0x002fe4000001ff00 */
[----:B------:R-:W-:Y:S02]  /*98f0*/  ISETP.GE.AND P0, PT, R59, R76, PT ;  /* 0x0000004c3b00720c */ /* 0x000fe40003f06270 */
[----:B------:R-:W-:-:S11]  /*9900*/  CS2R R40, SRZ ;  /* 0x0000000000287805 */ /* 0x000fd6000001ff00 */
[----:B------:R-:W-:Y:S05]  /*9910*/  @P0 BRA `(.L_x_1804) ;  /* 0x00000000005c0947 */ /* 0x000fea0003800000 */
[----:B------:R-:W-:Y:S01]  /*9920*/  ULDC UR4, c[0x0][0x3f4] ;  /* 0x0000fd0000047ab9 */ /* 0x000fe20000000800 */
[----:B------:R-:W-:Y:S02]  /*9930*/  CS2R R40, SRZ ;  /* 0x0000000000287805 */ /* 0x000fe4000001ff00 */
[----:B------:R-:W-:Y:S02]  /*9940*/  ISETP.GE.AND P4, PT, R22, UR4, PT ;  /* 0x0000000416007c0c */ /* 0x000fe4000bf86270 */
[----:B------:R-:W-:Y:S02]  /*9950*/  CS2R R44, SRZ ;  /* 0x00000000002c7805 */ /* 0x000fe4000001ff00 */
[----:B------:R-:W-:-:S09]  /*9960*/  ISETP.GE.AND P5, PT, R186, UR4, PT ;  /* 0x00000004ba007c0c */ /* 0x000fd2000bfa6270 */
[C---:B------:R-:W-:Y:S01]  /*9970*/  @!P4 IMAD.SHL.U32 R12, R22.reuse, 0x2, RZ ;  /* 0x00000002160cc824 */ /* 0x040fe200078e00ff */
[----:B------:R-:W-:-:S03]  /*9980*/  @!P4 SHF.L.U64.HI R13, R22, 0x1, R23 ;  /* 0x00000001160dc819 */ /* 0x000fc60000010217 */
[C---:B------:R-:W-:Y:S01]  /*9990*/  @!P5 IMAD.SHL.U32 R15, R186.reuse, 0x2, RZ ;  /* 0x00000002ba0fd824 */ /* 0x040fe200078e00ff */
[----:B------:R-:W-:Y:S02]  /*99a0*/  @!P5 SHF.L.U64.HI R9, R186, 0x1, R210 ;  /* 0x00000001ba09d819 */ /* 0x000fe400000102d2 */
[CC--:B----4-:R-:W-:Y:S02]  /*99b0*/  @!P4 IADD3 R10, P0, R3.reuse, R12.reuse, RZ ;  /* 0x0000000c030ac210 */ /* 0x0d0fe40007f1e0ff */
[----:B0-----:R-:W-:Y:S02]  /*99c0*/  @!P4 IADD3 R12, P1, R14, R12, RZ ;  /* 0x0000000c0e0cc210 */ /* 0x001fe40007f3e0ff */
[-C--:B------:R-:W-:Y:S01]  /*99d0*/  @!P5 IADD3 R20, P2, R3, R15.reuse, RZ ;  /* 0x0000000f0314d210 */ /* 0x080fe20007f5e0ff */
[----:B---3--:R-:W-:Y:S01]  /*99e0*/  @!P4 IMAD.X R11, R0, 0x1, R13, P0 ;  /* 0x00000001000bc824 */ /* 0x008fe200000e060d */
[----:B------:R-:W-:Y:S02]  /*99f0*/  @!P5 IADD3 R14, P3, R14, R15, RZ ;  /* 0x0000000f0e0ed210 */ /* 0x000fe40007f7e0ff */
[----:B------:R-:W-:-:S02]  /*9a00*/  CS2R R46, SRZ ;  /* 0x00000000002e7805 */ /* 0x000fc4000001ff00 */
[----:B------:R-:W-:Y:S01]  /*9a10*/  CS2R R48, SRZ ;  /* 0x0000000000307805 */ /* 0x000fe2000001ff00 */
[----:B------:R-:W-:Y:S02]  /*9a20*/  @!P5 IMAD.X R21, R0, 0x1, R9, P2 ;  /* 0x000000010015d824 */ /* 0x000fe400010e0609 */
[C---:B------:R-:W-:Y:S02]  /*9a30*/  @!P4 IMAD.X R13, R4.reuse, 0x1, R13, P1 ;  /* 0x00000001040dc824 */ /* 0x040fe400008e060d */
[----:B------:R-:W-:Y:S01]  /*9a40*/  @!P5 IMAD.X R15, R4, 0x1, R9, P3 ;  /* 0x00000001040fd824 */ /* 0x000fe200018e0609 */
[----:B------:R1:W5:Y:S04]  /*9a50*/  @!P5 LD.E.64 R40, desc[UR54][R20.64] ;  /* 0x000000361428d980 */ /* 0x000368000c101b00 */
[----:B------:R1:W5:Y:S04]  /*9a60*/  @!P5 LD.E.64 R44, desc[UR54][R14.64] ;  /* 0x000000360e2cd980 */ /* 0x000368000c101b00 */
[----:B------:R1:W5:Y:S04]  /*9a70*/  @!P4 LD.E.64 R46, desc[UR54][R10.64] ;  /* 0x000000360a2ec980 */ /* 0x000368000c101b00 */
[----:B------:R1:W5:Y:S02]  /*9a80*/  @!P4 LD.E.64 R48, desc[UR54][R12.64] ;  /* 0x000000360c30c980 */ /* 0x000364000c101b00 */
.L_x_1804:
[----:B------:R-:W-:Y:S05]  /*9a90*/  BSYNC B1 ;  /* 0x0000000000017941 */ /* 0x000fea0003800000 */
.L_x_1803:
[----:B---3-5:R-:W-:Y:S01]  /*9aa0*/  IMAD.MOV.U32 R0, RZ, RZ, R48 ;  /* 0x000000ffff007224 */ /* 0x028fe200078e0030 */
[----:B------:R-:W-:Y:S01]  /*9ab0*/  UMOV UR4, 0xffffffff ;  /* 0xffffffff00047882 */ /* 0x000fe20000000000 */
[----:B----4-:R-:W-:Y:S01]  /*9ac0*/  IMAD.MOV.U32 R3, RZ, RZ, R49 ;  /* 0x000000ffff037224 */ /* 0x010fe200078e0031 */
[----:B------:R-:W-:Y:S01]  /*9ad0*/  CS2R R38, SRZ ;  /* 0x0000000000267805 */ /* 0x000fe2000001ff00 */
[----:B------:R-:W-:Y:S01]  /*9ae0*/  IMAD.MOV.U32 R9, RZ, RZ, R45 ;  /* 0x000000ffff097224 */ /* 0x000fe200078e002d */
[----:B------:R-:W-:Y:S01]  /*9af0*/  PRMT R79, R0, 0x7610, R79 ;  /* 0x00007610004f7816 */ /* 0x000fe2000000004f */
[----:B0-----:R-:W-:Y:S01]  /*9b00*/  IMAD.MOV.U32 R4, RZ, RZ, R44 ;  /* 0x000000ffff047224 */ /* 0x001fe200078e002c */
[----:B------:R-:W-:Y:S01]  /*9b10*/  PRMT R43, R43, 0x5410, R3 ;  /* 0x000054102b2b7816 */ /* 0x000fe20000000003 */
[----:B------:R-:W-:Y:S01]  /*9b20*/  IMAD.MOV.U32 R0, RZ, RZ, R46 ;  /* 0x000000ffff007224 */ /* 0x000fe200078e002e */
[----:B------:R-:W-:Y:S01]  /*9b30*/  PRMT R71, R9, 0x7610, R71 ;  /* 0x0000761009477816 */ /* 0x000fe20000000047 */
[----:B------:R-:W-:Y:S01]  /*9b40*/  IMAD.MOV.U32 R3, RZ, RZ, R47 ;  /* 0x000000ffff037224 */ /* 0x000fe200078e002f */
[----:B------:R-:W-:Y:S01]  /*9b50*/  PRMT R70, R4, 0x7610, R70 ;  /* 0x0000761004467816 */ /* 0x000fe20000000046 */
[----:B------:R-:W-:Y:S01]  /*9b60*/  IMAD.MOV.U32 R9, RZ, RZ, R41 ;  /* 0x000000ffff097224 */ /* 0x000fe200078e0029 */
[----:B------:R-:W-:-:S02]  /*9b70*/  MOV R4, R40 ;  /* 0x0000002800047202 */ /* 0x000fc40000000f00 */
[----:B------:R-:W-:Y:S02]  /*9b80*/  PRMT R50, R50, 0x5410, R0 ;  /* 0x0000541032327816 */ /* 0x000fe40000000000 */
[----:B------:R-:W-:Y:S02]  /*9b90*/  PRMT R80, R3, 0x7610, R80 ;  /* 0x0000761003507816 */ /* 0x000fe40000000050 */
[----:B------:R-:W-:Y:S02]  /*9ba0*/  PRMT R72, R4, 0x7610, R72 ;  /* 0x0000761004487816 */ /* 0x000fe40000000048 */
[----:B------:R-:W-:Y:S01]  /*9bb0*/  PRMT R73, R9, 0x7610, R73 ;  /* 0x0000761009497816 */ /* 0x000fe20000000049 */
[----:B------:R-:W-:Y:S06]  /*9bc0*/  BRA.DIV UR4, `(.L_x_1805) ;  /* 0x000001da04c47947 */ /* 0x000fec000b800000 */
[----:B------:R0:W3:Y:S04]  /*9bd0*/  SHFL.IDX PT, R0, R6, 0x1, 0x181f ;  /* 0x00381f0006007f89 */ /* 0x0000e800000e0000 */
[----:B------:R0:W4:Y:S04]  /*9be0*/  SHFL.IDX PT, R3, R5, 0x1, 0x181f ;  /* 0x00381f0005037f89 */ /* 0x00012800000e0000 */
[----:B------:R0:W0:Y:S04]  /*9bf0*/  SHFL.IDX PT, R4, R8, 0x1, 0x181f ;  /* 0x00381f0008047f89 */ /* 0x00002800000e0000 */
[----:B-1----:R1:W0:Y:S02]  /*9c00*/  SHFL.IDX PT, R14, R7, 0x1, 0x181f ;  /* 0x00381f00070e7f89 */ /* 0x00222400000e0000 */
.L_x_2152:
[----:B------:R-:W-:Y:S01]  /*9c10*/  VIADD R9, R59, 0x20 ;  /* 0x000000203b097836 */ /* 0x000fe20000000000 */
[----:B------:R-:W-:Y:S01]  /*9c20*/  BSSY B1, `(.L_x_1806) ;  /* 0x000001d000017945 */ /* 0x000fe20003800000 */
[----:B------:R-:W-:Y:S02]  /*9c30*/  CS2R R34, SRZ ;  /* 0x0000000000227805 */ /* 0x000fe4000001ff00 */
[----:B------:R-:W-:Y:S02]  /*9c40*/  CS2R R36, SRZ ;  /* 0x0000000000247805 */ /* 0x000fe4000001ff00 */
[----:B------:R-:W-:Y:S02]  /*9c50*/  CS2R R32, SRZ ;  /* 0x0000000000207805 */ /* 0x000fe4000001ff00 */
[----:B------:R-:W-:-:S13]  /*9c60*/  ISETP.GE.AND P0, PT, R9, R76, PT ;  /* 0x0000004c0900720c */ /* 0x000fda0003f06270 */
        /* <DEDUP_REMOVED lines=11> */
[-C--:B------:R-:W-:Y:S02]  /*9d20*/  @!P5 IADD3 R20, P2, R3, R11.reuse, RZ ;  /* 0x0000000b0314d210 */ /* 0x080fe40007f5e0ff */
[C---:B0-----:R-:W-:Y:S02]  /*9d30*/  @!P4 IADD3 R12, P1, R14.reuse, R12, RZ ;  /* 0x0000000c0e0cc210 */ /* 0x041fe40007f3e0ff */
[----:B------:R-:W-:Y:S01]  /*9d40*/  @!P5 IADD3 R14, P3, R14, R11, RZ ;  /* 0x0000000b0e0ed210 */ /* 0x000fe20007f7e0ff */
[----:B---3--:R-:W-:Y:S01]  /*9d50*/  @!P5 IMAD.X R21, R0, 0x1, R15, P2 ;  /* 0x000000010015d824 */ /* 0x008fe200010e060f */
[----:B------:R-:W-:-:S02]  /*9d60*/  CS2R R36, SRZ ;  /* 0x0000000000247805 */ /* 0x000fc4000001ff00 */
[----:B------:R-:W-:Y:S01]  /*9d70*/  CS2R R38, SRZ ;  /* 0x0000000000267805 */ /* 0x000fe2000001ff00 */
[--C-:B------:R-:W-:Y:S02]  /*9d80*/  @!P4 IMAD.X R11, R0, 0x1, R9.reuse, P0 ;  /* 0x00000001000bc824 */ /* 0x100fe400000e0609 */
[C---:B------:R-:W-:Y:S01]  /*9d90*/  @!P4 IMAD.X R13, R4.reuse, 0x1, R9, P1 ;  /* 0x00000001040dc824 */ /* 0x040fe200008e0609 */
[----:B------:R0:W5:Y:S01]  /*9da0*/  @!P5 LD.E.64 R32, desc[UR54][R20.64] ;  /* 0x000000361420d980 */ /* 0x000162000c101b00 */
[----:B------:R-:W-:-:S03]  /*9db0*/  @!P5 IMAD.X R15, R4, 0x1, R15, P3 ;  /* 0x00000001040fd824 */ /* 0x000fc600018e060f */
[----:B------:R0:W5:Y:S04]  /*9dc0*/  @!P4 LD.E.64 R36, desc[UR54][R10.64] ;  /* 0x000000360a24c980 */ /* 0x000168000c101b00 */
[----:B------:R0:W5:Y:S04]  /*9dd0*/  @!P5 LD.E.64 R34, desc[UR54][R14.64] ;  /* 0x000000360e22d980 */ /* 0x000168000c101b00 */
[----:B------:R0:W5:Y:S02]  /*9de0*/  @!P4 LD.E.64 R38, desc[UR54][R12.64] ;  /* 0x000000360c26c980 */ /* 0x000164000c101b00 */
.L_x_1807:
[----:B------:R-:W-:Y:S05]  /*9df0*/  BSYNC B1 ;  /* 0x0000000000017941 */ /* 0x000fea0003800000 */
.L_x_1806:
[----:B---3-5:R-:W-:Y:S01]  /*9e00*/  IMAD.MOV.U32 R0, RZ, RZ, R38 ;  /* 0x000000ffff007224 */ /* 0x028fe200078e0026 */
[----:B------:R-:W-:Y:S01]  /*9e10*/  UMOV UR4, 0xffffffff ;  /* 0xffffffff00047882 */ /* 0x000fe20000000000 */
[----:B----4-:R-:W-:Y:S02]  /*9e20*/  IMAD.MOV.U32 R3, RZ, RZ, R39 ;  /* 0x000000ffff037224 */ /* 0x010fe400078e0027 */
[----:B0-----:R-:W-:Y:S01]  /*9e30*/  IMAD.MOV.U32 R4, RZ, RZ, R34 ;  /* 0x000000ffff047224 */ /* 0x001fe200078e0022 */
        /* <DEDUP_REMOVED lines=12> */
[----:B------:R-:W-:Y:S01]  /*9f00*/  PRMT R56, R9, 0x7610, R56 ;  /* 0x0000761009387816 */ /* 0x000fe20000000038 */
[----:B------:R-:W-:Y:S06]  /*9f10*/  BRA.DIV UR4, `(.L_x_1808) ;  /* 0x000001da04607947 */ /* 0x000fec000b800000 */
[----:B------:R0:W3:Y:S04]  /*9f20*/  SHFL.IDX PT, R0, R6, 0x2, 0x181f ;  /* 0x00581f0006007f89 */ /* 0x0000e800000e0000 */
[----:B------:R0:W4:Y:S04]  /*9f30*/  SHFL.IDX PT, R3, R5, 0x2, 0x181f ;  /* 0x00581f0005037f89 */ /* 0x00012800000e0000 */
[----:B------:R0:W0:Y:S04]  /*9f40*/  SHFL.IDX PT, R4, R8, 0x2, 0x181f ;  /* 0x00581f0008047f89 */ /* 0x00002800000e0000 */
[----:B------:R0:W0:Y:S02]  /*9f50*/  SHFL.IDX PT, R14, R7, 0x2, 0x181f ;  /* 0x00581f00070e7f89 */ /* 0x00002400000e0000 */
.L_x_2158:
[----:B------:R-:W-:Y:S01]  /*9f60*/  VIADD R9, R59, 0x40 ;  /* 0x000000403b097836 */ /* 0x000fe20000000000 */
[----:B------:R-:W-:Y:S01]  /*9f70*/  BSSY B1, `(.L_x_1809) ;  /* 0x000001e000017945 */ /* 0x000fe20003800000 */
[----:B------:R-:W-:Y:S02]  /*9f80*/  CS2R R30, SRZ ;  /* 0x00000000001e7805 */ /* 0x000fe4000001ff00 */
[----:B------:R-:W-:Y:S02]  /*9f90*/  CS2R R20, SRZ ;  /* 0x0000000000147805 */ /* 0x000fe4000001ff00 */
[----:B------:R-:W-:Y:S02]  /*9fa0*/  CS2R R28, SRZ ;  /* 0x00000000001c7805 */ /* 0x000fe4000001ff00 */
        /* <DEDUP_REMOVED lines=26> */
.L_x_1810:
[----:B------:R-:W-:Y:S05]  /*a150*/  BSYNC B1 ;  /* 0x0000000000017941 */ /* 0x000fea0003800000 */
.L_x_1809:
[----:B---3-5:R-:W-:Y:S01]  /*a160*/  IMAD.MOV.U32 R0, RZ, RZ, R30 ;  /* 0x000000ffff007224 */ /* 0x028fe200078e001e */
[----:B------:R-:W-:Y:S01]  /*a170*/  UMOV UR4, 0xffffffff ;  /* 0xffffffff00047882 */ /* 0x000fe20000000000 */
[----:B----4-:R-:W-:Y:S01]  /*a180*/  IMAD.MOV.U32 R3, RZ, RZ, R31 ;  /* 0x000000ffff037224 */ /* 0x010fe200078e001f */
[----:B0-----:R-:W-:Y:S01]  /*a190*/  CS2R R26, SRZ ;  /* 0x00000000001a7805 */ /* 0x001fe2000001ff00 */
        /* <DEDUP_REMOVED lines=19> */
.L_x_2164:
[----:B------:R-:W-:Y:S01]  /*a2d0*/  VIADD R59, R59, 0x60 ;  /* 0x000000603b3b7836 */ /* 0x000fe20000000000 */
[----:B------:R-:W-:Y:S01]  /*a2e0*/  BSSY B1, `(.L_x_1812) ;  /* 0x000001d000017945 */ /* 0x000fe20003800000 */
[----:B------:R-:W-:Y:S02]  /*a2f0*/  CS2R R10, SRZ ;  /* 0x00000000000a7805 */ /* 0x000fe4000001ff00 */
[----:B------:R-:W-:Y:S02]  /*a300*/  CS2R R12, SRZ ;  /* 0x00000000000c7805 */ /* 0x000fe4000001ff00 */
[----:B0-2---:R-:W-:Y:S02]  /*a310*/  CS2R R8, SRZ ;  /* 0x0000000000087805 */ /* 0x005fe4000001ff00 */
[----:B------:R-:W-:-:S13]  /*a320*/  ISETP.GE.AND P0, PT, R59, R76, PT ;  /* 0x0000004c3b00720c */ /* 0x000fda0003f06270 */
[----:B------:R-:W-:Y:S05]  /*a330*/  @P0 BRA `(.L_x_1813) ;  /* 0x00000000005c0947 */ /* 0x000fea0003800000 */
[----:B------:R-:W-:Y:S01]  /*a340*/  ULDC UR4, c[0x0][0x3f4] ;  /* 0x0000fd0000047ab9 */ /* 0x000fe20000000800 */
[----:B------:R-:W-:Y:S02]  /*a350*/  CS2R R8, SRZ ;  /* 0x0000000000087805 */ /* 0x000fe4000001ff00 */
[----:B------:R-:W-:Y:S02]  /*a360*/  ISETP.GE.AND P4, PT, R22, UR4, PT ;  /* 0x0000000416007c0c */ /* 0x000fe4000bf86270 */
[----:B------:R-:W-:-:S11]  /*a370*/  ISETP.GE.AND P5, PT, R186, UR4, PT ;  /* 0x00000004ba007c0c */ /* 0x000fd6000bfa6270 */
[C---:B------:R-:W-:Y:S01]  /*a380*/  @!P4 IMAD.SHL.U32 R64, R22.reuse, 0x2, RZ ;  /* 0x000000021640c824 */ /* 0x040fe200078e00ff */
[----:B------:R-:W-:Y:S01]  /*a390*/  @!P4 SHF.L.U64.HI R5, R22, 0x1, R23 ;  /* 0x000000011605c819 */ /* 0x000fe20000010217 */
[C---:B------:R-:W-:Y:S01]  /*a3a0*/  @!P5 IMAD.SHL.U32 R15, R186.reuse, 0x2, RZ ;  /* 0x00000002ba0fd824 */ /* 0x040fe200078e00ff */
[----:B------:R-:W-:Y:S02]  /*a3b0*/  @!P5 SHF.L.U64.HI R11, R186, 0x1, R210 ;  /* 0x00000001ba0bd819 */ /* 0x000fe400000102d2 */
[CC--:B----4-:R-:W-:Y:S02]  /*a3c0*/  @!P4 IADD3 R6, P0, R3.reuse, R64.reuse, RZ ;  /* 0x000000400306c210 */ /* 0x0d0fe40007f1e0ff */
[----:B------:R-:W-:Y:S02]  /*a3d0*/  @!P4 IADD3 R64, P1, R14, R64, RZ ;  /* 0x000000400e40c210 */ /* 0x000fe40007f3e0ff */
[----:B------:R-:W-:Y:S02]  /*a3e0*/  @!P5 IADD3 R74, P2, R3, R15, RZ ;  /* 0x0000000f034ad210 */ /* 0x000fe40007f5e0ff */
[----:B------:R-:W-:-:S02]  /*a3f0*/  CS2R R12, SRZ ;  /* 0x00000000000c7805 */ /* 0x000fc4000001ff00 */
[----:B------:R-:W-:Y:S02]  /*a400*/  @!P5 IADD3 R14, P3, R14, R15, RZ ;  /* 0x0000000f0e0ed210 */ /* 0x000fe40007f7e0ff */
[----:B------:R-:W-:Y:S01]  /*a410*/  CS2R R26, SRZ ;  /* 0x00000000001a7805 */ /* 0x000fe2000001ff00 */
[C---:B-1-3--:R-:W-:Y:S02]  /*a420*/  @!P4 IMAD.X R7, R0.reuse, 0x1, R5, P0 ;  /* 0x000000010007c824 */ /* 0x04afe400000e0605 */
[--C-:B------:R-:W-:Y:S02]  /*a430*/  @!P5 IMAD.X R75, R0, 0x1, R11.reuse, P2 ;  /* 0x00000001004bd824 */ /* 0x100fe400010e060b */
[C---:B------:R-:W-:Y:S01]  /*a440*/  @!P5 IMAD.X R15, R4.reuse, 0x1, R11, P3 ;  /* 0x00000001040fd824 */ /* 0x040fe200018e060b */
[----:B------:R-:W-:Y:S01]  /*a450*/  CS2R R10, SRZ ;  /* 0x00000000000a7805 */ /* 0x000fe2000001ff00 */
[----:B------:R-:W-:Y:S01]  /*a460*/  @!P4 IMAD.X R65, R4, 0x1, R5, P1 ;  /* 0x000000010441c824 */ /* 0x000fe200008e0605 */
[----:B------:R0:W5:Y:S04]  /*a470*/  @!P5 LD.E.64 R8, desc[UR54][R74.64] ;  /* 0x000000364a08d980 */ /* 0x000168000c101b00 */
[----:B------:R0:W5:Y:S04]  /*a480*/  @!P5 LD.E.64 R10, desc[UR54][R14.64] ;  /* 0x000000360e0ad980 */ /* 0x000168000c101b00 */
[----:B------:R0:W5:Y:S04]  /*a490*/  @!P4 LD.E.64 R12, desc[UR54][R6.64] ;  /* 0x00000036060cc980 */ /* 0x000168000c101b00 */
[----:B------:R0:W5:Y:S02]  /*a4a0*/  @!P4 LD.E.64 R26, desc[UR54][R64.64] ;  /* 0x00000036401ac980 */ /* 0x000164000c101b00 */
.L_x_1813:
[----:B------:R-:W-:Y:S05]  /*a4b0*/  BSYNC B1 ;  /* 0x0000000000017941 */ /* 0x000fea0003800000 */
.L_x_1812:
[----:B------:R-:W-:Y:S01]  /*a4c0*/  ULEA.HI UR4, UR37, UR37, URZ, 0x1 ;  /* 0x0000002525047291 */ /* 0x000fe2000f8f083f */
[----:B-----5:R-:W-:Y:S01]  /*a4d0*/  IMAD.MOV.U32 R4, RZ, RZ, R27 ;  /* 0x000000ffff047224 */ /* 0x020fe200078e001b */
[----:B---3--:R-:W-:Y:S01]  /*a4e0*/  VIADDMNMX R0, R76, -R193, 0x80, PT ;  /* 0x000000804c007446 */ /* 0x008fe200038009c1 */
[----:B----4-:R-:W-:Y:S01]  /*a4f0*/  IMAD.MOV.U32 R3, RZ, RZ, R26 ;  /* 0x000000ffff037224 */ /* 0x010fe200078e001a */
[----:B------:R-:W-:Y:S01]  /*a500*/  ULOP3.LUT UR4, UR4, 0xfffffffe, URZ, 0xc0, !UPT ;  /* 0xfffffffe04047892 */ /* 0x000fe2000f8ec03f */
[----:B0-----:R-:W-:Y:S01]  /*a510*/  IMAD.MOV.U32 R6, RZ, RZ, R12 ;  /* 0x000000ffff067224 */ /* 0x001fe200078e000c */
[----:B------:R-:W-:Y:S01]  /*a520*/  PRMT R63, R4, 0x7610, R63 ;  /* 0x00007610043f7816 */ /* 0x000fe2000000003f */
[----:B------:R-:W-:Y:S01]  /*a530*/  IMAD.MOV.U32 R4, RZ, RZ, R11 ;  /* 0x000000ffff047224 */ /* 0x000fe200078e000b */
[----:B------:R-:W-:Y:S01]  /*a540*/  UIADD3 UR4, UR37, -UR4, URZ ;  /* 0x8000000425047290 */ /* 0x000fe2000fffe03f */
[----:B-1----:R-:W-:Y:S01]  /*a550*/  IMAD.MOV.U32 R7, RZ, RZ, R13 ;  /* 0x000000ffff077224 */ /* 0x002fe200078e000d */
[----:B------:R-:W-:Y:S01]  /*a560*/  BSSY B1, `(.L_x_1814) ;  /* 0x000000d000017945 */ /* 0x000fe20003800000 */
[----:B------:R-:W-:-:S02]  /*a570*/  PRMT R59, R3, 0x7610, R59 ;  /* 0x00007610033b7816 */ /* 0x000fc4000000003b */
[----:B------:R-:W-:Y:S01]  /*a580*/  PRMT R14, R4, 0x7610, R14 ;  /* 0x00007610040e7816 */ /* 0x000fe2000000000e */
[----:B------:R-:W-:Y:S01]  /*a590*/  IMAD.U32 R5, RZ, RZ, UR4 ;  /* 0x00000004ff057e24 */ /* 0x000fe2000f8e00ff */
[----:B------:R-:W-:Y:S01]  /*a5a0*/  PRMT R64, R6, 0x7610, R64 ;  /* 0x0000761006407816 */ /* 0x000fe20000000040 */
[----:B------:R-:W-:Y:S01]  /*a5b0*/  IMAD.MOV.U32 R4, RZ, RZ, R8 ;  /* 0x000000ffff047224 */ /* 0x000fe200078e0008 */
[----:B------:R-:W-:Y:S01]  /*a5c0*/  ISETP.GE.AND P1, PT, R188, R0, PT ;  /* 0x00000000bc00720c */ /* 0x000fe20003f26270 */
[----:B------:R-:W-:Y:S01]  /*a5d0*/  IMAD.MOV.U32 R6, RZ, RZ, R9 ;  /* 0x000000ffff067224 */ /* 0x000fe200078e0009 */
[----:B------:R-:W-:Y:S02]  /*a5e0*/  SHF.L.U32 R5, R5, 0x1f, RZ ;  /* 0x0000001f05057819 */ /* 0x000fe400000006ff */
[----:B------:R-:W-:Y:S02]  /*a5f0*/  MOV R3, R10 ;  /* 0x0000000a00037202 */ /* 0x000fe40000000f00 */
[----:B------:R-:W0:Y:S01]  /*a600*/  SYNCS.PHASECHK.TRANS64.TRYWAIT P0, [R18+URZ+0x28800], R5 ;  /* 0x02880005120075a7 */ /* 0x000e22000800017f */
[----:B------:R-:W-:Y:S01]  /*a610*/  PRMT R65, R7, 0x7610, R65 ;  /* 0x0000761007417816 */ /* 0x000fe20000000041 */
[----:B0-----:R-:W-:Y:S06]  /*a620*/  @!P0 BRA `(.L_x_1815) ;  /* 0x000001d4007c8947 */ /* 0x001fec0003800000 */
.L_x_2165:
[----:B------:R-:W-:Y:S05]  /*a630*/  BSYNC B1 ;  /* 0x0000000000017941 */ /* 0x000fea0003800000 */
.L_x_1814:
[----:B------:R-:W-:Y:S01]  /*a640*/  BSSY B1, `(.L_x_1816) ;  /* 0x0000067000017945 */ /* 0x000fe20003800000 */
[----:B------:R-:W-:Y:S02]  /*a650*/  PRMT R15, R4, 0x7610, R15 ;  /* 0x00007610040f7816 */ /* 0x000fe4000000000f */
[----:B------:R-:W-:Y:S01]  /*a660*/  PRMT R57, R6, 0x7610, R57 ;  /* 0x0000761006397816 */ /* 0x000fe20000000039 */
[----:B------:R-:W-:Y:S06]  /*a670*/  @P1 BRA `(.L_x_1817) ;  /* 0x00000004008c1947 */ /* 0x000fec0003800000 */
[----:B0-----:R-:W0:Y:S01]  /*a680*/  LDC R5, c[0x0][0x3f4] ;  /* 0x0000fd00ff057b82 */ /* 0x001e220000000800 */
[----:B------:R-:W-:Y:S01]  /*a690*/  BSSY B2, `(.L_x_1818) ;  /* 0x0000032000027945 */ /* 0x000fe20003800000 */
[-C--:B0-----:R-:W-:Y:S02]  /*a6a0*/  ISETP.GE.AND P0, PT, R22, R5.reuse, PT ;  /* 0x000000051600720c */ /* 0x081fe40003f06270 */
[----:B------:R-:W-:-:S11]  /*a6b0*/  ISETP.GE.AND P1, PT, R186, R5, PT ;  /* 0x00000005ba00720c */ /* 0x000fd60003f26270 */
[----:B------:R-:W-:Y:S05]  /*a6c0*/  @P0 BRA `(.L_x_1819) ;  /* 0x0000000000b80947 */ /* 0x000fea0003800000 */
[----:B------:R-:W0:Y:S01]  /*a6d0*/  LDS.128 R4, [R205] ;  /* 0x00000000cd047984 */ /* 0x000e220000000c00 */
[----:B------:R-:W-:Y:S02]  /*a6e0*/  SHF.R.U32.HI R78, RZ, 0x10, R49 ;  /* 0x00000010ff4e7819 */ /* 0x000fe40000011631 */
[----:B------:R-:W-:Y:S02]  /*a6f0*/  SHF.R.U32.HI R75, RZ, 0x10, R47 ;  /* 0x00000010ff4b7819 */ /* 0x000fe4000001162f */
[----:B------:R-:W-:Y:S02]  /*a700*/  SHF.R.U64 R77, R48, 0x10, R49 ;  /* 0x00000010304d7819 */ /* 0x000fe40000001231 */
[----:B------:R-:W-:Y:S02]  /*a710*/  PRMT R78, R43, 0x5432, R78 ;  /* 0x000054322b4e7816 */ /* 0x000fe4000000004e */
[----:B------:R-:W-:Y:S02]  /*a720*/  PRMT R75, R80, 0x5410, R75 ;  /* 0x00005410504b7816 */ /* 0x000fe4000000004b */
[----:B------:R-:W-:-:S02]  /*a730*/  SHF.R.U64 R74, R46, 0x10, R47 ;  /* 0x000000102e4a7819 */ /* 0x000fc4000000122f */
[----:B------:R-:W-:Y:S01]  /*a740*/  PRMT R77, R79, 0x5410, R77 ;  /* 0x000054104f4d7816 */ /* 0x000fe2000000004d */
[C---:B------:R-:W-:Y:S01]  /*a750*/  IMAD.U32 R79, R78.reuse, 0x10000, RZ ;  /* 0x000100004e4f7824 */ /* 0x040fe200078e00ff */
[----:B------:R-:W-:Y:S01]  /*a760*/  LOP3.LUT R78, R78, 0xffff0000, RZ, 0xc0, !PT ;  /* 0xffff00004e4e7812 */ /* 0x000fe200078ec0ff */
[C---:B------:R-:W-:Y:S01]  /*a770*/  IMAD.U32 R76, R75.reuse, 0x10000, RZ ;  /* 0x000100004b4c7824 */ /* 0x040fe200078e00ff */
[----:B------:R-:W-:Y:S02]  /*a780*/  LOP3.LUT R75, R75, 0xffff0000, RZ, 0xc0, !PT ;  /* 0xffff00004b4b7812 */ /* 0x000fe400078ec0ff */
[----:B------:R-:W-:Y:S02]  /*a790*/  PRMT R74, R50, 0x5432, R74 ;  /* 0x00005432324a7816 */ /* 0x000fe4000000004a */
[C---:B0-----:R-:W-:Y:S01]  /*a7a0*/  LOP3.LUT R47, R6.reuse, 0xffff0000, RZ, 0xc0, !PT ;  /* 0xffff0000062f7812 */ /* 0x041fe200078ec0ff */
[----:B------:R-:W-:Y:S01]  /*a7b0*/  IMAD.U32 R46, R6, 0x10000, RZ ;  /* 0x00010000062e7824 */ /* 0x000fe200078e00ff */
[C---:B------:R-:W-:Y:S01]  /*a7c0*/  LOP3.LUT R49, R7.reuse, 0xffff0000, RZ, 0xc0, !PT ;  /* 0xffff000007317812 */ /* 0x040fe200078ec0ff */
[----:B------:R-:W-:-:S02]  /*a7d0*/  IMAD.U32 R48, R7, 0x10000, RZ ;  /* 0x0001000007307824 */ /* 0x000fc400078e00ff */
[CC--:B------:R-:W-:Y:S01]  /*a7e0*/  FMUL.FTZ R81, R47.reuse, R79.reuse ;  /* 0x0000004f2f517220 */ /* 0x0c0fe20000410000 */
[----:B------:R-:W-:Y:S01]  /*a7f0*/  FMUL.FTZ R80, R47, R76 ;  /* 0x0000004c2f507220 */ /* 0x000fe20000410000 */
[----:B------:R-:W-:Y:S01]  /*a800*/  FMUL.FTZ R47, R49, R78 ;  /* 0x0000004e312f7220 */ /* 0x000fe20000410000 */
[----:B------:R-:W-:Y:S02]  /*a810*/  IMAD.U32 R6, R4, 0x10000, RZ ;  /* 0x0001000004067824 */ /* 0x000fe400078e00ff */
[C---:B------:R-:W-:Y:S01]  /*a820*/  FFMA.FTZ R81, R46.reuse, R76, -R81 ;  /* 0x0000004c2e517223 */ /* 0x040fe20000010851 */
[----:B------:R-:W-:Y:S01]  /*a830*/  FFMA.FTZ R80, R46, R79, R80 ;  /* 0x0000004f2e507223 */ /* 0x000fe20000010050 */
[-C--:B------:R-:W-:Y:S01]  /*a840*/  FFMA.FTZ R79, R48, R75.reuse, -R47 ;  /* 0x0000004b304f7223 */ /* 0x080fe2000001082f */
[C---:B------:R-:W-:Y:S01]  /*a850*/  IMAD.U32 R7, R5.reuse, 0x10000, RZ ;  /* 0x0001000005077824 */ /* 0x040fe200078e00ff */
[----:B------:R-:W-:Y:S01]  /*a860*/  LOP3.LUT R4, R4, 0xffff0000, RZ, 0xc0, !PT ;  /* 0xffff000004047812 */ /* 0x000fe200078ec0ff */
[C---:B------:R-:W-:Y:S01]  /*a870*/  IMAD.U32 R47, R74.reuse, 0x10000, RZ ;  /* 0x000100004a2f7824 */ /* 0x040fe200078e00ff */
[----:B------:R-:W-:Y:S01]  /*a880*/  LOP3.LUT R5, R5, 0xffff0000, RZ, 0xc0, !PT ;  /* 0xffff000005057812 */ /* 0x000fe200078ec0ff */
[----:B------:R-:W-:Y:S01]  /*a890*/  FMUL.FTZ R83, R49, R75 ;  /* 0x0000004b31537220 */ /* 0x000fe20000410000 */
[C---:B------:R-:W-:Y:S01]  /*a8a0*/  LOP3.LUT R46, R77.reuse, 0xffff0000, RZ, 0xc0, !PT ;  /* 0xffff00004d2e7812 */ /* 0x040fe200078ec0ff */
[----:B------:R-:W-:Y:S01]  /*a8b0*/  IMAD.U32 R49, R77, 0x10000, RZ ;  /* 0x000100004d317824 */ /* 0x000fe200078e00ff */
[----:B------:R-:W-:Y:S01]  /*a8c0*/  LOP3.LUT R74, R74, 0xffff0000, RZ, 0xc0, !PT ;  /* 0xffff00004a4a7812 */ /* 0x000fe200078ec0ff */
[----:B------:R-:W-:Y:S01]  /*a8d0*/  FFMA.FTZ R78, R48, R78, R83 ;  /* 0x0000004e304e7223 */ /* 0x000fe20000010053 */
[C---:B------:R-:W-:Y:S01]  /*a8e0*/  FMUL.FTZ R48, R4.reuse, R47 ;  /* 0x0000002f04307220 */ /* 0x040fe20000410000 */
[-C--:B------:R-:W-:Y:S01]  /*a8f0*/  FMUL.FTZ R75, R4, R49.reuse ;  /* 0x00000031044b7220 */ /* 0x080fe20000410000 */
[C---:B------:R-:W-:Y:S01]  /*a900*/  FMUL.FTZ R76, R5.reuse, R46 ;  /* 0x0000002e054c7220 */ /* 0x040fe20000410000 */
[-C--:B------:R-:W-:Y:S01]  /*a910*/  FMUL.FTZ R77, R5, R74.reuse ;  /* 0x0000004a054d7220 */ /* 0x080fe20000410000 */
[C---:B------:R-:W-:Y:S01]  /*a920*/  FFMA.FTZ R49, R6.reuse, R49, R48 ;  /* 0x0000003106317223 */ /* 0x040fe20000010030 */
[----:B------:R-:W-:Y:S01]  /*a930*/  FFMA.FTZ R4, R6, R47, -R75 ;  /* 0x0000002f06047223 */ /* 0x000fe2000001084b */
[C---:B------:R-:W-:Y:S01]  /*a940*/  FFMA.FTZ R5, R7.reuse, R74, -R76 ;  /* 0x0000004a07057223 */ /* 0x040fe2000001084c */
[----:B------:R-:W-:Y:S01]  /*a950*/  FFMA.FTZ R46, R7, R46, R77 ;  /* 0x0000002e072e7223 */ /* 0x000fe2000001004d */
[----:B------:R-:W-:-:S02]  /*a960*/  F2FP.BF16.F32.PACK_AB R6, R80, R81 ;  /* 0x000000515006723e */ /* 0x000fc400000010ff */
[----:B------:R-:W-:Y:S02]  /*a970*/  F2FP.BF16.F32.PACK_AB R7, R78, R79 ;  /* 0x0000004f4e07723e */ /* 0x000fe400000010ff */
[----:B------:R-:W-:Y:S02]  /*a980*/  F2FP.BF16.F32.PACK_AB R4, R49, R4 ;  /* 0x000000043104723e */ /* 0x000fe400000010ff */
[----:B------:R-:W-:-:S05]  /*a990*/  F2FP.BF16.F32.PACK_AB R5, R46, R5 ;  /* 0x000000052e05723e */ /* 0x000fca00000010ff */
[----:B------:R0:W-:Y:S02]  /*a9a0*/  STS.128 [R205], R4 ;  /* 0x00000004cd007388 */ /* 0x0001e40000000c00 */
.L_x_1819:
[----:B------:R-:W-:Y:S05]  /*a9b0*/  BSYNC B2 ;  /* 0x0000000000027941 */ /* 0x000fea0003800000 */
.L_x_1818:
[----:B------:R-:W-:Y:S05]  /*a9c0*/  @P1 BRA `(.L_x_1817) ;  /* 0x0000000000b81947 */ /* 0x000fea0003800000 */
[----:B0-----:R-:W0:Y:S01]  /*a9d0*/  LDS.128 R4, [R205+0x4000] ;  /* 0x00400000cd047984 */ /* 0x001e220000000c00 */
[--C-:B------:R-:W-:Y:S02]  /*a9e0*/  SHF.R.U64 R47, R40, 0x10, R41.reuse ;  /* 0x00000010282f7819 */ /* 0x100fe40000001229 */
[----:B------:R-:W-:Y:S02]  /*a9f0*/  SHF.R.U32.HI R40, RZ, 0x10, R41 ;  /* 0x00000010ff287819 */ /* 0x000fe40000011629 */
[--C-:B------:R-:W-:Y:S02]  /*aa00*/  SHF.R.U64 R41, R44, 0x10, R45.reuse ;  /* 0x000000102c297819 */ /* 0x100fe4000000122d */
[----:B------:R-:W-:Y:S02]  /*aa10*/  SHF.R.U32.HI R44, RZ, 0x10, R45 ;  /* 0x00000010ff2c7819 */ /* 0x000fe4000001162d */
[----:B------:R-:W-:Y:S02]  /*aa20*/  PRMT R73, R73, 0x5410, R40 ;  /* 0x0000541049497816 */ /* 0x000fe40000000028 */
[----:B------:R-:W-:-:S02]  /*aa30*/  PRMT R71, R71, 0x5410, R44 ;  /* 0x0000541047477816 */ /* 0x000fc4000000002c */
[----:B------:R-:W-:Y:S01]  /*aa40*/  PRMT R70, R70, 0x5410, R41 ;  /* 0x0000541046467816 */ /* 0x000fe20000000029 */
[----:B------:R-:W-:Y:S01]  /*aa50*/  IMAD.U32 R46, R73, 0x10000, RZ ;  /* 0x00010000492e7824 */ /* 0x000fe200078e00ff */
[----:B------:R-:W-:Y:S01]  /*aa60*/  PRMT R72, R72, 0x5410, R47 ;  /* 0x0000541048487816 */ /* 0x000fe2000000002f */
[C---:B------:R-:W-:Y:S01]  /*aa70*/  IMAD.U32 R47, R71.reuse, 0x10000, RZ ;  /* 0x00010000472f7824 */ /* 0x040fe200078e00ff */
[----:B------:R-:W-:Y:S02]  /*aa80*/  LOP3.LUT R71, R71, 0xffff0000, RZ, 0xc0, !PT ;  /* 0xffff000047477812 */ /* 0x000fe400078ec0ff */
[----:B------:R-:W-:Y:S02]  /*aa90*/  LOP3.LUT R73, R73, 0xffff0000, RZ, 0xc0, !PT ;  /* 0xffff000049497812 */ /* 0x000fe400078ec0ff */
[C---:B0-----:R-:W-:Y:S01]  /*aaa0*/  LOP3.LUT R41, R6.reuse, 0xffff0000, RZ, 0xc0, !PT ;  /* 0xffff000006297812 */ /* 0x041fe200078ec0ff */
[----:B------:R-:W-:Y:S01]  /*aab0*/  IMAD.U32 R40, R6, 0x10000, RZ ;  /* 0x0001000006287824 */ /* 0x000fe200078e00ff */
[C---:B------:R-:W-:Y:S01]  /*aac0*/  LOP3.LUT R45, R7.reuse, 0xffff0000, RZ, 0xc0, !PT ;  /* 0xffff0000072d7812 */ /* 0x040fe200078ec0ff */
[----:B------:R-:W-:-:S02]  /*aad0*/  IMAD.U32 R44, R7, 0x10000, RZ ;  /* 0x00010000072c7824 */ /* 0x000fc400078e00ff */
[CC--:B------:R-:W-:Y:S01]  /*aae0*/  FMUL.FTZ R48, R41.reuse, R46.reuse ;  /* 0x0000002e29307220 */ /* 0x0c0fe20000410000 */
[----:B------:R-:W-:Y:S01]  /*aaf0*/  FMUL.FTZ R49, R41, R47 ;  /* 0x0000002f29317220 */ /* 0x000fe20000410000 */
[C---:B------:R-:W-:Y:S01]  /*ab00*/  FMUL.FTZ R41, R45.reuse, R71 ;  /* 0x000000472d297220 */ /* 0x040fe20000410000 */
[----:B------:R-:W-:Y:S02]  /*ab10*/  IMAD.U32 R6, R4, 0x10000, RZ ;  /* 0x0001000004067824 */ /* 0x000fe400078e00ff */
[----:B------:R-:W-:Y:S01]  /*ab20*/  FFMA.FTZ R75, R40, R47, R48 ;  /* 0x0000002f284b7223 */ /* 0x000fe20000010030 */
[-C--:B------:R-:W-:Y:S01]  /*ab30*/  FMUL.FTZ R47, R45, R73.reuse ;  /* 0x000000492d2f7220 */ /* 0x080fe20000410000 */
[----:B------:R-:W-:Y:S01]  /*ab40*/  FFMA.FTZ R73, R44, R73, -R41 ;  /* 0x000000492c497223 */ /* 0x000fe20000010829 */
[C---:B------:R-:W-:Y:S01]  /*ab50*/  IMAD.U32 R7, R5.reuse, 0x10000, RZ ;  /* 0x0001000005077824 */ /* 0x040fe200078e00ff */
[----:B------:R-:W-:Y:S01]  /*ab60*/  LOP3.LUT R4, R4, 0xffff0000, RZ, 0xc0, !PT ;  /* 0xffff000004047812 */ /* 0x000fe200078ec0ff */
[----:B------:R-:W-:Y:S01]  /*ab70*/  IMAD.U32 R45, R70, 0x10000, RZ ;  /* 0x00010000462d7824 */ /* 0x000fe200078e00ff */
[----:B------:R-:W-:Y:S01]  /*ab80*/  LOP3.LUT R5, R5, 0xffff0000, RZ, 0xc0, !PT ;  /* 0xffff000005057812 */ /* 0x000fe200078ec0ff */
[----:B------:R-:W-:Y:S01]  /*ab90*/  IMAD.U32 R41, R72, 0x10000, RZ ;  /* 0x0001000048297824 */ /* 0x000fe200078e00ff */
[----:B------:R-:W-:Y:S01]  /*aba0*/  LOP3.LUT R70, R70, 0xffff0000, RZ, 0xc0, !PT ;  /* 0xffff000046467812 */ /* 0x000fe200078ec0ff */
[----:B------:R-:W-:Y:S01]  /*abb0*/  FFMA.FTZ R46, R40, R46, -R49 ;  /* 0x0000002e282e7223 */ /* 0x000fe20000010831 */
[----:B------:R-:W-:Y:S01]  /*abc0*/  LOP3.LUT R72, R72, 0xffff0000, RZ, 0xc0, !PT ;  /* 0xffff000048487812 */ /* 0x000fe200078ec0ff */
[----:B------:R-:W-:Y:S01]  /*abd0*/  FFMA.FTZ R48, R44, R71, R47 ;  /* 0x000000472c307223 */ /* 0x000fe2000001002f */
[C---:B------:R-:W-:Y:S01]  /*abe0*/  FMUL.FTZ R47, R4.reuse, R45 ;  /* 0x0000002d042f7220 */ /* 0x040fe20000410000 */
[-C--:B------:R-:W-:Y:S01]  /*abf0*/  FMUL.FTZ R40, R4, R41.reuse ;  /* 0x0000002904287220 */ /* 0x080fe20000410000 */
[C---:B------:R-:W-:Y:S01]  /*ac00*/  FMUL.FTZ R44, R5.reuse, R70 ;  /* 0x00000046052c7220 */ /* 0x040fe20000410000 */
[-C--:B------:R-:W-:Y:S01]  /*ac10*/  FMUL.FTZ R49, R5, R72.reuse ;  /* 0x0000004805317220 */ /* 0x080fe20000410000 */
        /* <DEDUP_REMOVED lines=9> */
.L_x_1817:
[----:B------:R-:W-:Y:S05]  /*acb0*/  BSYNC B1 ;  /* 0x0000000000017941 */ /* 0x000fea0003800000 */
.L_x_1816:
[----:B------:R-:W-:Y:S01]  /*acc0*/  ISETP.GE.AND P0, PT, R217, R0, PT ;  /* 0x00000000d900720c */ /* 0x000fe20003f06270 */
[----:B------:R-:W-:-:S12]  /*acd0*/  BSSY B1, `(.L_x_1820) ;  /* 0x0000065000017945 */ /* 0x000fd80003800000 */
[----:B------:R-:W-:Y:S05]  /*ace0*/  @P0 BRA `(.L_x_1821) ;  /* 0x00000004008c0947 */ /* 0x000fea0003800000 */
[----:B01----:R-:W0:Y:S01]  /*acf0*/  LDC R5, c[0x0][0x3f4] ;  /* 0x0000fd00ff057b82 */ /* 0x003e220000000800 */
[----:B------:R-:W-:Y:S01]  /*ad00*/  BSSY B2, `(.L_x_1822) ;  /* 0x0000032000027945 */ /* 0x000fe20003800000 */
[-C--:B0-----:R-:W-:Y:S02]  /*ad10*/  ISETP.GE.AND P0, PT, R22, R5.reuse, PT ;  /* 0x000000051600720c */ /* 0x081fe40003f06270 */
[----:B------:R-:W-:-:S11]  /*ad20*/  ISETP.GE.AND P1, PT, R186, R5, PT ;  /* 0x00000005ba00720c */ /* 0x000fd60003f26270 */
[----:B------:R-:W-:Y:S05]  /*ad30*/  @P0 BRA `(.L_x_1823) ;  /* 0x0000000000b80947 */ /* 0x000fea0003800000 */
[----:B------:R-:W0:Y:S01]  /*ad40*/  LDS.128 R4, [R205+0x1000] ;  /* 0x00100000cd047984 */ /* 0x000e220000000c00 */
[----:B------:R-:W-:Y:S02]  /*ad50*/  SHF.R.U64 R40, R36, 0x10, R37 ;  /* 0x0000001024287819 */ /* 0x000fe40000001225 */
[----:B------:R-:W-:Y:S02]  /*ad60*/  SHF.R.U64 R36, R38, 0x10, R39 ;  /* 0x0000001026247819 */ /* 0x000fe40000001227 */
[----:B------:R-:W-:Y:S02]  /*ad70*/  SHF.R.U32.HI R37, RZ, 0x10, R37 ;  /* 0x00000010ff257819 */ /* 0x000fe40000011625 */
        /* <DEDUP_REMOVED lines=13> */
[C---:B------:R-:W-:Y:S01]  /*ae50*/  FMUL.FTZ R44, R37.reuse, R40 ;  /* 0x00000028252c7220 */ /* 0x040fe20000410000 */
[-C--:B------:R-:W-:Y:S01]  /*ae60*/  FMUL.FTZ R45, R37, R41.reuse ;  /* 0x00000029252d7220 */ /* 0x080fe20000410000 */
[----:B------:R-:W-:Y:S01]  /*ae70*/  FMUL.FTZ R37, R39, R66 ;  /* 0x0000004227257220 */ /* 0x000fe20000410000 */
[----:B------:R-:W-:Y:S02]  /*ae80*/  IMAD.U32 R6, R4, 0x10000, RZ ;  /* 0x0001000004067824 */ /* 0x000fe400078e00ff */
[C---:B------:R-:W-:Y:S01]  /*ae90*/  FFMA.FTZ R47, R36.reuse, R41, R44 ;  /* 0x00000029242f7223 */ /* 0x040fe2000001002c */
[----:B------:R-:W-:Y:S02]  /*aea0*/  IMAD.U32 R7, R5, 0x10000, RZ ;  /* 0x0001000005077824 */ /* 0x000fe400078e00ff */
[----:B------:R-:W-:Y:S01]  /*aeb0*/  FFMA.FTZ R46, R36, R40, -R45 ;  /* 0x00000028242e7223 */ /* 0x000fe2000001082d */
[-C--:B------:R-:W-:Y:S01]  /*aec0*/  FMUL.FTZ R41, R39, R68.reuse ;  /* 0x0000004427297220 */ /* 0x080fe20000410000 */
[----:B------:R-:W-:Y:S01]  /*aed0*/  LOP3.LUT R4, R4, 0xffff0000, RZ, 0xc0, !PT ;  /* 0xffff000004047812 */ /* 0x000fe200078ec0ff */
[C---:B------:R-:W-:Y:S01]  /*aee0*/  FFMA.FTZ R68, R38.reuse, R68, -R37 ;  /* 0x0000004426447223 */ /* 0x040fe20000010825 */
[----:B------:R-:W-:Y:S01]  /*aef0*/  LOP3.LUT R5, R5, 0xffff0000, RZ, 0xc0, !PT ;  /* 0xffff000005057812 */ /* 0x000fe200078ec0ff */
[C---:B------:R-:W-:Y:S01]  /*af00*/  IMAD.U32 R39, R67.reuse, 0x10000, RZ ;  /* 0x0001000043277824 */ /* 0x040fe200078e00ff */
[----:B------:R-:W-:Y:S01]  /*af10*/  LOP3.LUT R40, R67, 0xffff0000, RZ, 0xc0, !PT ;  /* 0xffff000043287812 */ /* 0x000fe200078ec0ff */
[C---:B------:R-:W-:Y:S01]  /*af20*/  IMAD.U32 R37, R69.reuse, 0x10000, RZ ;  /* 0x0001000045257824 */ /* 0x040fe200078e00ff */
        /* <DEDUP_REMOVED lines=15> */
.L_x_1823:
[----:B------:R-:W-:Y:S05]  /*b020*/  BSYNC B2 ;  /* 0x0000000000027941 */ /* 0x000fea0003800000 */
.L_x_1822:
[----:B------:R-:W-:Y:S05]  /*b030*/  @P1 BRA `(.L_x_1821) ;  /* 0x0000000000b81947 */ /* 0x000fea0003800000 */
[----:B0-----:R-:W0:Y:S01]  /*b040*/  LDS.128 R4, [R205+0x5000] ;  /* 0x00500000cd047984 */ /* 0x001e220000000c00 */
        /* <DEDUP_REMOVED lines=45> */
.L_x_1821:
[----:B------:R-:W-:Y:S05]  /*b320*/  BSYNC B1 ;  /* 0x0000000000017941 */ /* 0x000fea0003800000 */
.L_x_1820:
[----:B------:R-:W-:Y:S01]  /*b330*/  ISETP.GE.AND P0, PT, R216, R0, PT ;  /* 0x00000000d800720c */ /* 0x000fe20003f06270 */
[----:B------:R-:W-:-:S12]  /*b340*/  BSSY B1, `(.L_x_1824) ;  /* 0x0000065000017945 */ /* 0x000fd80003800000 */
[----:B------:R-:W-:Y:S05]  /*b350*/  @P0 BRA `(.L_x_1825) ;  /* 0x00000004008c0947 */ /* 0x000fea0003800000 */
[----:B012---:R-:W0:Y:S01]  /*b360*/  LDC R5, c[0x0][0x3f4] ;  /* 0x0000fd00ff057b82 */ /* 0x007e220000000800 */
[----:B------:R-:W-:Y:S01]  /*b370*/  BSSY B2, `(.L_x_1826) ;  /* 0x0000032000027945 */ /* 0x000fe20003800000 */
[-C--:B0-----:R-:W-:Y:S02]  /*b380*/  ISETP.GE.AND P0, PT, R22, R5.reuse, PT ;  /* 0x000000051600720c */ /* 0x081fe40003f06270 */
[----:B------:R-:W-:-:S11]  /*b390*/  ISETP.GE.AND P1, PT, R186, R5, PT ;  /* 0x00000005ba00720c */ /* 0x000fd60003f26270 */
[----:B------:R-:W-:Y:S05]  /*b3a0*/  @P0 BRA `(.L_x_1827) ;  /* 0x0000000000b80947 */ /* 0x000fea0003800000 */
[----:B------:R-:W0:Y:S01]  /*b3b0*/  LDS.128 R4, [R205+0x2000] ;  /* 0x00200000cd047984 */ /* 0x000e220000000c00 */
[--C-:B------:R-:W-:Y:S02]  /*b3c0*/  SHF.R.U64 R28, R28, 0x10, R29.reuse ;  /* 0x000000101c1c7819 */ /* 0x100fe4000000121d */
[----:B------:R-:W-:Y:S02]  /*b3d0*/  SHF.R.U32.HI R33, RZ, 0x10, R29 ;  /* 0x00000010ff217819 */ /* 0x000fe4000001161d */
[--C-:B------:R-:W-:Y:S02]  /*b3e0*/  SHF.R.U64 R29, R30, 0x10, R31.reuse ;  /* 0x000000101e1d7819 */ /* 0x100fe4000000121f */
[----:B------:R-:W-:Y:S02]  /*b3f0*/  SHF.R.U32.HI R31, RZ, 0x10, R31 ;  /* 0x00000010ff1f7819 */ /* 0x000fe4000001161f */
[----:B------:R-:W-:Y:S02]  /*b400*/  PRMT R62, R62, 0x5410, R33 ;  /* 0x000054103e3e7816 */ /* 0x000fe40000000021 */
[----:B------:R-:W-:-:S02]  /*b410*/  PRMT R60, R60, 0x5410, R31 ;  /* 0x000054103c3c7816 */ /* 0x000fc4000000001f */
[----:B------:R-:W-:Y:S02]  /*b420*/  PRMT R58, R58, 0x5410, R29 ;  /* 0x000054103a3a7816 */ /* 0x000fe4000000001d */
[----:B------:R-:W-:Y:S01]  /*b430*/  SHF.L.U32 R32, R62, 0x10, RZ ;  /* 0x000000103e207819 */ /* 0x000fe200000006ff */
[C---:B------:R-:W-:Y:S01]  /*b440*/  IMAD.U32 R33, R60.reuse, 0x10000, RZ ;  /* 0x000100003c217824 */ /* 0x040fe200078e00ff */
[----:B------:R-:W-:Y:S02]  /*b450*/  LOP3.LUT R60, R60, 0xffff0000, RZ, 0xc0, !PT ;  /* 0xffff00003c3c7812 */ /* 0x000fe400078ec0ff */
[----:B------:R-:W-:Y:S02]  /*b460*/  PRMT R61, R61, 0x5410, R28 ;  /* 0x000054103d3d7816 */ /* 0x000fe4000000001c */
[----:B------:R-:W-:Y:S02]  /*b470*/  LOP3.LUT R62, R62, 0xffff0000, RZ, 0xc0, !PT ;  /* 0xffff00003e3e7812 */ /* 0x000fe400078ec0ff */
[C---:B0-----:R-:W-:Y:S01]  /*b480*/  LOP3.LUT R29, R6.reuse, 0xffff0000, RZ, 0xc0, !PT ;  /* 0xffff0000061d7812 */ /* 0x041fe200078ec0ff */
[----:B------:R-:W-:Y:S01]  /*b490*/  IMAD.U32 R28, R6, 0x10000, RZ ;  /* 0x00010000061c7824 */ /* 0x000fe200078e00ff */
[C---:B------:R-:W-:Y:S01]  /*b4a0*/  LOP3.LUT R31, R7.reuse, 0xffff0000, RZ, 0xc0, !PT ;  /* 0xffff0000071f7812 */ /* 0x040fe200078ec0ff */
[----:B------:R-:W-:-:S02]  /*b4b0*/  IMAD.U32 R30, R7, 0x10000, RZ ;  /* 0x00010000071e7824 */ /* 0x000fc400078e00ff */
[C---:B------:R-:W-:Y:S01]  /*b4c0*/  FMUL.FTZ R36, R29.reuse, R32 ;  /* 0x000000201d247220 */ /* 0x040fe20000410000 */
[-C--:B------:R-:W-:Y:S01]  /*b4d0*/  FMUL.FTZ R35, R29, R33.reuse ;  /* 0x000000211d237220 */ /* 0x080fe20000410000 */
[C---:B------:R-:W-:Y:S01]  /*b4e0*/  FMUL.FTZ R29, R31.reuse, R60 ;  /* 0x0000003c1f1d7220 */ /* 0x040fe20000410000 */
[----:B------:R-:W-:Y:S02]  /*b4f0*/  IMAD.U32 R6, R4, 0x10000, RZ ;  /* 0x0001000004067824 */ /* 0x000fe400078e00ff */
[C---:B------:R-:W-:Y:S01]  /*b500*/  FFMA.FTZ R37, R28.reuse, R33, R36 ;  /* 0x000000211c257223 */ /* 0x040fe20000010024 */
[----:B------:R-:W-:Y:S01]  /*b510*/  FMUL.FTZ R33, R31, R62 ;  /* 0x0000003e1f217220 */ /* 0x000fe20000410000 */
[C---:B------:R-:W-:Y:S02]  /*b520*/  IMAD.U32 R7, R5.reuse, 0x10000, RZ ;  /* 0x0001000005077824 */ /* 0x040fe400078e00ff */
[----:B------:R-:W-:Y:S01]  /*b530*/  FFMA.FTZ R34, R28, R32, -R35 ;  /* 0x000000201c227223 */ /* 0x000fe20000010823 */
[----:B------:R-:W-:Y:S01]  /*b540*/  IMAD.U32 R31, R58, 0x10000, RZ ;  /* 0x000100003a1f7824 */ /* 0x000fe200078e00ff */
[----:B------:R-:W-:Y:S01]  /*b550*/  LOP3.LUT R4, R4, 0xffff0000, RZ, 0xc0, !PT ;  /* 0xffff000004047812 */ /* 0x000fe200078ec0ff */
[----:B------:R-:W-:Y:S01]  /*b560*/  FFMA.FTZ R62, R30, R62, -R29 ;  /* 0x0000003e1e3e7223 */ /* 0x000fe2000001081d */
[----:B------:R-:W-:Y:S01]  /*b570*/  LOP3.LUT R5, R5, 0xffff0000, RZ, 0xc0, !PT ;  /* 0xffff000005057812 */ /* 0x000fe200078ec0ff */
[C---:B------:R-:W-:Y:S01]  /*b580*/  IMAD.U32 R29, R61.reuse, 0x10000, RZ ;  /* 0x000100003d1d7824 */ /* 0x040fe200078e00ff */
[----:B------:R-:W-:Y:S01]  /*b590*/  LOP3.LUT R58, R58, 0xffff0000, RZ, 0xc0, !PT ;  /* 0xffff00003a3a7812 */ /* 0x000fe200078ec0ff */
[----:B------:R-:W-:Y:S01]  /*b5a0*/  FFMA.FTZ R39, R30, R60, R33 ;  /* 0x0000003c1e277223 */ /* 0x000fe20000010021 */
[----:B------:R-:W-:Y:S01]  /*b5b0*/  LOP3.LUT R28, R61, 0xffff0000, RZ, 0xc0, !PT ;  /* 0xffff00003d1c7812 */ /* 0x000fe200078ec0ff */
[C---:B------:R-:W-:Y:S01]  /*b5c0*/  FMUL.FTZ R33, R4.reuse, R31 ;  /* 0x0000001f04217220 */ /* 0x040fe20000410000 */
[----:B------:R-:W-:Y:S01]  /*b5d0*/  FMUL.FTZ R30, R4, R29 ;  /* 0x0000001d041e7220 */ /* 0x000fe20000410000 */
[----:B------:R-:W-:-:S02]  /*b5e0*/  FMUL.FTZ R32, R5, R58 ;  /* 0x0000003a05207220 */ /* 0x000fc40000410000 */
[-C--:B------:R-:W-:Y:S01]  /*b5f0*/  FMUL.FTZ R35, R5, R28.reuse ;  /* 0x0000001c05237220 */ /* 0x080fe20000410000 */
[C---:B------:R-:W-:Y:S01]  /*b600*/  FFMA.FTZ R4, R6.reuse, R29, -R33 ;  /* 0x0000001d06047223 */ /* 0x040fe20000010821 */
[----:B------:R-:W-:Y:S01]  /*b610*/  FFMA.FTZ R31, R6, R31, R30 ;  /* 0x0000001f061f7223 */ /* 0x000fe2000001001e */
[C---:B------:R-:W-:Y:S01]  /*b620*/  FFMA.FTZ R5, R7.reuse, R28, -R32 ;  /* 0x0000001c07057223 */ /* 0x040fe20000010820 */
[----:B------:R-:W-:Y:S01]  /*b630*/  FFMA.FTZ R58, R7, R58, R35 ;  /* 0x0000003a073a7223 */ /* 0x000fe20000010023 */
[----:B------:R-:W-:Y:S02]  /*b640*/  F2FP.BF16.F32.PACK_AB R6, R37, R34 ;  /* 0x000000222506723e */ /* 0x000fe400000010ff */
[----:B------:R-:W-:Y:S02]  /*b650*/  F2FP.BF16.F32.PACK_AB R7, R39, R62 ;  /* 0x0000003e2707723e */ /* 0x000fe400000010ff */
[----:B------:R-:W-:Y:S02]  /*b660*/  F2FP.BF16.F32.PACK_AB R4, R31, R4 ;  /* 0x000000041f04723e */ /* 0x000fe400000010ff */
[----:B------:R-:W-:-:S05]  /*b670*/  F2FP.BF16.F32.PACK_AB R5, R58, R5 ;  /* 0x000000053a05723e */ /* 0x000fca00000010ff */
[----:B------:R0:W-:Y:S02]  /*b680*/  STS.128 [R205+0x2000], R4 ;  /* 0x00200004cd007388 */ /* 0x0001e40000000c00 */
.L_x_1827:
[----:B------:R-:W-:Y:S05]  /*b690*/  BSYNC B2 ;  /* 0x0000000000027941 */ /* 0x000fea0003800000 */
.L_x_1826:
        /* <DEDUP_REMOVED lines=47> */
.L_x_1825:
[----:B------:R-:W-:Y:S05]  /*b990*/  BSYNC B1 ;  /* 0x0000000000017941 */ /* 0x000fea0003800000 */
.L_x_1824:
[----:B------:R-:W-:-:S13]  /*b9a0*/  ISETP.GE.AND P0, PT, R215, R0, PT ;  /* 0x00000000d700720c */ /* 0x000fda0003f06270 */
[----:B------:R-:W-:Y:S05]  /*b9b0*/  @P0 BRA `(.L_x_1828) ;  /* 0x0000002c007c0947 */ /* 0x000fea0003800000 */
[----:B0123--:R-:W0:Y:S01]  /*b9c0*/  LDC R5, c[0x0][0x3f4] ;  /* 0x0000fd00ff057b82 */ /* 0x00fe220000000800 */
        /* <DEDUP_REMOVED lines=18> */
[C---:B------:R-:W-:Y:S01]  /*baf0*/  IMAD.U32 R20, R7.reuse, 0x10000, RZ ;  /* 0x0001000007147824 */ /* 0x040fe200078e00ff */
[----:B------:R-:W-:Y:S01]  /*bb00*/  LOP3.LUT R7, R7, 0xffff0000, RZ, 0xc0, !PT ;  /* 0xffff000007077812 */ /* 0x000fe200078ec0ff */
[----:B------:R-:W-:-:S02]  /*bb10*/  IMAD.U32 R12, R6, 0x10000, RZ ;  /* 0x00010000060c7824 */ /* 0x000fc400078e00ff */
[CC--:B------:R-:W-:Y:S01]  /*bb20*/  FMUL.FTZ R25, R13.reuse, R24.reuse ;  /* 0x000000180d197220 */ /* 0x0c0fe20000410000 */
[----:B------:R-:W-:Y:S01]  /*bb30*/  FMUL.FTZ R13, R13, R21 ;  /* 0x000000150d0d7220 */ /* 0x000fe20000410000 */
[C---:B------:R-:W-:Y:S01]  /*bb40*/  FMUL.FTZ R29, R7.reuse, R63 ;  /* 0x0000003f071d7220 */ /* 0x040fe20000410000 */
[----:B------:R-:W-:Y:S02]  /*bb50*/  IMAD.U32 R0, R4, 0x10000, RZ ;  /* 0x0001000004007824 */ /* 0x000fe400078e00ff */
[C---:B------:R-:W-:Y:S01]  /*bb60*/  FFMA.FTZ R26, R12.reuse, R21, -R25 ;  /* 0x000000150c1a7223 */ /* 0x040fe20000010819 */
[----:B------:R-:W-:Y:S01]  /*bb70*/  FFMA.FTZ R27, R12, R24, R13 ;  /* 0x000000180c1b7223 */ /* 0x000fe2000001000d */
[-C--:B------:R-:W-:Y:S01]  /*bb80*/  FMUL.FTZ R21, R7, R65.reuse ;  /* 0x0000004107157220 */ /* 0x080fe20000410000 */
[----:B------:R-:W-:Y:S01]  /*bb90*/  IMAD.U32 R6, R5, 0x10000, RZ ;  /* 0x0001000005067824 */ /* 0x000fe200078e00ff */
        /* <DEDUP_REMOVED lines=9> */
[----:B------:R-:W-:Y:S01]  /*bc30*/  FMUL.FTZ R12, R4, R7 ;  /* 0x00000007040c7220 */ /* 0x000fe20000410000 */
        /* <DEDUP_REMOVED lines=11> */
.L_x_1830:
[----:B------:R-:W-:Y:S05]  /*bcf0*/  BSYNC B1 ;  /* 0x0000000000017941 */ /* 0x000fea0003800000 */
.L_x_1829:
        /* <DEDUP_REMOVED lines=13> */
[----:B------:R-:W-:Y:S01]  /*bdd0*/  PRMT R15, R15, 0x5410, R0 ;  /* 0x000054100f0f7816 */ /* 0x000fe20000000000 */
[C---:B0-----:R-:W-:Y:S01]  /*bde0*/  IMAD.U32 R8, R6.reuse, 0x10000, RZ ;  /* 0x0001000006087824 */ /* 0x041fe200078e00ff */
[----:B------:R-:W-:Y:S01]  /*bdf0*/  LOP3.LUT R6, R6, 0xffff0000, RZ, 0xc0, !PT ;  /* 0xffff000006067812 */ /* 0x000fe200078ec0ff */
[C---:B------:R-:W-:Y:S01]  /*be00*/  IMAD.U32 R9, R7.reuse, 0x10000, RZ ;  /* 0x0001000007097824 */ /* 0x040fe200078e00ff */
[----:B------:R-:W-:Y:S01]  /*be10*/  LOP3.LUT R7, R7, 0xffff0000, RZ, 0xc0, !PT ;  /* 0xffff000007077812 */ /* 0x000fe200078ec0ff */
[C---:B------:R-:W-:Y:S01]  /*be20*/  IMAD.U32 R0, R4.reuse, 0x10000, RZ ;  /* 0x0001000004007824 */ /* 0x040fe200078e00ff */
[----:B------:R-:W-:Y:S01]  /*be30*/  LOP3.LUT R3, R4, 0xffff0000, RZ, 0xc0, !PT ;  /* 0xffff000004037812 */ /* 0x000fe200078ec0ff */
[C---:B------:R-:W-:Y:S01]  /*be40*/  FMUL.FTZ R21, R6.reuse, R13 ;  /* 0x0000000d06157220 */ /* 0x040fe20000410000 */
[----:B------:R-:W-:Y:S01]  /*be50*/  FMUL.FTZ R6, R6, R11 ;  /* 0x0000000b06067220 */ /* 0x000fe20000410000 */
[----:B------:R-:W-:Y:S01]  /*be60*/  FMUL.FTZ R24, R7, R14 ;  /* 0x0000000e07187220 */ /* 0x000fe20000410000 */
[----:B------:R-:W-:-:S02]  /*be70*/  IMAD.U32 R4, R5, 0x10000, RZ ;  /* 0x0001000005047824 */ /* 0x000fc400078e00ff */
[C---:B------:R-:W-:Y:S01]  /*be80*/  FFMA.FTZ R21, R8.reuse, R11, -R21 ;  /* 0x0000000b08157223 */ /* 0x040fe20000010815 */
[----:B------:R-:W-:Y:S01]  /*be90*/  FFMA.FTZ R20, R8, R13, R6 ;  /* 0x0000000d08147223 */ /* 0x000fe20000010006 */
[-C--:B------:R-:W-:Y:S01]  /*bea0*/  FMUL.FTZ R8, R7, R10.reuse ;  /* 0x0000000a07087220 */ /* 0x080fe20000410000 */
[C---:B------:R-:W-:Y:S01]  /*beb0*/  IMAD.U32 R7, R12.reuse, 0x10000, RZ ;  /* 0x000100000c077824 */ /* 0x040fe200078e00ff */
        /* <DEDUP_REMOVED lines=18> */
[----:B------:R0:W-:Y:S01]  /*bfe0*/  STS.128 [R205+0x7000], R4 ;  /* 0x00700004cd007388 */ /* 0x0001e20000000c00 */
[----:B------:R-:W-:Y:S05]  /*bff0*/  BRA `(.L_x_1828) ;  /* 0x0000002400ec7947 */ /* 0x000fea0003800000 */
.L_x_1801:
[----:B------:R-:W3:Y:S01]  /*c000*/  LDC R0, c[0x0][0x448] ;  /* 0x00011200ff007b82 */ /* 0x000ee20000000800 */
[----:B------:R-:W-:Y:S01]  /*c010*/  ULDC.64 UR4, c[0x0][0x3f8] ;  /* 0x0000fe0000047ab9 */ /* 0x000fe20000000a00 */
[----:B------:R-:W-:Y:S01]  /*c020*/  ULDC.64 UR6, c[0x0][0x408] ;  /* 0x0001020000067ab9 */ /* 0x000fe20000000a00 */
        /* <DEDUP_REMOVED lines=11> */
[C---:B------:R-:W-:Y:S01]  /*c0e0*/  IMAD R5, R3.reuse, UR5, R6 ;  /* 0x0000000503057c24 */ /* 0x040fe2000f8e0206 */
        /* <DEDUP_REMOVED lines=12> */
[----:B------:R-:W3:Y:S01]  /*c1b0*/  LDC R58, c[0x0][0x3f4] ;  /* 0x0000fd00ff3a7b82 */ /* 0x000ee20000000800 */
[----:B------:R-:W4:Y:S01]  /*c1c0*/  SHFL.IDX PT, R4, R10, RZ, 0x181f ;  /* 0x00181fff0a047589 */ /* 0x000f2200000e0000 */
[----:B------:R-:W-:-:S03]  /*c1d0*/  IMAD R0, R189, R0, RZ ;  /* 0x00000000bd007224 */ /* 0x000fc600078e02ff */
[----:B------:R-:W5:Y:S04]  /*c1e0*/  SHFL.IDX PT, R3, R43, RZ, 0x181f ;  /* 0x00181fff2b037589 */ /* 0x000f6800000e0000 */
[----:B------:R-:W0:Y:S04]  /*c1f0*/  SHFL.IDX PT, R14, R44, RZ, 0x181f ;  /* 0x00181fff2c0e7589 */ /* 0x000e2800000e0000 */
[----:B------:R-:W1:Y:S01]  /*c200*/  SHFL.IDX PT, R5, R45, RZ, 0x181f ;  /* 0x00181fff2d057589 */ /* 0x000e6200000e0000 */
[----:B---3--:R-:W-:-:S04]  /*c210*/  ISETP.GE.AND P0, PT, R16, R58, PT ;  /* 0x0000003a1000720c */ /* 0x008fc80003f06270 */
[----:B------:R-:W-:-:S13]  /*c220*/  ISETP.GE.OR P1, PT, R59, R0, P0 ;  /* 0x000000003b00720c */ /* 0x000fda0000726670 */
[C---:B------:R-:W-:Y:S01]  /*c230*/  @!P1 IMAD.SHL.U32 R7, R16.reuse, 0x2, RZ ;  /* 0x0000000210079824 */ /* 0x040fe200078e00ff */
[----:B------:R-:W-:-:S04]  /*c240*/  @!P1 SHF.L.U64.HI R6, R16, 0x1, R17 ;  /* 0x0000000110069819 */ /* 0x000fc80000010211 */
[----:B----4-:R-:W-:-:S05]  /*c250*/  @!P1 IADD3 R4, P2, R4, R7, RZ ;  /* 0x0000000704049210 */ /* 0x010fca0007f5e0ff */
[----:B-----5:R-:W-:Y:S02]  /*c260*/  @!P1 IMAD.X R3, R3, 0x1, R6, P2 ;  /* 0x0000000103039824 */ /* 0x020fe400010e0606 */
[----:B------:R-:W-:Y:S02]  /*c270*/  @!P1 IMAD.MOV.U32 R24, RZ, RZ, R4 ;  /* 0x000000ffff189224 */ /* 0x000fe400078e0004 */
[----:B------:R-:W-:-:S06]  /*c280*/  @!P1 IMAD.MOV.U32 R25, RZ, RZ, R3 ;  /* 0x000000ffff199224 */ /* 0x000fcc00078e0003 */
[----:B------:R-:W3:Y:S01]  /*c290*/  @!P1 LD.E.128 R24, desc[UR54][R24.64] ;  /* 0x0000003618189980 */ /* 0x000ee2000c101d00 */
[----:B0-----:R-:W-:-:S05]  /*c2a0*/  @!P1 IADD3 R14, P2, R14, R7, RZ ;  /* 0x000000070e0e9210 */ /* 0x001fca0007f5e0ff */
[----:B-1----:R-:W-:Y:S02]  /*c2b0*/  @!P1 IMAD.X R5, R5, 0x1, R6, P2 ;  /* 0x0000000105059824 */ /* 0x002fe400010e0606 */
[----:B------:R-:W-:-:S06]  /*c2c0*/  @!P1 IMAD.MOV.U32 R4, RZ, RZ, R14 ;  /* 0x000000ffff049224 */ /* 0x000fcc00078e000e */
[----:B------:R-:W4:Y:S01]  /*c2d0*/  @!P1 LD.E.128 R4, desc[UR54][R4.64] ;  /* 0x0000003604049980 */ /* 0x000f22000c101d00 */
[----:B------:R-:W-:Y:S02]  /*c2e0*/  CS2R R50, SRZ ;  /* 0x0000000000327805 */ /* 0x000fe4000001ff00 */
[----:B------:R-:W-:Y:S02]  /*c2f0*/  CS2R R52, SRZ ;  /* 0x0000000000347805 */ /* 0x000fe4000001ff00 */
[----:B------:R-:W-:Y:S01]  /*c300*/  CS2R R20, SRZ ;  /* 0x0000000000147805 */ /* 0x000fe2000001ff00 */
[----:B------:R0:W1:Y:S01]  /*c310*/  SHFL.IDX PT, R9, R45, 0x1, 0x181f ;  /* 0x00381f002d097f89 */ /* 0x00006200000e0000 */
[----:B------:R-:W-:-:S03]  /*c320*/  CS2R R36, SRZ ;  /* 0x0000000000247805 */ /* 0x000fc6000001ff00 */
[----:B------:R0:W0:Y:S01]  /*c330*/  SHFL.IDX PT, R14, R44, 0x1, 0x181f ;  /* 0x00381f002c0e7f89 */ /* 0x00002200000e0000 */
[----:B---3--:R-:W-:Y:S01]  /*c340*/  @!P1 IMAD.MOV.U32 R50, RZ, RZ, R24 ;  /* 0x000000ffff329224 */ /* 0x008fe200078e0018 */
[----:B------:R-:W-:Y:S01]  /*c350*/  @!P1 MOV R52, R26 ;  /* 0x0000001a00349202 */ /* 0x000fe20000000f00 */
[----:B------:R-:W-:Y:S01]  /*c360*/  @!P1 IMAD.MOV.U32 R51, RZ, RZ, R25 ;  /* 0x000000ffff339224 */ /* 0x000fe200078e0019 */
[----:B------:R-:W-:Y:S01]  /*c370*/  CS2R R24, SRZ ;  /* 0x0000000000187805 */ /* 0x000fe2000001ff00 */
[----:B------:R-:W-:Y:S02]  /*c380*/  IMAD.MOV.U32 R3, RZ, RZ, R50 ;  /* 0x000000ffff037224 */ /* 0x000fe400078e0032 */
[----:B------:R-:W-:Y:S02]  /*c390*/  IMAD.MOV.U32 R8, RZ, RZ, R51 ;  /* 0x000000ffff087224 */ /* 0x000fe400078e0033 */
[----:B------:R-:W-:Y:S01]  /*c3a0*/  @!P1 IMAD.MOV.U32 R53, RZ, RZ, R27 ;  /* 0x000000ffff359224 */ /* 0x000fe200078e001b */
[----:B------:R-:W-:Y:S01]  /*c3b0*/  PRMT R76, R3, 0x7610, R76 ;  /* 0x00007610034c7816 */ /* 0x000fe2000000004c */
[----:B------:R-:W-:Y:S01]  /*c3c0*/  IMAD.MOV.U32 R11, RZ, RZ, R52 ;  /* 0x000000ffff0b7224 */ /* 0x000fe200078e0034 */
[----:B------:R-:W-:Y:S01]  /*c3d0*/  PRMT R77, R8, 0x7610, R77 ;  /* 0x00007610084d7816 */ /* 0x000fe2000000004d */
[----:B------:R3:W0:Y:S01]  /*c3e0*/  SHFL.IDX PT, R3, R43, 0x1, 0x181f ;  /* 0x00381f002b037f89 */ /* 0x00062200000e0000 */
[----:B------:R-:W-:-:S02]  /*c3f0*/  IMAD.MOV.U32 R12, RZ, RZ, R53 ;  /* 0x000000ffff0c7224 */ /* 0x000fc400078e0035 */
[----:B----4-:R-:W-:Y:S01]  /*c400*/  @!P1 IMAD.MOV.U32 R20, RZ, RZ, R4 ;  /* 0x000000ffff149224 */ /* 0x010fe200078e0004 */
[----:B------:R3:W4:Y:S01]  /*c410*/  SHFL.IDX PT, R8, R10, 0x1, 0x181f ;  /* 0x00381f000a087f89 */ /* 0x00072200000e0000 */
[----:B------:R-:W-:Y:S01]  /*c420*/  @!P1 IMAD.MOV.U32 R21, RZ, RZ, R5 ;  /* 0x000000ffff159224 */ /* 0x000fe200078e0005 */
[----:B------:R-:W-:Y:S01]  /*c430*/  PRMT R46, R11, 0x7610, R46 ;  /* 0x000076100b2e7816 */ /* 0x000fe2000000002e */
[----:B------:R-:W-:Y:S01]  /*c440*/  @!P1 IMAD.MOV.U32 R36, RZ, RZ, R6 ;  /* 0x000000ffff249224 */ /* 0x000fe200078e0006 */
[----:B------:R-:W-:Y:S01]  /*c450*/  PRMT R47, R12, 0x7610, R47 ;  /* 0x000076100c2f7816 */ /* 0x000fe2000000002f */
[----:B------:R-:W-:Y:S02]  /*c460*/  @!P1 IMAD.MOV.U32 R37, RZ, RZ, R7 ;  /* 0x000000ffff259224 */ /* 0x000fe400078e0007 */
[----:B------:R-:W-:Y:S02]  /*c470*/  IMAD.MOV.U32 R4, RZ, RZ, R20 ;  /* 0x000000ffff047224 */ /* 0x000fe400078e0014 */
[----:B------:R-:W-:-:S02]  /*c480*/  IMAD.MOV.U32 R5, RZ, RZ, R21 ;  /* 0x000000ffff057224 */ /* 0x000fc400078e0015 */
[----:B------:R-:W-:Y:S01]  /*c490*/  IMAD.MOV.U32 R6, RZ, RZ, R36 ;  /* 0x000000ffff067224 */ /* 0x000fe200078e0024 */
[----:B------:R-:W-:Y:S01]  /*c4a0*/  PRMT R78, R4, 0x7610, R78 ;  /* 0x00007610044e7816 */ /* 0x000fe2000000004e */
[----:B------:R-:W-:Y:S01]  /*c4b0*/  IMAD.MOV.U32 R7, RZ, RZ, R37 ;  /* 0x000000ffff077224 */ /* 0x000fe200078e0025 */
[----:B------:R-:W-:Y:S02]  /*c4c0*/  PRMT R79, R5, 0x7610, R79 ;  /* 0x00007610054f7816 */ /* 0x000fe4000000004f */
[----:B------:R-:W-:Y:S02]  /*c4d0*/  PRMT R80, R6, 0x7610, R80 ;  /* 0x0000761006507816 */ /* 0x000fe40000000050 */
[----:B-1-3--:R-:W-:-:S07]  /*c4e0*/  PRMT R86, R7, 0x7610, R86 ;  /* 0x0000761007567816 */ /* 0x00afce0000000056 */
.L_x_2175:
[----:B------:R-:W-:Y:S01]  /*c4f0*/  VIADD R5, R59, 0x20 ;  /* 0x000000203b057836 */ /* 0x000fe20000000000 */
[----:B------:R-:W-:Y:S01]  /*c500*/  BSSY B1, `(.L_x_1832) ;  /* 0x0000012000017945 */ /* 0x000fe20003800000 */
[----:B------:R-:W-:Y:S02]  /*c510*/  CS2R R26, SRZ ;  /* 0x00000000001a7805 */ /* 0x000fe4000001ff00 */
[----:B------:R-:W-:Y:S02]  /*c520*/  CS2R R6, SRZ ;  /* 0x0000000000067805 */ /* 0x000fe4000001ff00 */
[----:B------:R-:W-:Y:S02]  /*c530*/  ISETP.GE.AND P1, PT, R5, R0, PT ;  /* 0x000000000500720c */ /* 0x000fe40003f26270 */
[----:B------:R-:W-:-:S11]  /*c540*/  CS2R R4, SRZ ;  /* 0x0000000000047805 */ /* 0x000fd6000001ff00 */
[----:B------:R-:W-:Y:S05]  /*c550*/  @P1 BRA `(.L_x_1833) ;  /* 0x0000000000301947 */ /* 0x000fea0003800000 */
[----:B------:R-:W-:Y:S02]  /*c560*/  CS2R R26, SRZ ;  /* 0x00000000001a7805 */ /* 0x000fe4000001ff00 */
[----:B------:R-:W-:Y:S02]  /*c570*/  CS2R R4, SRZ ;  /* 0x0000000000047805 */ /* 0x000fe4000001ff00 */
[----:B------:R-:W-:Y:S01]  /*c580*/  CS2R R6, SRZ ;  /* 0x0000000000067805 */ /* 0x000fe2000001ff00 */
[----:B------:R-:W-:Y:S06]  /*c590*/  @P0 BRA `(.L_x_1833) ;  /* 0x0000000000200947 */ /* 0x000fec0003800000 */
[C---:B------:R-:W-:Y:S01]  /*c5a0*/  IMAD.SHL.U32 R15, R16.reuse, 0x2, RZ ;  /* 0x00000002100f7824 */ /* 0x040fe200078e00ff */
[----:B------:R-:W-:-:S04]  /*c5b0*/  SHF.L.U64.HI R6, R16, 0x1, R17 ;  /* 0x0000000110067819 */ /* 0x000fc80000010211 */
[-C--:B----4-:R-:W-:Y:S02]  /*c5c0*/  IADD3 R4, P1, R8, R15.reuse, RZ ;  /* 0x0000000f08047210 */ /* 0x090fe40007f3e0ff */
[----:B0-----:R-:W-:-:S03]  /*c5d0*/  IADD3 R14, P2, R14, R15, RZ ;  /* 0x0000000f0e0e7210 */ /* 0x001fc60007f5e0ff */
[--C-:B------:R-:W-:Y:S02]  /*c5e0*/  IMAD.X R5, R3, 0x1, R6.reuse, P1 ;  /* 0x0000000103057824 */ /* 0x100fe400008e0606 */
[----:B------:R-:W-:-:S04]  /*c5f0*/  IMAD.X R15, R9, 0x1, R6, P2 ;  /* 0x00000001090f7824 */ /* 0x000fc800010e0606 */
[----:B------:R-:W5:Y:S04]  /*c600*/  LD.E.128 R4, desc[UR54][R4.64] ;  /* 0x0000003604047980 */ /* 0x000f68000c101d00 */
[----:B------:R1:W5:Y:S02]  /*c610*/  LD.E.128 R24, desc[UR54][R14.64] ;  /* 0x000000360e187980 */ /* 0x000364000c101d00 */
.L_x_1833:
[----:B------:R-:W-:Y:S05]  /*c620*/  BSYNC B1 ;  /* 0x0000000000017941 */ /* 0x000fea0003800000 */
.L_x_1832:
[----:B0----5:R-:W-:Y:S01]  /*c630*/  IMAD.MOV.U32 R3, RZ, RZ, R24 ;  /* 0x000000ffff037224 */ /* 0x021fe200078e0018 */
[----:B------:R-:W-:Y:S01]  /*c640*/  UMOV UR4, 0xffffffff ;  /* 0xffffffff00047882 */ /* 0x000fe20000000000 */
[----:B----4-:R-:W-:Y:S02]  /*c650*/  IMAD.MOV.U32 R8, RZ, RZ, R25 ;  /* 0x000000ffff087224 */ /* 0x010fe400078e0019 */
        /* <DEDUP_REMOVED lines=15> */
[----:B------:R-:W0:Y:S01]  /*c750*/  SHFL.IDX PT, R8, R10, 0x2, 0x181f ;  /* 0x00581f000a087f89 */ /* 0x000e2200000e0000 */
[----:B------:R-:W-:-:S03]  /*c760*/  VIADD R9, R59, 0x40 ;  /* 0x000000403b097836 */ /* 0x000fc60000000000 */
[----:B------:R-:W3:Y:S02]  /*c770*/  SHFL.IDX PT, R3, R43, 0x2, 0x181f ;  /* 0x00581f002b037f89 */ /* 0x000ee400000e0000 */
[----:B------:R-:W-:Y:S02]  /*c780*/  ISETP.GE.OR P1, PT, R9, R0, P0 ;  /* 0x000000000900720c */ /* 0x000fe40000726670 */
[----:B-1----:R-:W1:Y:S04]  /*c790*/  SHFL.IDX PT, R14, R44, 0x2, 0x181f ;  /* 0x00581f002c0e7f89 */ /* 0x002e6800000e0000 */
[----:B------:R-:W4:Y:S07]  /*c7a0*/  SHFL.IDX PT, R9, R45, 0x2, 0x181f ;  /* 0x00581f002d097f89 */ /* 0x000f2e00000e0000 */
[C---:B------:R-:W-:Y:S01]  /*c7b0*/  @!P1 IMAD.SHL.U32 R29, R16.reuse, 0x2, RZ ;  /* 0x00000002101d9824 */ /* 0x040fe200078e00ff */
[----:B------:R-:W-:-:S04]  /*c7c0*/  @!P1 SHF.L.U64.HI R28, R16, 0x1, R17 ;  /* 0x00000001101c9819 */ /* 0x000fc80000010211 */
[----:B0-----:R-:W-:-:S05]  /*c7d0*/  @!P1 IADD3 R8, P2, R8, R29, RZ ;  /* 0x0000001d08089210 */ /* 0x001fca0007f5e0ff */
[----:B---3--:R-:W-:Y:S02]  /*c7e0*/  @!P1 IMAD.X R3, R3, 0x1, R28, P2 ;  /* 0x0000000103039824 */ /* 0x008fe400010e061c */
[----:B------:R-:W-:Y:S02]  /*c7f0*/  @!P1 IMAD.MOV.U32 R32, RZ, RZ, R8 ;  /* 0x000000ffff209224 */ /* 0x000fe400078e0008 */
[----:B------:R-:W-:-:S06]  /*c800*/  @!P1 IMAD.MOV.U32 R33, RZ, RZ, R3 ;  /* 0x000000ffff219224 */ /* 0x000fcc00078e0003 */
[----:B------:R-:W3:Y:S01]  /*c810*/  @!P1 LD.E.128 R32, desc[UR54][R32.64] ;  /* 0x0000003620209980 */ /* 0x000ee2000c101d00 */
[----:B-1----:R-:W-:-:S05]  /*c820*/  @!P1 IADD3 R14, P2, R14, R29, RZ ;  /* 0x0000001d0e0e9210 */ /* 0x002fca0007f5e0ff */
[----:B----4-:R-:W-:-:S04]  /*c830*/  @!P1 IMAD.X R9, R9, 0x1, R28, P2 ;  /* 0x0000000109099824 */ /* 0x010fc800010e061c */
[----:B------:R-:W-:-:S05]  /*c840*/  @!P1 IMAD.MOV.U32 R15, RZ, RZ, R9 ;  /* 0x000000ffff0f9224 */ /* 0x000fca00078e0009 */
[----:B------:R-:W4:Y:S01]  /*c850*/  @!P1 LD.E.128 R28, desc[UR54][R14.64] ;  /* 0x000000360e1c9980 */ /* 0x000f22000c101d00 */
[----:B------:R-:W-:Y:S02]  /*c860*/  CS2R R54, SRZ ;  /* 0x0000000000367805 */ /* 0x000fe4000001ff00 */
[----:B------:R-:W-:Y:S02]  /*c870*/  CS2R R56, SRZ ;  /* 0x0000000000387805 */ /* 0x000fe4000001ff00 */
[----:B------:R-:W-:Y:S02]  /*c880*/  CS2R R38, SRZ ;  /* 0x0000000000267805 */ /* 0x000fe4000001ff00 */
[----:B------:R-:W-:Y:S01]  /*c890*/  CS2R R40, SRZ ;  /* 0x0000000000287805 */ /* 0x000fe2000001ff00 */
[----:B---3--:R-:W-:Y:S02]  /*c8a0*/  @!P1 IMAD.MOV.U32 R54, RZ, RZ, R32 ;  /* 0x000000ffff369224 */ /* 0x008fe400078e0020 */
[----:B------:R-:W-:Y:S01]  /*c8b0*/  @!P1 IMAD.MOV.U32 R55, RZ, RZ, R33 ;  /* 0x000000ffff379224 */ /* 0x000fe200078e0021 */
[----:B------:R0:W1:Y:S01]  /*c8c0*/  SHFL.IDX PT, R32, R10, 0x3, 0x181f ;  /* 0x00781f000a207f89 */ /* 0x00006200000e0000 */
[----:B------:R-:W-:-:S02]  /*c8d0*/  IMAD.MOV.U32 R3, RZ, RZ, R54 ;  /* 0x000000ffff037224 */ /* 0x000fc400078e0036 */
[----:B------:R-:W-:Y:S01]  /*c8e0*/  @!P1 IMAD.MOV.U32 R56, RZ, RZ, R34 ;  /* 0x000000ffff389224 */ /* 0x000fe200078e0022 */
[----:B------:R3:W1:Y:S01]  /*c8f0*/  SHFL.IDX PT, R33, R45, 0x3, 0x181f ;  /* 0x00781f002d217f89 */ /* 0x00066200000e0000 */
[----:B------:R-:W-:Y:S01]  /*c900*/  IMAD.MOV.U32 R8, RZ, RZ, R55 ;  /* 0x000000ffff087224 */ /* 0x000fe200078e0037 */
[----:B------:R-:W-:Y:S01]  /*c910*/  PRMT R68, R3, 0x7610, R68 ;  /* 0x0000761003447816 */ /* 0x000fe20000000044 */
[----:B------:R-:W-:Y:S01]  /*c920*/  @!P1 IMAD.MOV.U32 R57, RZ, RZ, R35 ;  /* 0x000000ffff399224 */ /* 0x000fe200078e0023 */
[----:B------:R3:W1:Y:S02]  /*c930*/  SHFL.IDX PT, R3, R43, 0x3, 0x181f ;  /* 0x00781f002b037f89 */ /* 0x00066400000e0000 */
[----:B------:R-:W-:Y:S01]  /*c940*/  PRMT R69, R8, 0x7610, R69 ;  /* 0x0000761008457816 */ /* 0x000fe20000000045 */
[----:B------:R-:W-:Y:S01]  /*c950*/  IMAD.MOV.U32 R8, RZ, RZ, R56 ;  /* 0x000000ffff087224 */ /* 0x000fe200078e0038 */
[----:B------:R3:W1:Y:S01]  /*c960*/  SHFL.IDX PT, R34, R44, 0x3, 0x181f ;  /* 0x00781f002c227f89 */ /* 0x00066200000e0000 */
[----:B------:R-:W-:Y:S01]  /*c970*/  IMAD.MOV.U32 R9, RZ, RZ, R57 ;  /* 0x000000ffff097224 */ /* 0x000fe200078e0039 */
[----:B----4-:R-:W-:Y:S01]  /*c980*/  @!P1 MOV R41, R31 ;  /* 0x0000001f00299202 */ /* 0x010fe20000000f00 */
[----:B------:R-:W-:Y:S01]  /*c990*/  @!P1 IMAD.MOV.U32 R38, RZ, RZ, R28 ;  /* 0x000000ffff269224 */ /* 0x000fe200078e001c */
[----:B------:R-:W-:Y:S01]  /*c9a0*/  PRMT R48, R8, 0x7610, R48 ;  /* 0x0000761008307816 */ /* 0x000fe20000000030 */
[----:B------:R-:W-:Y:S01]  /*c9b0*/  @!P1 IMAD.MOV.U32 R39, RZ, RZ, R29 ;  /* 0x000000ffff279224 */ /* 0x000fe200078e001d */
[----:B------:R-:W-:Y:S01]  /*c9c0*/  PRMT R49, R9, 0x7610, R49 ;  /* 0x0000761009317816 */ /* 0x000fe20000000031 */
[----:B------:R-:W-:-:S02]  /*c9d0*/  @!P1 IMAD.MOV.U32 R40, RZ, RZ, R30 ;  /* 0x000000ffff289224 */ /* 0x000fc400078e001e */
[----:B------:R-:W-:Y:S02]  /*c9e0*/  IMAD.MOV.U32 R8, RZ, RZ, R38 ;  /* 0x000000ffff087224 */ /* 0x000fe400078e0026 */
[----:B------:R-:W-:Y:S02]  /*c9f0*/  IMAD.MOV.U32 R9, RZ, RZ, R39 ;  /* 0x000000ffff097224 */ /* 0x000fe400078e0027 */
[----:B0-----:R-:W-:Y:S01]  /*ca00*/  IMAD.MOV.U32 R10, RZ, RZ, R40 ;  /* 0x000000ffff0a7224 */ /* 0x001fe200078e0028 */
[----:B------:R-:W-:Y:S01]  /*ca10*/  PRMT R72, R8, 0x7610, R72 ;  /* 0x0000761008487816 */ /* 0x000fe20000000048 */
[----:B------:R-:W-:Y:S01]  /*ca20*/  IMAD.MOV.U32 R11, RZ, RZ, R41 ;  /* 0x000000ffff0b7224 */ /* 0x000fe200078e0029 */
[----:B------:R-:W-:Y:S02]  /*ca30*/  PRMT R73, R9, 0x7610, R73 ;  /* 0x0000761009497816 */ /* 0x000fe40000000049 */
[----:B------:R-:W-:Y:S02]  /*ca40*/  CS2R R8, SRZ ;  /* 0x0000000000087805 */ /* 0x000fe4000001ff00 */
[----:B------:R-:W-:-:S02]  /*ca50*/  PRMT R74, R10, 0x7610, R74 ;  /* 0x000076100a4a7816 */ /* 0x000fc4000000004a */
[----:B---3--:R-:W-:-:S07]  /*ca60*/  PRMT R75, R11, 0x7610, R75 ;  /* 0x000076100b4b7816 */ /* 0x008fce000000004b */
.L_x_2185:
[----:B------:R-:W-:Y:S01]  /*ca70*/  VIADD R59, R59, 0x60 ;  /* 0x000000603b3b7836 */ /* 0x000fe20000000000 */
[----:B------:R-:W-:Y:S01]  /*ca80*/  BSSY B1, `(.L_x_1835) ;  /* 0x0000012000017945 */ /* 0x000fe20003800000 */
[----:B------:R-:W-:Y:S02]  /*ca90*/  CS2R R10, SRZ ;  /* 0x00000000000a7805 */ /* 0x000fe4000001ff00 */
[----:B--2---:R-:W-:Y:S02]  /*caa0*/  CS2R R12, SRZ ;  /* 0x00000000000c7805 */ /* 0x004fe4000001ff00 */
[----:B------:R-:W-:Y:S02]  /*cab0*/  CS2R R14, SRZ ;  /* 0x00000000000e7805 */ /* 0x000fe4000001ff00 */
[----:B------:R-:W-:-:S13]  /*cac0*/  ISETP.GE.AND P1, PT, R59, R0, PT ;  /* 0x000000003b00720c */ /* 0x000fda0003f26270 */
[----:B------:R-:W-:Y:S05]  /*cad0*/  @P1 BRA `(.L_x_1836) ;  /* 0x0000000000301947 */ /* 0x000fea0003800000 */
[----:B------:R-:W-:Y:S02]  /*cae0*/  CS2R R10, SRZ ;  /* 0x00000000000a7805 */ /* 0x000fe4000001ff00 */
[----:B------:R-:W-:Y:S02]  /*caf0*/  CS2R R12, SRZ ;  /* 0x00000000000c7805 */ /* 0x000fe4000001ff00 */
[----:B------:R-:W-:Y:S01]  /*cb00*/  CS2R R14, SRZ ;  /* 0x00000000000e7805 */ /* 0x000fe2000001ff00 */
[----:B------:R-:W-:Y:S06]  /*cb10*/  @P0 BRA `(.L_x_1836) ;  /* 0x0000000000200947 */ /* 0x000fec0003800000 */
[C---:B------:R-:W-:Y:S01]  /*cb20*/  IMAD.SHL.U32 R9, R16.reuse, 0x2, RZ ;  /* 0x0000000210097824 */ /* 0x040fe200078e00ff */
[----:B------:R-:W-:-:S04]  /*cb30*/  SHF.L.U64.HI R10, R16, 0x1, R17 ;  /* 0x00000001100a7819 */ /* 0x000fc80000010211 */
[-C--:B-1----:R-:W-:Y:S02]  /*cb40*/  IADD3 R12, P1, R32, R9.reuse, RZ ;  /* 0x00000009200c7210 */ /* 0x082fe40007f3e0ff */
[----:B------:R-:W-:-:S03]  /*cb50*/  IADD3 R8, P2, R34, R9, RZ ;  /* 0x0000000922087210 */ /* 0x000fc60007f5e0ff */
[--C-:B------:R-:W-:Y:S02]  /*cb60*/  IMAD.X R13, R3, 0x1, R10.reuse, P1 ;  /* 0x00000001030d7824 */ /* 0x100fe400008e060a */
[----:B------:R-:W-:-:S04]  /*cb70*/  IMAD.X R9, R33, 0x1, R10, P2 ;  /* 0x0000000121097824 */ /* 0x000fc800010e060a */
[----:B------:R-:W5:Y:S04]  /*cb80*/  LD.E.128 R12, desc[UR54][R12.64] ;  /* 0x000000360c0c7980 */ /* 0x000f68000c101d00 */
[----:B------:R-:W5:Y:S02]  /*cb90*/  LD.E.128 R8, desc[UR54][R8.64] ;  /* 0x0000003608087980 */ /* 0x000f64000c101d00 */
.L_x_1836:
[----:B------:R-:W-:Y:S05]  /*cba0*/  BSYNC B1 ;  /* 0x0000000000017941 */ /* 0x000fea0003800000 */
.L_x_1835:
[----:B------:R-:W-:Y:S01]  /*cbb0*/  ULEA.HI UR4, UR37, UR37, URZ, 0x1 ;  /* 0x0000002525047291 */ /* 0x000fe2000f8f083f */
[----:B------:R-:W-:Y:S01]  /*cbc0*/  VIADDMNMX R0, R0, -R193, 0x80, PT ;  /* 0x0000008000007446 */ /* 0x000fe200038009c1 */
[----:B-1---5:R-:W-:Y:S01]  /*cbd0*/  IMAD.MOV.U32 R3, RZ, RZ, R8 ;  /* 0x000000ffff037224 */ /* 0x022fe200078e0008 */
[----:B------:R-:W-:Y:S01]  /*cbe0*/  BSSY B1, `(.L_x_1837) ;  /* 0x0000018000017945 */ /* 0x000fe20003800000 */
[----:B------:R-:W-:Y:S01]  /*cbf0*/  ULOP3.LUT UR4, UR4, 0xfffffffe, URZ, 0xc0, !UPT ;  /* 0xfffffffe04047892 */ /* 0x000fe2000f8ec03f */
[----:B------:R-:W-:Y:S01]  /*cc00*/  IMAD.MOV.U32 R28, RZ, RZ, R9 ;  /* 0x000000ffff1c7224 */ /* 0x000fe200078e0009 */
[-C--:B------:R-:W-:Y:S01]  /*cc10*/  ISETP.GE.OR P3, PT, R188, R0.reuse, P0 ;  /* 0x00000000bc00720c */ /* 0x080fe20000766670 */
[----:B------:R-:W-:Y:S01]  /*cc20*/  IMAD.MOV.U32 R30, RZ, RZ, R13 ;  /* 0x000000ffff1e7224 */ /* 0x000fe200078e000d */
[----:B------:R-:W-:Y:S01]  /*cc30*/  UIADD3 UR4, UR37, -UR4, URZ ;  /* 0x8000000425047290 */ /* 0x000fe2000fffe03f */
[-C--:B------:R-:W-:Y:S02]  /*cc40*/  ISETP.GE.OR P2, PT, R217, R0.reuse, P0 ;  /* 0x00000000d900720c */ /* 0x080fe40000746670 */
[----:B------:R-:W-:-:S02]  /*cc50*/  ISETP.GE.OR P1, PT, R216, R0, P0 ;  /* 0x00000000d800720c */ /* 0x000fc40000726670 */
[----:B------:R-:W-:Y:S01]  /*cc60*/  ISETP.GE.OR P0, PT, R215, R0, P0 ;  /* 0x00000000d700720c */ /* 0x000fe20000706670 */
[----:B------:R-:W-:Y:S01]  /*cc70*/  IMAD.U32 R29, RZ, RZ, UR4 ;  /* 0x00000004ff1d7e24 */ /* 0x000fe2000f8e00ff */
[----:B------:R-:W-:Y:S01]  /*cc80*/  PRMT R43, R3, 0x7610, R43 ;  /* 0x00007610032b7816 */ /* 0x000fe2000000002b */
[----:B------:R-:W-:Y:S01]  /*cc90*/  IMAD.MOV.U32 R0, RZ, RZ, R10 ;  /* 0x000000ffff007224 */ /* 0x000fe200078e000a */
[----:B------:R-:W-:Y:S01]  /*cca0*/  PRMT R44, R28, 0x7610, R44 ;  /* 0x000076101c2c7816 */ /* 0x000fe2000000002c */
[----:B------:R-:W-:Y:S01]  /*ccb0*/  IMAD.MOV.U32 R3, RZ, RZ, R11 ;  /* 0x000000ffff037224 */ /* 0x000fe200078e000b */
[----:B------:R-:W-:Y:S01]  /*ccc0*/  SHF.L.U32 R29, R29, 0x1f, RZ ;  /* 0x0000001f1d1d7819 */ /* 0x000fe200000006ff */
[----:B------:R-:W-:Y:S01]  /*ccd0*/  IMAD.MOV.U32 R28, RZ, RZ, R12 ;  /* 0x000000ffff1c7224 */ /* 0x000fe200078e000c */
[----:B------:R-:W-:Y:S01]  /*cce0*/  PRMT R45, R0, 0x7610, R45 ;  /* 0x00007610002d7816 */ /* 0x000fe2000000002d */
[----:B------:R-:W-:Y:S01]  /*ccf0*/  IMAD.MOV.U32 R0, RZ, RZ, R14 ;  /* 0x000000ffff007224 */ /* 0x000fe200078e000e */
[----:B------:R-:W0:Y:S01]  /*cd00*/  SYNCS.PHASECHK.TRANS64.TRYWAIT P4, [R18+URZ+0x28800], R29 ;  /* 0x0288001d120075a7 */ /* 0x000e22000808017f */
[----:B------:R-:W-:Y:S01]  /*cd10*/  PRMT R59, R3, 0x7610, R59 ;  /* 0x00007610033b7816 */ /* 0x000fe2000000003b */
[----:B------:R-:W-:Y:S01]  /*cd20*/  IMAD.MOV.U32 R3, RZ, RZ, R15 ;  /* 0x000000ffff037224 */ /* 0x000fe200078e000f */
[----:B------:R-:W-:-:S02]  /*cd30*/  PRMT R70, R28, 0x7610, R70 ;  /* 0x000076101c467816 */ /* 0x000fc40000000046 */
[----:B------:R-:W-:Y:S01]  /*cd40*/  PRMT R71, R30, 0x7610, R71 ;  /* 0x000076101e477816 */ /* 0x000fe20000000047 */
[----:B0-----:R-:W-:Y:S06]  /*cd50*/  @!P4 BRA `(.L_x_1838) ;  /* 0x000001b800a4c947 */ /* 0x001fec0003800000 */
.L_x_2186:
[----:B------:R-:W-:Y:S05]  /*cd60*/  BSYNC B1 ;  /* 0x0000000000017941 */ /* 0x000fea0003800000 */
.L_x_1837:
[----:B------:R-:W-:Y:S04]  /*cd70*/  BSSY B1, `(.L_x_1839) ;  /* 0x0000069000017945 */ /* 0x000fe80003800000 */
[----:B------:R-:W-:Y:S05]  /*cd80*/  @P3 BRA `(.L_x_1840) ;  /* 0x00000004009c3947 */ /* 0x000fea0003800000 */
[----:B------:R-:W-:Y:S02]  /*cd90*/  LEA.HI R28, R58, R207, RZ, 0x1d ;  /* 0x000000cf3a1c7211 */ /* 0x000fe400078fe8ff */
[--C-:B------:R-:W-:Y:S02]  /*cda0*/  SHF.R.U64 R87, R50, 0x10, R51.reuse ;  /* 0x0000001032577819 */ /* 0x100fe40000001233 */
[----:B------:R-:W-:Y:S01]  /*cdb0*/  SHF.R.S32.HI R31, RZ, 0x1f, R28 ;  /* 0x0000001fff1f7819 */ /* 0x000fe2000001141c */
[----:B0-----:R-:W-:Y:S01]  /*cdc0*/  IMAD.SHL.U32 R29, R28, 0x8, RZ ;  /* 0x000000081c1d7824 */ /* 0x001fe200078e00ff */
[----:B------:R-:W-:Y:S02]  /*cdd0*/  SHF.R.U32.HI R50, RZ, 0x10, R51 ;  /* 0x00000010ff327819 */ /* 0x000fe40000011633 */
[----:B------:R-:W-:Y:S02]  /*cde0*/  LEA.HI R31, R31, R28, RZ, 0x3 ;  /* 0x0000001c1f1f7211 */ /* 0x000fe400078f18ff */
[----:B------:R-:W-:-:S02]  /*cdf0*/  LOP3.LUT R29, R29, 0x38, RZ, 0xc0, !PT ;  /* 0x000000381d1d7812 */ /* 0x000fc400078ec0ff */
[----:B------:R-:W-:Y:S01]  /*ce00*/  SHF.R.U64 R51, R20, 0x10, R21 ;  /* 0x0000001014337819 */ /* 0x000fe20000001215 */
[----:B------:R-:W-:Y:S01]  /*ce10*/  IMAD.SHL.U32 R31, R31, 0x400, RZ ;  /* 0x000004001f1f7824 */ /* 0x000fe200078e00ff */
[----:B------:R-:W-:Y:S02]  /*ce20*/  LOP3.LUT R28, R29, 0x1c0, R222, 0xf8, !PT ;  /* 0x000001c01d1c7812 */ /* 0x000fe400078ef8de */
[----:B------:R-:W-:Y:S02]  /*ce30*/  SHF.R.U64 R83, R52, 0x10, R53 ;  /* 0x0000001034537819 */ /* 0x000fe40000001235 */
[----:B------:R-:W-:Y:S02]  /*ce40*/  LOP3.LUT R28, R28, R203, RZ, 0x3c, !PT ;  /* 0x000000cb1c1c7212 */ /* 0x000fe400078e3cff */
[----:B------:R-:W-:Y:S02]  /*ce50*/  LOP3.LUT R31, R31, 0x7fffe000, RZ, 0xc0, !PT ;  /* 0x7fffe0001f1f7812 */ /* 0x000fe400078ec0ff */
[----:B------:R-:W-:-:S02]  /*ce60*/  SHF.R.U32.HI R20, RZ, 0x10, R21 ;  /* 0x00000010ff147819 */ /* 0x000fc40000011615 */
[----:B------:R-:W-:Y:S02]  /*ce70*/  IADD3 R33, R28, R31, R204 ;  /* 0x0000001f1c217210 */ /* 0x000fe40007ffe0cc */
[----:B------:R-:W0:Y:S01]  /*ce80*/  LDS.128 R28, [R205] ;  /* 0x00000000cd1c7984 */ /* 0x000e220000000c00 */
[----:B------:R-:W-:Y:S02]  /*ce90*/  PRMT R78, R78, 0x5410, R51 ;  /* 0x000054104e4e7816 */ /* 0x000fe40000000033 */
[----:B------:R-:W-:Y:S01]  /*cea0*/  IMAD R81, R33, 0x2, R18 ;  /* 0x0000000221517824 */ /* 0x000fe200078e0212 */
[----:B------:R-:W-:Y:S02]  /*ceb0*/  PRMT R52, R46, 0x5410, R83 ;  /* 0x000054102e347816 */ /* 0x000fe40000000053 */
[----:B------:R-:W-:Y:S02]  /*cec0*/  PRMT R76, R76, 0x5410, R87 ;  /* 0x000054104c4c7816 */ /* 0x000fe40000000057 */
[----:B------:R-:W1:Y:S01]  /*ced0*/  LDS.128 R32, [R81+0x10400] ;  /* 0x0104000051207984 */ /* 0x000e620000000c00 */
[----:B------:R-:W-:Y:S01]  /*cee0*/  PRMT R83, R79, 0x5410, R20 ;  /* 0x000054104f537816 */ /* 0x000fe20000000014 */
[----:B------:R-:W-:Y:S01]  /*cef0*/  IMAD.U32 R79, R78, 0x10000, RZ ;  /* 0x000100004e4f7824 */ /* 0x000fe200078e00ff */
[----:B------:R-:W-:Y:S01]  /*cf00*/  SHF.R.U32.HI R82, RZ, 0x10, R53 ;  /* 0x00000010ff527819 */ /* 0x000fe20000011635 */
[----:B------:R-:W-:Y:S01]  /*cf10*/  IMAD.U32 R53, R76, 0x10000, RZ ;  /* 0x000100004c357824 */ /* 0x000fe200078e00ff */
[----:B------:R-:W-:-:S02]  /*cf20*/  SHF.R.U64 R21, R36, 0x10, R37 ;  /* 0x0000001024157819 */ /* 0x000fc40000001225 */
[----:B------:R-:W-:Y:S02]  /*cf30*/  SHF.R.U32.HI R85, RZ, 0x10, R37 ;  /* 0x00000010ff557819 */ /* 0x000fe40000011625 */
[----:B------:R-:W-:Y:S02]  /*cf40*/  PRMT R77, R77, 0x5410, R50 ;  /* 0x000054104d4d7816 */ /* 0x000fe40000000032 */
[----:B------:R-:W-:Y:S02]  /*cf50*/  PRMT R82, R47, 0x5410, R82 ;  /* 0x000054102f527816 */ /* 0x000fe40000000052 */
[----:B------:R-:W-:Y:S01]  /*cf60*/  PRMT R84, R80, 0x5410, R21 ;  /* 0x0000541050547816 */ /* 0x000fe20000000015 */
[----:B------:R-:W-:Y:S01]  /*cf70*/  IMAD.U32 R80, R83, 0x10000, RZ ;  /* 0x0001000053507824 */ /* 0x000fe200078e00ff */
[----:B------:R-:W-:Y:S02]  /*cf80*/  PRMT R85, R86, 0x5410, R85 ;  /* 0x0000541056557816 */ /* 0x000fe40000000055 */
[----:B------:R-:W-:-:S02]  /*cf90*/  LOP3.LUT R78, R78, 0xffff0000, RZ, 0xc0, !PT ;  /* 0xffff00004e4e7812 */ /* 0x000fc400078ec0ff */
[----:B------:R-:W-:Y:S01]  /*cfa0*/  LOP3.LUT R76, R76, 0xffff0000, RZ, 0xc0, !PT ;  /* 0xffff00004c4c7812 */ /* 0x000fe200078ec0ff */
[----:B------:R-:W-:Y:S01]  /*cfb0*/  IMAD.U32 R86, R85, 0x10000, RZ ;  /* 0x0001000055567824 */ /* 0x000fe200078e00ff */
        /* <DEDUP_REMOVED lines=13> */
[C---:B------:R-:W-:Y:S01]  /*d090*/  FMUL.FTZ R87, R46.reuse, R79 ;  /* 0x0000004f2e577220 */ /* 0x040fe20000410000 */
[-C--:B------:R-:W-:Y:S01]  /*d0a0*/  FMUL.FTZ R91, R46, R53.reuse ;  /* 0x000000352e5b7220 */ /* 0x080fe20000410000 */
[C---:B------:R-:W-:Y:S01]  /*d0b0*/  IMAD.U32 R46, R77.reuse, 0x10000, RZ ;  /* 0x000100004d2e7824 */ /* 0x040fe200078e00ff */
[----:B------:R-:W-:Y:S01]  /*d0c0*/  LOP3.LUT R77, R77, 0xffff0000, RZ, 0xc0, !PT ;  /* 0xffff00004d4d7812 */ /* 0x000fe200078ec0ff */
[----:B------:R-:W-:Y:S01]  /*d0d0*/  FFMA.FTZ R87, R20, R53, -R87 ;  /* 0x0000003514577223 */ /* 0x000fe20000010857 */
[----:B------:R-:W-:Y:S01]  /*d0e0*/  FMUL.FTZ R53, R47, R80 ;  /* 0x000000502f357220 */ /* 0x000fe20000410000 */
[----:B------:R-:W-:-:S02]  /*d0f0*/  IMAD.U32 R51, R35, 0x10000, RZ ;  /* 0x0001000023337824 */ /* 0x000fc400078e00ff */
[----:B------:R-:W-:Y:S01]  /*d100*/  FFMA.FTZ R91, R20, R79, R91 ;  /* 0x0000004f145b7223 */ /* 0x000fe2000001005b */
[----:B------:R-:W-:Y:S02]  /*d110*/  IMAD.U32 R20, R82, 0x10000, RZ ;  /* 0x0001000052147824 */ /* 0x000fe400078e00ff */
[-C--:B------:R-:W-:Y:S01]  /*d120*/  FMUL.FTZ R47, R47, R46.reuse ;  /* 0x0000002e2f2f7220 */ /* 0x080fe20000410000 */
[C---:B------:R-:W-:Y:S01]  /*d130*/  FFMA.FTZ R53, R36.reuse, R46, -R53 ;  /* 0x0000002e24357223 */ /* 0x040fe20000010835 */
[C---:B------:R-:W-:Y:S01]  /*d140*/  FMUL.FTZ R46, R51.reuse, R86 ;  /* 0x00000056332e7220 */ /* 0x040fe20000410000 */
[----:B------:R-:W-:Y:S01]  /*d150*/  FMUL.FTZ R79, R51, R20 ;  /* 0x00000014334f7220 */ /* 0x000fe20000410000 */
[----:B------:R-:W-:Y:S01]  /*d160*/  FFMA.FTZ R47, R36, R80, R47 ;  /* 0x00000050242f7223 */ /* 0x000fe2000001002f */
[C---:B------:R-:W-:Y:S01]  /*d170*/  FMUL.FTZ R36, R32.reuse, R76 ;  /* 0x0000004c20247220 */ /* 0x040fe20000410000 */
[----:B------:R-:W-:Y:S01]  /*d180*/  FFMA.FTZ R51, R37, R20, -R46 ;  /* 0x0000001425337223 */ /* 0x000fe2000001082e */
[----:B------:R-:W-:Y:S01]  /*d190*/  FMUL.FTZ R20, R32, R78 ;  /* 0x0000004e20147220 */ /* 0x000fe20000410000 */
[----:B------:R-:W-:-:S02]  /*d1a0*/  IMAD.U32 R50, R34, 0x10000, RZ ;  /* 0x0001000022327824 */ /* 0x000fc400078e00ff */
[C---:B------:R-:W-:Y:S01]  /*d1b0*/  FFMA.FTZ R36, R21.reuse, R78, R36 ;  /* 0x0000004e15247223 */ /* 0x040fe20000010024 */
[----:B------:R-:W-:Y:S02]  /*d1c0*/  IMAD.U32 R32, R84, 0x10000, RZ ;  /* 0x0001000054207824 */ /* 0x000fe400078e00ff */
[----:B------:R-:W-:Y:S01]  /*d1d0*/  FFMA.FTZ R76, R21, R76, -R20 ;  /* 0x0000004c154c7223 */ /* 0x000fe20000010814 */
[----:B------:R-:W-:Y:S02]  /*d1e0*/  IMAD.U32 R20, R52, 0x10000, RZ ;  /* 0x0001000034147824 */ /* 0x000fe400078e00ff */
[----:B------:R-:W-:Y:S01]  /*d1f0*/  FFMA.FTZ R79, R37, R86, R79 ;  /* 0x00000056254f7223 */ /* 0x000fe2000001004f */
[----:B------:R-:W-:Y:S01]  /*d200*/  FMUL.FTZ R78, R50, R32 ;  /* 0x00000020324e7220 */ /* 0x000fe20000410000 */
[C---:B------:R-:W-:Y:S01]  /*d210*/  FMUL.FTZ R37, R33.reuse, R83 ;  /* 0x0000005321257220 */ /* 0x040fe20000410000 */
[-C--:B------:R-:W-:Y:S01]  /*d220*/  FMUL.FTZ R80, R33, R77.reuse ;  /* 0x0000004d21507220 */ /* 0x080fe20000410000 */
[----:B------:R-:W-:Y:S01]  /*d230*/  LOP3.LUT R34, R34, 0xffff0000, RZ, 0xc0, !PT ;  /* 0xffff000022227812 */ /* 0x000fe200078ec0ff */
[-C--:B------:R-:W-:Y:S01]  /*d240*/  FMUL.FTZ R50, R50, R20.reuse ;  /* 0x0000001432327220 */ /* 0x080fe20000410000 */
[----:B------:R-:W-:Y:S01]  /*d250*/  FFMA.FTZ R78, R29, R20, -R78 ;  /* 0x000000141d4e7223 */ /* 0x000fe2000001084e */
[----:B------:R-:W-:Y:S01]  /*d260*/  LOP3.LUT R33, R84, 0xffff0000, RZ, 0xc0, !PT ;  /* 0xffff000054217812 */ /* 0x000fe200078ec0ff */
[----:B------:R-:W-:Y:S01]  /*d270*/  FFMA.FTZ R46, R28, R77, -R37 ;  /* 0x0000004d1c2e7223 */ /* 0x000fe20000010825 */
[----:B------:R-:W-:Y:S01]  /*d280*/  LOP3.LUT R35, R35, 0xffff0000, RZ, 0xc0, !PT ;  /* 0xffff000023237812 */ /* 0x000fe200078ec0ff */
[----:B------:R-:W-:Y:S01]  /*d290*/  FFMA.FTZ R50, R29, R32, R50 ;  /* 0x000000201d327223 */ /* 0x000fe20000010032 */
[----:B------:R-:W-:Y:S01]  /*d2a0*/  LOP3.LUT R21, R52, 0xffff0000, RZ, 0xc0, !PT ;  /* 0xffff000034157812 */ /* 0x000fe200078ec0ff */
[----:B------:R-:W-:Y:S01]  /*d2b0*/  FFMA.FTZ R80, R28, R83, R80 ;  /* 0x000000531c507223 */ /* 0x000fe20000010050 */
[----:B------:R-:W-:Y:S01]  /*d2c0*/  LOP3.LUT R20, R85, 0xffff0000, RZ, 0xc0, !PT ;  /* 0xffff000055147812 */ /* 0x000fe200078ec0ff */
[----:B------:R-:W-:Y:S01]  /*d2d0*/  FMUL.FTZ R29, R34, R33 ;  /* 0x00000021221d7220 */ /* 0x000fe20000410000 */
[----:B------:R-:W-:Y:S01]  /*d2e0*/  LOP3.LUT R82, R82, 0xffff0000, RZ, 0xc0, !PT ;  /* 0xffff000052527812 */ /* 0x000fe200078ec0ff */
[----:B------:R-:W-:Y:S01]  /*d2f0*/  FMUL.FTZ R34, R34, R21 ;  /* 0x0000001522227220 */ /* 0x000fe20000410000 */
[----:B------:R-:W-:Y:S01]  /*d300*/  F2FP.BF16.F32.PACK_AB R32, R36, R91 ;  /* 0x0000005b2420723e */ /* 0x000fe200000010ff */
[C---:B------:R-:W-:Y:S01]  /*d310*/  FMUL.FTZ R28, R35.reuse, R20 ;  /* 0x00000014231c7220 */ /* 0x040fe20000410000 */
[C---:B------:R-:W-:Y:S01]  /*d320*/  FFMA.FTZ R21, R30.reuse, R21, -R29 ;  /* 0x000000151e157223 */ /* 0x040fe2000001081d */
[-C--:B------:R-:W-:Y:S01]  /*d330*/  FMUL.FTZ R37, R35, R82.reuse ;  /* 0x0000005223257220 */ /* 0x080fe20000410000 */
[----:B------:R-:W-:Y:S01]  /*d340*/  FFMA.FTZ R35, R30, R33, R34 ;  /* 0x000000211e237223 */ /* 0x000fe20000010022 */
[C---:B------:R-:W-:Y:S01]  /*d350*/  FFMA.FTZ R82, R31.reuse, R82, -R28 ;  /* 0x000000521f527223 */ /* 0x040fe2000001081c */
[----:B------:R-:W-:Y:S01]  /*d360*/  F2FP.BF16.F32.PACK_AB R28, R76, R87 ;  /* 0x000000574c1c723e */ /* 0x000fe200000010ff */
[----:B------:R-:W-:Y:S01]  /*d370*/  FFMA.FTZ R20, R31, R20, R37 ;  /* 0x000000141f147223 */ /* 0x000fe20000010025 */
[----:B------:R-:W-:-:S02]  /*d380*/  F2FP.BF16.F32.PACK_AB R29, R46, R53 ;  /* 0x000000352e1d723e */ /* 0x000fc400000010ff */
[----:B------:R-:W-:Y:S02]  /*d390*/  F2FP.BF16.F32.PACK_AB R30, R21, R78 ;  /* 0x0000004e151e723e */ /* 0x000fe400000010ff */
[----:B------:R-:W-:Y:S02]  /*d3a0*/  F2FP.BF16.F32.PACK_AB R34, R35, R50 ;  /* 0x000000322322723e */ /* 0x000fe400000010ff */
[----:B------:R-:W-:Y:S02]  /*d3b0*/  F2FP.BF16.F32.PACK_AB R31, R82, R51 ;  /* 0x00000033521f723e */ /* 0x000fe400000010ff */
[----:B------:R-:W-:Y:S02]  /*d3c0*/  F2FP.BF16.F32.PACK_AB R33, R80, R47 ;  /* 0x0000002f5021723e */ /* 0x000fe400000010ff */
[----:B------:R-:W-:Y:S01]  /*d3d0*/  F2FP.BF16.F32.PACK_AB R35, R20, R79 ;  /* 0x0000004f1423723e */ /* 0x000fe200000010ff */
[----:B------:R1:W-:Y:S04]  /*d3e0*/  STS.128 [R205], R28 ;  /* 0x0000001ccd007388 */ /* 0x0003e80000000c00 */
[----:B------:R1:W-:Y:S02]  /*d3f0*/  STS.128 [R81+0x10400], R32 ;  /* 0x0104002051007388 */ /* 0x0003e40000000c00 */
.L_x_1840:
[----:B------:R-:W-:Y:S05]  /*d400*/  BSYNC B1 ;  /* 0x0000000000017941 */ /* 0x000fea0003800000 */
.L_x_1839:
[----:B------:R-:W-:Y:S04]  /*d410*/  BSSY B1, `(.L_x_1841) ;  /* 0x0000068000017945 */ /* 0x000fe80003800000 */
[----:B------:R-:W-:Y:S05]  /*d420*/  @P2 BRA `(.L_x_1842) ;  /* 0x0000000400982947 */ /* 0x000fea0003800000 */
[----:B------:R-:W-:Y:S02]  /*d430*/  LEA.HI R20, R58, R207, RZ, 0x1d ;  /* 0x000000cf3a147211 */ /* 0x000fe400078fe8ff */
[--C-:B------:R-:W-:Y:S02]  /*d440*/  SHF.R.U64 R37, R6, 0x10, R7.reuse ;  /* 0x0000001006257819 */ /* 0x100fe40000001207 */
[----:B------:R-:W-:Y:S01]  /*d450*/  SHF.R.S32.HI R21, RZ, 0x1f, R20 ;  /* 0x0000001fff157819 */ /* 0x000fe20000011414 */
[----:B-1----:R-:W-:Y:S01]  /*d460*/  IMAD.SHL.U32 R28, R20, 0x8, RZ ;  /* 0x00000008141c7824 */ /* 0x002fe200078e00ff */
[----:B------:R-:W-:Y:S02]  /*d470*/  SHF.R.U32.HI R6, RZ, 0x10, R7 ;  /* 0x00000010ff067819 */ /* 0x000fe40000011607 */
[----:B------:R-:W-:Y:S02]  /*d480*/  LEA.HI R21, R21, R20, RZ, 0x3 ;  /* 0x0000001415157211 */ /* 0x000fe400078f18ff */
[----:B------:R-:W-:-:S02]  /*d490*/  LOP3.LUT R20, R199, 0x38, R28, 0xf8, !PT ;  /* 0x00000038c7147812 */ /* 0x000fc400078ef81c */
[----:B------:R-:W-:Y:S01]  /*d4a0*/  SHF.R.U64 R7, R24, 0x10, R25 ;  /* 0x0000001018077819 */ /* 0x000fe20000001219 */
[----:B------:R-:W-:Y:S01]  /*d4b0*/  IMAD.SHL.U32 R28, R21, 0x400, RZ ;  /* 0x00000400151c7824 */ /* 0x000fe200078e00ff */
[----:B------:R-:W-:Y:S02]  /*d4c0*/  LOP3.LUT R21, R20, R225, RZ, 0x3c, !PT ;  /* 0x000000e114157212 */ /* 0x000fe400078e3cff */
[----:B------:R-:W-:Y:S02]  /*d4d0*/  SHF.R.U64 R47, R4, 0x10, R5 ;  /* 0x00000010042f7819 */ /* 0x000fe40000001205 */
[----:B------:R-:W-:Y:S02]  /*d4e0*/  LOP3.LUT R28, R28, 0x7fffe000, RZ, 0xc0, !PT ;  /* 0x7fffe0001c1c7812 */ /* 0x000fe400078ec0ff */
[----:B------:R-:W-:Y:S02]  /*d4f0*/  PRMT R60, R60, 0x5410, R7 ;  /* 0x000054103c3c7816 */ /* 0x000fe40000000007 */
[----:B------:R-:W-:-:S02]  /*d500*/  IADD3 R21, R21, R28, R202 ;  /* 0x0000001c15157210 */ /* 0x000fc40007ffe0ca */
[----:B0-----:R-:W0:Y:S01]  /*d510*/  LDS.128 R28, [R214] ;  /* 0x00000000d61c7984 */ /* 0x001e220000000c00 */
[----:B------:R-:W-:Y:S02]  /*d520*/  SHF.R.U32.HI R4, RZ, 0x10, R5 ;  /* 0x00000010ff047819 */ /* 0x000fe40000011605 */
[----:B------:R-:W-:Y:S01]  /*d530*/  IMAD R21, R21, 0x2, R18 ;  /* 0x0000000215157824 */ /* 0x000fe200078e0212 */
[----:B------:R-:W-:Y:S02]  /*d540*/  SHF.R.U32.HI R24, RZ, 0x10, R25 ;  /* 0x00000010ff187819 */ /* 0x000fe40000011619 */
[----:B------:R-:W-:Y:S02]  /*d550*/  SHF.R.U64 R5, R26, 0x10, R27 ;  /* 0x000000101a057819 */ /* 0x000fe4000000121b */
[----:B------:R-:W1:Y:S01]  /*d560*/  LDS.128 R32, [R21+0x10400] ;  /* 0x0104000015207984 */ /* 0x000e620000000c00 */
[----:B------:R-:W-:Y:S02]  /*d570*/  PRMT R64, R64, 0x5410, R47 ;  /* 0x0000541040407816 */ /* 0x000fe4000000002f */
[----:B------:R-:W-:Y:S01]  /*d580*/  PRMT R66, R66, 0x5410, R37 ;  /* 0x0000541042427816 */ /* 0x000fe20000000025 */
[----:B------:R-:W-:Y:S01]  /*d590*/  IMAD.U32 R37, R60, 0x10000, RZ ;  /* 0x000100003c257824 */ /* 0x000fe200078e00ff */
[----:B------:R-:W-:Y:S01]  /*d5a0*/  SHF.R.U32.HI R26, RZ, 0x10, R27 ;  /* 0x00000010ff1a7819 */ /* 0x000fe2000001161b */
[----:B------:R-:W-:Y:S01]  /*d5b0*/  IMAD.U32 R36, R64, 0x10000, RZ ;  /* 0x0001000040247824 */ /* 0x000fe200078e00ff */
[----:B------:R-:W-:-:S02]  /*d5c0*/  PRMT R65, R65, 0x5410, R4 ;  /* 0x0000541041417816 */ /* 0x000fc40000000004 */
[----:B------:R-:W-:Y:S02]  /*d5d0*/  PRMT R63, R63, 0x5410, R26 ;  /* 0x000054103f3f7816 */ /* 0x000fe4000000001a */
[----:B------:R-:W-:Y:S02]  /*d5e0*/  PRMT R61, R61, 0x5410, R24 ;  /* 0x000054103d3d7816 */ /* 0x000fe40000000018 */
[----:B------:R-:W-:Y:S02]  /*d5f0*/  PRMT R62, R62, 0x5410, R5 ;  /* 0x000054103e3e7816 */ /* 0x000fe40000000005 */
[----:B------:R-:W-:Y:S02]  /*d600*/  PRMT R67, R67, 0x5410, R6 ;  /* 0x0000541043437816 */ /* 0x000fe40000000006 */
[----:B------:R-:W-:Y:S02]  /*d610*/  LOP3.LUT R60, R60, 0xffff0000, RZ, 0xc0, !PT ;  /* 0xffff00003c3c7812 */ /* 0x000fe400078ec0ff */
[----:B------:R-:W-:Y:S01]  /*d620*/  LOP3.LUT R64, R64, 0xffff0000, RZ, 0xc0, !PT ;  /* 0xffff000040407812 */ /* 0x000fe200078ec0ff */
[C---:B0-----:R-:W-:Y:S01]  /*d630*/  IMAD.U32 R4, R28.reuse, 0x10000, RZ ;  /* 0x000100001c047824 */ /* 0x041fe200078e00ff */
[----:B------:R-:W-:Y:S01]  /*d640*/  LOP3.LUT R5, R28, 0xffff0000, RZ, 0xc0, !PT ;  /* 0xffff00001c057812 */ /* 0x000fe200078ec0ff */
[C---:B------:R-:W-:Y:S01]  /*d650*/  IMAD.U32 R7, R30.reuse, 0x10000, RZ ;  /* 0x000100001e077824 */ /* 0x040fe200078e00ff */
[----:B------:R-:W-:Y:S01]  /*d660*/  LOP3.LUT R20, R30, 0xffff0000, RZ, 0xc0, !PT ;  /* 0xffff00001e147812 */ /* 0x000fe200078ec0ff */
[C---:B------:R-:W-:Y:S01]  /*d670*/  IMAD.U32 R6, R29.reuse, 0x10000, RZ ;  /* 0x000100001d067824 */ /* 0x040fe200078e00ff */
[----:B------:R-:W-:-:S02]  /*d680*/  LOP3.LUT R28, R29, 0xffff0000, RZ, 0xc0, !PT ;  /* 0xffff00001d1c7812 */ /* 0x000fc400078ec0ff */
[----:B------:R-:W-:Y:S01]  /*d690*/  SHF.L.U32 R24, R31, 0x10, RZ ;  /* 0x000000101f187819 */ /* 0x000fe200000006ff */
[C---:B-1----:R-:W-:Y:S01]  /*d6a0*/  IMAD.U32 R25, R32.reuse, 0x10000, RZ ;  /* 0x0001000020197824 */ /* 0x042fe200078e00ff */
[----:B------:R-:W-:Y:S01]  /*d6b0*/  LOP3.LUT R26, R32, 0xffff0000, RZ, 0xc0, !PT ;  /* 0xffff0000201a7812 */ /* 0x000fe200078ec0ff */
[C---:B------:R-:W-:Y:S01]  /*d6c0*/  IMAD.U32 R27, R33.reuse, 0x10000, RZ ;  /* 0x00010000211b7824 */ /* 0x040fe200078e00ff */
[----:B------:R-:W-:Y:S01]  /*d6d0*/  LOP3.LUT R32, R33, 0xffff0000, RZ, 0xc0, !PT ;  /* 0xffff000021207812 */ /* 0x000fe200078ec0ff */
[C---:B------:R-:W-:Y:S01]  /*d6e0*/  FMUL.FTZ R47, R25.reuse, R37 ;  /* 0x00000025192f7220 */ /* 0x040fe20000410000 */
[-C--:B------:R-:W-:Y:S01]  /*d6f0*/  FMUL.FTZ R51, R25, R36.reuse ;  /* 0x0000002419337220 */ /* 0x080fe20000410000 */
[----:B------:R-:W-:Y:S01]  /*d700*/  LOP3.LUT R30, R31, 0xffff0000, RZ, 0xc0, !PT ;  /* 0xffff00001f1e7812 */ /* 0x000fe200078ec0ff */
[----:B------:R-:W-:Y:S02]  /*d710*/  IMAD.U32 R33, R35, 0x10000, RZ ;  /* 0x0001000023217824 */ /* 0x000fe400078e00ff */
[----:B------:R-:W-:Y:S01]  /*d720*/  FFMA.FTZ R47, R4, R36, -R47 ;  /* 0x00000024042f7223 */ /* 0x000fe2000001082f */
[----:B------:R-:W-:Y:S01]  /*d730*/  IMAD.U32 R36, R63, 0x10000, RZ ;  /* 0x000100003f247824 */ /* 0x000fe200078e00ff */
[C---:B------:R-:W-:Y:S01]  /*d740*/  LOP3.LUT R31, R34.reuse, 0xffff0000, RZ, 0xc0, !PT ;  /* 0xffff0000221f7812 */ /* 0x040fe200078ec0ff */
[----:B------:R-:W-:Y:S01]  /*d750*/  IMAD.U32 R29, R34, 0x10000, RZ ;  /* 0x00010000221d7824 */ /* 0x000fe200078e00ff */
[----:B------:R-:W-:Y:S01]  /*d760*/  LOP3.LUT R34, R35, 0xffff0000, RZ, 0xc0, !PT ;  /* 0xffff000023227812 */ /* 0x000fe200078ec0ff */
[----:B------:R-:W-:-:S02]  /*d770*/  IMAD.U32 R35, R61, 0x10000, RZ ;  /* 0x000100003d237824 */ /* 0x000fc400078e00ff */
[----:B------:R-:W-:Y:S01]  /*d780*/  FFMA.FTZ R51, R4, R37, R51 ;  /* 0x0000002504337223 */ /* 0x000fe20000010033 */
[----:B------:R-:W-:Y:S02]  /*d790*/  IMAD.U32 R25, R65, 0x10000, RZ ;  /* 0x0001000041197824 */ /* 0x000fe400078e00ff */
[----:B------:R-:W-:Y:S01]  /*d7a0*/  FMUL.FTZ R37, R33, R36 ;  /* 0x0000002421257220 */ /* 0x000fe20000410000 */
[----:B------:R-:W-:Y:S02]  /*d7b0*/  IMAD.U32 R4, R67, 0x10000, RZ ;  /* 0x0001000043047824 */ /* 0x000fe400078e00ff */
[C---:B------:R-:W-:Y:S01]  /*d7c0*/  FMUL.FTZ R53, R27.reuse, R35 ;  /* 0x000000231b357220 */ /* 0x040fe20000410000 */
[-C--:B------:R-:W-:Y:S01]  /*d7d0*/  FMUL.FTZ R27, R27, R25.reuse ;  /* 0x000000191b1b7220 */ /* 0x080fe20000410000 */
[----:B------:R-:W-:Y:S01]  /*d7e0*/  LOP3.LUT R61, R61, 0xffff0000, RZ, 0xc0, !PT ;  /* 0xffff00003d3d7812 */ /* 0x000fe200078ec0ff */
[-C--:B------:R-:W-:Y:S01]  /*d7f0*/  FMUL.FTZ R33, R33, R4.reuse ;  /* 0x0000000421217220 */ /* 0x080fe20000410000 */
[----:B------:R-:W-:Y:S01]  /*d800*/  FFMA.FTZ R37, R24, R4, -R37 ;  /* 0x0000000418257223 */ /* 0x000fe20000010825 */
[----:B------:R-:W-:Y:S01]  /*d810*/  FMUL.FTZ R4, R26, R60 ;  /* 0x0000003c1a047220 */ /* 0x000fe20000410000 */
[----:B------:R-:W-:Y:S01]  /*d820*/  LOP3.LUT R65, R65, 0xffff0000, RZ, 0xc0, !PT ;  /* 0xffff000041417812 */ /* 0x000fe200078ec0ff */
[C---:B------:R-:W-:Y:S01]  /*d830*/  FFMA.FTZ R53, R6.reuse, R25, -R53 ;  /* 0x0000001906357223 */ /* 0x040fe20000010835 */
[----:B------:R-:W-:Y:S01]  /*d840*/  FFMA.FTZ R25, R6, R35, R27 ;  /* 0x0000002306197223 */ /* 0x000fe2000001001b */
[-C--:B------:R-:W-:Y:S01]  /*d850*/  FMUL.FTZ R26, R26, R64.reuse ;  /* 0x000000401a1a7220 */ /* 0x080fe20000410000 */
[----:B------:R-:W-:Y:S01]  /*d860*/  FFMA.FTZ R64, R5, R64, -R4 ;  /* 0x0000004005407223 */ /* 0x000fe20000010804 */
[----:B------:R-:W-:-:S02]  /*d870*/  IMAD.U32 R6, R62, 0x10000, RZ ;  /* 0x000100003e067824 */ /* 0x000fc400078e00ff */
[----:B------:R-:W-:Y:S01]  /*d880*/  FMUL.FTZ R27, R32, R61 ;  /* 0x0000003d201b7220 */ /* 0x000fe20000410000 */
[----:B------:R-:W-:Y:S02]  /*d890*/  IMAD.U32 R4, R66, 0x10000, RZ ;  /* 0x0001000042047824 */ /* 0x000fe400078e00ff */
[-C--:B------:R-:W-:Y:S01]  /*d8a0*/  FMUL.FTZ R32, R32, R65.reuse ;  /* 0x0000004120207220 */ /* 0x080fe20000410000 */
[----:B------:R-:W-:Y:S01]  /*d8b0*/  LOP3.LUT R62, R62, 0xffff0000, RZ, 0xc0, !PT ;  /* 0xffff00003e3e7812 */ /* 0x000fe200078ec0ff */
[----:B------:R-:W-:Y:S01]  /*d8c0*/  FFMA.FTZ R33, R24, R36, R33 ;  /* 0x0000002418217223 */ /* 0x000fe20000010021 */
[----:B------:R-:W-:Y:S01]  /*d8d0*/  LOP3.LUT R66, R66, 0xffff0000, RZ, 0xc0, !PT ;  /* 0xffff000042427812 */ /* 0x000fe200078ec0ff */
[----:B------:R-:W-:Y:S01]  /*d8e0*/  FFMA.FTZ R24, R5, R60, R26 ;  /* 0x0000003c05187223 */ /* 0x000fe2000001001a */
[----:B------:R-:W-:Y:S01]  /*d8f0*/  LOP3.LUT R63, R63, 0xffff0000, RZ, 0xc0, !PT ;  /* 0xffff00003f3f7812 */ /* 0x000fe200078ec0ff */
[C---:B------:R-:W-:Y:S01]  /*d900*/  FFMA.FTZ R26, R28.reuse, R65, -R27 ;  /* 0x000000411c1a7223 */ /* 0x040fe2000001081b */
[----:B------:R-:W-:Y:S01]  /*d910*/  LOP3.LUT R67, R67, 0xffff0000, RZ, 0xc0, !PT ;  /* 0xffff000043437812 */ /* 0x000fe200078ec0ff */
[----:B------:R-:W-:Y:S01]  /*d920*/  FFMA.FTZ R32, R28, R61, R32 ;  /* 0x0000003d1c207223 */ /* 0x000fe20000010020 */
[C---:B------:R-:W-:Y:S01]  /*d930*/  FMUL.FTZ R36, R29.reuse, R6 ;  /* 0x000000061d247220 */ /* 0x040fe20000410000 */
[----:B------:R-:W-:Y:S01]  /*d940*/  FMUL.FTZ R28, R29, R4 ;  /* 0x000000041d1c7220 */ /* 0x000fe20000410000 */
        /* <DEDUP_REMOVED lines=20> */
.L_x_1842:
[----:B------:R-:W-:Y:S05]  /*da90*/  BSYNC B1 ;  /* 0x0000000000017941 */ /* 0x000fea0003800000 */
.L_x_1841:
[----:B------:R-:W-:Y:S04]  /*daa0*/  BSSY B1, `(.L_x_1843) ;  /* 0x0000068000017945 */ /* 0x000fe80003800000 */
[----:B------:R-:W-:Y:S05]  /*dab0*/  @P1 BRA `(.L_x_1844) ;  /* 0x0000000400981947 */ /* 0x000fea0003800000 */
[----:B--2---:R-:W-:Y:S02]  /*dac0*/  LEA.HI R4, R58, R207, RZ, 0x1d ;  /* 0x000000cf3a047211 */ /* 0x004fe400078fe8ff */
[----:B-1----:R-:W-:Y:S02]  /*dad0*/  SHF.R.U64 R31, R38, 0x10, R39 ;  /* 0x00000010261f7819 */ /* 0x002fe40000001227 */
[----:B------:R-:W-:Y:S01]  /*dae0*/  SHF.R.S32.HI R5, RZ, 0x1f, R4 ;  /* 0x0000001fff057819 */ /* 0x000fe20000011404 */
[----:B------:R-:W-:Y:S01]  /*daf0*/  IMAD.SHL.U32 R6, R4, 0x8, RZ ;  /* 0x0000000804067824 */ /* 0x000fe200078e00ff */
[----:B------:R-:W-:Y:S02]  /*db00*/  SHF.R.U64 R35, R54, 0x10, R55 ;  /* 0x0000001036237819 */ /* 0x000fe40000001237 */
[----:B------:R-:W-:Y:S02]  /*db10*/  LEA.HI R4, R5, R4, RZ, 0x3 ;  /* 0x0000000405047211 */ /* 0x000fe400078f18ff */
[----:B------:R-:W-:-:S02]  /*db20*/  LOP3.LUT R5, R197, 0x38, R6, 0xf8, !PT ;  /* 0x00000038c5057812 */ /* 0x000fc400078ef806 */
[----:B------:R-:W-:Y:S01]  /*db30*/  PRMT R72, R72, 0x5410, R31 ;  /* 0x0000541048487816 */ /* 0x000fe2000000001f */
[----:B------:R-:W-:Y:S01]  /*db40*/  IMAD.SHL.U32 R6, R4, 0x400, RZ ;  /* 0x0000040004067824 */ /* 0x000fe200078e00ff */
[----:B------:R-:W-:Y:S02]  /*db50*/  LOP3.LUT R4, R5, R224, RZ, 0x3c, !PT ;  /* 0x000000e005047212 */ /* 0x000fe400078e3cff */
[----:B------:R-:W-:Y:S01]  /*db60*/  SHF.R.U32.HI R38, RZ, 0x10, R39 ;  /* 0x00000010ff267819 */ /* 0x000fe20000011627 */
[----:B------:R-:W-:Y:S01]  /*db70*/  IMAD.U32 R36, R72, 0x10000, RZ ;  /* 0x0001000048247824 */ /* 0x000fe200078e00ff */
[----:B------:R-:W-:Y:S02]  /*db80*/  LOP3.LUT R6, R6, 0x7fffe000, RZ, 0xc0, !PT ;  /* 0x7fffe00006067812 */ /* 0x000fe400078ec0ff */
[----:B------:R-:W-:Y:S02]  /*db90*/  PRMT R68, R68, 0x5410, R35 ;  /* 0x0000541044447816 */ /* 0x000fe40000000023 */
[----:B------:R-:W-:-:S02]  /*dba0*/  IADD3 R21, R4, R6, R201 ;  /* 0x0000000604157210 */ /* 0x000fc40007ffe0c9 */
[----:B------:R-:W1:Y:S01]  /*dbb0*/  LDS.128 R4, [R213] ;  /* 0x00000000d5047984 */ /* 0x000e620000000c00 */
[----:B------:R-:W-:Y:S01]  /*dbc0*/  SHF.R.U32.HI R54, RZ, 0x10, R55 ;  /* 0x00000010ff367819 */ /* 0x000fe20000011637 */
[----:B------:R-:W-:Y:S01]  /*dbd0*/  IMAD.U32 R35, R68, 0x10000, RZ ;  /* 0x0001000044237824 */ /* 0x000fe200078e00ff */
[--C-:B0-----:R-:W-:Y:S01]  /*dbe0*/  SHF.R.U64 R29, R40, 0x10, R41.reuse ;  /* 0x00000010281d7819 */ /* 0x101fe20000001229 */
[----:B------:R-:W-:Y:S01]  /*dbf0*/  IMAD R21, R21, 0x2, R18 ;  /* 0x0000000215157824 */ /* 0x000fe200078e0212 */
[----:B------:R-:W-:Y:S02]  /*dc00*/  PRMT R73, R73, 0x5410, R38 ;  /* 0x0000541049497816 */ /* 0x000fe40000000026 */
[----:B------:R-:W-:Y:S02]  /*dc10*/  SHF.R.U32.HI R40, RZ, 0x10, R41 ;  /* 0x00000010ff287819 */ /* 0x000fe40000011629 */
[----:B------:R-:W0:Y:S01]  /*dc20*/  LDS.128 R24, [R21+0x10400] ;  /* 0x0104000015187984 */ /* 0x000e220000000c00 */
[----:B------:R-:W-:Y:S01]  /*dc30*/  SHF.R.U64 R33, R56, 0x10, R57 ;  /* 0x0000001038217819 */ /* 0x000fe20000001239 */
[----:B------:R-:W-:Y:S01]  /*dc40*/  IMAD.U32 R39, R73, 0x10000, RZ ;  /* 0x0001000049277824 */ /* 0x000fe200078e00ff */
[----:B------:R-:W-:-:S02]  /*dc50*/  PRMT R69, R69, 0x5410, R54 ;  /* 0x0000541045457816 */ /* 0x000fc40000000036 */
[----:B------:R-:W-:Y:S02]  /*dc60*/  SHF.R.U32.HI R56, RZ, 0x10, R57 ;  /* 0x00000010ff387819 */ /* 0x000fe40000011639 */
[----:B------:R-:W-:Y:S02]  /*dc70*/  PRMT R75, R75, 0x5410, R40 ;  /* 0x000054104b4b7816 */ /* 0x000fe40000000028 */
[----:B------:R-:W-:Y:S02]  /*dc80*/  PRMT R49, R49, 0x5410, R56 ;  /* 0x0000541031317816 */ /* 0x000fe40000000038 */
[----:B------:R-:W-:Y:S01]  /*dc90*/  PRMT R74, R74, 0x5410, R29 ;  /* 0x000054104a4a7816 */ /* 0x000fe2000000001d */
[----:B------:R-:W-:Y:S01]  /*dca0*/  IMAD.U32 R41, R75, 0x10000, RZ ;  /* 0x000100004b297824 */ /* 0x000fe200078e00ff */
[----:B------:R-:W-:Y:S01]  /*dcb0*/  PRMT R48, R48, 0x5410, R33 ;  /* 0x0000541030307816 */ /* 0x000fe20000000021 */
[C---:B-1----:R-:W-:Y:S01]  /*dcc0*/  IMAD.U32 R20, R4.reuse, 0x10000, RZ ;  /* 0x0001000004147824 */ /* 0x042fe200078e00ff */
[----:B------:R-:W-:Y:S01]  /*dcd0*/  LOP3.LUT R4, R4, 0xffff0000, RZ, 0xc0, !PT ;  /* 0xffff000004047812 */ /* 0x000fe200078ec0ff */
[C---:B------:R-:W-:Y:S01]  /*dce0*/  IMAD.U32 R28, R5.reuse, 0x10000, RZ ;  /* 0x00010000051c7824 */ /* 0x040fe200078e00ff */
[----:B------:R-:W-:Y:S01]  /*dcf0*/  LOP3.LUT R5, R5, 0xffff0000, RZ, 0xc0, !PT ;  /* 0xffff000005057812 */ /* 0x000fe200078ec0ff */
[C---:B------:R-:W-:Y:S01]  /*dd00*/  IMAD.U32 R30, R7.reuse, 0x10000, RZ ;  /* 0x00010000071e7824 */ /* 0x040fe200078e00ff */
[----:B------:R-:W-:Y:S01]  /*dd10*/  LOP3.LUT R7, R7, 0xffff0000, RZ, 0xc0, !PT ;  /* 0xffff000007077812 */ /* 0x000fe200078ec0ff */
[C---:B------:R-:W-:Y:S01]  /*dd20*/  IMAD.U32 R29, R6.reuse, 0x10000, RZ ;  /* 0x00010000061d7824 */ /* 0x040fe200078e00ff */
[----:B------:R-:W-:Y:S01]  /*dd30*/  LOP3.LUT R6, R6, 0xffff0000, RZ, 0xc0, !PT ;  /* 0xffff000006067812 */ /* 0x000fe200078ec0ff */
[C---:B0-----:R-:W-:Y:S01]  /*dd40*/  IMAD.U32 R31, R24.reuse, 0x10000, RZ ;  /* 0x00010000181f7824 */ /* 0x041fe200078e00ff */
[----:B------:R-:W-:Y:S01]  /*dd50*/  LOP3.LUT R24, R24, 0xffff0000, RZ, 0xc0, !PT ;  /* 0xffff000018187812 */ /* 0x000fe200078ec0ff */
[C---:B------:R-:W-:Y:S01]  /*dd60*/  IMAD.U32 R32, R25.reuse, 0x10000, RZ ;  /* 0x0001000019207824 */ /* 0x040fe200078e00ff */
[----:B------:R-:W-:Y:S01]  /*dd70*/  LOP3.LUT R25, R25, 0xffff0000, RZ, 0xc0, !PT ;  /* 0xffff000019197812 */ /* 0x000fe200078ec0ff */
[C---:B------:R-:W-:Y:S01]  /*dd80*/  FMUL.FTZ R37, R31.reuse, R36 ;  /* 0x000000241f257220 */ /* 0x040fe20000410000 */
[----:B------:R-:W-:Y:S01]  /*dd90*/  FMUL.FTZ R47, R31, R35 ;  /* 0x000000231f2f7220 */ /* 0x000fe20000410000 */
[----:B------:R-:W-:-:S02]  /*dda0*/  IMAD.U32 R31, R69, 0x10000, RZ ;  /* 0x00010000451f7824 */ /* 0x000fc400078e00ff */
[----:B------:R-:W-:Y:S01]  /*ddb0*/  FFMA.FTZ R38, R20, R35, -R37 ;  /* 0x0000002314267223 */ /* 0x000fe20000010825 */
[----:B------:R-:W-:Y:S01]  /*ddc0*/  FMUL.FTZ R37, R32, R39 ;  /* 0x0000002720257220 */ /* 0x000fe20000410000 */
[----:B------:R-:W-:Y:S02]  /*ddd0*/  IMAD.U32 R34, R27, 0x10000, RZ ;  /* 0x000100001b227824 */ /* 0x000fe400078e00ff */
[----:B------:R-:W-:Y:S01]  /*dde0*/  FFMA.FTZ R47, R20, R36, R47 ;  /* 0x00000024142f7223 */ /* 0x000fe2000001002f */
[-C--:B------:R-:W-:Y:S01]  /*ddf0*/  FMUL.FTZ R51, R32, R31.reuse ;  /* 0x0000001f20337220 */ /* 0x080fe20000410000 */
[----:B------:R-:W-:Y:S01]  /*de00*/  FFMA.FTZ R36, R28, R31, -R37 ;  /* 0x0000001f1c247223 */ /* 0x000fe20000010825 */
[----:B------:R-:W-:Y:S02]  /*de10*/  IMAD.U32 R35, R49, 0x10000, RZ ;  /* 0x0001000031237824 */ /* 0x000fe400078e00ff */
[----:B------:R-:W-:Y:S01]  /*de20*/  FMUL.FTZ R31, R34, R41 ;  /* 0x00000029221f7220 */ /* 0x000fe20000410000 */
[----:B------:R-:W-:Y:S01]  /*de30*/  LOP3.LUT R37, R72, 0xffff0000, RZ, 0xc0, !PT ;  /* 0xffff000048257812 */ /* 0x000fe200078ec0ff */
[----:B------:R-:W-:Y:S01]  /*de40*/  FFMA.FTZ R51, R28, R39, R51 ;  /* 0x000000271c337223 */ /* 0x000fe20000010033 */
[-C--:B------:R-:W-:Y:S01]  /*de50*/  FMUL.FTZ R34, R34, R35.reuse ;  /* 0x0000002322227220 */ /* 0x080fe20000410000 */
[----:B------:R-:W-:Y:S01]  /*de60*/  FFMA.FTZ R40, R30, R35, -R31 ;  /* 0x000000231e287223 */ /* 0x000fe2000001081f */
[----:B------:R-:W-:Y:S01]  /*de70*/  LOP3.LUT R31, R68, 0xffff0000, RZ, 0xc0, !PT ;  /* 0xffff0000441f7812 */ /* 0x000fe200078ec0ff */
[----:B------:R-:W-:Y:S01]  /*de80*/  FMUL.FTZ R35, R24, R37 ;  /* 0x0000002518237220 */ /* 0x000fe20000410000 */
[----:B------:R-:W-:Y:S01]  /*de90*/  LOP3.LUT R28, R73, 0xffff0000, RZ, 0xc0, !PT ;  /* 0xffff0000491c7812 */ /* 0x000fe200078ec0ff */
[----:B------:R-:W-:Y:S01]  /*dea0*/  FFMA.FTZ R41, R30, R41, R34 ;  /* 0x000000291e297223 */ /* 0x000fe20000010022 */
[----:B------:R-:W-:Y:S01]  /*deb0*/  LOP3.LUT R20, R69, 0xffff0000, RZ, 0xc0, !PT ;  /* 0xffff000045147812 */ /* 0x000fe200078ec0ff */
[----:B------:R-:W-:Y:S01]  /*dec0*/  FMUL.FTZ R39, R24, R31 ;  /* 0x0000001f18277220 */ /* 0x000fe20000410000 */
[----:B------:R-:W-:-:S02]  /*ded0*/  IMAD.U32 R33, R26, 0x10000, RZ ;  /* 0x000100001a217824 */ /* 0x000fc400078e00ff */
[C---:B------:R-:W-:Y:S01]  /*dee0*/  FMUL.FTZ R34, R25.reuse, R28 ;  /* 0x0000001c19227220 */ /* 0x040fe20000410000 */
[----:B------:R-:W-:Y:S02]  /*def0*/  IMAD.U32 R30, R74, 0x10000, RZ ;  /* 0x000100004a1e7824 */ /* 0x000fe400078e00ff */
[----:B------:R-:W-:Y:S01]  /*df00*/  FMUL.FTZ R25, R25, R20 ;  /* 0x0000001419197220 */ /* 0x000fe20000410000 */
[----:B------:R-:W-:Y:S01]  /*df10*/  FFMA.FTZ R35, R4, R31, -R35 ;  /* 0x0000001f04237223 */ /* 0x000fe20000010823 */
[----:B------:R-:W-:Y:S02]  /*df20*/  IMAD.U32 R24, R48, 0x10000, RZ ;  /* 0x0001000030187824 */ /* 0x000fe400078e00ff */
[----:B------:R-:W-:Y:S01]  /*df30*/  FFMA.FTZ R32, R4, R37, R39 ;  /* 0x0000002504207223 */ /* 0x000fe20000010027 */
[----:B------:R-:W-:Y:S01]  /*df40*/  FMUL.FTZ R4, R33, R30 ;  /* 0x0000001e21047220 */ /* 0x000fe20000410000 */
[C---:B------:R-:W-:Y:S01]  /*df50*/  FFMA.FTZ R31, R5.reuse, R20, -R34 ;  /* 0x00000014051f7223 */ /* 0x040fe20000010822 */
[----:B------:R-:W-:Y:S01]  /*df60*/  FFMA.FTZ R28, R5, R28, R25 ;  /* 0x0000001c051c7223 */ /* 0x000fe20000010019 */
[----:B------:R-:W-:Y:S01]  /*df70*/  LOP3.LUT R26, R26, 0xffff0000, RZ, 0xc0, !PT ;  /* 0xffff00001a1a7812 */ /* 0x000fe200078ec0ff */
[-C--:B------:R-:W-:Y:S01]  /*df80*/  FMUL.FTZ R34, R33, R24.reuse ;  /* 0x0000001821227220 */ /* 0x080fe20000410000 */
[----:B------:R-:W-:Y:S01]  /*df90*/  LOP3.LUT R25, R74, 0xffff0000, RZ, 0xc0, !PT ;  /* 0xffff00004a197812 */ /* 0x000fe200078ec0ff */
[----:B------:R-:W-:Y:S01]  /*dfa0*/  FFMA.FTZ R33, R29, R24, -R4 ;  /* 0x000000181d217223 */ /* 0x000fe20000010804 */
[----:B------:R-:W-:Y:S01]  /*dfb0*/  LOP3.LUT R27, R27, 0xffff0000, RZ, 0xc0, !PT ;  /* 0xffff00001b1b7812 */ /* 0x000fe200078ec0ff */
[----:B------:R-:W-:Y:S01]  /*dfc0*/  FFMA.FTZ R34, R29, R30, R34 ;  /* 0x0000001e1d227223 */ /* 0x000fe20000010022 */
[----:B------:R-:W-:Y:S01]  /*dfd0*/  LOP3.LUT R5, R48, 0xffff0000, RZ, 0xc0, !PT ;  /* 0xffff000030057812 */ /* 0x000fe200078ec0ff */
[----:B------:R-:W-:Y:S01]  /*dfe0*/  FMUL.FTZ R29, R26, R25 ;  /* 0x000000191a1d7220 */ /* 0x000fe20000410000 */
[----:B------:R-:W-:-:S02]  /*dff0*/  LOP3.LUT R20, R75, 0xffff0000, RZ, 0xc0, !PT ;  /* 0xffff00004b147812 */ /* 0x000fc400078ec0ff */
[----:B------:R-:W-:Y:S01]  /*e000*/  LOP3.LUT R4, R49, 0xffff0000, RZ, 0xc0, !PT ;  /* 0xffff000031047812 */ /* 0x000fe200078ec0ff */
[-C--:B------:R-:W-:Y:S01]  /*e010*/  FMUL.FTZ R24, R26, R5.reuse ;  /* 0x000000051a187220 */ /* 0x080fe20000410000 */
[C---:B------:R-:W-:Y:S01]  /*e020*/  FFMA.FTZ R26, R6.reuse, R5, -R29 ;  /* 0x00000005061a7223 */ /* 0x040fe2000001081d */
[----:B------:R-:W-:Y:S01]  /*e030*/  FMUL.FTZ R30, R27, R20 ;  /* 0x000000141b1e7220 */ /* 0x000fe20000410000 */
[----:B------:R-:W-:Y:S01]  /*e040*/  F2FP.BF16.F32.PACK_AB R5, R31, R36 ;  /* 0x000000241f05723e */ /* 0x000fe200000010ff */
        /* <DEDUP_REMOVED lines=9> */
[----:B------:R-:W-:Y:S01]  /*e0e0*/  F2FP.BF16.F32.PACK_AB R25, R28, R51 ;  /* 0x000000331c19723e */ /* 0x000fe200000010ff */
[----:B------:R3:W-:Y:S01]  /*e0f0*/  STS.128 [R213], R4 ;  /* 0x00000004d5007388 */ /* 0x0007e20000000c00 */
[----:B------:R-:W-:-:S05]  /*e100*/  F2FP.BF16.F32.PACK_AB R27, R20, R41 ;  /* 0x00000029141b723e */ /* 0x000fca00000010ff */
[----:B------:R3:W-:Y:S02]  /*e110*/  STS.128 [R21+0x10400], R24 ;  /* 0x0104001815007388 */ /* 0x0007e40000000c00 */
.L_x_1844:
[----:B------:R-:W-:Y:S05]  /*e120*/  BSYNC B1 ;  /* 0x0000000000017941 */ /* 0x000fea0003800000 */
.L_x_1843:
[----:B------:R-:W-:Y:S01]  /*e130*/  PRMT R20, R3, 0x5410, R0 ;  /* 0x0000541003147816 */ /* 0x000fe20000000000 */
[----:B------:R-:W-:Y:S06]  /*e140*/  @P0 BRA `(.L_x_1828) ;  /* 0x0000000400980947 */ /* 0x000fec0003800000 */
[----:B------:R-:W-:Y:S02]  /*e150*/  LEA.HI R58, R58, R207, RZ, 0x1d ;  /* 0x000000cf3a3a7211 */ /* 0x000fe400078fe8ff */
[----:B--23--:R-:W-:Y:S02]  /*e160*/  SHF.R.U64 R21, R12, 0x10, R13 ;  /* 0x000000100c157819 */ /* 0x00cfe4000000120d */
[----:B------:R-:W-:Y:S01]  /*e170*/  SHF.R.S32.HI R5, RZ, 0x1f, R58 ;  /* 0x0000001fff057819 */ /* 0x000fe2000001143a */
[----:B------:R-:W-:Y:S01]  /*e180*/  IMAD.SHL.U32 R3, R58, 0x8, RZ ;  /* 0x000000083a037824 */ /* 0x000fe200078e00ff */
[----:B------:R-:W-:Y:S02]  /*e190*/  SHF.R.U64 R8, R8, 0x10, R9 ;  /* 0x0000001008087819 */ /* 0x000fe40000001209 */
[----:B------:R-:W-:Y:S02]  /*e1a0*/  LEA.HI R5, R5, R58, RZ, 0x3 ;  /* 0x0000003a05057211 */ /* 0x000fe400078f18ff */
[----:B------:R-:W-:-:S02]  /*e1b0*/  LOP3.LUT R0, R196, 0x38, R3, 0xf8, !PT ;  /* 0x00000038c4007812 */ /* 0x000fc400078ef803 */
[----:B------:R-:W-:Y:S01]  /*e1c0*/  SHF.R.U32.HI R12, RZ, 0x10, R13 ;  /* 0x00000010ff0c7819 */ /* 0x000fe2000001160d */
[----:B------:R-:W-:Y:S01]  /*e1d0*/  IMAD.SHL.U32 R5, R5, 0x400, RZ ;  /* 0x0000040005057824 */ /* 0x000fe200078e00ff */
[----:B------:R-:W-:Y:S02]  /*e1e0*/  LOP3.LUT R3, R0, R223, RZ, 0x3c, !PT ;  /* 0x000000df00037212 */ /* 0x000fe400078e3cff */
[----:B------:R-:W-:Y:S02]  /*e1f0*/  SHF.R.U32.HI R9, RZ, 0x10, R9 ;  /* 0x00000010ff097819 */ /* 0x000fe40000011609 */
[----:B------:R-:W-:Y:S02]  /*e200*/  LOP3.LUT R5, R5, 0x7fffe000, RZ, 0xc0, !PT ;  /* 0x7fffe00005057812 */ /* 0x000fe400078ec0ff */
[----:B------:R-:W-:Y:S02]  /*e210*/  SHF.R.U64 R0, R10, 0x10, R11 ;  /* 0x000000100a007819 */ /* 0x000fe4000000120b */
[----:B------:R-:W-:-:S02]  /*e220*/  IADD3 R3, R3, R5, R200 ;  /* 0x0000000503037210 */ /* 0x000fc40007ffe0c8 */
[----:B------:R-:W2:Y:S01]  /*e230*/  LDS.128 R4, [R212] ;  /* 0x00000000d4047984 */ /* 0x000ea20000000c00 */
[----:B------:R-:W-:Y:S02]  /*e240*/  PRMT R43, R43, 0x5410, R8 ;  /* 0x000054102b2b7816 */ /* 0x000fe40000000008 */
[----:B------:R-:W-:Y:S01]  /*e250*/  IMAD R3, R3, 0x2, R18 ;  /* 0x0000000203037824 */ /* 0x000fe200078e0212 */
[----:B------:R-:W-:Y:S02]  /*e260*/  SHF.R.U32.HI R10, RZ, 0x10, R11 ;  /* 0x00000010ff0a7819 */ /* 0x000fe4000001160b */
[----:B------:R-:W-:Y:S02]  /*e270*/  PRMT R71, R71, 0x5410, R12 ;  /* 0x0000541047477816 */ /* 0x000fe4000000000c */
[----:B------:R-:W3:Y:S01]  /*e280*/  LDS.128 R24, [R3+0x10400] ;  /* 0x0104000003187984 */ /* 0x000ee20000000c00 */
[--C-:B-1----:R-:W-:Y:S02]  /*e290*/  SHF.R.U64 R28, R14, 0x10, R15.reuse ;  /* 0x000000100e1c7819 */ /* 0x102fe4000000120f */
[----:B0-----:R-:W-:-:S02]  /*e2a0*/  SHF.R.U32.HI R29, RZ, 0x10, R15 ;  /* 0x00000010ff1d7819 */ /* 0x001fc4000001160f */
[----:B------:R-:W-:Y:S02]  /*e2b0*/  PRMT R70, R70, 0x5410, R21 ;  /* 0x0000541046467816 */ /* 0x000fe40000000015 */
[----:B------:R-:W-:Y:S02]  /*e2c0*/  PRMT R44, R44, 0x5410, R9 ;  /* 0x000054102c2c7816 */ /* 0x000fe40000000009 */
[----:B------:R-:W-:Y:S01]  /*e2d0*/  PRMT R28, R20, 0x5432, R28 ;  /* 0x00005432141c7816 */ /* 0x000fe2000000001c */
[----:B------:R-:W-:Y:S01]  /*e2e0*/  IMAD.U32 R21, R70, 0x10000, RZ ;  /* 0x0001000046157824 */ /* 0x000fe200078e00ff */
[----:B------:R-:W-:Y:S02]  /*e2f0*/  PRMT R29, R20, 0x5410, R29 ;  /* 0x00005410141d7816 */ /* 0x000fe4000000001d */
[----:B------:R-:W-:Y:S02]  /*e300*/  PRMT R45, R45, 0x5410, R0 ;  /* 0x000054102d2d7816 */ /* 0x000fe40000000000 */
[----:B------:R-:W-:Y:S01]  /*e310*/  PRMT R59, R59, 0x5410, R10 ;  /* 0x000054103b3b7816 */ /* 0x000fe2000000000a */
[C---:B--2---:R-:W-:Y:S01]  /*e320*/  IMAD.U32 R0, R4.reuse, 0x10000, RZ ;  /* 0x0001000004007824 */ /* 0x044fe200078e00ff */
[----:B------:R-:W-:Y:S01]  /*e330*/  LOP3.LUT R4, R4, 0xffff0000, RZ, 0xc0, !PT ;  /* 0xffff000004047812 */ /* 0x000fe200078ec0ff */
[C---:B------:R-:W-:Y:S01]  /*e340*/  IMAD.U32 R8, R5.reuse, 0x10000, RZ ;  /* 0x0001000005087824 */ /* 0x040fe200078e00ff */
[----:B------:R-:W-:Y:S01]  /*e350*/  LOP3.LUT R5, R5, 0xffff0000, RZ, 0xc0, !PT ;  /* 0xffff000005057812 */ /* 0x000fe200078ec0ff */
[C---:B------:R-:W-:Y:S01]  /*e360*/  IMAD.U32 R10, R7.reuse, 0x10000, RZ ;  /* 0x00010000070a7824 */ /* 0x040fe200078e00ff */
[----:B------:R-:W-:Y:S01]  /*e370*/  LOP3.LUT R7, R7, 0xffff0000, RZ, 0xc0, !PT ;  /* 0xffff000007077812 */ /* 0x000fe200078ec0ff */
[C---:B------:R-:W-:Y:S01]  /*e380*/  IMAD.U32 R9, R6.reuse, 0x10000, RZ ;  /* 0x0001000006097824 */ /* 0x040fe200078e00ff */
[----:B------:R-:W-:Y:S01]  /*e390*/  LOP3.LUT R6, R6, 0xffff0000, RZ, 0xc0, !PT ;  /* 0xffff000006067812 */ /* 0x000fe200078ec0ff */
[C---:B---3--:R-:W-:Y:S01]  /*e3a0*/  IMAD.U32 R11, R24.reuse, 0x10000, RZ ;  /* 0x00010000180b7824 */ /* 0x048fe200078e00ff */
[----:B------:R-:W-:Y:S01]  /*e3b0*/  LOP3.LUT R12, R24, 0xffff0000, RZ, 0xc0, !PT ;  /* 0xffff0000180c7812 */ /* 0x000fe200078ec0ff */
[C---:B------:R-:W-:Y:S01]  /*e3c0*/  IMAD.U32 R13, R25.reuse, 0x10000, RZ ;  /* 0x00010000190d7824 */ /* 0x040fe200078e00ff */
[----:B------:R-:W-:Y:S01]  /*e3d0*/  LOP3.LUT R24, R25, 0xffff0000, RZ, 0xc0, !PT ;  /* 0xffff000019187812 */ /* 0x000fe200078ec0ff */
[C---:B------:R-:W-:Y:S01]  /*e3e0*/  IMAD.U32 R14, R26.reuse, 0x10000, RZ ;  /* 0x000100001a0e7824 */ /* 0x040fe200078e00ff */
[----:B------:R-:W-:Y:S01]  /*e3f0*/  SHF.L.U32 R25, R43, 0x10, RZ ;  /* 0x000000102b197819 */ /* 0x000fe200000006ff */
[----:B------:R-:W-:Y:S01]  /*e400*/  IMAD.U32 R20, R27, 0x10000, RZ ;  /* 0x000100001b147824 */ /* 0x000fe200078e00ff */
[----:B------:R-:W-:Y:S01]  /*e410*/  LOP3.LUT R15, R26, 0xffff0000, RZ, 0xc0, !PT ;  /* 0xffff00001a0f7812 */ /* 0x000fe200078ec0ff */
[----:B------:R-:W-:Y:S01]  /*e420*/  FMUL.FTZ R33, R11, R21 ;  /* 0x000000150b217220 */ /* 0x000fe20000410000 */
[----:B------:R-:W-:Y:S01]  /*e430*/  LOP3.LUT R26, R27, 0xffff0000, RZ, 0xc0, !PT ;  /* 0xffff00001b1a7812 */ /* 0x000fe200078ec0ff */
[----:B------:R-:W-:Y:S01]  /*e440*/  FMUL.FTZ R31, R11, R25 ;  /* 0x000000190b1f7220 */ /* 0x000fe20000410000 */
[----:B------:R-:W-:-:S02]  /*e450*/  IMAD.U32 R27, R44, 0x10000, RZ ;  /* 0x000100002c1b7824 */ /* 0x000fc400078e00ff */
[C---:B------:R-:W-:Y:S01]  /*e460*/  FFMA.FTZ R33, R0.reuse, R25, R33 ;  /* 0x0000001900217223 */ /* 0x040fe20000010021 */
[----:B------:R-:W-:Y:S02]  /*e470*/  IMAD.U32 R11, R71, 0x10000, RZ ;  /* 0x00010000470b7824 */ /* 0x000fe400078e00ff */
[----:B------:R-:W-:Y:S01]  /*e480*/  FFMA.FTZ R30, R0, R21, -R31 ;  /* 0x00000015001e7223 */ /* 0x000fe2000001081f */
[----:B------:R-:W-:Y:S01]  /*e490*/  FMUL.FTZ R35, R13, R27 ;  /* 0x0000001b0d237220 */ /* 0x000fe20000410000 */
[----:B------:R-:W-:Y:S02]  /*e4a0*/  IMAD.U32 R31, R59, 0x10000, RZ ;  /* 0x000100003b1f7824 */ /* 0x000fe400078e00ff */
[-C--:B------:R-:W-:Y:S01]  /*e4b0*/  FMUL.FTZ R13, R13, R11.reuse ;  /* 0x0000000b0d0d7220 */ /* 0x080fe20000410000 */
[----:B------:R-:W-:Y:S02]  /*e4c0*/  IMAD.U32 R21, R29, 0x10000, RZ ;  /* 0x000100001d157824 */ /* 0x000fe400078e00ff */
[----:B------:R-:W-:Y:S01]  /*e4d0*/  FFMA.FTZ R35, R8, R11, -R35 ;  /* 0x0000000b08237223 */ /* 0x000fe20000010823 */
[C---:B------:R-:W-:Y:S01]  /*e4e0*/  FMUL.FTZ R11, R20.reuse, R31 ;  /* 0x0000001f140b7220 */ /* 0x040fe20000410000 */
[----:B------:R-:W-:Y:S01]  /*e4f0*/  LOP3.LUT R43, R43, 0xffff0000, RZ, 0xc0, !PT ;  /* 0xffff00002b2b7812 */ /* 0x000fe200078ec0ff */
[----:B------:R-:W-:Y:S01]  /*e500*/  FMUL.FTZ R0, R20, R21 ;  /* 0x0000001514007220 */ /* 0x000fe20000410000 */
[----:B------:R-:W-:Y:S01]  /*e510*/  FFMA.FTZ R27, R8, R27, R13 ;  /* 0x0000001b081b7223 */ /* 0x000fe2000001000d */
[----:B------:R-:W-:Y:S01]  /*e520*/  FFMA.FTZ R20, R10, R21, -R11 ;  /* 0x000000150a147223 */ /* 0x000fe2000001080b */
[----:B------:R-:W-:Y:S01]  /*e530*/  LOP3.LUT R11, R70, 0xffff0000, RZ, 0xc0, !PT ;  /* 0xffff0000460b7812 */ /* 0x000fe200078ec0ff */
[----:B------:R-:W-:Y:S01]  /*e540*/  FMUL.FTZ R13, R12, R43 ;  /* 0x0000002b0c0d7220 */ /* 0x000fe20000410000 */
[----:B------:R-:W-:Y:S01]  /*e550*/  FFMA.FTZ R31, R10, R31, R0 ;  /* 0x0000001f0a1f7223 */ /* 0x000fe20000010000 */
[----:B------:R-:W-:Y:S01]  /*e560*/  LOP3.LUT R71, R71, 0xffff0000, RZ, 0xc0, !PT ;  /* 0xffff000047477812 */ /* 0x000fe200078ec0ff */
[----:B------:R-:W-:-:S02]  /*e570*/  IMAD.U32 R8, R45, 0x10000, RZ ;  /* 0x000100002d087824 */ /* 0x000fc400078e00ff */
[-C--:B------:R-:W-:Y:S01]  /*e580*/  FMUL.FTZ R21, R12, R11.reuse ;  /* 0x0000000b0c157220 */ /* 0x080fe20000410000 */
[----:B------:R-:W-:Y:S01]  /*e590*/  LOP3.LUT R44, R44, 0xffff0000, RZ, 0xc0, !PT ;  /* 0xffff00002c2c7812 */ /* 0x000fe200078ec0ff */
[----:B------:R-:W-:Y:S02]  /*e5a0*/  IMAD.U32 R0, R28, 0x10000, RZ ;  /* 0x000100001c007824 */ /* 0x000fe400078e00ff */
[C---:B------:R-:W-:Y:S01]  /*e5b0*/  FFMA.FTZ R13, R4.reuse, R11, -R13 ;  /* 0x0000000b040d7223 */ /* 0x040fe2000001080d */
[----:B------:R-:W-:Y:S01]  /*e5c0*/  FFMA.FTZ R10, R4, R43, R21 ;  /* 0x0000002b040a7223 */ /* 0x000fe20000010015 */
[----:B------:R-:W-:Y:S01]  /*e5d0*/  FMUL.FTZ R4, R14, R8 ;  /* 0x000000080e047220 */ /* 0x000fe20000410000 */
[C---:B------:R-:W-:Y:S01]  /*e5e0*/  FMUL.FTZ R12, R24.reuse, R44 ;  /* 0x0000002c180c7220 */ /* 0x040fe20000410000 */
[-C--:B------:R-:W-:Y:S01]  /*e5f0*/  FMUL.FTZ R11, R24, R71.reuse ;  /* 0x00000047180b7220 */ /* 0x080fe20000410000 */
[----:B------:R-:W-:Y:S01]  /*e600*/  FMUL.FTZ R14, R14, R0 ;  /* 0x000000000e0e7220 */ /* 0x000fe20000410000 */
[----:B------:R-:W-:Y:S01]  /*e610*/  LOP3.LUT R45, R45, 0xffff0000, RZ, 0xc0, !PT ;  /* 0xffff00002d2d7812 */ /* 0x000fe200078ec0ff */
[----:B------:R-:W-:Y:S01]  /*e620*/  FFMA.FTZ R12, R5, R71, -R12 ;  /* 0x00000047050c7223 */ /* 0x000fe2000001080c */
[----:B------:R-:W-:Y:S01]  /*e630*/  LOP3.LUT R59, R59, 0xffff0000, RZ, 0xc0, !PT ;  /* 0xffff00003b3b7812 */ /* 0x000fe200078ec0ff */
[----:B------:R-:W-:Y:S01]  /*e640*/  FFMA.FTZ R44, R5, R44, R11 ;  /* 0x0000002c052c7223 */ /* 0x000fe2000001000b */
[----:B------:R-:W-:Y:S01]  /*e650*/  LOP3.LUT R28, R28, 0xffff0000, RZ, 0xc0, !PT ;  /* 0xffff00001c1c7812 */ /* 0x000fe200078ec0ff */
[----:B------:R-:W-:Y:S01]  /*e660*/  FFMA.FTZ R14, R9, R8, R14 ;  /* 0x00000008090e7223 */ /* 0x000fe2000001000e */
[----:B------:R-:W-:Y:S01]  /*e670*/  LOP3.LUT R29, R29, 0xffff0000, RZ, 0xc0, !PT ;  /* 0xffff00001d1d7812 */ /* 0x000fe200078ec0ff */
[----:B------:R-:W-:Y:S01]  /*e680*/  FFMA.FTZ R0, R9, R0, -R4 ;  /* 0x0000000009007223 */ /* 0x000fe20000010804 */
        /* <DEDUP_REMOVED lines=12> */
[----:B------:R-:W-:Y:S02]  /*e750*/  F2FP.BF16.F32.PACK_AB R7, R29, R20 ;  /* 0x000000141d07723e */ /* 0x000fe400000010ff */
[----:B------:R-:W-:Y:S02]  /*e760*/  F2FP.BF16.F32.PACK_AB R9, R44, R27 ;  /* 0x0000001b2c09723e */ /* 0x000fe400000010ff */
[----:B------:R-:W-:Y:S01]  /*e770*/  F2FP.BF16.F32.PACK_AB R10, R45, R14 ;  /* 0x0000000e2d0a723e */ /* 0x000fe200000010ff */
[----:B------:R4:W-:Y:S01]  /*e780*/  STS.128 [R212], R4 ;  /* 0x00000004d4007388 */ /* 0x0009e20000000c00 */
[----:B------:R-:W-:-:S05]  /*e790*/  F2FP.BF16.F32.PACK_AB R11, R26, R31 ;  /* 0x0000001f1a0b723e */ /* 0x000fca00000010ff */
[----:B------:R4:W-:Y:S02]  /*e7a0*/  STS.128 [R3+0x10400], R8 ;  /* 0x0104000803007388 */ /* 0x0009e40000000c00 */
.L_x_1828:
[----:B------:R-:W-:Y:S05]  /*e7b0*/  BSYNC B0 ;  /* 0x0000000000007941 */ /* 0x000fea0003800000 */
.L_x_1800:
        /* <DEDUP_REMOVED lines=8> */
.L_x_1798:
[----:B------:R-:W-:-:S05]  /*e840*/  IMAD.U32 R0, RZ, RZ, UR39 ;  /* 0x00000027ff007e24 */ /* 0x000fca000f8e00ff */
[----:B------:R-:W-:-:S13]  /*e850*/  ISETP.NE.AND P0, PT, R0, 0x3, PT ;  /* 0x000000030000780c */ /* 0x000fda0003f05270 */
[----:B------:R-:W-:Y:S05]  /*e860*/  @!P0 BRA `(.L_x_1845) ;  /* 0x0000000000048947 */ /* 0x000fea0003800000 */
[----:B------:R-:W-:Y:S01]  /*e870*/  BPT.TRAP 0x1 ;  /* 0x000000040000795c */ /* 0x000fe20000300000 */
.L_x_1845:
[----:B----4-:R-:W-:Y:S01]  /*e880*/  IMAD R8, R184, 0x8, R18 ;  /* 0x00000008b8087824 */ /* 0x010fe200078e0212 */
[----:B---3--:R-:W-:-:S04]  /*e890*/  SHF.L.U32 R3, R187, 0x1f, RZ ;  /* 0x0000001fbb037819 */ /* 0x008fc800000006ff */
[----:B------:R3:W4:Y:S01]  /*e8a0*/  SYNCS.PHASECHK.TRANS64.TRYWAIT P1, [R8+URZ+0x28830], R3 ;  /* 0x02883003080075a7 */ /* 0x000722000802017f */
[----:B------:R-:W-:Y:S05]  /*e8b0*/  @!P0 BRA `(.L_x_1846) ;  /* 0x0000000000048947 */ /* 0x000fea0003800000 */
[----:B------:R-:W-:Y:S01]  /*e8c0*/  BPT.TRAP 0x1 ;  /* 0x000000040000795c */ /* 0x000fe20000300000 */
.L_x_1846:
[----:B----4-:R-:W-:Y:S05]  /*e8d0*/  @P1 BRA `(.L_x_1847) ;  /* 0x0000000000081947 */ /* 0x010fea0003800000 */
[----:B------:R-:W4:Y:S02]  /*e8e0*/  SYNCS.PHASECHK.TRANS64.TRYWAIT P1, [R8+URZ+0x28830], R3 ;  /* 0x02883003080075a7 */ /* 0x000f24000802017f */
[----:B----4-:R-:W-:Y:S05]  /*e8f0*/  @!P1 BRA `(.L_x_1848) ;  /* 0x0000019c00d09947 */ /* 0x010fea0003800000 */
.L_x_1847:
[----:B------:R-:W-:Y:S05]  /*e900*/  WARPSYNC.ALL ;  /* 0x0000000000007948 */ /* 0x000fea0003800000 */
[----:B------:R-:W-:Y:S01]  /*e910*/  VIADD R0, R18, 0x18400 ;  /* 0x0001840012007836 */ /* 0x000fe20000000000 */
[----:B------:R-:W-:Y:S01]  /*e920*/  R2UR UR32, R42 ;  /* 0x000000002a2072ca */ /* 0x000fe200000e0000 */
[----:B012---:R-:W-:Y:S01]  /*e930*/  IMAD.MOV.U32 R7, RZ, RZ, 0x40000040 ;  /* 0x40000040ff077424 */ /* 0x007fe200078e00ff */
        /* <DEDUP_REMOVED lines=9> */
[----:B------:R-:W-:Y:S01]  /*e9d0*/  IMAD.MOV.U32 R11, RZ, RZ, 0x40000040 ;  /* 0x40000040ff0b7424 */ /* 0x000fe200078e00ff */
[----:B------:R-:W-:Y:S01]  /*e9e0*/  LOP3.LUT R5, R0, 0x10000, RZ, 0xfc, !PT ;  /* 0x0001000000057812 */ /* 0x000fe200078efcff */
[----:B------:R-:W-:Y:S01]  /*e9f0*/  ULOP3.LUT UR32, UR32, 0x10000, URZ, 0xfc, !UPT ;  /* 0x0001000020207892 */ /* 0x000fe2000f8efc3f */
[----:B------:R-:W-:Y:S01]  /*ea00*/  IMAD.MOV.U32 R7, RZ, RZ, 0x40000040 ;  /* 0x40000040ff077424 */ /* 0x000fe200078e00ff */
[----:B------:R-:W-:Y:S01]  /*ea10*/  UMOV UR13, 0x40000040 ;  /* 0x40000040000d7882 */ /* 0x000fe20000000000 */
[----:B------:R-:W-:Y:S01]  /*ea20*/  R2UR UR11, R11 ;  /* 0x000000000b0b72ca */ /* 0x000fe200000e0000 */
[----:B------:R-:W-:Y:S01]  /*ea30*/  IMAD R6, R184, 0x800, R5 ;  /* 0x00000800b8067824 */ /* 0x000fe200078e0205 */
[----:B------:R-:W-:Y:S01]  /*ea40*/  UIADD3 UR4, UR32, 0x2, URZ ;  /* 0x0000000220047890 */ /* 0x000fe2000fffe03f */
[----:B------:R-:W-:Y:S01]  /*ea50*/  IMAD.MOV.U32 R11, RZ, RZ, 0x40000040 ;  /* 0x40000040ff0b7424 */ /* 0x000fe200078e00ff */
[----:B------:R-:W-:Y:S01]  /*ea60*/  UIADD3 UR8, UR32, 0x4, URZ ;  /* 0x0000000420087890 */ /* 0x000fe2000fffe03f */
[C---:B------:R-:W-:Y:S01]  /*ea70*/  VIADD R10, R6.reuse, 0x2 ;  /* 0x00000002060a7836 */ /* 0x040fe20000000000 */
[----:B------:R-:W-:Y:S01]  /*ea80*/  R2UR UR34, R6 ;  /* 0x00000000062272ca */ /* 0x000fe200000e0000 */
[----:B------:R-:W-:Y:S01]  /*ea90*/  UIADD3 UR12, UR32, 0x6, URZ ;  /* 0x00000006200c7890 */ /* 0x000fe2000fffe03f */
[----:B------:R-:W-:Y:S01]  /*eaa0*/  R2UR UR15, R11 ;  /* 0x000000000b0f72ca */ /* 0x000fe200000e0000 */
[----:B------:R-:W-:Y:S01]  /*eab0*/  IMAD.MOV.U32 R11, RZ, RZ, 0x40000040 ;  /* 0x40000040ff0b7424 */ /* 0x000fe200078e00ff */
[----:B------:R-:W-:Y:S01]  /*eac0*/  R2UR UR6, R10 ;  /* 0x000000000a0672ca */ /* 0x000fe200000e0000 */
[----:B------:R-:W-:Y:S01]  /*ead0*/  VIADD R10, R6, 0x4 ;  /* 0x00000004060a7836 */ /* 0x000fe20000000000 */
[----:B------:R-:W-:Y:S01]  /*eae0*/  UIADD3 UR16, UR32, 0x400, URZ ;  /* 0x0000040020107890 */ /* 0x000fe2000fffe03f */
[----:B------:R-:W-:Y:S01]  /*eaf0*/  R2UR UR31, R7 ;  /* 0x00000000071f72ca */ /* 0x000fe200000e0000 */
[----:B------:R-:W-:Y:S01]  /*eb00*/  UMOV UR17, 0x40000040 ;  /* 0x4000004000117882 */ /* 0x000fe20000000000 */
[----:B------:R-:W-:Y:S01]  /*eb10*/  R2UR UR19, R11 ;  /* 0x000000000b1372ca */ /* 0x000fe200000e0000 */
[----:B------:R-:W-:Y:S01]  /*eb20*/  IMAD.MOV.U32 R11, RZ, RZ, 0x40000040 ;  /* 0x40000040ff0b7424 */ /* 0x000fe200078e00ff */
[----:B------:R-:W-:Y:S01]  /*eb30*/  R2UR UR10, R10 ;  /* 0x000000000a0a72ca */ /* 0x000fe200000e0000 */
[----:B------:R-:W-:Y:S01]  /*eb40*/  VIADD R10, R6, 0x6 ;  /* 0x00000006060a7836 */ /* 0x000fe20000000000 */
[----:B------:R-:W-:Y:S01]  /*eb50*/  HGMMA.64x128x16.F32.BF16 R24, gdesc[UR32], RZ, !UPT, gsb0 ;  /* 0x01e00000201879f0 */ /* 0x000fe2000c0018ff */
[----:B------:R-:W-:Y:S01]  /*eb60*/  UIADD3 UR20, UR32, 0x402, URZ ;  /* 0x0000040220147890 */ /* 0x000fe2000fffe03f */
[----:B------:R-:W-:Y:S01]  /*eb70*/  R2UR UR23, R11 ;  /* 0x000000000b1772ca */ /* 0x000fe200000e0000 */
[----:B------:R-:W-:Y:S01]  /*eb80*/  UMOV UR21, 0x40000040 ;  /* 0x4000004000157882 */ /* 0x000fe20000000000 */
[----:B------:R-:W-:Y:S01]  /*eb90*/  R2UR UR14, R10 ;  /* 0x000000000a0e72ca */ /* 0x000fe200000e0000 */
[----:B------:R-:W-:Y:S01]  /*eba0*/  VIADD R10, R6, 0x400 ;  /* 0x00000400060a7836 */ /* 0x000fe20000000000 */
[----:B------:R-:W-:Y:S01]  /*ebb0*/  UIADD3 UR24, UR32, 0x404, URZ ;  /* 0x0000040420187890 */ /* 0x000fe2000fffe03f */
[----:B------:R-:W-:Y:S01]  /*ebc0*/  IMAD.MOV.U32 R11, RZ, RZ, 0x40000040 ;  /* 0x40000040ff0b7424 */ /* 0x000fe200078e00ff */
[----:B------:R-:W-:Y:S01]  /*ebd0*/  UMOV UR25, 0x40000040 ;  /* 0x4000004000197882 */ /* 0x000fe20000000000 */
[----:B------:R-:W-:Y:S01]  /*ebe0*/  UIADD3 UR28, UR32, 0x406, URZ ;  /* 0x00000406201c7890 */ /* 0x000fe2000fffe03f */
[----:B------:R-:W-:Y:S01]  /*ebf0*/  R2UR UR18, R10 ;  /* 0x000000000a1272ca */ /* 0x000fe200000e0000 */
[----:B------:R-:W-:Y:S01]  /*ec00*/  VIADD R10, R6, 0x402 ;  /* 0x00000402060a7836 */ /* 0x000fe20000000000 */
[----:B------:R-:W-:Y:S01]  /*ec10*/  R2UR UR27, R11 ;  /* 0x000000000b1b72ca */ /* 0x000fe200000e0000 */
[----:B------:R-:W-:-:S03]  /*ec20*/  UMOV UR29, 0x40000040 ;  /* 0x40000040001d7882 */ /* 0x000fc60000000000 */
        /* <DEDUP_REMOVED lines=29> */
.L_x_1849:
[----:B------:R-:W0:Y:S01]  /*ee00*/  LDC R6, c[0x0][0x448] ;  /* 0x00011200ff067b82 */ /* 0x000e220000000800 */
[----:B------:R-:W-:Y:S01]  /*ee10*/  ULDC UR6, c[0x0][0x9d8] ;  /* 0x0002760000067ab9 */ /* 0x000fe20000000800 */
[----:B---34-:R-:W-:Y:S02]  /*ee20*/  VIADD R8, R8, 0x28840 ;  /* 0x0002884008087836 */ /* 0x018fe40000000000 */
[----:B------:R-:W-:Y:S01]  /*ee30*/  FMUL.FTZ R20, R42, UR6 ;  /* 0x000000062a147c20 */ /* 0x000fe20008410000 */
[----:B------:R-:W-:Y:S01]  /*ee40*/  FMUL.FTZ R77, R77, UR6 ;  /* 0x000000064d4d7c20 */ /* 0x000fe20008410000 */
[----:B------:R-:W-:Y:S01]  /*ee50*/  FMUL.FTZ R10, R30, UR6 ;  /* 0x000000061e0a7c20 */ /* 0x000fe20008410000 */
[----:B------:R-:W-:Y:S01]  /*ee60*/  FMUL.FTZ R15, R39, UR6 ;  /* 0x00000006270f7c20 */ /* 0x000fe20008410000 */
[----:B------:R-:W-:Y:S01]  /*ee70*/  FMUL.FTZ R30, R54, UR6 ;  /* 0x00000006361e7c20 */ /* 0x000fe20008410000 */
[----:B------:R1:W2:Y:S01]  /*ee80*/  MUFU.TANH R100, R77 ;  /* 0x0000004d00647308 */ /* 0x0002a20000002400 */
        /* <DEDUP_REMOVED lines=15> */
[----:B0-----:R-:W-:Y:S01]  /*ef80*/  ISETP.NE.AND P1, PT, R6, 0x1, PT ;  /* 0x000000010600780c */ /* 0x001fe20003f25270 */
[----:B------:R-:W-:-:S02]  /*ef90*/  IMAD.IADD R6, R195, 0x1, R193 ;  /* 0x00000001c3067824 */ /* 0x000fc400078e02c1 */
[----:B------:R-:W-:Y:S01]  /*efa0*/  FMUL.FTZ R25, R47, UR6 ;  /* 0x000000062f197c20 */ /* 0x000fe20008410000 */
[----:B------:R-:W-:Y:S01]  /*efb0*/  FMUL.FTZ R91, R48, UR6 ;  /* 0x00000006305b7c20 */ /* 0x000fe20008410000 */
[----:B------:R-:W-:Y:S01]  /*efc0*/  FMUL.FTZ R92, R49, UR6 ;  /* 0x00000006315c7c20 */ /* 0x000fe20008410000 */
[----:B-1----:R-:W-:Y:S02]  /*efd0*/  IMAD.MOV.U32 R77, RZ, RZ, R6 ;  /* 0x000000ffff4d7224 */ /* 0x002fe400078e0006 */
[----:B------:R-:W-:Y:S01]  /*efe0*/  FMUL.FTZ R26, R50, UR6 ;  /* 0x00000006321a7c20 */ /* 0x000fe20008410000 */
[----:B------:R-:W-:Y:S01]  /*eff0*/  FMUL.FTZ R27, R51, UR6 ;  /* 0x00000006331b7c20 */ /* 0x000fe20008410000 */
[----:B------:R-:W-:Y:S01]  /*f000*/  FMUL.FTZ R31, R55, UR6 ;  /* 0x00000006371f7c20 */ /* 0x000fe20008410000 */
[----:B------:R-:W-:Y:S01]  /*f010*/  FMUL.FTZ R94, R61, UR6 ;  /* 0x000000063d5e7c20 */ /* 0x000fe20008410000 */
[----:B------:R-:W-:Y:S01]  /*f020*/  FMUL.FTZ R38, R62, UR6 ;  /* 0x000000063e267c20 */ /* 0x000fe20008410000 */
[----:B------:R-:W-:Y:S01]  /*f030*/  FMUL.FTZ R96, R64, UR6 ;  /* 0x0000000640607c20 */ /* 0x000fe20008410000 */
[----:B------:R-:W-:Y:S01]  /*f040*/  FMUL.FTZ R44, R66, UR6 ;  /* 0x00000006422c7c20 */ /* 0x000fe20008410000 */
[----:B------:R-:W0:Y:S01]  /*f050*/  @P1 LDC R7, c[0x0][0x44c] ;  /* 0x00011300ff071b82 */ /* 0x000e220000000800 */
[----:B------:R-:W-:-:S02]  /*f060*/  IMAD.U32 R43, RZ, RZ, UR38 ;  /* 0x00000026ff2b7e24 */ /* 0x000fc4000f8e00ff */
[----:B------:R-:W-:Y:S01]  /*f070*/  FMUL.FTZ R28, R28, UR6 ;  /* 0x000000061c1c7c20 */ /* 0x000fe20008410000 */
[----:B------:R-:W-:Y:S01]  /*f080*/  FMUL.FTZ R29, R29, UR6 ;  /* 0x000000061d1d7c20 */ /* 0x000fe20008410000 */
[----:B------:R-:W-:Y:S01]  /*f090*/  FMUL.FTZ R32, R32, UR6 ;  /* 0x0000000620207c20 */ /* 0x000fe20008410000 */
[----:B------:R-:W-:Y:S01]  /*f0a0*/  FMUL.FTZ R33, R33, UR6 ;  /* 0x0000000621217c20 */ /* 0x000fe20008410000 */
[----:B------:R-:W-:Y:S01]  /*f0b0*/  FMUL.FTZ R36, R36, UR6 ;  /* 0x0000000624247c20 */ /* 0x000fe20008410000 */
[----:B------:R-:W-:Y:S01]  /*f0c0*/  FMUL.FTZ R37, R37, UR6 ;  /* 0x0000000625257c20 */ /* 0x000fe20008410000 */
[----:B------:R-:W1:Y:S01]  /*f0d0*/  @P1 LDC R42, c[0x0][0x450] ;  /* 0x00011400ff2a1b82 */ /* 0x000e620000000800 */
        /* <DEDUP_REMOVED lines=15> */
[----:B0-----:R-:W-:-:S04]  /*f1d0*/  @P1 IMAD.HI.U32 R7, R6, R7, RZ ;  /* 0x0000000706071227 */ /* 0x001fc800078e00ff */
[----:B------:R-:W-:Y:S01]  /*f1e0*/  FMUL.FTZ R99, R73, UR6 ;  /* 0x0000000649637c20 */ /* 0x000fe20008410000 */
[----:B------:R-:W-:Y:S01]  /*f1f0*/  FMUL.FTZ R49, R74, UR6 ;  /* 0x000000064a317c20 */ /* 0x000fe20008410000 */
[----:B------:R-:W-:Y:S01]  /*f200*/  FMUL.FTZ R61, R75, UR6 ;  /* 0x000000064b3d7c20 */ /* 0x000fe20008410000 */
[----:B------:R-:W-:Y:S01]  /*f210*/  FMUL.FTZ R76, R76, UR6 ;  /* 0x000000064c4c7c20 */ /* 0x000fe20008410000 */
[----:B------:R-:W-:Y:S01]  /*f220*/  FMUL.FTZ R62, R78, UR6 ;  /* 0x000000064e3e7c20 */ /* 0x000fe20008410000 */
[----:B------:R-:W-:Y:S01]  /*f230*/  FMUL.FTZ R80, R80, UR6 ;  /* 0x0000000650507c20 */ /* 0x000fe20008410000 */
[----:B------:R-:W-:Y:S01]  /*f240*/  FMUL.FTZ R81, R81, UR6 ;  /* 0x0000000651517c20 */ /* 0x000fe20008410000 */
[----:B-1----:R-:W-:Y:S01]  /*f250*/  @P1 SHF.R.U32.HI R77, RZ, R42, R7 ;  /* 0x0000002aff4d1219 */ /* 0x002fe20000011607 */
[----:B------:R-:W-:Y:S01]  /*f260*/  IMAD.MOV.U32 R42, RZ, RZ, -0x80 ;  /* 0xffffff80ff2a7424 */ /* 0x000fe200078e00ff */
[----:B------:R-:W0:Y:S01]  /*f270*/  LDC.64 R6, c[0x0][0x9e0] ;  /* 0x00027800ff067b82 */ /* 0x000e220000000a00 */
[----:B------:R-:W-:Y:S01]  /*f280*/  FMUL.FTZ R64, R82, UR6 ;  /* 0x0000000652407c20 */ /* 0x000fe20008410000 */
[----:B------:R-:W-:Y:S01]  /*f290*/  FMUL.FTZ R47, R83, UR6 ;  /* 0x00000006532f7c20 */ /* 0x000fe20008410000 */
[----:B------:R-:W1:Y:S01]  /*f2a0*/  SHFL.IDX PT, R56, R77, RZ, 0x1c1f ;  /* 0x001c1fff4d387589 */ /* 0x000e6200000e0000 */
[----:B------:R-:W-:-:S02]  /*f2b0*/  IMAD R79, R89, R42, 0x80 ;  /* 0x00000080594f7424 */ /* 0x000fc400078e022a */
[----:B------:R-:W-:Y:S01]  /*f2c0*/  FMUL.FTZ R84, R84, UR6 ;  /* 0x0000000654547c20 */ /* 0x000fe20008410000 */
[----:B------:R-:W-:Y:S01]  /*f2d0*/  FMUL.FTZ R85, R85, UR6 ;  /* 0x0000000655557c20 */ /* 0x000fe20008410000 */
[----:B------:R-:W-:Y:S01]  /*f2e0*/  FMUL.FTZ R50, R86, UR6 ;  /* 0x0000000656327c20 */ /* 0x000fe20008410000 */
[----:B------:R-:W-:Y:S02]  /*f2f0*/  VIADD R42, R79, 0x1 ;  /* 0x000000014f2a7836 */ /* 0x000fe40000000000 */
[----:B------:R-:W-:Y:S01]  /*f300*/  FMUL.FTZ R51, R87, UR6 ;  /* 0x0000000657337c20 */ /* 0x000fe20008410000 */
[----:B------:R-:W-:Y:S01]  /*f310*/  PRMT R8, R43, 0x654, R8 ;  /* 0x000006542b087816 */ /* 0x000fe20000000008 */
[----:B------:R-:W3:Y:S01]  /*f320*/  MUFU.TANH R4, R4 ;  /* 0x0000000400047308 */ /* 0x000ee20000002400 */
[----:B------:R-:W-:Y:S01]  /*f330*/  IMAD R42, R191, -0x2, R42 ;  /* 0xfffffffebf2a7824 */ /* 0x000fe200078e022a */
[----:B------:R-:W-:Y:S01]  /*f340*/  ULDC UR53, c[0x0][0x9dc] ;  /* 0x0002770000357ab9 */ /* 0x000fe20000000800 */
[----:B------:R4:W-:Y:S01]  /*f350*/  SYNCS.ARRIVE.TRANS64.RED.A1T0 RZ, [R8+URZ], RZ ;  /* 0x000000ff08ff79a7 */ /* 0x0009e2000810043f */
[----:B------:R-:W-:Y:S01]  /*f360*/  ULOP3.LUT UR53, URZ, UR53, URZ, 0x33, !UPT ;  /* 0x000000353f357292 */ /* 0x000fe2000f8e333f */
[----:B------:R-:W-:-:S02]  /*f370*/  LEA R82, R89, 0xffffff80, 0x7 ;  /* 0xffffff8059527811 */ /* 0x000fc400078e38ff */
[----:B------:R-:W-:Y:S01]  /*f380*/  IADD3 R43, -R189, R42, R190 ;  /* 0x0000002abd2b7210 */ /* 0x000fe20007ffe1be */
[----:B------:R-:W0:Y:S01]  /*f390*/  MUFU.TANH R9, R9 ;  /* 0x0000000900097308 */ /* 0x000e220000002400 */
[----:B----4-:R-:W-:Y:S01]  /*f3a0*/  IMAD.IADD R8, R190, 0x1, R79 ;  /* 0x00000001be087824 */ /* 0x010fe200078e024f */
[----:B0-----:R-:W-:Y:S02]  /*f3b0*/  ISETP.GE.AND P2, PT, R7, 0x1, PT ;  /* 0x000000010700780c */ /* 0x001fe40003f46270 */
[----:B------:R-:W-:-:S04]  /*f3c0*/  IMAD.IADD R86, R43, 0x1, R6 ;  /* 0x000000012b567824 */ /* 0x000fc800078e0206 */
[----:B------:R-:W0:Y:S01]  /*f3d0*/  MUFU.TANH R0, R0 ;  /* 0x0000000000007308 */ /* 0x000e220000002400 */
[----:B------:R-:W-:Y:S02]  /*f3e0*/  IMAD R83, R191, -0x2, R8 ;  /* 0xfffffffebf537824 */ /* 0x000fe400078e0208 */
[----:B------:R-:W-:-:S03]  /*f3f0*/  VIADD R87, R43, UR53 ;  /* 0x000000352b577c36 */ /* 0x000fc60008000000 */
[----:B-1----:R-:W-:Y:S01]  /*f400*/  VIADDMNMX R8, R56, R86, R83, PT ;  /* 0x0000005638087246 */ /* 0x002fe20003800153 */
[----:B------:R-:W-:Y:S01]  /*f410*/  IMAD.IADD R78, R87, 0x1, R56 ;  /* 0x00000001574e7824 */ /* 0x000fe200078e0238 */
[----:B------:R-:W1:Y:S08]  /*f420*/  MUFU.TANH R3, R3 ;  /* 0x0000000300037308 */ /* 0x000e700000002400 */
        /* <DEDUP_REMOVED lines=59> */
[----:B-1234-:R-:W-:Y:S05]  /*f7e0*/  @!P2 BRA `(.L_x_1850) ;  /* 0x000000000050a947 */ /* 0x01efea0003800000 */
[----:B------:R-:W-:Y:S01]  /*f7f0*/  IADD3 R56, -R189, R190, R56 ;  /* 0x000000bebd387210 */ /* 0x000fe20007ffe138 */
[----:B------:R-:W-:Y:S03]  /*f800*/  BSSY B0, `(.L_x_1851) ;  /* 0x000000e000007945 */ /* 0x000fe60003800000 */
[----:B------:R-:W-:-:S13]  /*f810*/  ISETP.GT.AND P3, PT, R56, -0x1, PT ;  /* 0xffffffff3800780c */ /* 0x000fda0003f64270 */
        /* <DEDUP_REMOVED lines=8> */
.L_x_1852:
[----:B------:R-:W-:-:S13]  /*f8a0*/  ISETP.NE.AND P3, PT, R7, 0x1, PT ;  /* 0x000000010700780c */ /* 0x000fda0003f65270 */
[----:B------:R-:W1:Y:S02]  /*f8b0*/  @P3 LDC.64 R42, c[0x0][0x9e8] ;  /* 0x00027a00ff2a3b82 */ /* 0x000e640000000a00 */
[----:B-1----:R-:W-:-:S05]  /*f8c0*/  @P3 IMAD.HI.U32 R42, R56, R42, RZ ;  /* 0x0000002a382a3227 */ /* 0x002fca00078e00ff */
[----:B------:R-:W-:-:S07]  /*f8d0*/  @P3 SHF.R.U32.HI R56, RZ, R43, R42 ;  /* 0x0000002bff383219 */ /* 0x000fce000001162a */
.L_x_1853:
[----:B------:R-:W-:Y:S05]  /*f8e0*/  BSYNC B0 ;  /* 0x0000000000007941 */ /* 0x000fea0003800000 */
.L_x_1851:
[----:B------:R-:W-:-:S04]  /*f8f0*/  IMAD R56, R56, R7, -R82 ;  /* 0x0000000738387224 */ /* 0x000fc800078e0a52 */
[----:B------:R-:W-:-:S05]  /*f900*/  IMAD R43, R191, -0x2, R56 ;  /* 0xfffffffebf2b7824 */ /* 0x000fca00078e0238 */
[----:B------:R-:W-:Y:S02]  /*f910*/  VIMNMX R78, R78, R43, !PT ;  /* 0x0000002b4e4e7248 */ /* 0x000fe40007fe0100 */
[----:B------:R-:W-:-:S07]  /*f920*/  VIADDMNMX R8, R43, R7, R8, PT ;  /* 0x000000072b087246 */ /* 0x000fce0003800108 */
.L_x_1850:
[C---:B------:R-:W-:Y:S02]  /*f930*/  ISETP.GE.AND P3, PT, R79.reuse, 0x2, PT ;  /* 0x000000024f00780c */ /* 0x040fe40003f66270 */
[----:B------:R-:W-:Y:S02]  /*f940*/  ISETP.GE.AND P5, PT, R79, 0x9, PT ;  /* 0x000000094f00780c */ /* 0x000fe40003fa6270 */
[----:B------:R-:W-:Y:S02]  /*f950*/  ISETP.GT.AND P4, PT, R78, 0x1, !P3 ;  /* 0x000000014e00780c */ /* 0x000fe40005f84270 */
[----:B------:R-:W-:Y:S02]  /*f960*/  P2R R101, PR, RZ, 0x20 ;  /* 0x00000020ff657803 */ /* 0x000fe40000000000 */
[----:B------:R-:W-:-:S04]  /*f970*/  ISETP.LT.OR P4, PT, R8, 0x2, P4 ;  /* 0x000000020800780c */ /* 0x000fc80002781670 */
[----:B------:R-:W-:Y:S02]  /*f980*/  FSEL R75, R9, -INF , !P4 ;  /* 0xff800000094b7808 */ /* 0x000fe40006000000 */
[----:B------:R-:W-:Y:S02]  /*f990*/  ISETP.GT.AND P4, PT, R78, 0x8, !P5 ;  /* 0x000000084e00780c */ /* 0x000fe40006f84270 */
[----:B------:R-:W-:Y:S02]  /*f9a0*/  ISETP.GE.AND P5, PT, R79, 0xa, PT ;  /* 0x0000000a4f00780c */ /* 0x000fe40003fa6270 */
[----:B------:R-:W-:Y:S02]  /*f9b0*/  ISETP.LT.OR P4, PT, R8, 0x9, P4 ;  /* 0x000000090800780c */ /* 0x000fe40002781670 */
[----:B------:R-:W-:Y:S02]  /*f9c0*/  P2R R102, PR, RZ, 0x20 ;  /* 0x00000020ff667803 */ /* 0x000fe40000000000 */
[----:B------:R-:W-:-:S02]  /*f9d0*/  FSEL R73, R28, -INF , !P4 ;  /* 0xff8000001c497808 */ /* 0x000fc40006000000 */
[----:B------:R-:W-:Y:S02]  /*f9e0*/  ISETP.GT.AND P4, PT, R78, 0x9, !P5 ;  /* 0x000000094e00780c */ /* 0x000fe40006f84270 */
[----:B------:R-:W-:Y:S02]  /*f9f0*/  ISETP.GE.AND P5, PT, R79, 0x11, PT ;  /* 0x000000114f00780c */ /* 0x000fe40003fa6270 */
[----:B------:R-:W-:Y:S02]  /*fa00*/  ISETP.LT.OR P4, PT, R8, 0xa, P4 ;  /* 0x0000000a0800780c */ /* 0x000fe40002781670 */
[----:B------:R-:W-:Y:S02]  /*fa10*/  P2R R103, PR, RZ, 0x20 ;  /* 0x00000020ff677803 */ /* 0x000fe40000000000 */
[----:B0-----:R-:W-:Y:S02]  /*fa20*/  FSEL R74, R29, -INF , !P4 ;  /* 0xff8000001d4a7808 */ /* 0x001fe40006000000 */
[----:B------:R-:W-:-:S02]  /*fa30*/  ISETP.GT.AND P4, PT, R78, 0x10, !P5 ;  /* 0x000000104e00780c */ /* 0x000fc40006f84270 */
[C---:B------:R-:W-:Y:S02]  /*fa40*/  ISETP.GE.AND P5, PT, R79.reuse, 0x12, PT ;  /* 0x000000124f00780c */ /* 0x040fe40003fa6270 */
[----:B------:R-:W-:Y:S02]  /*fa50*/  ISETP.LT.OR P4, PT, R8, 0x11, P4 ;  /* 0x000000110800780c */ /* 0x000fe40002781670 */
[----:B------:R-:W-:Y:S02]  /*fa60*/  P2R R104, PR, RZ, 0x20 ;  /* 0x00000020ff687803 */ /* 0x000fe40000000000 */
[----:B------:R-:W-:Y:S02]  /*fa70*/  FSEL R72, R32, -INF , !P4 ;  /* 0xff80000020487808 */ /* 0x000fe40006000000 */
[----:B------:R-:W-:Y:S02]  /*fa80*/  ISETP.GT.AND P4, PT, R78, 0x11, !P5 ;  /* 0x000000114e00780c */ /* 0x000fe40006f84270 */
[----:B------:R-:W-:-:S02]  /*fa90*/  ISETP.GE.AND P5, PT, R79, 0x19, PT ;  /* 0x000000194f00780c */ /* 0x000fc40003fa6270 */
[----:B------:R-:W-:Y:S02]  /*faa0*/  ISETP.LT.OR P4, PT, R8, 0x12, P4 ;  /* 0x000000120800780c */ /* 0x000fe40002781670 */
[----:B------:R-:W-:Y:S02]  /*fab0*/  P2R R105, PR, RZ, 0x20 ;  /* 0x00000020ff697803 */ /* 0x000fe40000000000 */
[----:B------:R-:W-:Y:S02]  /*fac0*/  FSEL R71, R33, -INF , !P4 ;  /* 0xff80000021477808 */ /* 0x000fe40006000000 */
[----:B------:R-:W-:Y:S02]  /*fad0*/  ISETP.GT.AND P4, PT, R78, 0x18, !P5 ;  /* 0x000000184e00780c */ /* 0x000fe40006f84270 */
[----:B------:R-:W-:Y:S02]  /*fae0*/  ISETP.GE.AND P5, PT, R79, 0x1a, PT ;  /* 0x0000001a4f00780c */ /* 0x000fe40003fa6270 */
[----:B------:R-:W-:-:S02]  /*faf0*/  ISETP.LT.OR P4, PT, R8, 0x19, P4 ;  /* 0x000000190800780c */ /* 0x000fc40002781670 */
[----:B------:R-:W-:Y:S02]  /*fb00*/  P2R R106, PR, RZ, 0x20 ;  /* 0x00000020ff6a7803 */ /* 0x000fe40000000000 */
[----:B------:R-:W-:Y:S02]  /*fb10*/  FSEL R70, R36, -INF , !P4 ;  /* 0xff80000024467808 */ /* 0x000fe40006000000 */
[----:B------:R-:W-:Y:S02]  /*fb20*/  ISETP.GT.AND P4, PT, R78, 0x19, !P5 ;  /* 0x000000194e00780c */ /* 0x000fe40006f84270 */
[----:B------:R-:W-:Y:S02]  /*fb30*/  ISETP.GE.AND P5, PT, R79, 0x21, PT ;  /* 0x000000214f00780c */ /* 0x000fe40003fa6270 */
[----:B------:R-:W-:Y:S02]  /*fb40*/  ISETP.LT.OR P4, PT, R8, 0x1a, P4 ;  /* 0x0000001a0800780c */ /* 0x000fe40002781670 */
[----:B------:R-:W-:-:S02]  /*fb50*/  P2R R107, PR, RZ, 0x20 ;  /* 0x00000020ff6b7803 */ /* 0x000fc40000000000 */
        /* <DEDUP_REMOVED lines=10> */
[----:B------:R-:W-:Y:S02]  /*fc00*/  FSEL R67, R41, -INF , !P4 ;  /* 0xff80000029437808 */ /* 0x000fe40006000000 */
        /* <DEDUP_REMOVED lines=12> */
[----:B------:R-:W-:-:S04]  /*fcd0*/  ISETP.LT.OR P4, PT, R8, 0x31, P4 ;  /* 0x000000310800780c */ /* 0x000fc80002781670 */
        /* <DEDUP_REMOVED lines=93> */
[----:B------:R-:W-:-:S04]  /*102b0*/  ISETP.GE.AND P6, PT, R79, 0x7a, PT ;  /* 0x0000007a4f00780c */ /* 0x000fc80003fc6270 */
[----:B------:R-:W-:Y:S02]  /*102c0*/  P2R R80, PR, RZ, 0x40 ;  /* 0x00000040ff507803 */ /* 0x000fe40000000000 */
[----:B------:R-:W-:-:S04]  /*102d0*/  ISETP.GT.AND P6, PT, R78, 0x79, !P6 ;  /* 0x000000794e00780c */ /* 0x000fc800077c4270 */
[----:B------:R-:W-:Y:S02]  /*102e0*/  ISETP.LT.OR P6, PT, R8, 0x7a, P6 ;  /* 0x0000007a0800780c */ /* 0x000fe400037c1670 */
[----:B------:R-:W0:Y:S02]  /*102f0*/  SHFL.IDX PT, R8, R77, 0x1, 0x1c1f ;  /* 0x003c1f004d087f89 */ /* 0x000e2400000e0000 */
[----:B------:R-:W-:Y:S02]  /*10300*/  FSEL R4, R85, -INF , !P6 ;  /* 0xff80000055047808 */ /* 0x000fe40007000000 */
[----:B0-----:R-:W-:Y:S01]  /*10310*/  VIADDMNMX R66, R8, R86, R83, PT ;  /* 0x0000005608427246 */ /* 0x001fe20003800153 */
[----:B------:R-:W-:Y:S01]  /*10320*/  IMAD.IADD R65, R87, 0x1, R8 ;  /* 0x0000000157417824 */ /* 0x000fe200078e0208 */
[----:B------:R-:W-:Y:S06]  /*10330*/  @!P2 BRA `(.L_x_1854) ;  /* 0x000000000050a947 */ /* 0x000fec0003800000 */
[----:B------:R-:W-:Y:S01]  /*10340*/  IADD3 R77, -R189, R190, R8 ;  /* 0x000000bebd4d7210 */ /* 0x000fe20007ffe108 */
[----:B------:R-:W-:Y:S03]  /*10350*/  BSSY B0, `(.L_x_1855) ;  /* 0x000000e000007945 */ /* 0x000fe60003800000 */
[----:B------:R-:W-:-:S13]  /*10360*/  ISETP.GT.AND P6, PT, R77, -0x1, PT ;  /* 0xffffffff4d00780c */ /* 0x000fda0003fc4270 */
        /* <DEDUP_REMOVED lines=8> */
.L_x_1856:
[----:B------:R-:W-:-:S13]  /*103f0*/  ISETP.NE.AND P6, PT, R7, 0x1, PT ;  /* 0x000000010700780c */ /* 0x000fda0003fc5270 */
[----:B------:R-:W0:Y:S02]  /*10400*/  @P6 LDC.64 R8, c[0x0][0x9e8] ;  /* 0x00027a00ff086b82 */ /* 0x000e240000000a00 */
[----:B0-----:R-:W-:-:S05]  /*10410*/  @P6 IMAD.HI.U32 R8, R77, R8, RZ ;  /* 0x000000084d086227 */ /* 0x001fca00078e00ff */
[----:B------:R-:W-:-:S07]  /*10420*/  @P6 SHF.R.U32.HI R77, RZ, R9, R8 ;  /* 0x00000009ff4d6219 */ /* 0x000fce0000011608 */
.L_x_1857:
[----:B------:R-:W-:Y:S05]  /*10430*/  BSYNC B0 ;  /* 0x0000000000007941 */ /* 0x000fea0003800000 */
.L_x_1855:
[----:B------:R-:W-:-:S04]  /*10440*/  IMAD R8, R77, R7, -R82 ;  /* 0x000000074d087224 */ /* 0x000fc800078e0a52 */
[----:B------:R-:W-:-:S05]  /*10450*/  IMAD R8, R191, -0x2, R8 ;  /* 0xfffffffebf087824 */ /* 0x000fca00078e0208 */
[----:B------:R-:W-:Y:S02]  /*10460*/  VIMNMX R65, R65, R8, !PT ;  /* 0x0000000841417248 */ /* 0x000fe40007fe0100 */
[----:B------:R-:W-:-:S07]  /*10470*/  VIADDMNMX R66, R8, R7, R66, PT ;  /* 0x0000000708427246 */ /* 0x000fce0003800142 */
.L_x_1854:
[----:B------:R-:W-:Y:S01]  /*10480*/  ISETP.GT.AND P3, PT, R65, 0x1, !P3 ;  /* 0x000000014100780c */ /* 0x000fe20005f64270 */
[----:B------:R-:W-:Y:S01]  /*10490*/  ULDC UR52, c[0x0][0x988] ;  /* 0x0002620000347ab9 */ /* 0x000fe20000000800 */
[----:B------:R-:W-:Y:S02]  /*104a0*/  ISETP.NE.AND P6, PT, R105, RZ, PT ;  /* 0x000000ff6900720c */ /* 0x000fe40003fc5270 */
[----:B------:R-:W-:Y:S02]  /*104b0*/  ISETP.LT.OR P3, PT, R66, 0x2, P3 ;  /* 0x000000024200780c */ /* 0x000fe40001f61670 */
[----:B------:R-:W-:Y:S02]  /*104c0*/  ISETP.GT.AND P4, PT, R65, 0x71, !P4 ;  /* 0x000000714100780c */ /* 0x000fe40006784270 */
[----:B------:R-:W-:Y:S02]  /*104d0*/  FSEL R9, R3, -INF , !P3 ;  /* 0xff80000003097808 */ /* 0x000fe40005800000 */
[----:B------:R-:W-:-:S02]  /*104e0*/  ISETP.NE.AND P3, PT, R101, RZ, PT ;  /* 0x000000ff6500720c */ /* 0x000fc40003f65270 */
[C---:B------:R-:W-:Y:S02]  /*104f0*/  ISETP.GT.AND P5, PT, R65.reuse, 0x78, !P5 ;  /* 0x000000784100780c */ /* 0x040fe40006fa4270 */
[----:B------:R-:W-:Y:S02]  /*10500*/  ISETP.GT.AND P3, PT, R65, 0x8, !P3 ;  /* 0x000000084100780c */ /* 0x000fe40005f64270 */
[C---:B------:R-:W-:Y:S02]  /*10510*/  ISETP.LT.OR P4, PT, R66.reuse, 0x72, P4 ;  /* 0x000000724200780c */ /* 0x040fe40002781670 */
[C---:B------:R-:W-:Y:S02]  /*10520*/  ISETP.LT.OR P3, PT, R66.reuse, 0x9, P3 ;  /* 0x000000094200780c */ /* 0x040fe40001f61670 */
[----:B------:R-:W-:Y:S02]  /*10530*/  ISETP.LT.OR P5, PT, R66, 0x79, P5 ;  /* 0x000000794200780c */ /* 0x000fe40002fa1670 */
[----:B------:R-:W-:-:S02]  /*10540*/  FSEL R3, R10, -INF , !P3 ;  /* 0xff8000000a037808 */ /* 0x000fc40005800000 */
[----:B------:R-:W-:Y:S02]  /*10550*/  ISETP.NE.AND P3, PT, R102, RZ, PT ;  /* 0x000000ff6600720c */ /* 0x000fe40003f65270 */
[----:B------:R-:W-:Y:S02]  /*10560*/  FMNMX.FTZ R10, R76, R75, !PT ;  /* 0x0000004b4c0a7209 */ /* 0x000fe40007810000 */
[----:B------:R-:W-:Y:S02]  /*10570*/  ISETP.GT.AND P3, PT, R65, 0x9, !P3 ;  /* 0x000000094100780c */ /* 0x000fe40005f64270 */
[----:B------:R-:W-:Y:S02]  /*10580*/  FSEL R50, R50, -INF , !P5 ;  /* 0xff80000032327808 */ /* 0x000fe40006800000 */
[----:B------:R-:W-:-:S04]  /*10590*/  ISETP.LT.OR P3, PT, R66, 0xa, P3 ;  /* 0x0000000a4200780c */ /* 0x000fc80001f61670 */
        /* <DEDUP_REMOVED lines=15> */
[----:B------:R-:W-:Y:S02]  /*10690*/  ISETP.GT.AND P3, PT, R65, 0x18, !P6 ;  /* 0x000000184100780c */ /* 0x000fe40007764270 */
[----:B------:R-:W-:Y:S02]  /*106a0*/  FMNMX.FTZ R10, R68, R11, !PT ;  /* 0x0000000b440a7209 */ /* 0x000fe40007810000 */
[----:B------:R-:W-:-:S02]  /*106b0*/  ISETP.LT.OR P3, PT, R66, 0x19, P3 ;  /* 0x000000194200780c */ /* 0x000fc40001f61670 */
[----:B------:R-:W-:Y:S02]  /*106c0*/  ISETP.NE.AND P6, PT, R114, RZ, PT ;  /* 0x000000ff7200720c */ /* 0x000fe40003fc5270 */
        /* <DEDUP_REMOVED lines=54> */
[----:B------:R-:W-:-:S03]  /*10a30*/  ISETP.LT.OR P3, PT, R66, 0x39, P3 ;  /* 0x000000394200780c */ /* 0x000fc60001f61670 */
[----:B------:R-:W0:Y:S01]  /*10a40*/  SHFL.BFLY PT, R10, R11, 0x2, 0x1f ;  /* 0x0c401f000b0a7f89 */ /* 0x000e2200000e0000 */
[----:B------:R-:W-:Y:S02]  /*10a50*/  FSEL R30, R30, -INF , !P3 ;  /* 0xff8000001e1e7808 */ /* 0x000fe40005800000 */
[----:B------:R-:W-:-:S04]  /*10a60*/  ISETP.NE.AND P3, PT, R112, RZ, PT ;  /* 0x000000ff7000720c */ /* 0x000fc80003f65270 */
[----:B------:R-:W-:-:S04]  /*10a70*/  ISETP.GT.AND P3, PT, R65, 0x39, !P3 ;  /* 0x000000394100780c */ /* 0x000fc80005f64270 */
[----:B------:R-:W-:-:S04]  /*10a80*/  ISETP.LT.OR P3, PT, R66, 0x3a, P3 ;  /* 0x0000003a4200780c */ /* 0x000fc80001f61670 */
[----:B------:R-:W-:Y:S02]  /*10a90*/  FSEL R31, R31, -INF , !P3 ;  /* 0xff8000001f1f7808 */ /* 0x000fe40005800000 */
[----:B------:R-:W-:-:S04]  /*10aa0*/  ISETP.NE.AND P3, PT, R113, RZ, PT ;  /* 0x000000ff7100720c */ /* 0x000fc80003f65270 */
[----:B------:R-:W-:Y:S02]  /*10ab0*/  ISETP.GT.AND P3, PT, R65, 0x40, !P3 ;  /* 0x000000404100780c */ /* 0x000fe40005f64270 */
[----:B0-----:R-:W-:Y:S02]  /*10ac0*/  FMNMX.FTZ R77, R11, R10, !PT ;  /* 0x0000000a0b4d7209 */ /* 0x001fe40007810000 */
[----:B------:R-:W-:-:S03]  /*10ad0*/  ISETP.LT.OR P3, PT, R66, 0x41, P3 ;  /* 0x000000414200780c */ /* 0x000fc60001f61670 */
[----:B------:R-:W0:Y:S01]  /*10ae0*/  SHFL.BFLY PT, R10, R77, 0x1, 0x1f ;  /* 0x0c201f004d0a7f89 */ /* 0x000e2200000e0000 */
[----:B------:R-:W-:Y:S02]  /*10af0*/  FSEL R34, R34, -INF , !P3 ;  /* 0xff80000022227808 */ /* 0x000fe40005800000 */
[----:B------:R-:W-:Y:S02]  /*10b00*/  ISETP.GT.AND P3, PT, R65, 0x41, !P6 ;  /* 0x000000414100780c */ /* 0x000fe40007764270 */
[----:B------:R-:W-:Y:S02]  /*10b10*/  ISETP.NE.AND P6, PT, R100, RZ, PT ;  /* 0x000000ff6400720c */ /* 0x000fe40003fc5270 */
        /* <DEDUP_REMOVED lines=8> */
[----:B------:R-:W-:-:S03]  /*10ba0*/  FMUL.FTZ R78, R10, UR52 ;  /* 0x000000340a4e7c20 */ /* 0x000fc60008410000 */
        /* <DEDUP_REMOVED lines=37> */
[----:B------:R-:W-:-:S04]  /*10e00*/  ISETP.LT.OR P3, PT, R66, 0x71, P3 ;  /* 0x000000714200780c */ /* 0x000fc80001f61670 */
[----:B------:R-:W-:Y:S02]  /*10e10*/  FSEL R64, R64, -INF , !P3 ;  /* 0xff80000040407808 */ /* 0x000fe40005800000 */
[----:B------:R-:W-:-:S04]  /*10e20*/  FSETP.NEU.FTZ.AND P3, PT, R10, -INF , PT ;  /* 0xff8000000a00780b */ /* 0x000fc80003f7d000 */
[----:B------:R-:W-:Y:S02]  /*10e30*/  FSEL R79, R78, RZ, P3 ;  /* 0x000000ff4e4f7208 */ /* 0x000fe40001800000 */
[----:B------:R-:W-:Y:S02]  /*10e40*/  ISETP.GT.AND P3, PT, R65, RZ, !P6 ;  /* 0x000000ff4100720c */ /* 0x000fe40007764270 */
[----:B------:R-:W-:Y:S01]  /*10e50*/  ISETP.NE.AND P6, PT, R80, RZ, PT ;  /* 0x000000ff5000720c */ /* 0x000fe20003fc5270 */
[--C-:B------:R-:W-:Y:S01]  /*10e60*/  FFMA.FTZ R170, R57, UR52, -R79.reuse ;  /* 0x0000003439aa7c23 */ /* 0x100fe2000801084f */
[----:B------:R-:W-:Y:S01]  /*10e70*/  ISETP.LT.OR P3, PT, R66, 0x1, P3 ;  /* 0x000000014200780c */ /* 0x000fe20001f61670 */
[--C-:B------:R-:W-:Y:S01]  /*10e80*/  FFMA.FTZ R57, R56, UR52, -R79.reuse ;  /* 0x0000003438397c23 */ /* 0x100fe2000801084f */
[--C-:B------:R-:W-:Y:S01]  /*10e90*/  FFMA.FTZ R156, R40, UR52, -R79.reuse ;  /* 0x00000034289c7c23 */ /* 0x100fe2000801084f */
[--C-:B------:R-:W-:Y:S01]  /*10ea0*/  FFMA.FTZ R180, R76, UR52, -R79.reuse ;  /* 0x000000344cb47c23 */ /* 0x100fe2000801084f */
[----:B------:R-:W-:Y:S01]  /*10eb0*/  FSEL R78, R0, -INF , !P3 ;  /* 0xff800000004e7808 */ /* 0x000fe20005800000 */
[--C-:B------:R-:W-:Y:S01]  /*10ec0*/  FFMA.FTZ R75, R75, UR52, -R79.reuse ;  /* 0x000000344b4b7c23 */ /* 0x100fe2000801084f */
[----:B------:R-:W-:Y:S01]  /*10ed0*/  ISETP.GT.AND P3, PT, R65, 0x79, !P6 ;  /* 0x000000794100780c */ /* 0x000fe20007764270 */
[--C-:B------:R-:W-:Y:S01]  /*10ee0*/  FFMA.FTZ R182, R73, UR52, -R79.reuse ;  /* 0x0000003449b67c23 */ /* 0x100fe2000801084f */
[----:B------:R-:W-:Y:S01]  /*10ef0*/  FMNMX.FTZ R0, R78, R9, !PT ;  /* 0x000000094e007209 */ /* 0x000fe20007810000 */
[----:B------:R-:W-:Y:S01]  /*10f00*/  MUFU.EX2 R180, R180 ;  /* 0x000000b400b47308 */ /* 0x000fe20000000800 */
[----:B------:R-:W-:Y:S01]  /*10f10*/  ISETP.LT.OR P3, PT, R66, 0x7a, P3 ;  /* 0x0000007a4200780c */ /* 0x000fe20001f61670 */
[--C-:B------:R-:W-:Y:S01]  /*10f20*/  FFMA.FTZ R73, R74, UR52, -R79.reuse ;  /* 0x000000344a497c23 */ /* 0x100fe2000801084f */
[----:B------:R-:W-:Y:S01]  /*10f30*/  FMNMX.FTZ R11, R3, R0, !PT ;  /* 0x00000000030b7209 */ /* 0x000fe20007810000 */
[--C-:B------:R-:W-:Y:S01]  /*10f40*/  FFMA.FTZ R154, R28, UR52, -R79.reuse ;  /* 0x000000341c9a7c23 */ /* 0x100fe2000801084f */
[----:B------:R-:W-:Y:S01]  /*10f50*/  FSEL R51, R51, -INF , !P3 ;  /* 0xff80000033337808 */ /* 0x000fe20005800000 */
[--C-:B------:R-:W-:Y:S01]  /*10f60*/  FFMA.FTZ R176, R72, UR52, -R79.reuse ;  /* 0x0000003448b07c23 */ /* 0x100fe2000801084f */
[----:B------:R-:W-:Y:S01]  /*10f70*/  FMNMX.FTZ R11, R8, R11, !PT ;  /* 0x0000000b080b7209 */ /* 0x000fe20007810000 */
[----:B------:R-:W0:Y:S01]  /*10f80*/  MUFU.EX2 R75, R75 ;  /* 0x0000004b004b7308 */ /* 0x000e220000000800 */
[--C-:B------:R-:W-:Y:S01]  /*10f90*/  FFMA.FTZ R71, R71, UR52, -R79.reuse ;  /* 0x0000003447477c23 */ /* 0x100fe2000801084f */
[--C-:B------:R-:W-:Y:S01]  /*10fa0*/  FFMA.FTZ R178, R70, UR52, -R79.reuse ;  /* 0x0000003446b27c23 */ /* 0x100fe2000801084f */
[----:B------:R-:W-:Y:S01]  /*10fb0*/  FMNMX.FTZ R0, R12, R11, !PT ;  /* 0x0000000b0c007209 */ /* 0x000fe20007810000 */
[--C-:B------:R-:W-:Y:S01]  /*10fc0*/  FFMA.FTZ R69, R69, UR52, -R79.reuse ;  /* 0x0000003445457c23 */ /* 0x100fe2000801084f */
[--C-:B------:R-:W-:Y:S01]  /*10fd0*/  FFMA.FTZ R172, R68, UR52, -R79.reuse ;  /* 0x0000003444ac7c23 */ /* 0x100fe2000801084f */
[--C-:B------:R-:W-:Y:S01]  /*10fe0*/  FFMA.FTZ R67, R67, UR52, -R79.reuse ;  /* 0x0000003443437c23 */ /* 0x100fe2000801084f */
[----:B------:R-:W-:Y:S01]  /*10ff0*/  FMNMX.FTZ R11, R13, R0, !PT ;  /* 0x000000000d0b7209 */ /* 0x000fe20007810000 */
[----:B------:R-:W1:Y:S01]  /*11000*/  MUFU.EX2 R182, R182 ;  /* 0x000000b600b67308 */ /* 0x000e620000000800 */
[--C-:B------:R-:W-:Y:S01]  /*11010*/  FFMA.FTZ R174, R88, UR52, -R79.reuse ;  /* 0x0000003458ae7c23 */ /* 0x100fe2000801084f */
[--C-:B------:R-:W-:Y:S01]  /*11020*/  FFMA.FTZ R77, R90, UR52, -R79.reuse ;  /* 0x000000345a4d7c23 */ /* 0x100fe2000801084f */
[----:B------:R-:W-:Y:S01]  /*11030*/  FMNMX.FTZ R0, R14, R11, !PT ;  /* 0x0000000b0e007209 */ /* 0x000fe20007810000 */
[--C-:B------:R-:W-:Y:S01]  /*11040*/  FFMA.FTZ R168, R60, UR52, -R79.reuse ;  /* 0x000000343ca87c23 */ /* 0x100fe2000801084f */
[--C-:B------:R-:W-:Y:S01]  /*11050*/  FFMA.FTZ R59, R59, UR52, -R79.reuse ;  /* 0x000000343b3b7c23 */ /* 0x100fe2000801084f */
[--C-:B------:R-:W-:Y:S01]  /*11060*/  FFMA.FTZ R158, R36, UR52, -R79.reuse ;  /* 0x00000034249e7c23 */ /* 0x100fe2000801084f */
[----:B------:R-:W-:Y:S01]  /*11070*/  FMNMX.FTZ R11, R15, R0, !PT ;  /* 0x000000000f0b7209 */ /* 0x000fe20007810000 */
[----:B------:R-:W2:Y:S01]  /*11080*/  MUFU.EX2 R73, R73 ;  /* 0x0000004900497308 */ /* 0x000ea20000000800 */
[--C-:B------:R-:W-:Y:S01]  /*11090*/  FFMA.FTZ R164, R58, UR52, -R79.reuse ;  /* 0x000000343aa47c23 */ /* 0x100fe2000801084f */
[--C-:B------:R-:W-:Y:S01]  /*110a0*/  FFMA.FTZ R166, R43, UR52, -R79.reuse ;  /* 0x000000342ba67c23 */ /* 0x100fe2000801084f */
[----:B------:R-:W-:Y:S01]  /*110b0*/  FMNMX.FTZ R0, R20, R11, !PT ;  /* 0x0000000b14007209 */ /* 0x000fe20007810000 */
[--C-:B------:R-:W-:Y:S01]  /*110c0*/  FFMA.FTZ R43, R42, UR52, -R79.reuse ;  /* 0x000000342a2b7c23 */ /* 0x100fe2000801084f */
[--C-:B------:R-:W-:Y:S01]  /*110d0*/  FFMA.FTZ R160, R41, UR52, -R79.reuse ;  /* 0x0000003429a07c23 */ /* 0x100fe2000801084f */
[--C-:B------:R-:W-:Y:S01]  /*110e0*/  FFMA.FTZ R41, R54, UR52, -R79.reuse ;  /* 0x0000003436297c23 */ /* 0x100fe2000801084f */
[----:B------:R-:W-:Y:S01]  /*110f0*/  FMNMX.FTZ R11, R21, R0, !PT ;  /* 0x00000000150b7209 */ /* 0x000fe20007810000 */
[----:B------:R-:W3:Y:S01]  /*11100*/  MUFU.EX2 R176, R176 ;  /* 0x000000b000b07308 */ /* 0x000ee20000000800 */
[--C-:B------:R-:W-:Y:S01]  /*11110*/  FFMA.FTZ R162, R37, UR52, -R79.reuse ;  /* 0x0000003425a27c23 */ /* 0x100fe2000801084f */
[--C-:B------:R-:W-:Y:S01]  /*11120*/  FFMA.FTZ R152, R32, UR52, -R79.reuse ;  /* 0x0000003420987c23 */ /* 0x100fe2000801084f */
[----:B------:R-:W-:Y:S01]  /*11130*/  FMNMX.FTZ R0, R24, R11, !PT ;  /* 0x0000000b18007209 */ /* 0x000fe20007810000 */
[--C-:B------:R-:W-:Y:S01]  /*11140*/  FFMA.FTZ R37, R53, UR52, -R79.reuse ;  /* 0x0000003435257c23 */ /* 0x100fe2000801084f */
[--C-:B------:R-:W-:Y:S01]  /*11150*/  FFMA.FTZ R53, R52, UR52, -R79.reuse ;  /* 0x0000003434357c23 */ /* 0x100fe2000801084f */
[--C-:B------:R-:W-:Y:S01]  /*11160*/  FFMA.FTZ R33, R33, UR52, -R79.reuse ;  /* 0x0000003421217c23 */ /* 0x100fe2000801084f */
[----:B------:R-:W-:Y:S01]  /*11170*/  FMNMX.FTZ R11, R25, R0, !PT ;  /* 0x00000000190b7209 */ /* 0x000fe20007810000 */
[----:B------:R-:W4:Y:S01]  /*11180*/  MUFU.EX2 R71, R71 ;  /* 0x0000004700477308 */ /* 0x000f220000000800 */
[----:B------:R-:W-:-:S02]  /*11190*/  FFMA.FTZ R29, R29, UR52, -R79 ;  /* 0x000000341d1d7c23 */ /* 0x000fc4000801084f */
[----:B------:R-:W-:-:S04]  /*111a0*/  FMNMX.FTZ R0, R26, R11, !PT ;  /* 0x0000000b1a007209 */ /* 0x000fc80007810000 */
[----:B------:R-:W-:Y:S01]  /*111b0*/  FMNMX.FTZ R11, R27, R0, !PT ;  /* 0x000000001b0b7209 */ /* 0x000fe20007810000 */
[----:B------:R-:W5:Y:S03]  /*111c0*/  MUFU.EX2 R178, R178 ;  /* 0x000000b200b27308 */ /* 0x000f660000000800 */
[----:B------:R-:W-:-:S04]  /*111d0*/  FMNMX.FTZ R0, R30, R11, !PT ;  /* 0x0000000b1e007209 */ /* 0x000fc80007810000 */
[----:B------:R-:W-:Y:S01]  /*111e0*/  FMNMX.FTZ R11, R31, R0, !PT ;  /* 0x000000001f0b7209 */ /* 0x000fe20007810000 */
[----:B------:R-:W5:Y:S03]  /*111f0*/  MUFU.EX2 R69, R69 ;  /* 0x0000004500457308 */ /* 0x000f660000000800 */
        /* <DEDUP_REMOVED lines=17> */
[----:B------:R-:W-:Y:S01]  /*11310*/  MUFU.EX2 R59, R59 ;  /* 0x0000003b003b7308 */ /* 0x000fe20000000800 */
[----:B------:R-:W-:Y:S01]  /*11320*/  FSEL R0, R47, -INF , !P4 ;  /* 0xff8000002f007808 */ /* 0x000fe20006000000 */
[--C-:B------:R-:W-:Y:S01]  /*11330*/  FFMA.FTZ R47, R55, UR52, -R79.reuse ;  /* 0x00000034372f7c23 */ /* 0x100fe2000801084f */
[----:B------:R-:W-:Y:S01]  /*11340*/  FMNMX.FTZ R11, R64, R11, !PT ;  /* 0x0000000b400b7209 */ /* 0x000fe20007810000 */
[----:B------:R-:W-:-:S03]  /*11350*/  FFMA.FTZ R55, R4, UR52, -R79 ;  /* 0x0000003404377c23 */ /* 0x000fc6000801084f */
        /* <DEDUP_REMOVED lines=15> */
[----:B0-----:R-:W-:-:S02]  /*11450*/  FMNMX.FTZ R11, R40, R11, !PT ;  /* 0x0000000b280b7209 */ /* 0x001fc40007810000 */
[----:B------:R-:W0:Y:S02]  /*11460*/  @P1 LDC R40, c[0x0][0x44c] ;  /* 0x00011300ff281b82 */ /* 0x000e240000000800 */
[C---:B------:R-:W-:Y:S01]  /*11470*/  FSETP.NEU.FTZ.AND P3, PT, R11.reuse, -INF , PT ;  /* 0xff8000000b00780b */ /* 0x040fe20003f7d000 */
[----:B------:R-:W-:Y:S02]  /*11480*/  FMUL.FTZ R28, R11, UR52 ;  /* 0x000000340b1c7c20 */ /* 0x000fe40008410000 */
[----:B------:R-:W-:Y:S03]  /*11490*/  MUFU.EX2 R37, R37 ;  /* 0x0000002500257308 */ /* 0x000fe60000000800 */
[----:B------:R-:W-:-:S05]  /*114a0*/  FSEL R65, R28, RZ, P3 ;  /* 0x000000ff1c417208 */ /* 0x000fca0001800000 */
[--C-:B------:R-:W-:Y:S01]  /*114b0*/  FFMA.FTZ R181, R78, UR52, -R65.reuse ;  /* 0x000000344eb57c23 */ /* 0x100fe20008010841 */
[--C-:B------:R-:W-:Y:S01]  /*114c0*/  FFMA.FTZ R28, R9, UR52, -R65.reuse ;  /* 0x00000034091c7c23 */ /* 0x100fe20008010841 */
[----:B------:R-:W-:Y:S01]  /*114d0*/  FFMA.FTZ R183, R3, UR52, -R65 ;  /* 0x0000003403b77c23 */ /* 0x000fe20008010841 */
[----:B------:R-:W-:Y:S01]  /*114e0*/  FADD.FTZ R3, R180, R75 ;  /* 0x0000004bb4037221 */ /* 0x000fe20000010000 */
[--C-:B------:R-:W-:Y:S01]  /*114f0*/  FFMA.FTZ R8, R8, UR52, -R65.reuse ;  /* 0x0000003408087c23 */ /* 0x100fe20008010841 */
[----:B------:R-:W-:Y:S01]  /*11500*/  FFMA.FTZ R177, R12, UR52, -R65 ;  /* 0x000000340cb17c23 */ /* 0x000fe20008010841 */
[----:B------:R-:W-:Y:S01]  /*11510*/  MUFU.EX2 R181, R181 ;  /* 0x000000b500b57308 */ /* 0x000fe20000000800 */
[----:B-1----:R-:W-:Y:S01]  /*11520*/  FADD.FTZ R4, R182, R3 ;  /* 0x00000003b6047221 */ /* 0x002fe20000010000 */
[--C-:B------:R-:W-:Y:S01]  /*11530*/  FFMA.FTZ R12, R13, UR52, -R65.reuse ;  /* 0x000000340d0c7c23 */ /* 0x100fe20008010841 */
[--C-:B------:R-:W-:Y:S01]  /*11540*/  FFMA.FTZ R179, R14, UR52, -R65.reuse ;  /* 0x000000340eb37c23 */ /* 0x100fe20008010841 */
[--C-:B------:R-:W-:Y:S01]  /*11550*/  FFMA.FTZ R165, R34, UR52, -R65.reuse ;  /* 0x0000003422a57c23 */ /* 0x100fe20008010841 */
[----:B--2---:R-:W-:Y:S01]  /*11560*/  FADD.FTZ R3, R73, R4 ;  /* 0x0000000449037221 */ /* 0x004fe20000010000 */
[--C-:B------:R-:W-:Y:S01]  /*11570*/  FFMA.FTZ R14, R15, UR52, -R65.reuse ;  /* 0x000000340f0e7c23 */ /* 0x100fe20008010841 */
[----:B------:R-:W-:Y:S01]  /*11580*/  FFMA.FTZ R173, R20, UR52, -R65 ;  /* 0x0000003414ad7c23 */ /* 0x000fe20008010841 */
[----:B------:R-:W1:Y:S01]  /*11590*/  MUFU.EX2 R28, R28 ;  /* 0x0000001c001c7308 */ /* 0x000e620000000800 */
[----:B---3--:R-:W-:Y:S01]  /*115a0*/  FADD.FTZ R4, R176, R3 ;  /* 0x00000003b0047221 */ /* 0x008fe20000010000 */
[--C-:B------:R-:W-:Y:S01]  /*115b0*/  FFMA.FTZ R20, R21, UR52, -R65.reuse ;  /* 0x0000003415147c23 */ /* 0x100fe20008010841 */
[--C-:B------:R-:W-:Y:S01]  /*115c0*/  FFMA.FTZ R175, R24, UR52, -R65.reuse ;  /* 0x0000003418af7c23 */ /* 0x100fe20008010841 */
[--C-:B------:R-:W-:Y:S01]  /*115d0*/  FFMA.FTZ R24, R25, UR52, -R65.reuse ;  /* 0x0000003419187c23 */ /* 0x100fe20008010841 */
[----:B----4-:R-:W-:Y:S01]  /*115e0*/  FADD.FTZ R3, R71, R4 ;  /* 0x0000000447037221 */ /* 0x010fe20000010000 */
[--C-:B------:R-:W-:Y:S01]  /*115f0*/  FFMA.FTZ R169, R26, UR52, -R65.reuse ;  /* 0x000000341aa97c23 */ /* 0x100fe20008010841 */
[----:B------:R-:W-:Y:S01]  /*11600*/  FFMA.FTZ R26, R27, UR52, -R65 ;  /* 0x000000341b1a7c23 */ /* 0x000fe20008010841 */
[----:B------:R-:W2:Y:S01]  /*11610*/  MUFU.EX2 R183, R183 ;  /* 0x000000b700b77308 */ /* 0x000ea20000000800 */
[----:B-----5:R-:W-:Y:S01]  /*11620*/  FADD.FTZ R34, R178, R3 ;  /* 0x00000003b2227221 */ /* 0x020fe20000010000 */
[----:B------:R-:W3:Y:S01]  /*11630*/  @P1 LDC R13, c[0x0][0x450] ;  /* 0x00011400ff0d1b82 */ /* 0x000ee20000000800 */
[--C-:B------:R-:W-:Y:S01]  /*11640*/  FFMA.FTZ R171, R30, UR52, -R65.reuse ;  /* 0x000000341eab7c23 */ /* 0x100fe20008010841 */
[--C-:B------:R-:W-:Y:S01]  /*11650*/  FFMA.FTZ R30, R31, UR52, -R65.reuse ;  /* 0x000000341f1e7c23 */ /* 0x100fe20008010841 */
[----:B------:R-:W-:Y:S01]  /*11660*/  FADD.FTZ R9, R69, R34 ;  /* 0x0000002245097221 */ /* 0x000fe20000010000 */
[--C-:B------:R-:W-:Y:S01]  /*11670*/  FFMA.FTZ R32, R35, UR52, -R65.reuse ;  /* 0x0000003423207c23 */ /* 0x100fe20008010841 */
[----:B------:R-:W-:Y:S01]  /*11680*/  FFMA.FTZ R167, R38, UR52, -R65 ;  /* 0x0000003426a77c23 */ /* 0x000fe20008010841 */
[----:B------:R-:W4:Y:S01]  /*11690*/  MUFU.EX2 R8, R8 ;  /* 0x0000000800087308 */ /* 0x000f220000000800 */
[----:B-1----:R-:W-:Y:S01]  /*116a0*/  FADD.FTZ R4, R181, R28 ;  /* 0x0000001cb5047221 */ /* 0x002fe20000010000 */
[----:B------:R-:W-:Y:S01]  /*116b0*/  FADD.FTZ R36, R172, R9 ;  /* 0x00000009ac247221 */ /* 0x000fe20000010000 */
[----:B0-----:R-:W-:-:S04]  /*116c0*/  @P1 IMAD.HI.U32 R40, R193, R40, RZ ;  /* 0x00000028c1281227 */ /* 0x001fc800078e00ff */
[--C-:B------:R-:W-:Y:S01]  /*116d0*/  FFMA.FTZ R34, R39, UR52, -R65.reuse ;  /* 0x0000003427227c23 */ /* 0x100fe20008010841 */
[----:B------:R-:W-:Y:S01]  /*116e0*/  FFMA.FTZ R44, R44, UR52, -R65 ;  /* 0x000000342c2c7c23 */ /* 0x000fe20008010841 */
[----:B------:R-:W-:Y:S01]  /*116f0*/  FADD.FTZ R9, R67, R36 ;  /* 0x0000002443097221 */ /* 0x000fe20000010000 */
[----:B------:R-:W-:Y:S01]  /*11700*/  IMAD.MOV.U32 R38, RZ, RZ, R193 ;  /* 0x000000ffff267224 */ /* 0x000fe200078e00c1 */
[----:B------:R-:W0:Y:S01]  /*11710*/  MUFU.EX2 R177, R177 ;  /* 0x000000b100b17308 */ /* 0x000e220000000800 */
[----:B--2---:R-:W-:Y:S01]  /*11720*/  FADD.FTZ R3, R183, R4 ;  /* 0x00000004b7037221 */ /* 0x004fe20000010000 */
[----:B------:R-:W-:Y:S01]  /*11730*/  FADD.FTZ R36, R174, R9 ;  /* 0x00000009ae247221 */ /* 0x000fe20000010000 */
[--C-:B------:R-:W-:Y:S01]  /*11740*/  FFMA.FTZ R45, R45, UR52, -R65.reuse ;  /* 0x000000342d2d7c23 */ /* 0x100fe20008010841 */
[--C-:B------:R-:W-:Y:S01]  /*11750*/  FFMA.FTZ R46, R46, UR52, -R65.reuse ;  /* 0x000000342e2e7c23 */ /* 0x100fe20008010841 */
[--C-:B------:R-:W-:Y:S01]  /*11760*/  FFMA.FTZ R48, R48, UR52, -R65.reuse ;  /* 0x0000003430307c23 */ /* 0x100fe20008010841 */
[----:B------:R-:W-:Y:S01]  /*11770*/  FADD.FTZ R9, R77, R36 ;  /* 0x000000244d097221 */ /* 0x000fe20000010000 */
[----:B------:R-:W-:Y:S01]  /*11780*/  FFMA.FTZ R49, R49, UR52, -R65 ;  /* 0x0000003431317c23 */ /* 0x000fe20008010841 */
[----:B------:R-:W1:Y:S01]  /*11790*/  MUFU.EX2 R12, R12 ;  /* 0x0000000c000c7308 */ /* 0x000e620000000800 */
[----:B----4-:R-:W-:Y:S01]  /*117a0*/  FADD.FTZ R4, R8, R3 ;  /* 0x0000000308047221 */ /* 0x010fe20000010000 */
[----:B------:R-:W-:Y:S01]  /*117b0*/  FADD.FTZ R36, R168, R9 ;  /* 0x00000009a8247221 */ /* 0x000fe20000010000 */
[----:B---3--:R-:W-:Y:S01]  /*117c0*/  @P1 SHF.R.U32.HI R38, RZ, R13, R40 ;  /* 0x0000000dff261219 */ /* 0x008fe20000011628 */
[--C-:B------:R-:W-:Y:S01]  /*117d0*/  FFMA.FTZ R61, R61, UR52, -R65.reuse ;  /* 0x000000343d3d7c23 */ /* 0x100fe20008010841 */
[--C-:B------:R-:W-:Y:S01]  /*117e0*/  FFMA.FTZ R62, R62, UR52, -R65.reuse ;  /* 0x000000343e3e7c23 */ /* 0x100fe20008010841 */
[----:B------:R-:W-:Y:S01]  /*117f0*/  FADD.FTZ R9, R59, R36 ;  /* 0x000000243b097221 */ /* 0x000fe20000010000 */
[----:B------:R-:W-:Y:S01]  /*11800*/  FFMA.FTZ R63, R63, UR52, -R65 ;  /* 0x000000343f3f7c23 */ /* 0x000fe20008010841 */
[----:B------:R-:W2:Y:S01]  /*11810*/  MUFU.EX2 R179, R179 ;  /* 0x000000b300b37308 */ /* 0x000ea20000000800 */
[----:B0-----:R-:W-:Y:S01]  /*11820*/  FADD.FTZ R3, R177, R4 ;  /* 0x00000004b1037221 */ /* 0x001fe20000010000 */
[----:B------:R-:W-:Y:S01]  /*11830*/  FADD.FTZ R36, R170, R9 ;  /* 0x00000009aa247221 */ /* 0x000fe20000010000 */
[--C-:B------:R-:W-:Y:S01]  /*11840*/  FFMA.FTZ R64, R64, UR52, -R65.reuse ;  /* 0x0000003440407c23 */ /* 0x100fe20008010841 */
[--C-:B------:R-:W-:Y:S01]  /*11850*/  FFMA.FTZ R50, R50, UR52, -R65.reuse ;  /* 0x0000003432327c23 */ /* 0x100fe20008010841 */
[----:B------:R-:W-:Y:S01]  /*11860*/  FFMA.FTZ R51, R51, UR52, -R65 ;  /* 0x0000003433337c23 */ /* 0x000fe20008010841 */
[----:B------:R-:W-:Y:S01]  /*11870*/  FADD.FTZ R9, R57, R36 ;  /* 0x0000002439097221 */ /* 0x000fe20000010000 */
[----:B------:R-:W-:Y:S01]  /*11880*/  F2FP.BF16.F32.PACK_AB R181, R28, R181 ;  /* 0x000000b51cb5723e */ /* 0x000fe200000010ff */
[----:B------:R-:W0:Y:S01]  /*11890*/  MUFU.EX2 R14, R14 ;  /* 0x0000000e000e7308 */ /* 0x000e220000000800 */
[----:B-1----:R-:W-:Y:S01]  /*118a0*/  FADD.FTZ R4, R12, R3 ;  /* 0x000000030c047221 */ /* 0x002fe20000010000 */
[----:B------:R-:W-:Y:S01]  /*118b0*/  FADD.FTZ R36, R164, R9 ;  /* 0x00000009a4247221 */ /* 0x000fe20000010000 */
[----:B------:R-:W-:Y:S01]  /*118c0*/  F2FP.BF16.F32.PACK_AB R183, R8, R183 ;  /* 0x000000b708b7723e */ /* 0x000fe200000010ff */
[----:B------:R-:W-:Y:S01]  /*118d0*/  IMAD.IADD R95, R95, 0x1, R38 ;  /* 0x000000015f5f7824 */ /* 0x000fe200078e0226 */
[----:B------:R-:W-:-:S02]  /*118e0*/  F2FP.BF16.F32.PACK_AB R180, R75, R180 ;  /* 0x000000b44bb4723e */ /* 0x000fc400000010ff */
[----:B------:R-:W-:Y:S01]  /*118f0*/  F2FP.BF16.F32.PACK_AB R182, R73, R182 ;  /* 0x000000b649b6723e */ /* 0x000fe200000010ff */
[----:B------:R-:W1:Y:S01]  /*11900*/  MUFU.EX2 R173, R173 ;  /* 0x000000ad00ad7308 */ /* 0x000e620000000800 */
[----:B--2---:R-:W-:Y:S01]  /*11910*/  FADD.FTZ R3, R179, R4 ;  /* 0x00000004b3037221 */ /* 0x004fe20000010000 */
[----:B------:R-:W-:Y:S01]  /*11920*/  F2FP.BF16.F32.PACK_AB R176, R71, R176 ;  /* 0x000000b047b0723e */ /* 0x000fe200000010ff */
[----:B------:R-:W-:Y:S01]  /*11930*/  IMAD.IADD R6, R95, 0x1, R6 ;  /* 0x000000015f067824 */ /* 0x000fe200078e0206 */
[----:B------:R-:W-:Y:S02]  /*11940*/  F2FP.BF16.F32.PACK_AB R178, R69, R178 ;  /* 0x000000b245b2723e */ /* 0x000fe400000010ff */
[----:B------:R-:W-:Y:S02]  /*11950*/  F2FP.BF16.F32.PACK_AB R172, R67, R172 ;  /* 0x000000ac43ac723e */ /* 0x000fe400000010ff */
[----:B------:R-:W2:Y:S01]  /*11960*/  MUFU.EX2 R20, R20 ;  /* 0x0000001400147308 */ /* 0x000ea20000000800 */
[----:B0-----:R-:W-:Y:S01]  /*11970*/  FADD.FTZ R4, R14, R3 ;  /* 0x000000030e047221 */ /* 0x001fe20000010000 */
[----:B------:R-:W-:-:S02]  /*11980*/  F2FP.BF16.F32.PACK_AB R174, R77, R174 ;  /* 0x000000ae4dae723e */ /* 0x000fc400000010ff */
[----:B------:R-:W-:Y:S02]  /*11990*/  F2FP.BF16.F32.PACK_AB R168, R59, R168 ;  /* 0x000000a83ba8723e */ /* 0x000fe400000010ff */
[----:B------:R-:W-:Y:S02]  /*119a0*/  F2FP.BF16.F32.PACK_AB R170, R57, R170 ;  /* 0x000000aa39aa723e */ /* 0x000fe400000010ff */
[----:B------:R-:W0:Y:S01]  /*119b0*/  MUFU.EX2 R175, R175 ;  /* 0x000000af00af7308 */ /* 0x000e220000000800 */
[----:B-1----:R-:W-:Y:S01]  /*119c0*/  FADD.FTZ R3, R173, R4 ;  /* 0x00000004ad037221 */ /* 0x002fe20000010000 */
[----:B------:R-:W-:Y:S02]  /*119d0*/  F2FP.BF16.F32.PACK_AB R164, R47, R164 ;  /* 0x000000a42fa4723e */ /* 0x000fe400000010ff */
[----:B------:R-:W-:Y:S02]  /*119e0*/  F2FP.BF16.F32.PACK_AB R177, R12, R177 ;  /* 0x000000b10cb1723e */ /* 0x000fe400000010ff */
[----:B------:R-:W-:-:S02]  /*119f0*/  F2FP.BF16.F32.PACK_AB R179, R14, R179 ;  /* 0x000000b30eb3723e */ /* 0x000fc400000010ff */
[----:B------:R-:W1:Y:S01]  /*11a00*/  MUFU.EX2 R24, R24 ;  /* 0x0000001800187308 */ /* 0x000e620000000800 */
[C---:B--2---:R-:W-:Y:S01]  /*11a10*/  FADD.FTZ R4, R20.reuse, R3 ;  /* 0x0000000314047221 */ /* 0x044fe20000010000 */
[----:B------:R-:W-:-:S06]  /*11a20*/  F2FP.BF16.F32.PACK_AB R173, R20, R173 ;  /* 0x000000ad14ad723e */ /* 0x000fcc00000010ff */
[----:B------:R-:W2:Y:S01]  /*11a30*/  MUFU.EX2 R169, R169 ;  /* 0x000000a900a97308 */ /* 0x000ea20000000800 */
[----:B0-----:R-:W-:-:S07]  /*11a40*/  FADD.FTZ R3, R175, R4 ;  /* 0x00000004af037221 */ /* 0x001fce0000010000 */
[----:B------:R-:W0:Y:S01]  /*11a50*/  MUFU.EX2 R26, R26 ;  /* 0x0000001a001a7308 */ /* 0x000e220000000800 */
[C---:B-1----:R-:W-:Y:S01]  /*11a60*/  FADD.FTZ R4, R24.reuse, R3 ;  /* 0x0000000318047221 */ /* 0x042fe20000010000 */
[----:B------:R-:W-:Y:S01]  /*11a70*/  FADD.FTZ R3, R47, R36 ;  /* 0x000000242f037221 */ /* 0x000fe20000010000 */
[----:B------:R-:W-:-:S05]  /*11a80*/  F2FP.BF16.F32.PACK_AB R175, R24, R175 ;  /* 0x000000af18af723e */ /* 0x000fca00000010ff */
[----:B------:R-:W1:Y:S01]  /*11a90*/  MUFU.EX2 R171, R171 ;  /* 0x000000ab00ab7308 */ /* 0x000e620000000800 */
[----:B--2---:R-:W-:Y:S01]  /*11aa0*/  FADD.FTZ R9, R169, R4 ;  /* 0x00000004a9097221 */ /* 0x004fe20000010000 */
[----:B------:R-:W-:Y:S01]  /*11ab0*/  FADD.FTZ R4, R166, R3 ;  /* 0x00000003a6047221 */ /* 0x000fe20000010000 */
[----:B------:R-:W-:Y:S01]  /*11ac0*/  FFMA.FTZ R3, R0, UR52, -R65 ;  /* 0x0000003400037c23 */ /* 0x000fe20008010841 */
[C---:B------:R-:W-:Y:S02]  /*11ad0*/  F2FP.BF16.F32.PACK_AB R166, R43.reuse, R166 ;  /* 0x000000a62ba6723e */ /* 0x040fe400000010ff */
[----:B------:R-:W-:Y:S02]  /*11ae0*/  FADD.FTZ R13, R43, R4 ;  /* 0x000000042b0d7221 */ /* 0x000fe40000010000 */
[----:B------:R-:W2:Y:S01]  /*11af0*/  MUFU.EX2 R30, R30 ;  /* 0x0000001e001e7308 */ /* 0x000ea20000000800 */
[----:B0-----:R-:W-:Y:S01]  /*11b00*/  FADD.FTZ R0, R26, R9 ;  /* 0x000000091a007221 */ /* 0x001fe20000010000 */
[----:B------:R-:W-:Y:S01]  /*11b10*/  FADD.FTZ R36, R160, R13 ;  /* 0x0000000da0247221 */ /* 0x000fe20000010000 */
[----:B------:R-:W-:-:S02]  /*11b20*/  F2FP.BF16.F32.PACK_AB R160, R41, R160 ;  /* 0x000000a029a0723e */ /* 0x000fc400000010ff */
[----:B------:R-:W-:Y:S01]  /*11b30*/  F2FP.BF16.F32.PACK_AB R169, R26, R169 ;  /* 0x000000a91aa9723e */ /* 0x000fe200000010ff */
[----:B------:R-:W-:Y:S02]  /*11b40*/  FADD.FTZ R13, R41, R36 ;  /* 0x00000024290d7221 */ /* 0x000fe40000010000 */
[----:B------:R-:W0:Y:S01]  /*11b50*/  MUFU.EX2 R165, R165 ;  /* 0x000000a500a57308 */ /* 0x000e220000000800 */
[----:B-1----:R-:W-:Y:S01]  /*11b60*/  FADD.FTZ R9, R171, R0 ;  /* 0x00000000ab097221 */ /* 0x002fe20000010000 */
[----:B------:R-:W-:Y:S01]  /*11b70*/  FADD.FTZ R36, R162, R13 ;  /* 0x0000000da2247221 */ /* 0x000fe20000010000 */
[----:B------:R-:W-:-:S03]  /*11b80*/  F2FP.BF16.F32.PACK_AB R162, R37, R162 ;  /* 0x000000a225a2723e */ /* 0x000fc600000010ff */
[----:B------:R-:W-:Y:S02]  /*11b90*/  FADD.FTZ R13, R37, R36 ;  /* 0x00000024250d7221 */ /* 0x000fe40000010000 */
        /* <DEDUP_REMOVED lines=32> */
[----:B------:R-:W-:Y:S02]  /*11da0*/  F2FP.BF16.F32.PACK_AB R157, R0, R49 ;  /* 0x00000031009d723e */ /* 0x000fe400000010ff */
[----:B------:R-:W-:-:S04]  /*11db0*/  IADD3 R0, R89, -0x2, RZ ;  /* 0xfffffffe59007810 */ /* 0x000fc80007ffe0ff */
        /* <DEDUP_REMOVED lines=16> */
[----:B------:R-:W-:-:S06]  /*11ec0*/  F2FP.BF16.F32.PACK_AB R152, R29, R152 ;  /* 0x000000981d98723e */ /* 0x000fcc00000010ff */
[----:B------:R-:W0:Y:S01]  /*11ed0*/  MUFU.EX2 R50, R50 ;  /* 0x0000003200327308 */ /* 0x000e220000000800 */
[C---:B-1----:R-:W-:Y:S01]  /*11ee0*/  FADD.FTZ R9, R3.reuse, R8 ;  /* 0x0000000803097221 */ /* 0x042fe20000010000 */
[----:B------:R-:W-:-:S06]  /*11ef0*/  F2FP.BF16.F32.PACK_AB R153, R3, R64 ;  /* 0x000000400399723e */ /* 0x000fcc00000010ff */
[----:B------:R-:W1:Y:S01]  /*11f00*/  MUFU.EX2 R55, R55 ;  /* 0x0000003700377308 */ /* 0x000e620000000800 */
[----:B--2---:R-:W-:-:S07]  /*11f10*/  FADD.FTZ R4, R154, R13 ;  /* 0x0000000d9a047221 */ /* 0x004fce0000010000 */
[----:B------:R-:W2:Y:S01]  /*11f20*/  MUFU.EX2 R51, R51 ;  /* 0x0000003300337308 */ /* 0x000ea20000000800 */
[----:B0-----:R-:W-:Y:S01]  /*11f30*/  FADD.FTZ R8, R50, R9 ;  /* 0x0000000932087221 */ /* 0x001fe20000010000 */
[C---:B-1----:R-:W-:Y:S01]  /*11f40*/  FADD.FTZ R4, R55.reuse, R4 ;  /* 0x0000000437047221 */ /* 0x042fe20000010000 */
[----:B------:R-:W-:Y:S02]  /*11f50*/  F2FP.BF16.F32.PACK_AB R154, R55, R154 ;  /* 0x0000009a379a723e */ /* 0x000fe400000010ff */
[C---:B--2---:R-:W-:Y:S01]  /*11f60*/  FADD.FTZ R3, R51.reuse, R8 ;  /* 0x0000000833037221 */ /* 0x044fe20000010000 */
[----:B------:R-:W-:Y:S01]  /*11f70*/  F2FP.BF16.F32.PACK_AB R155, R51, R50 ;  /* 0x00000032339b723e */ /* 0x000fe200000010ff */
        /* <DEDUP_REMOVED lines=12> */
.L_x_1860:
[----:B------:R-:W-:-:S13]  /*12040*/  ISETP.NE.AND P3, PT, R7, 0x1, PT ;  /* 0x000000010700780c */ /* 0x000fda0003f65270 */
[----:B------:R-:W0:Y:S02]  /*12050*/  @P3 LDC.64 R12, c[0x0][0x9e8] ;  /* 0x00027a00ff0c3b82 */ /* 0x000e240000000a00 */
[----:B0-----:R-:W-:-:S05]  /*12060*/  @P3 IMAD.HI.U32 R12, R8, R12, RZ ;  /* 0x0000000c080c3227 */ /* 0x001fca00078e00ff */
[----:B------:R-:W-:-:S07]  /*12070*/  @P3 SHF.R.U32.HI R8, RZ, R13, R12 ;  /* 0x0000000dff083219 */ /* 0x000fce000001160c */
.L_x_1861:
[----:B------:R-:W-:Y:S05]  /*12080*/  BSYNC B0 ;  /* 0x0000000000007941 */ /* 0x000fea0003800000 */
.L_x_1859:
[----:B------:R-:W-:-:S05]  /*12090*/  IMAD R7, R8, R7, R7 ;  /* 0x0000000708077224 */ /* 0x000fca00078e0207 */
[----:B------:R-:W-:-:S07]  /*120a0*/  VIMNMX R6, R6, R7, PT ;  /* 0x0000000706067248 */ /* 0x000fce0003fe0100 */
.L_x_1858:
[----:B------:R-:W-:Y:S01]  /*120b0*/  SHF.R.S32.HI R7, RZ, 0x1f, R6 ;  /* 0x0000001fff077819 */ /* 0x000fe20000011406 */
[----:B------:R-:W-:Y:S01]  /*120c0*/  ULDC UR46, c[0x0][0x9e4] ;  /* 0x00027900002e7ab9 */ /* 0x000fe20000000800 */
[----:B------:R-:W-:Y:S01]  /*120d0*/  ULDC UR43, c[0x0][0x9e4] ;  /* 0x00027900002b7ab9 */ /* 0x000fe20000000800 */
[----:B------:R-:W-:Y:S01]  /*120e0*/  ULDC UR48, c[0x0][0x9d8] ;  /* 0x0002760000307ab9 */ /* 0x000fe20000000800 */
[----:B------:R-:W-:Y:S01]  /*120f0*/  LEA.HI R7, R7, R6, RZ, 0x7 ;  /* 0x0000000607077211 */ /* 0x000fe200078f38ff */
[----:B------:R-:W-:Y:S01]  /*12100*/  ULDC UR51, c[0x0][0x9d8] ;  /* 0x0002760000337ab9 */ /* 0x000fe20000000800 */
[----:B------:R-:W-:Y:S01]  /*12110*/  ULDC UR49, c[0x0][0x9d8] ;  /* 0x0002760000317ab9 */ /* 0x000fe20000000800 */
[----:B------:R-:W-:Y:S01]  /*12120*/  ULDC UR42, c[0x0][0x988] ;  /* 0x00026200002a7ab9 */ /* 0x000fe20000000800 */
[----:B------:R-:W-:Y:S01]  /*12130*/  SHF.R.S32.HI R7, RZ, 0x7, R7 ;  /* 0x00000007ff077819 */ /* 0x000fe20000011407 */
[----:B------:R-:W-:Y:S01]  /*12140*/  ULDC UR45, c[0x0][0x988] ;  /* 0x00026200002d7ab9 */ /* 0x000fe20000000800 */
[----:B------:R-:W-:Y:S01]  /*12150*/  ULDC UR44, c[0x0][0x988] ;  /* 0x00026200002c7ab9 */ /* 0x000fe20000000800 */
[----:B------:R-:W-:Y:S01]  /*12160*/  ULDC UR50, c[0x0][0x9e0] ;  /* 0x0002780000327ab9 */ /* 0x000fe20000000800 */
[----:B------:R-:W-:Y:S01]  /*12170*/  VIMNMX R12, R198, R7, !PT ;  /* 0x00000007c60c7248 */ /* 0x000fe20007fe0100 */
[----:B------:R-:W-:Y:S01]  /*12180*/  ULDC UR47, c[0x0][0x9e0] ;  /* 0x00027800002f7ab9 */ /* 0x000fe20000000800 */
[----:B------:R-:W-:-:S02]  /*12190*/  CS2R R150, SRZ ;  /* 0x0000000000967805 */ /* 0x000fc4000001ff00 */
[----:B------:R-:W-:Y:S02]  /*121a0*/  CS2R R148, SRZ ;  /* 0x0000000000947805 */ /* 0x000fe4000001ff00 */
[----:B------:R-:W-:Y:S02]  /*121b0*/  ISETP.GE.AND P3, PT, R0, R12, PT ;  /* 0x0000000c0000720c */ /* 0x000fe40003f66270 */
        /* <DEDUP_REMOVED lines=31> */
[----:B------:R-:W-:-:S07]  /*123b0*/  IMAD.MOV.U32 R151, RZ, RZ, RZ ;  /* 0x000000ffff977224 */ /* 0x000fce00078e00ff */
.L_x_1882:
[----:B------:R-:W-:Y:S01]  /*123c0*/  ISETP.NE.AND P3, PT, R194, RZ, PT ;  /* 0x000000ffc200720c */ /* 0x000fe20003f65270 */
[----:B------:R-:W-:Y:S01]  /*123d0*/  VIADD R13, R184, 0x1 ;  /* 0x00000001b80d7836 */ /* 0x000fe20000000000 */
[----:B------:R-:W-:Y:S05]  /*123e0*/  YIELD ;  /* 0x0000000000007946 */ /* 0x000fea0003800000 */
[----:B------:R-:W-:-:S04]  /*123f0*/  ISETP.NE.AND P4, PT, R13, 0x2, PT ;  /* 0x000000020d00780c */ /* 0x000fc80003f85270 */
[----:B------:R-:W-:Y:S02]  /*12400*/  SEL R14, RZ, 0x1, P4 ;  /* 0x00000001ff0e7807 */ /* 0x000fe40002000000 */
[----:B------:R-:W-:Y:S02]  /*12410*/  SEL R13, R13, RZ, P4 ;  /* 0x000000ff0d0d7207 */ /* 0x000fe40002000000 */
[----:B------:R-:W-:Y:S01]  /*12420*/  LOP3.LUT R14, R187, R14, RZ, 0x3c, !PT ;  /* 0x0000000ebb0e7212 */ /* 0x000fe200078e3cff */
[----:B------:R-:W-:Y:S06]  /*12430*/  @P3 BRA `(.L_x_1863) ;  /* 0x0000000000303947 */ /* 0x000fec0003800000 */
[----:B------:R-:W-:Y:S05]  /*12440*/  @!P0 BRA `(.L_x_1864) ;  /* 0x0000000000048947 */ /* 0x000fea0003800000 */
[----:B------:R-:W-:Y:S01]  /*12450*/  BPT.TRAP 0x1 ;  /* 0x000000040000795c */ /* 0x000fe20000300000 */
.L_x_1864:
[----:B------:R-:W-:Y:S01]  /*12460*/  IMAD R7, R13, 0x8, R18 ;  /* 0x000000080d077824 */ /* 0x000fe200078e0212 */
[----:B------:R-:W-:-:S04]  /*12470*/  SHF.L.U32 R6, R14, 0x1f, RZ ;  /* 0x0000001f0e067819 */ /* 0x000fc800000006ff */
[----:B------:R0:W1:Y:S01]  /*12480*/  SYNCS.PHASECHK.TRANS64.TRYWAIT P4, [R7+URZ+0x28830], R6 ;  /* 0x02883006070075a7 */ /* 0x000062000808017f */
[----:B------:R-:W-:Y:S05]  /*12490*/  @!P0 BRA `(.L_x_1865) ;  /* 0x0000000000048947 */ /* 0x000fea0003800000 */
[----:B------:R-:W-:Y:S01]  /*124a0*/  BPT.TRAP 0x1 ;  /* 0x000000040000795c */ /* 0x000fe20000300000 */
.L_x_1865:
[----:B------:R-:W-:Y:S04]  /*124b0*/  BSSY B0, `(.L_x_1863) ;  /* 0x0000004000007945 */ /* 0x000fe80003800000 */
[----:B-1----:R-:W-:Y:S05]  /*124c0*/  @P4 BRA `(.L_x_1866) ;  /* 0x0000000000084947 */ /* 0x002fea0003800000 */
[----:B------:R-:W1:Y:S02]  /*124d0*/  SYNCS.PHASECHK.TRANS64.TRYWAIT P4, [R7+URZ+0x28830], R6 ;  /* 0x02883006070075a7 */ /* 0x000e64000808017f */
[----:B-1----:R-:W-:Y:S05]  /*124e0*/  @!P4 BRA `(.L_x_1867) ;  /* 0x0000016000e8c947 */ /* 0x002fea0003800000 */
.L_x_1866:
[----:B------:R-:W-:Y:S05]  /*124f0*/  BSYNC B0 ;  /* 0x0000000000007941 */ /* 0x000fea0003800000 */
.L_x_1863:
[----:B------:R-:W2:Y:S01]  /*12500*/  S2R R8, SR_TID.X ;  /* 0x0000000000087919 */ /* 0x000ea20000002100 */
[----:B01----:R-:W-:Y:S01]  /*12510*/  IMAD.MOV.U32 R7, RZ, RZ, 0x40000040 ;  /* 0x40000040ff077424 */ /* 0x003fe200078e00ff */
[----:B------:R-:W-:Y:S05]  /*12520*/  WARPSYNC.ALL ;  /* 0x0000000000007948 */ /* 0x000fea0003800000 */
[----:B------:R-:W-:Y:S01]  /*12530*/  R2UR UR35, R7 ;  /* 0x00000000072372ca */ /* 0x000fe200000e0000 */
[----:B------:R-:W-:Y:S02]  /*12540*/  IMAD R6, R13, 0x800, R5 ;  /* 0x000008000d067824 */ /* 0x000fe400078e0205 */
[----:B------:R-:W-:-:S03]  /*12550*/  IMAD.MOV.U32 R9, RZ, RZ, 0x40000040 ;  /* 0x40000040ff097424 */ /* 0x000fc600078e00ff */
[----:B------:R-:W-:Y:S02]  /*12560*/  R2UR UR34, R6 ;  /* 0x00000000062272ca */ /* 0x000fe400000e0000 */
[----:B------:R-:W-:Y:S01]  /*12570*/  R2UR UR7, R9 ;  /* 0x00000000090772ca */ /* 0x000fe200000e0000 */
[----:B------:R-:W-:-:S05]  /*12580*/  IMAD.MOV.U32 R9, RZ, RZ, 0x40000040 ;  /* 0x40000040ff097424 */ /* 0x000fca00078e00ff */
[----:B------:R-:W-:Y:S01]  /*12590*/  R2UR UR11, R9 ;  /* 0x00000000090b72ca */ /* 0x000fe200000e0000 */
[----:B------:R-:W-:-:S05]  /*125a0*/  IMAD.MOV.U32 R9, RZ, RZ, 0x40000040 ;  /* 0x40000040ff097424 */ /* 0x000fca00078e00ff */
[----:B------:R-:W-:Y:S01]  /*125b0*/  R2UR UR15, R9 ;  /* 0x00000000090f72ca */ /* 0x000fe200000e0000 */
[----:B------:R-:W-:Y:S01]  /*125c0*/  IMAD.MOV.U32 R9, RZ, RZ, 0x40000040 ;  /* 0x40000040ff097424 */ /* 0x000fe200078e00ff */
[----:B--2---:R-:W-:-:S04]  /*125d0*/  SHF.R.U32.HI R8, RZ, 0x7, R8 ;  /* 0x00000007ff087819 */ /* 0x004fc80000011608 */
[----:B------:R-:W-:Y:S01]  /*125e0*/  R2UR UR19, R9 ;  /* 0x00000000091372ca */ /* 0x000fe200000e0000 */
[----:B------:R-:W-:Y:S02]  /*125f0*/  IMAD.MOV.U32 R9, RZ, RZ, 0x40000040 ;  /* 0x40000040ff097424 */ /* 0x000fe400078e00ff */
[----:B------:R-:W-:Y:S02]  /*12600*/  VIADD R7, R8, 0x8 ;  /* 0x0000000808077836 */ /* 0x000fe40000000000 */
[----:B------:R-:W-:Y:S01]  /*12610*/  VIADD R8, R6, 0x2 ;  /* 0x0000000206087836 */ /* 0x000fe20000000000 */
[----:B------:R-:W-:Y:S01]  /*12620*/  R2UR UR23, R9 ;  /* 0x00000000091772ca */ /* 0x000fe200000e0000 */
[----:B------:R-:W-:Y:S01]  /*12630*/  IMAD.MOV.U32 R9, RZ, RZ, 0x40000040 ;  /* 0x40000040ff097424 */ /* 0x000fe200078e00ff */
[----:B------:R0:W-:Y:S02]  /*12640*/  BAR.SYNC.DEFER_BLOCKING R7, 0x100 ;  /* 0x000400070000751d */ /* 0x0001e40000010000 */
[----:B------:R-:W-:Y:S01]  /*12650*/  R2UR UR6, R8 ;  /* 0x00000000080672ca */ /* 0x000fe200000e0000 */
[----:B------:R-:W-:Y:S01]  /*12660*/  VIADD R8, R6, 0x4 ;  /* 0x0000000406087836 */ /* 0x000fe20000000000 */
[----:B------:R-:W-:-:S04]  /*12670*/  R2UR UR27, R9 ;  /* 0x00000000091b72ca */ /* 0x000fc800000e0000 */
[----:B------:R-:W-:Y:S01]  /*12680*/  R2UR UR10, R8 ;  /* 0x00000000080a72ca */ /* 0x000fe200000e0000 */
[----:B------:R-:W-:Y:S02]  /*12690*/  VIADD R8, R6, 0x6 ;  /* 0x0000000606087836 */ /* 0x000fe40000000000 */
[----:B0-----:R-:W-:-:S03]  /*126a0*/  IMAD.MOV.U32 R7, RZ, RZ, 0x40000040 ;  /* 0x40000040ff077424 */ /* 0x001fc600078e00ff */
[----:B------:R-:W-:Y:S01]  /*126b0*/  R2UR UR14, R8 ;  /* 0x00000000080e72ca */ /* 0x000fe200000e0000 */
[----:B------:R-:W-:Y:S01]  /*126c0*/  VIADD R8, R6, 0x400 ;  /* 0x0000040006087836 */ /* 0x000fe20000000000 */
[----:B------:R-:W-:-:S04]  /*126d0*/  R2UR UR31, R7 ;  /* 0x00000000071f72ca */ /* 0x000fc800000e0000 */
[----:B------:R-:W-:Y:S01]  /*126e0*/  R2UR UR18, R8 ;  /* 0x00000000081272ca */ /* 0x000fe200000e0000 */
[----:B------:R-:W-:Y:S01]  /*126f0*/  VIADD R8, R6, 0x402 ;  /* 0x0000040206087836 */ /* 0x000fe20000000000 */
[----:B------:R-:W-:-:S04]  /*12700*/  WARPGROUP.ARRIVE ;  /* 0x00000000000079c5 */ /* 0x000fc80000000000 */
[----:B------:R-:W-:Y:S01]  /*12710*/  R2UR UR22, R8 ;  /* 0x00000000081672ca */ /* 0x000fe200000e0000 */
[C---:B------:R-:W-:Y:S02]  /*12720*/  VIADD R8, R6.reuse, 0x404 ;  /* 0x0000040406087836 */ /* 0x040fe40000000000 */
[----:B------:R-:W-:Y:S01]  /*12730*/  VIADD R6, R6, 0x406 ;  /* 0x0000040606067836 */ /* 0x000fe20000000000 */
[----:B------:R-:W-:Y:S02]  /*12740*/  HGMMA.64x128x16.F32.BF16 R24, gdesc[UR32], RZ, !UPT, gsb0 ;  /* 0x01e00000201879f0 */ /* 0x000fe4000c0018ff */
        /* <DEDUP_REMOVED lines=24> */
[----:B------:R-:W-:Y:S05]  /*128d0*/  @P3 BRA `(.L_x_1868) ;  /* 0x0000000000283947 */ /* 0x000fea0003800000 */
[----:B------:R-:W-:Y:S05]  /*128e0*/  @!P0 BRA `(.L_x_1869) ;  /* 0x0000000000048947 */ /* 0x000fea0003800000 */
[----:B------:R-:W-:Y:S01]  /*128f0*/  BPT.TRAP 0x1 ;  /* 0x000000040000795c */ /* 0x000fe20000300000 */
.L_x_1869:
[----:B------:R-:W-:Y:S01]  /*12900*/  SHF.L.U32 R6, R187, 0x1f, RZ ;  /* 0x0000001fbb067819 */ /* 0x000fe200000006ff */
[----:B------:R-:W-:-:S04]  /*12910*/  IMAD R7, R184, 0x8, R18 ;  /* 0x00000008b8077824 */ /* 0x000fc800078e0212 */
[----:B------:R0:W1:Y:S01]  /*12920*/  SYNCS.PHASECHK.TRANS64.TRYWAIT P3, [R7+URZ+0x28850], R6 ;  /* 0x02885006070075a7 */ /* 0x000062000806017f */
[----:B------:R-:W-:Y:S05]  /*12930*/  @!P0 BRA `(.L_x_1870) ;  /* 0x0000000000048947 */ /* 0x000fea0003800000 */
[----:B------:R-:W-:Y:S01]  /*12940*/  BPT.TRAP 0x1 ;  /* 0x000000040000795c */ /* 0x000fe20000300000 */
.L_x_1870:
[----:B-1----:R-:W-:Y:S05]  /*12950*/  @P3 BRA `(.L_x_1868) ;  /* 0x0000000000083947 */ /* 0x002fea0003800000 */
[----:B------:R-:W1:Y:S02]  /*12960*/  SYNCS.PHASECHK.TRANS64.TRYWAIT P3, [R7+URZ+0x28850], R6 ;  /* 0x02885006070075a7 */ /* 0x000e64000806017f */
[----:B-1----:R-:W-:Y:S05]  /*12970*/  @!P3 BRA `(.L_x_1871) ;  /* 0x0000015c00d8b947 */ /* 0x002fea0003800000 */
.L_x_1868:
[----:B01----:R-:W-:Y:S01]  /*12980*/  VIADD R6, R18, 0x400 ;  /* 0x0000040012067836 */ /* 0x003fe20000000000 */
[----:B------:R-:W-:Y:S05]  /*12990*/  WARPSYNC.ALL ;  /* 0x0000000000007948 */ /* 0x000fea0003800000 */
[----:B------:R-:W-:Y:S01]  /*129a0*/  SHF.R.U32.HI R6, RZ, 0x4, R6 ;  /* 0x00000004ff067819 */ /* 0x000fe20000011606 */
[----:B------:R-:W-:Y:S01]  /*129b0*/  WARPGROUP.ARRIVE ;  /* 0x00000000000079c5 */ /* 0x000fe20000000000 */
[----:B------:R-:W-:-:S05]  /*129c0*/  IMAD.MOV.U32 R9, RZ, RZ, 0x40000040 ;  /* 0x40000040ff097424 */ /* 0x000fca00078e00ff */
[----:B------:R-:W0:Y:S01]  /*129d0*/  S2R R15, SR_TID.X ;  /* 0x00000000000f7919 */ /* 0x000e220000002100 */
[----:B------:R-:W-:-:S04]  /*129e0*/  LOP3.LUT R6, R6, 0x3fff, RZ, 0xc0, !PT ;  /* 0x00003fff06067812 */ /* 0x000fc800078ec0ff */
[----:B------:R-:W-:-:S05]  /*129f0*/  LOP3.LUT R7, R6, 0x4000000, RZ, 0xfc, !PT ;  /* 0x0400000006077812 */ /* 0x000fca00078efcff */
[----:B------:R-:W-:Y:S02]  /*12a00*/  IMAD R6, R184, 0x800, R7 ;  /* 0x00000800b8067824 */ /* 0x000fe400078e0207 */
[----:B------:R-:W-:Y:S02]  /*12a10*/  IMAD.MOV.U32 R7, RZ, RZ, 0x40000040 ;  /* 0x40000040ff077424 */ /* 0x000fe400078e00ff */
[C---:B------:R-:W-:Y:S01]  /*12a20*/  VIADD R8, R6.reuse, 0x80 ;  /* 0x0000008006087836 */ /* 0x040fe20000000000 */
[----:B------:R-:W-:Y:S02]  /*12a30*/  R2UR UR6, R6 ;  /* 0x00000000060672ca */ /* 0x000fe400000e0000 */
[----:B------:R-:W-:Y:S01]  /*12a40*/  R2UR UR7, R7 ;  /* 0x00000000070772ca */ /* 0x000fe200000e0000 */
[----:B------:R-:W-:-:S12]  /*12a50*/  IMAD.MOV.U32 R7, RZ, RZ, 0x40000040 ;  /* 0x40000040ff077424 */ /* 0x000fd800078e00ff */
[----:B------:R-:W-:Y:S01]  /*12a60*/  HGMMA.64x128x16.F32.BF16 R88, R180, gdesc[UR4].tnspB, R88, gsb0 ;  /* 0x41e00004b4587df0 */ /* 0x000fe20008001858 */
[----:B------:R-:W-:Y:S01]  /*12a70*/  R2UR UR6, R8 ;  /* 0x00000000080672ca */ /* 0x000fe200000e0000 */
[----:B------:R-:W-:Y:S01]  /*12a80*/  VIADD R8, R6, 0x100 ;  /* 0x0000010006087836 */ /* 0x000fe20000000000 */
[----:B------:R-:W-:Y:S01]  /*12a90*/  R2UR UR7, R9 ;  /* 0x00000000090772ca */ /* 0x000fe200000e0000 */
[----:B------:R-:W-:Y:S01]  /*12aa0*/  IMAD.MOV.U32 R9, RZ, RZ, 0x40000040 ;  /* 0x40000040ff097424 */ /* 0x000fe200078e00ff */
[----:B0-----:R-:W-:Y:S01]  /*12ab0*/  SHF.R.U32.HI R15, RZ, 0x7, R15 ;  /* 0x00000007ff0f7819 */ /* 0x001fe2000001160f */
        /* <DEDUP_REMOVED lines=47> */
.L_x_1872:
[----:B------:R-:W1:Y:S01]  /*12db0*/  @P1 LDC R7, c[0x0][0x44c] ;  /* 0x00011300ff071b82 */ /* 0x000e620000000800 */
[----:B------:R-:W-:Y:S01]  /*12dc0*/  FMUL.FTZ R153, R60, UR51 ;  /* 0x000000333c997c20 */ /* 0x000fe20008410000 */
[----:B------:R-:W-:Y:S01]  /*12dd0*/  FMUL.FTZ R60, R71, UR51 ;  /* 0x00000033473c7c20 */ /* 0x000fe20008410000 */
[----:B------:R-:W-:Y:S01]  /*12de0*/  FMUL.FTZ R71, R72, UR51 ;  /* 0x0000003348477c20 */ /* 0x000fe20008410000 */
[----:B------:R-:W-:Y:S01]  /*12df0*/  FMUL.FTZ R72, R73, UR51 ;  /* 0x0000003349487c20 */ /* 0x000fe20008410000 */
[----:B------:R-:W-:Y:S01]  /*12e00*/  FMUL.FTZ R73, R76, UR51 ;  /* 0x000000334c497c20 */ /* 0x000fe20008410000 */
[----:B------:R-:W-:Y:S01]  /*12e10*/  IADD3 R76, R195, R193, RZ ;  /* 0x000000c1c34c7210 */ /* 0x000fe20007ffe0ff */
[----:B------:R-:W-:Y:S01]  /*12e20*/  FMUL.FTZ R21, R30, UR51 ;  /* 0x000000331e157c20 */ /* 0x000fe20008410000 */
[----:B0-----:R-:W0:Y:S01]  /*12e30*/  @P1 LDC R6, c[0x0][0x450] ;  /* 0x00011400ff061b82 */ /* 0x001e220000000800 */
        /* <DEDUP_REMOVED lines=15> */
[----:B-1----:R-:W-:-:S04]  /*12f30*/  @P1 IMAD.HI.U32 R7, R76, R7, RZ ;  /* 0x000000074c071227 */ /* 0x002fc800078e00ff */
[----:B------:R-:W-:Y:S01]  /*12f40*/  FMUL.FTZ R29, R32, UR51 ;  /* 0x00000033201d7c20 */ /* 0x000fe20008410000 */
[----:B------:R-:W-:Y:S01]  /*12f50*/  FMUL.FTZ R27, R34, UR51 ;  /* 0x00000033221b7c20 */ /* 0x000fe20008410000 */
[----:B------:R-:W-:Y:S01]  /*12f60*/  FMUL.FTZ R28, R35, UR51 ;  /* 0x00000033231c7c20 */ /* 0x000fe20008410000 */
[----:B------:R-:W-:Y:S01]  /*12f70*/  FMUL.FTZ R31, R38, UR51 ;  /* 0x00000033261f7c20 */ /* 0x000fe20008410000 */
[----:B------:R-:W-:Y:S01]  /*12f80*/  FMUL.FTZ R78, R81, UR51 ;  /* 0x00000033514e7c20 */ /* 0x000fe20008410000 */
[----:B------:R-:W-:Y:S01]  /*12f90*/  FMUL.FTZ R34, R37, UR51 ;  /* 0x0000003325227c20 */ /* 0x000fe20008410000 */
[----:B------:R-:W-:Y:S01]  /*12fa0*/  FMUL.FTZ R32, R39, UR51 ;  /* 0x0000003327207c20 */ /* 0x000fe20008410000 */
[----:B0-----:R-:W-:Y:S01]  /*12fb0*/  @P1 SHF.R.U32.HI R76, RZ, R6, R7 ;  /* 0x00000006ff4c1219 */ /* 0x001fe20000011607 */
[----:B------:R-:W-:Y:S01]  /*12fc0*/  FMUL.FTZ R38, R41, UR51 ;  /* 0x0000003329267c20 */ /* 0x000fe20008410000 */
[----:B------:R-:W-:Y:S01]  /*12fd0*/  FMUL.FTZ R35, R42, UR51 ;  /* 0x000000332a237c20 */ /* 0x000fe20008410000 */
[----:B------:R-:W-:-:S02]  /*12fe0*/  IMAD.SHL.U32 R81, R0, 0x80, RZ ;  /* 0x0000008000517824 */ /* 0x000fc400078e00ff */
        /* <DEDUP_REMOVED lines=36> */
[----:B------:R-:W-:Y:S01]  /*13230*/  IMAD R6, R13, 0x8, R18 ;  /* 0x000000080d067824 */ /* 0x000fe200078e0212 */
[----:B------:R-:W1:Y:S01]  /*13240*/  MUFU.TANH R15, R15 ;  /* 0x0000000f000f7308 */ /* 0x000e620000002400 */
[----:B------:R-:W-:-:S02]  /*13250*/  IMAD R80, R191, -0x2, R80 ;  /* 0xfffffffebf507824 */ /* 0x000fc400078e0250 */
[----:B------:R-:W-:Y:S02]  /*13260*/  IMAD.U32 R7, RZ, RZ, UR38 ;  /* 0x00000026ff077e24 */ /* 0x000fe4000f8e00ff */
[----:B------:R-:W-:Y:S01]  /*13270*/  VIADD R6, R6, 0x28840 ;  /* 0x0002884006067836 */ /* 0x000fe20000000000 */
[----:B------:R-:W-:Y:S02]  /*13280*/  IADD3 R80, -R189, R80, R190 ;  /* 0x00000050bd507210 */ /* 0x000fe40007ffe1be */
[----:B------:R-:W2:Y:S02]  /*13290*/  MUFU.TANH R20, R20 ;  /* 0x0000001400147308 */ /* 0x000ea40000002400 */
[----:B------:R-:W-:Y:S01]  /*132a0*/  PRMT R6, R7, 0x654, R6 ;  /* 0x0000065407067816 */ /* 0x000fe20000000006 */
[C---:B------:R-:W-:Y:S02]  /*132b0*/  VIADD R77, R80.reuse, UR50 ;  /* 0x00000032504d7c36 */ /* 0x040fe40008000000 */
[----:B------:R-:W-:Y:S01]  /*132c0*/  VIADD R83, R80, UR53 ;  /* 0x0000003550537c36 */ /* 0x000fe20008000000 */
[----:B------:R3:W-:Y:S01]  /*132d0*/  SYNCS.ARRIVE.TRANS64.RED.A1T0 RZ, [R6+URZ], RZ ;  /* 0x000000ff06ff79a7 */ /* 0x0007e2000810043f */
[--C-:B0-----:R-:W-:Y:S01]  /*132e0*/  IMAD.IADD R84, R77, 0x1, R156.reuse ;  /* 0x000000014d547824 */ /* 0x101fe200078e029c */
[----:B------:R-:W0:Y:S01]  /*132f0*/  MUFU.TANH R8, R8 ;  /* 0x0000000800087308 */ /* 0x000e220000002400 */
[----:B------:R-:W-:-:S07]  /*13300*/  IMAD.IADD R85, R83, 0x1, R156 ;  /* 0x0000000153557824 */ /* 0x000fce00078e029c */
        /* <DEDUP_REMOVED lines=74> */
.L_x_1875:
[----:B------:R-:W-:-:S05]  /*137b0*/  IMAD.U32 R157, RZ, RZ, UR46 ;  /* 0x0000002eff9d7e24 */ /* 0x000fca000f8e00ff */
[----:B------:R-:W-:-:S13]  /*137c0*/  ISETP.NE.AND P3, PT, R157, 0x1, PT ;  /* 0x000000019d00780c */ /* 0x000fda0003f65270 */
[----:B------:R-:W1:Y:S02]  /*137d0*/  @P3 LDC.64 R6, c[0x0][0x9e8] ;  /* 0x00027a00ff063b82 */ /* 0x000e640000000a00 */
[----:B-1----:R-:W-:-:S05]  /*137e0*/  @P3 IMAD.HI.U32 R6, R80, R6, RZ ;  /* 0x0000000650063227 */ /* 0x002fca00078e00ff */
[----:B------:R-:W-:-:S07]  /*137f0*/  @P3 SHF.R.U32.HI R80, RZ, R7, R6 ;  /* 0x00000007ff503219 */ /* 0x000fce0000011606 */
.L_x_1876:
[----:B------:R-:W-:Y:S05]  /*13800*/  BSYNC B0 ;  /* 0x0000000000007941 */ /* 0x000fea0003800000 */
.L_x_1874:
[----:B------:R-:W-:-:S04]  /*13810*/  IMAD R80, R80, R157, -R81 ;  /* 0x0000009d50507224 */ /* 0x000fc800078e0a51 */
[----:B------:R-:W-:-:S05]  /*13820*/  IMAD R80, R191, -0x2, R80 ;  /* 0xfffffffebf507824 */ /* 0x000fca00078e0250 */
[----:B------:R-:W-:Y:S02]  /*13830*/  VIADDMNMX R84, R80, R157, R84, PT ;  /* 0x0000009d50547246 */ /* 0x000fe40003800154 */
[----:B------:R-:W-:-:S07]  /*13840*/  VIMNMX R85, R85, R80, !PT ;  /* 0x0000005055557248 */ /* 0x000fce0007fe0100 */
.L_x_1873:
[----:B------:R-:W-:Y:S01]  /*13850*/  ISETP.GT.AND P3, PT, R0, -0x1, PT ;  /* 0xffffffff0000780c */ /* 0x000fe20003f64270 */
[----:B------:R-:W1:Y:S03]  /*13860*/  SHFL.IDX PT, R6, R76, 0x1, 0x1c1f ;  /* 0x003c1f004c067f89 */ /* 0x000e6600000e0000 */
[C---:B------:R-:W-:Y:S02]  /*13870*/  ISETP.GT.AND P5, PT, R85.reuse, RZ, P3 ;  /* 0x000000ff5500720c */ /* 0x040fe40001fa4270 */
[----:B------:R-:W-:Y:S02]  /*13880*/  ISETP.GT.AND P4, PT, R85, 0x1, P3 ;  /* 0x000000015500780c */ /* 0x000fe40001f84270 */
[C---:B------:R-:W-:Y:S02]  /*13890*/  ISETP.LT.OR P5, PT, R84.reuse, 0x1, P5 ;  /* 0x000000015400780c */ /* 0x040fe40002fa1670 */
[----:B------:R-:W-:-:S02]  /*138a0*/  ISETP.LT.OR P4, PT, R84, 0x2, P4 ;  /* 0x000000025400780c */ /* 0x000fc40002781670 */
[----:B------:R-:W-:Y:S02]  /*138b0*/  FSEL R15, R15, -INF , !P5 ;  /* 0xff8000000f0f7808 */ /* 0x000fe40006800000 */
[----:B------:R-:W-:Y:S02]  /*138c0*/  FSEL R20, R20, -INF , !P4 ;  /* 0xff80000014147808 */ /* 0x000fe40006000000 */
[C---:B------:R-:W-:Y:S02]  /*138d0*/  ISETP.GT.AND P5, PT, R85.reuse, 0x8, P3 ;  /* 0x000000085500780c */ /* 0x040fe40001fa4270 */
[----:B------:R-:W-:Y:S02]  /*138e0*/  ISETP.GT.AND P4, PT, R85, 0x9, P3 ;  /* 0x000000095500780c */ /* 0x000fe40001f84270 */
[C---:B------:R-:W-:Y:S02]  /*138f0*/  ISETP.LT.OR P5, PT, R84.reuse, 0x9, P5 ;  /* 0x000000095400780c */ /* 0x040fe40002fa1670 */
[----:B------:R-:W-:-:S02]  /*13900*/  ISETP.LT.OR P4, PT, R84, 0xa, P4 ;  /* 0x0000000a5400780c */ /* 0x000fc40002781670 */
[----:B0-----:R-:W-:Y:S01]  /*13910*/  FSEL R25, R25, -INF , !P5 ;  /* 0xff80000019197808 */ /* 0x001fe20006800000 */
[--C-:B-1----:R-:W-:Y:S01]  /*13920*/  IMAD.IADD R77, R77, 0x1, R6.reuse ;  /* 0x000000014d4d7824 */ /* 0x102fe200078e0206 */
[----:B------:R-:W-:Y:S01]  /*13930*/  FSEL R26, R26, -INF , !P4 ;  /* 0xff8000001a1a7808 */ /* 0x000fe20006000000 */
[----:B------:R-:W-:Y:S01]  /*13940*/  IMAD.IADD R76, R83, 0x1, R6 ;  /* 0x00000001534c7824 */ /* 0x000fe200078e0206 */
[C---:B------:R-:W-:Y:S02]  /*13950*/  ISETP.GT.AND P5, PT, R85.reuse, 0x10, P3 ;  /* 0x000000105500780c */ /* 0x040fe40001fa4270 */
        /* <DEDUP_REMOVED lines=82> */
[----:B------:R-:W-:Y:S01]  /*13e80*/  FSEL R74, R82, -INF , !P4 ;  /* 0xff800000524a7808 */ /* 0x000fe20006000000 */
[----:B------:R-:W-:Y:S08]  /*13e90*/  @!P2 BRA `(.L_x_1877) ;  /* 0x000000000058a947 */ /* 0x000ff00003800000 */
[----:B------:R-:W-:Y:S01]  /*13ea0*/  IADD3 R82, -R189, R190, R6 ;  /* 0x000000bebd527210 */ /* 0x000fe20007ffe106 */
[----:B------:R-:W-:Y:S03]  /*13eb0*/  BSSY B0, `(.L_x_1878) ;  /* 0x0000010000007945 */ /* 0x000fe60003800000 */
        /* <DEDUP_REMOVED lines=10> */
.L_x_1879:
[----:B------:R-:W-:-:S05]  /*13f60*/  IMAD.U32 R84, RZ, RZ, UR46 ;  /* 0x0000002eff547e24 */ /* 0x000fca000f8e00ff */
[----:B------:R-:W-:-:S13]  /*13f70*/  ISETP.NE.AND P4, PT, R84, 0x1, PT ;  /* 0x000000015400780c */ /* 0x000fda0003f85270 */
[----:B------:R-:W0:Y:S02]  /*13f80*/  @P4 LDC.64 R6, c[0x0][0x9e8] ;  /* 0x00027a00ff064b82 */ /* 0x000e240000000a00 */
[----:B0-----:R-:W-:-:S05]  /*13f90*/  @P4 IMAD.HI.U32 R6, R82, R6, RZ ;  /* 0x0000000652064227 */ /* 0x001fca00078e00ff */
[----:B------:R-:W-:-:S07]  /*13fa0*/  @P4 SHF.R.U32.HI R82, RZ, R7, R6 ;  /* 0x00000007ff524219 */ /* 0x000fce0000011606 */
.L_x_1880:
[----:B------:R-:W-:Y:S05]  /*13fb0*/  BSYNC B0 ;  /* 0x0000000000007941 */ /* 0x000fea0003800000 */
.L_x_1878:
[----:B------:R-:W-:-:S04]  /*13fc0*/  IMAD R82, R82, R84, -R81 ;  /* 0x0000005452527224 */ /* 0x000fc800078e0a51 */
[----:B------:R-:W-:-:S05]  /*13fd0*/  IMAD R82, R191, -0x2, R82 ;  /* 0xfffffffebf527824 */ /* 0x000fca00078e0252 */
[----:B------:R-:W-:Y:S02]  /*13fe0*/  VIADDMNMX R77, R82, R84, R77, PT ;  /* 0x00000054524d7246 */ /* 0x000fe4000380014d */
[----:B------:R-:W-:-:S07]  /*13ff0*/  VIMNMX R76, R76, R82, !PT ;  /* 0x000000524c4c7248 */ /* 0x000fce0007fe0100 */
.L_x_1877:
[----:B------:R-:W-:Y:S01]  /*14000*/  FMNMX.FTZ R7, R15, R10, !PT ;  /* 0x0000000a0f077209 */ /* 0x000fe20007810000 */
[----:B------:R-:W-:Y:S01]  /*14010*/  UMOV UR52, UR45 ;  /* 0x0000002d00347c82 */ /* 0x000fe20008000000 */
        /* <DEDUP_REMOVED lines=63> */
[C---:B------:R-:W-:Y:S01]  /*14410*/  ISETP.LT.OR P5, PT, R77.reuse, 0x39, P5 ;  /* 0x000000394d00780c */ /* 0x040fe20002fa1670 */
[----:B------:R-:W0:Y:S01]  /*14420*/  SHFL.BFLY PT, R6, R7, 0x2, 0x1f ;  /* 0x0c401f0007067f89 */ /* 0x000e2200000e0000 */
[----:B------:R-:W-:-:S02]  /*14430*/  ISETP.LT.OR P4, PT, R77, 0x22, P4 ;  /* 0x000000224d00780c */ /* 0x000fc40002781670 */
[----:B------:R-:W-:Y:S02]  /*14440*/  FSEL R47, R47, -INF , !P5 ;  /* 0xff8000002f2f7808 */ /* 0x000fe40006800000 */
[----:B------:R-:W-:Y:S02]  /*14450*/  ISETP.GT.AND P5, PT, R76, 0x40, P3 ;  /* 0x000000404c00780c */ /* 0x000fe40001fa4270 */
[----:B------:R-:W-:Y:S02]  /*14460*/  FSEL R36, R36, -INF , !P4 ;  /* 0xff80000024247808 */ /* 0x000fe40006000000 */
[----:B------:R-:W-:Y:S02]  /*14470*/  ISETP.GT.AND P4, PT, R76, 0x29, P3 ;  /* 0x000000294c00780c */ /* 0x000fe40001f84270 */
[C---:B------:R-:W-:Y:S02]  /*14480*/  ISETP.LT.OR P5, PT, R77.reuse, 0x41, P5 ;  /* 0x000000414d00780c */ /* 0x040fe40002fa1670 */
[----:B------:R-:W-:-:S02]  /*14490*/  ISETP.LT.OR P4, PT, R77, 0x2a, P4 ;  /* 0x0000002a4d00780c */ /* 0x000fc40002781670 */
[----:B------:R-:W-:Y:S02]  /*144a0*/  FSEL R51, R51, -INF , !P5 ;  /* 0xff80000033337808 */ /* 0x000fe40006800000 */
[----:B------:R-:W-:Y:S02]  /*144b0*/  ISETP.GT.AND P5, PT, R76, 0x41, P3 ;  /* 0x000000414c00780c */ /* 0x000fe40001fa4270 */
[----:B------:R-:W-:Y:S02]  /*144c0*/  FSEL R40, R40, -INF , !P4 ;  /* 0xff80000028287808 */ /* 0x000fe40006000000 */
[----:B------:R-:W-:Y:S02]  /*144d0*/  ISETP.GT.AND P4, PT, R76, 0x31, P3 ;  /* 0x000000314c00780c */ /* 0x000fe40001f84270 */
[----:B------:R-:W-:Y:S02]  /*144e0*/  ISETP.LT.OR P5, PT, R77, 0x42, P5 ;  /* 0x000000424d00780c */ /* 0x000fe40002fa1670 */
[----:B0-----:R-:W-:-:S02]  /*144f0*/  FMNMX.FTZ R6, R7, R6, !PT ;  /* 0x0000000607067209 */ /* 0x001fc40007810000 */
[C---:B------:R-:W-:Y:S02]  /*14500*/  ISETP.LT.OR P4, PT, R77.reuse, 0x32, P4 ;  /* 0x000000324d00780c */ /* 0x040fe40002781670 */
[----:B------:R-:W-:Y:S01]  /*14510*/  FSEL R52, R52, -INF , !P5 ;  /* 0xff80000034347808 */ /* 0x000fe20006800000 */
[----:B------:R-:W0:Y:S01]  /*14520*/  SHFL.BFLY PT, R7, R6, 0x1, 0x1f ;  /* 0x0c201f0006077f89 */ /* 0x000e2200000e0000 */
[----:B------:R-:W-:Y:S02]  /*14530*/  ISETP.GT.AND P5, PT, R76, 0x48, P3 ;  /* 0x000000484c00780c */ /* 0x000fe40001fa4270 */
[----:B------:R-:W-:Y:S02]  /*14540*/  FSEL R44, R44, -INF , !P4 ;  /* 0xff8000002c2c7808 */ /* 0x000fe40006000000 */
[----:B------:R-:W-:Y:S02]  /*14550*/  ISETP.GT.AND P4, PT, R76, 0x39, P3 ;  /* 0x000000394c00780c */ /* 0x000fe40001f84270 */
[----:B------:R-:W-:-:S02]  /*14560*/  ISETP.LT.OR P5, PT, R77, 0x49, P5 ;  /* 0x000000494d00780c */ /* 0x000fc40002fa1670 */
[C---:B------:R-:W-:Y:S02]  /*14570*/  ISETP.LT.OR P4, PT, R77.reuse, 0x3a, P4 ;  /* 0x0000003a4d00780c */ /* 0x040fe40002781670 */
[----:B------:R-:W-:Y:S02]  /*14580*/  FSEL R54, R54, -INF , !P5 ;  /* 0xff80000036367808 */ /* 0x000fe40006800000 */
[----:B------:R-:W-:Y:S02]  /*14590*/  ISETP.GT.AND P5, PT, R76, RZ, P3 ;  /* 0x000000ff4c00720c */ /* 0x000fe40001fa4270 */
[----:B------:R-:W-:Y:S02]  /*145a0*/  FSEL R48, R48, -INF , !P4 ;  /* 0xff80000030307808 */ /* 0x000fe40006000000 */
[----:B------:R-:W-:-:S04]  /*145b0*/  ISETP.LT.OR P5, PT, R77, 0x1, P5 ;  /* 0x000000014d00780c */ /* 0x000fc80002fa1670 */
[----:B------:R-:W-:Y:S02]  /*145c0*/  FSEL R8, R8, -INF , !P5 ;  /* 0xff80000008087808 */ /* 0x000fe40006800000 */
[----:B------:R-:W-:Y:S02]  /*145d0*/  ISETP.GT.AND P5, PT, R76, 0x49, P3 ;  /* 0x000000494c00780c */ /* 0x000fe40001fa4270 */
[----:B0-----:R-:W-:Y:S02]  /*145e0*/  FMNMX.FTZ R6, R6, R7, !PT ;  /* 0x0000000706067209 */ /* 0x001fe40007810000 */
[----:B------:R-:W-:Y:S02]  /*145f0*/  ISETP.LT.OR P5, PT, R77, 0x4a, P5 ;  /* 0x0000004a4d00780c */ /* 0x000fe40002fa1670 */
[C---:B------:R-:W-:Y:S01]  /*14600*/  FSETP.NEU.FTZ.AND P4, PT, R6.reuse, -INF , PT ;  /* 0xff8000000600780b */ /* 0x040fe20003f9d000 */
[----:B------:R-:W-:Y:S01]  /*14610*/  FMUL.FTZ R82, R6, UR52 ;  /* 0x0000003406527c20 */ /* 0x000fe20008410000 */
[----:B------:R-:W-:-:S02]  /*14620*/  FSEL R56, R56, -INF , !P5 ;  /* 0xff80000038387808 */ /* 0x000fc40006800000 */
[----:B------:R-:W-:Y:S02]  /*14630*/  ISETP.GT.AND P5, PT, R76, 0x50, P3 ;  /* 0x000000504c00780c */ /* 0x000fe40001fa4270 */
[----:B------:R-:W-:Y:S02]  /*14640*/  FSEL R82, R82, RZ, P4 ;  /* 0x000000ff52527208 */ /* 0x000fe40002000000 */
[----:B------:R-:W-:-:S03]  /*14650*/  ISETP.LT.OR P5, PT, R77, 0x51, P5 ;  /* 0x000000514d00780c */ /* 0x000fc60002fa1670 */
[--C-:B------:R-:W-:Y:S01]  /*14660*/  FFMA.FTZ R180, R20, UR52, -R82.reuse ;  /* 0x0000003414b47c23 */ /* 0x100fe20008010852 */
[----:B------:R-:W-:Y:S01]  /*14670*/  FMNMX.FTZ R20, R8, R11, !PT ;  /* 0x0000000b08147209 */ /* 0x000fe20007810000 */
[--C-:B------:R-:W-:Y:S01]  /*14680*/  FFMA.FTZ R176, R29, UR52, -R82.reuse ;  /* 0x000000341db07c23 */ /* 0x100fe20008010852 */
[--C-:B------:R-:W-:Y:S01]  /*14690*/  FFMA.FTZ R178, R33, UR52, -R82.reuse ;  /* 0x0000003421b27c23 */ /* 0x100fe20008010852 */
[----:B------:R-:W-:Y:S01]  /*146a0*/  FSEL R57, R57, -INF , !P5 ;  /* 0xff80000039397808 */ /* 0x000fe20006800000 */
[--C-:B------:R-:W-:Y:S01]  /*146b0*/  FFMA.FTZ R172, R37, UR52, -R82.reuse ;  /* 0x0000003425ac7c23 */ /* 0x100fe20008010852 */
[----:B------:R-:W-:Y:S01]  /*146c0*/  FMNMX.FTZ R20, R9, R20, !PT ;  /* 0x0000001409147209 */ /* 0x000fe20007810000 */
[--C-:B------:R-:W-:Y:S01]  /*146d0*/  FFMA.FTZ R174, R41, UR52, -R82.reuse ;  /* 0x0000003429ae7c23 */ /* 0x100fe20008010852 */
[----:B------:R-:W-:Y:S01]  /*146e0*/  ISETP.GT.AND P5, PT, R76, 0x51, P3 ;  /* 0x000000514c00780c */ /* 0x000fe20001fa4270 */
[--C-:B------:R-:W-:Y:S01]  /*146f0*/  FFMA.FTZ R7, R15, UR52, -R82.reuse ;  /* 0x000000340f077c23 */ /* 0x100fe20008010852 */
[----:B------:R-:W-:Y:S01]  /*14700*/  FMNMX.FTZ R29, R21, R20, !PT ;  /* 0x00000014151d7209 */ /* 0x000fe20007810000 */
[--C-:B------:R-:W-:Y:S01]  /*14710*/  FFMA.FTZ R15, R26, UR52, -R82.reuse ;  /* 0x000000341a0f7c23 */ /* 0x100fe20008010852 */
[----:B------:R-:W-:Y:S01]  /*14720*/  ISETP.LT.OR P5, PT, R77, 0x52, P5 ;  /* 0x000000524d00780c */ /* 0x000fe20002fa1670 */
[--C-:B------:R-:W-:Y:S01]  /*14730*/  FFMA.FTZ R168, R45, UR52, -R82.reuse ;  /* 0x000000342da87c23 */ /* 0x100fe20008010852 */
[----:B------:R-:W-:Y:S01]  /*14740*/  FMNMX.FTZ R20, R24, R29, !PT ;  /* 0x0000001d18147209 */ /* 0x000fe20007810000 */
        /* <DEDUP_REMOVED lines=10> */
[----:B------:R0:W-:Y:S01]  /*147f0*/  MUFU.EX2 R29, R34 ;  /* 0x00000022001d7308 */ /* 0x0001e20000000800 */
[----:B------:R-:W-:Y:S01]  /*14800*/  FMNMX.FTZ R33, R31, R20, !PT ;  /* 0x000000141f217209 */ /* 0x000fe20007810000 */
[--C-:B------:R-:W-:Y:S01]  /*14810*/  FFMA.FTZ R38, R38, UR52, -R82.reuse ;  /* 0x0000003426267c23 */ /* 0x100fe20008010852 */
[----:B------:R-:W-:Y:S01]  /*14820*/  FSEL R59, R59, -INF , !P5 ;  /* 0xff8000003b3b7808 */ /* 0x000fe20006800000 */
[--C-:B------:R-:W-:Y:S01]  /*14830*/  FFMA.FTZ R156, R71, UR52, -R82.reuse ;  /* 0x00000034479c7c23 */ /* 0x100fe20008010852 */
[----:B------:R-:W-:Y:S01]  /*14840*/  FMNMX.FTZ R20, R32, R33, !PT ;  /* 0x0000002120147209 */ /* 0x000fe20007810000 */
[--C-:B------:R-:W-:Y:S01]  /*14850*/  FFMA.FTZ R42, R42, UR52, -R82.reuse ;  /* 0x000000342a2a7c23 */ /* 0x100fe20008010852 */
[----:B------:R-:W-:Y:S01]  /*14860*/  ISETP.GT.AND P5, PT, R76, 0x59, P3 ;  /* 0x000000594c00780c */ /* 0x000fe20001fa4270 */
[----:B------:R-:W-:Y:S01]  /*14870*/  MUFU.EX2 R7, R7 ;  /* 0x0000000700077308 */ /* 0x000fe20000000800 */
[----:B------:R-:W-:Y:S01]  /*14880*/  FMNMX.FTZ R33, R35, R20, !PT ;  /* 0x0000001423217209 */ /* 0x000fe20007810000 */
[--C-:B------:R-:W-:Y:S01]  /*14890*/  FFMA.FTZ R46, R46, UR52, -R82.reuse ;  /* 0x000000342e2e7c23 */ /* 0x100fe20008010852 */
[----:B------:R-:W-:Y:S01]  /*148a0*/  ISETP.LT.OR P5, PT, R77, 0x5a, P5 ;  /* 0x0000005a4d00780c */ /* 0x000fe20002fa1670 */
[--C-:B------:R-:W-:Y:S01]  /*148b0*/  FFMA.FTZ R50, R50, UR52, -R82.reuse ;  /* 0x0000003432327c23 */ /* 0x100fe20008010852 */
[----:B------:R-:W-:Y:S01]  /*148c0*/  FMNMX.FTZ R20, R36, R33, !PT ;  /* 0x0000002124147209 */ /* 0x000fe20007810000 */
[--C-:B------:R-:W-:Y:S01]  /*148d0*/  FFMA.FTZ R55, R55, UR52, -R82.reuse ;  /* 0x0000003437377c23 */ /* 0x100fe20008010852 */
[----:B------:R-:W-:Y:S01]  /*148e0*/  FSEL R60, R60, -INF , !P5 ;  /* 0xff8000003c3c7808 */ /* 0x000fe20006800000 */
[----:B------:R1:W-:Y:S01]  /*148f0*/  MUFU.EX2 R33, R38 ;  /* 0x0000002600217308 */ /* 0x0003e20000000800 */
[----:B------:R-:W-:Y:S01]  /*14900*/  FMNMX.FTZ R37, R39, R20, !PT ;  /* 0x0000001427257209 */ /* 0x000fe20007810000 */
[--C-:B------:R-:W-:Y:S01]  /*14910*/  FFMA.FTZ R166, R153, UR52, -R82.reuse ;  /* 0x0000003499a67c23 */ /* 0x100fe20008010852 */
[----:B------:R-:W-:Y:S01]  /*14920*/  ISETP.GT.AND P5, PT, R76, 0x60, P3 ;  /* 0x000000604c00780c */ /* 0x000fe20001fa4270 */
[--C-:B------:R-:W-:Y:S01]  /*14930*/  FFMA.FTZ R160, R155, UR52, -R82.reuse ;  /* 0x000000349ba07c23 */ /* 0x100fe20008010852 */
[----:B------:R-:W-:Y:S01]  /*14940*/  FMNMX.FTZ R20, R40, R37, !PT ;  /* 0x0000002528147209 */ /* 0x000fe20007810000 */
[--C-:B------:R-:W-:Y:S01]  /*14950*/  FFMA.FTZ R162, R68, UR52, -R82.reuse ;  /* 0x0000003444a27c23 */ /* 0x100fe20008010852 */
[----:B------:R-:W-:Y:S01]  /*14960*/  ISETP.LT.OR P5, PT, R77, 0x61, P5 ;  /* 0x000000614d00780c */ /* 0x000fe20002fa1670 */
[----:B------:R-:W-:Y:S01]  /*14970*/  MUFU.EX2 R180, R180 ;  /* 0x000000b400b47308 */ /* 0x000fe20000000800 */
[----:B------:R-:W-:Y:S01]  /*14980*/  FMNMX.FTZ R37, R43, R20, !PT ;  /* 0x000000142b257209 */ /* 0x000fe20007810000 */
[--C-:B------:R-:W-:Y:S01]  /*14990*/  FFMA.FTZ R158, R73, UR52, -R82.reuse ;  /* 0x00000034499e7c23 */ /* 0x100fe20008010852 */
[----:B------:R-:W-:Y:S01]  /*149a0*/  FSEL R26, R61, -INF , !P5 ;  /* 0xff8000003d1a7808 */ /* 0x000fe20006800000 */
[--C-:B------:R-:W-:Y:S01]  /*149b0*/  FFMA.FTZ R61, R72, UR52, -R82.reuse ;  /* 0x00000034483d7c23 */ /* 0x100fe20008010852 */
[----:B------:R-:W-:Y:S01]  /*149c0*/  FMNMX.FTZ R20, R44, R37, !PT ;  /* 0x000000252c147209 */ /* 0x000fe20007810000 */
[----:B------:R-:W-:Y:S01]  /*149d0*/  FFMA.FTZ R74, R74, UR52, -R82 ;  /* 0x000000344a4a7c23 */ /* 0x000fe20008010852 */
[----:B------:R-:W-:Y:S01]  /*149e0*/  ISETP.GT.AND P5, PT, R76, 0x61, P3 ;  /* 0x000000614c00780c */ /* 0x000fe20001fa4270 */
[----:B------:R-:W-:Y:S01]  /*149f0*/  MUFU.EX2 R37, R42 ;  /* 0x0000002a00257308 */ /* 0x000fe20000000800 */
[----:B------:R-:W-:-:S02]  /*14a00*/  FMNMX.FTZ R41, R47, R20, !PT ;  /* 0x000000142f297209 */ /* 0x000fc40007810000 */
[----:B------:R-:W-:Y:S02]  /*14a10*/  ISETP.LT.OR P5, PT, R77, 0x62, P5 ;  /* 0x000000624d00780c */ /* 0x000fe40002fa1670 */
[----:B------:R-:W-:Y:S02]  /*14a20*/  FMNMX.FTZ R20, R48, R41, !PT ;  /* 0x0000002930147209 */ /* 0x000fe40007810000 */
[----:B------:R-:W-:Y:S01]  /*14a30*/  FSEL R62, R62, -INF , !P5 ;  /* 0xff8000003e3e7808 */ /* 0x000fe20006800000 */
[----:B------:R-:W-:Y:S01]  /*14a40*/  MUFU.EX2 R182, R182 ;  /* 0x000000b600b67308 */ /* 0x000fe20000000800 */
[----:B------:R-:W-:Y:S02]  /*14a50*/  FMNMX.FTZ R41, R51, R20, !PT ;  /* 0x0000001433297209 */ /* 0x000fe40007810000 */
[----:B------:R-:W-:Y:S02]  /*14a60*/  ISETP.GT.AND P5, PT, R76, 0x68, P3 ;  /* 0x000000684c00780c */ /* 0x000fe40001fa4270 */
[----:B------:R-:W-:-:S02]  /*14a70*/  FMNMX.FTZ R45, R52, R41, !PT ;  /* 0x00000029342d7209 */ /* 0x000fc40007810000 */
[----:B------:R-:W-:Y:S01]  /*14a80*/  ISETP.LT.OR P5, PT, R77, 0x69, P5 ;  /* 0x000000694d00780c */ /* 0x000fe20002fa1670 */
[----:B------:R-:W-:Y:S01]  /*14a90*/  MUFU.EX2 R15, R15 ;  /* 0x0000000f000f7308 */ /* 0x000fe20000000800 */
[----:B------:R-:W-:Y:S02]  /*14aa0*/  FMNMX.FTZ R45, R54, R45, !PT ;  /* 0x0000002d362d7209 */ /* 0x000fe40007810000 */
[----:B------:R-:W-:Y:S01]  /*14ab0*/  FSEL R30, R63, -INF , !P5 ;  /* 0xff8000003f1e7808 */ /* 0x000fe20006800000 */
[----:B------:R-:W-:Y:S01]  /*14ac0*/  FFMA.FTZ R63, R67, UR52, -R82 ;  /* 0x00000034433f7c23 */ /* 0x000fe20008010852 */
[----:B------:R-:W-:Y:S02]  /*14ad0*/  FMNMX.FTZ R20, R56, R45, !PT ;  /* 0x0000002d38147209 */ /* 0x000fe40007810000 */
        /* <DEDUP_REMOVED lines=13> */
[----:B0-----:R-:W-:Y:S01]  /*14bb0*/  FSEL R34, R65, -INF , !P5 ;  /* 0xff80000041227808 */ /* 0x001fe20006800000 */
[--C-:B------:R-:W-:Y:S01]  /*14bc0*/  FFMA.FTZ R65, R154, UR52, -R82.reuse ;  /* 0x000000349a417c23 */ /* 0x100fe20008010852 */
[----:B------:R-:W-:Y:S01]  /*14bd0*/  ISETP.GT.AND P5, PT, R76, 0x71, P3 ;  /* 0x000000714c00780c */ /* 0x000fe20001fa4270 */
[----:B------:R-:W-:Y:S01]  /*14be0*/  FFMA.FTZ R154, R75, UR52, -R82 ;  /* 0x000000344b9a7c23 */ /* 0x000fe20008010852 */
[----:B------:R-:W-:Y:S01]  /*14bf0*/  FMNMX.FTZ R53, R62, R49, !PT ;  /* 0x000000313e357209 */ /* 0x000fe20007810000 */
[----:B------:R-:W-:Y:S01]  /*14c00*/  MUFU.EX2 R178, R178 ;  /* 0x000000b200b27308 */ /* 0x000fe20000000800 */
[----:B------:R-:W-:-:S02]  /*14c10*/  ISETP.LT.OR P5, PT, R77, 0x72, P5 ;  /* 0x000000724d00780c */ /* 0x000fc40002fa1670 */
[----:B------:R-:W-:Y:S02]  /*14c20*/  FMNMX.FTZ R53, R30, R53, !PT ;  /* 0x000000351e357209 */ /* 0x000fe40007810000 */
[----:B------:R-:W-:Y:S02]  /*14c30*/  FSEL R66, R66, -INF , !P5 ;  /* 0xff80000042427808 */ /* 0x000fe40006800000 */
[----:B------:R-:W-:Y:S01]  /*14c40*/  ISETP.GT.AND P5, PT, R76, 0x78, P3 ;  /* 0x000000784c00780c */ /* 0x000fe20001fa4270 */
[----:B------:R-:W-:Y:S01]  /*14c50*/  MUFU.EX2 R172, R172 ;  /* 0x000000ac00ac7308 */ /* 0x000fe20000000800 */
[----:B------:R-:W-:Y:S02]  /*14c60*/  FMNMX.FTZ R53, R64, R53, !PT ;  /* 0x0000003540357209 */ /* 0x000fe40007810000 */
[----:B------:R-:W-:Y:S02]  /*14c70*/  ISETP.GT.AND P3, PT, R76, 0x79, P3 ;  /* 0x000000794c00780c */ /* 0x000fe40001f64270 */
[----:B------:R-:W-:-:S02]  /*14c80*/  ISETP.LT.OR P5, PT, R77, 0x79, P5 ;  /* 0x000000794d00780c */ /* 0x000fc40002fa1670 */
[----:B------:R-:W-:Y:S01]  /*14c90*/  FMNMX.FTZ R53, R34, R53, !PT ;  /* 0x0000003522357209 */ /* 0x000fe20007810000 */
[----:B------:R-:W-:Y:S01]  /*14ca0*/  MUFU.EX2 R174, R174 ;  /* 0x000000ae00ae7308 */ /* 0x000fe20000000800 */
[----:B------:R-:W-:Y:S02]  /*14cb0*/  ISETP.LT.OR P3, PT, R77, 0x7a, P3 ;  /* 0x0000007a4d00780c */ /* 0x000fe40001f61670 */
[----:B-1----:R-:W-:Y:S01]  /*14cc0*/  FSEL R38, R69, -INF , !P5 ;  /* 0xff80000045267808 */ /* 0x002fe20006800000 */
[--C-:B------:R-:W-:Y:S01]  /*14cd0*/  FFMA.FTZ R69, R152, UR52, -R82.reuse ;  /* 0x0000003498457c23 */ /* 0x100fe20008010852 */
[----:B------:R-:W-:Y:S01]  /*14ce0*/  FMNMX.FTZ R53, R66, R53, !PT ;  /* 0x0000003542357209 */ /* 0x000fe20007810000 */
[----:B------:R-:W-:Y:S01]  /*14cf0*/  FFMA.FTZ R152, R79, UR52, -R82 ;  /* 0x000000344f987c23 */ /* 0x000fe20008010852 */
[----:B------:R-:W-:Y:S01]  /*14d00*/  FSEL R70, R70, -INF , !P3 ;  /* 0xff80000046467808 */ /* 0x000fe20005800000 */
[----:B------:R-:W-:Y:S01]  /*14d10*/  MUFU.EX2 R168, R168 ;  /* 0x000000a800a87308 */ /* 0x000fe20000000800 */
[----:B------:R-:W-:-:S02]  /*14d20*/  FMNMX.FTZ R53, R38, R53, !PT ;  /* 0x0000003526357209 */ /* 0x000fc40007810000 */
[----:B------:R-:W-:Y:S02]  /*14d30*/  FSEL R71, R6, RZ, P4 ;  /* 0x000000ff06477208 */ /* 0x000fe40002000000 */
[----:B------:R-:W-:-:S03]  /*14d40*/  FMNMX.FTZ R53, R70, R53, !PT ;  /* 0x0000003546357209 */ /* 0x000fc60007810000 */
[----:B------:R-:W-:Y:S01]  /*14d50*/  FADD.FTZ R71, -R71, R10 ;  /* 0x0000000a47477221 */ /* 0x000fe20000010100 */
[----:B------:R-:W-:Y:S01]  /*14d60*/  MUFU.EX2 R45, R50 ;  /* 0x00000032002d7308 */ /* 0x000fe20000000800 */
[----:B------:R-:W0:Y:S02]  /*14d70*/  SHFL.BFLY PT, R20, R53, 0x2, 0x1f ;  /* 0x0c401f0035147f89 */ /* 0x000e2400000e0000 */
[----:B------:R-:W-:-:S05]  /*14d80*/  FMUL.FTZ R10, R71, UR52 ;  /* 0x00000034470a7c20 */ /* 0x000fca0008410000 */
[----:B------:R-:W-:Y:S08]  /*14d90*/  MUFU.EX2 R170, R170 ;  /* 0x000000aa00aa7308 */ /* 0x000ff00000000800 */
[----:B------:R-:W1:Y:S08]  /*14da0*/  MUFU.EX2 R10, R10 ;  /* 0x0000000a000a7308 */ /* 0x000e700000000800 */
[----:B------:R-:W-:Y:S01]  /*14db0*/  MUFU.EX2 R164, R164 ;  /* 0x000000a400a47308 */ /* 0x000fe20000000800 */
[----:B0-----:R-:W-:Y:S01]  /*14dc0*/  FMNMX.FTZ R20, R53, R20, !PT ;  /* 0x0000001435147209 */ /* 0x001fe20007810000 */
[----:B------:R-:W-:-:S04]  /*14dd0*/  FFMA.FTZ R53, R78, UR52, -R82 ;  /* 0x000000344e357c23 */ /* 0x000fc80008010852 */
[----:B------:R-:W0:Y:S02]  /*14de0*/  SHFL.BFLY PT, R67, R20, 0x1, 0x1f ;  /* 0x0c201f0014437f89 */ /* 0x000e2400000e0000 */
[----:B------:R2:W-:Y:S08]  /*14df0*/  MUFU.EX2 R49, R55 ;  /* 0x0000003700317308 */ /* 0x0005f00000000800 */
[----:B------:R-:W-:Y:S01]  /*14e00*/  MUFU.EX2 R166, R166 ;  /* 0x000000a600a67308 */ /* 0x000fe20000000800 */
[----:B--2---:R-:W-:-:S07]  /*14e10*/  FFMA.FTZ R55, R80, UR52, -R82 ;  /* 0x0000003450377c23 */ /* 0x004fce0008010852 */
[----:B------:R-:W-:Y:S01]  /*14e20*/  MUFU.EX2 R69, R69 ;  /* 0x0000004500457308 */ /* 0x000fe20000000800 */
[----:B0-----:R-:W-:-:S07]  /*14e30*/  FMNMX.FTZ R20, R20, R67, !PT ;  /* 0x0000004314147209 */ /* 0x001fce0007810000 */
[----:B------:R-:W-:Y:S01]  /*14e40*/  MUFU.EX2 R160, R160 ;  /* 0x000000a000a07308 */ /* 0x000fe20000000800 */
[C---:B------:R-:W-:Y:S01]  /*14e50*/  FSETP.NEU.FTZ.AND P3, PT, R20.reuse, -INF , PT ;  /* 0xff8000001400780b */ /* 0x040fe20003f7d000 */
[----:B------:R-:W-:-:S05]  /*14e60*/  FMUL.FTZ R42, R20, UR52 ;  /* 0x00000034142a7c20 */ /* 0x000fca0008410000 */
[----:B------:R-:W-:Y:S01]  /*14e70*/  FSEL R71, R42, RZ, P3 ;  /* 0x000000ff2a477208 */ /* 0x000fe20001800000 */
[----:B------:R-:W-:Y:S04]  /*14e80*/  MUFU.EX2 R65, R65 ;  /* 0x0000004100417308 */ /* 0x000fe80000000800 */
[--C-:B------:R-:W-:Y:S01]  /*14e90*/  FFMA.FTZ R181, R8, UR52, -R71.reuse ;  /* 0x0000003408b57c23 */ /* 0x100fe20008010847 */
[----:B------:R-:W-:Y:S01]  /*14ea0*/  FSEL R8, R20, RZ, P3 ;  /* 0x000000ff14087208 */ /* 0x000fe20001800000 */
[--C-:B------:R-:W-:Y:S01]  /*14eb0*/  FFMA.FTZ R42, R9, UR52, -R71.reuse ;  /* 0x00000034092a7c23 */ /* 0x100fe20008010847 */
[--C-:B------:R-:W-:Y:S01]  /*14ec0*/  FFMA.FTZ R183, R21, UR52, -R71.reuse ;  /* 0x0000003415b77c23 */ /* 0x100fe20008010847 */
[--C-:B------:R-:W-:Y:S01]  /*14ed0*/  FFMA.FTZ R24, R24, UR52, -R71.reuse ;  /* 0x0000003418187c23 */ /* 0x100fe20008010847 */
[----:B------:R-:W-:Y:S01]  /*14ee0*/  FFMA.FTZ R177, R27, UR52, -R71 ;  /* 0x000000341bb17c23 */ /* 0x000fe20008010847 */
[----:B------:R-:W-:Y:S01]  /*14ef0*/  FADD.FTZ R8, -R8, R11 ;  /* 0x0000000b08087221 */ /* 0x000fe20000010100 */
[----:B------:R-:W-:Y:S01]  /*14f00*/  MUFU.EX2 R181, R181 ;  /* 0x000000b500b57308 */ /* 0x000fe20000000800 */
[----:B------:R-:W-:Y:S01]  /*14f10*/  FFMA.FTZ R28, R28, UR52, -R71 ;  /* 0x000000341c1c7c23 */ /* 0x000fe20008010847 */
[----:B-1----:R-:W-:Y:S01]  /*14f20*/  FFMA.FTZ R9, R10, R4, R7 ;  /* 0x000000040a097223 */ /* 0x002fe20000010007 */
[----:B------:R-:W-:Y:S01]  /*14f30*/  FMUL.FTZ R8, R8, UR52 ;  /* 0x0000003408087c20 */ /* 0x000fe20008410000 */
[--C-:B------:R-:W-:Y:S01]  /*14f40*/  FFMA.FTZ R179, R31, UR52, -R71.reuse ;  /* 0x000000341fb37c23 */ /* 0x100fe20008010847 */
[----:B------:R-:W-:Y:S01]  /*14f50*/  FFMA.FTZ R32, R32, UR52, -R71 ;  /* 0x0000003420207c23 */ /* 0x000fe20008010847 */
[----:B------:R-:W-:Y:S01]  /*14f60*/  FADD.FTZ R9, R180, R9 ;  /* 0x00000009b4097221 */ /* 0x000fe20000010000 */
[--C-:B------:R-:W-:Y:S01]  /*14f70*/  FFMA.FTZ R46, R48, UR52, -R71.reuse ;  /* 0x00000034302e7c23 */ /* 0x100fe20008010847 */
[----:B------:R-:W-:Y:S01]  /*14f80*/  MUFU.EX2 R42, R42 ;  /* 0x0000002a002a7308 */ /* 0x000fe20000000800 */
[----:B------:R-:W-:Y:S01]  /*14f90*/  FFMA.FTZ R48, R52, UR52, -R71 ;  /* 0x0000003434307c23 */ /* 0x000fe20008010847 */
[----:B------:R-:W-:Y:S01]  /*14fa0*/  FADD.FTZ R52, R182, R9 ;  /* 0x00000009b6347221 */ /* 0x000fe20000010000 */
[--C-:B------:R-:W-:Y:S01]  /*14fb0*/  FFMA.FTZ R173, R35, UR52, -R71.reuse ;  /* 0x0000003423ad7c23 */ /* 0x100fe20008010847 */
[--C-:B------:R-:W-:Y:S01]  /*14fc0*/  FFMA.FTZ R36, R36, UR52, -R71.reuse ;  /* 0x0000003424247c23 */ /* 0x100fe20008010847 */
[--C-:B------:R-:W-:Y:S01]  /*14fd0*/  FFMA.FTZ R175, R39, UR52, -R71.reuse ;  /* 0x0000003427af7c23 */ /* 0x100fe20008010847 */
[----:B------:R-:W-:Y:S01]  /*14fe0*/  FADD.FTZ R9, R15, R52 ;  /* 0x000000340f097221 */ /* 0x000fe20000010000 */
[--C-:B------:R-:W-:Y:S01]  /*14ff0*/  FFMA.FTZ R40, R40, UR52, -R71.reuse ;  /* 0x0000003428287c23 */ /* 0x100fe20008010847 */
[----:B------:R-:W0:Y:S01]  /*15000*/  MUFU.EX2 R8, R8 ;  /* 0x0000000800087308 */ /* 0x000e220000000800 */
[----:B------:R-:W-:Y:S01]  /*15010*/  FFMA.FTZ R167, R54, UR52, -R71 ;  /* 0x0000003436a77c23 */ /* 0x000fe20008010847 */
[----:B------:R-:W-:Y:S01]  /*15020*/  FADD.FTZ R52, R176, R9 ;  /* 0x00000009b0347221 */ /* 0x000fe20000010000 */
[--C-:B------:R-:W-:Y:S01]  /*15030*/  FFMA.FTZ R169, R43, UR52, -R71.reuse ;  /* 0x000000342ba97c23 */ /* 0x100fe20008010847 */
[--C-:B------:R-:W-:Y:S01]  /*15040*/  FFMA.FTZ R44, R44, UR52, -R71.reuse ;  /* 0x000000342c2c7c23 */ /* 0x100fe20008010847 */
[--C-:B------:R-:W-:Y:S01]  /*15050*/  FFMA.FTZ R171, R47, UR52, -R71.reuse ;  /* 0x000000342fab7c23 */ /* 0x100fe20008010847 */
[----:B------:R-:W-:Y:S01]  /*15060*/  FADD.FTZ R9, R25, R52 ;  /* 0x0000003419097221 */ /* 0x000fe20000010000 */
[--C-:B------:R-:W-:Y:S01]  /*15070*/  FFMA.FTZ R50, R56, UR52, -R71.reuse ;  /* 0x0000003438327c23 */ /* 0x100fe20008010847 */
[----:B------:R-:W1:Y:S01]  /*15080*/  MUFU.EX2 R183, R183 ;  /* 0x000000b700b77308 */ /* 0x000e620000000800 */
[----:B------:R-:W-:Y:S01]  /*15090*/  FFMA.FTZ R165, R51, UR52, -R71 ;  /* 0x0000003433a57c23 */ /* 0x000fe20008010847 */
[----:B------:R-:W-:Y:S01]  /*150a0*/  FADD.FTZ R54, R178, R9 ;  /* 0x00000009b2367221 */ /* 0x000fe20000010000 */
[--C-:B------:R-:W-:Y:S01]  /*150b0*/  FFMA.FTZ R157, R26, UR52, -R71.reuse ;  /* 0x000000341a9d7c23 */ /* 0x100fe20008010847 */
[--C-:B------:R-:W-:Y:S01]  /*150c0*/  FFMA.FTZ R161, R57, UR52, -R71.reuse ;  /* 0x0000003439a17c23 */ /* 0x100fe20008010847 */
[--C-:B------:R-:W-:Y:S01]  /*150d0*/  FFMA.FTZ R52, R58, UR52, -R71.reuse ;  /* 0x000000343a347c23 */ /* 0x100fe20008010847 */
[----:B------:R-:W-:Y:S01]  /*150e0*/  FADD.FTZ R9, R29, R54 ;  /* 0x000000361d097221 */ /* 0x000fe20000010000 */
[----:B------:R-:W-:Y:S01]  /*150f0*/  FFMA.FTZ R159, R30, UR52, -R71 ;  /* 0x000000341e9f7c23 */ /* 0x000fe20008010847 */
[----:B------:R-:W2:Y:S01]  /*15100*/  MUFU.EX2 R24, R24 ;  /* 0x0000001800187308 */ /* 0x000ea20000000800 */
[----:B0-----:R-:W-:Y:S01]  /*15110*/  FFMA.FTZ R3, R8, R3, R181 ;  /* 0x0000000308037223 */ /* 0x001fe200000100b5 */
[----:B------:R-:W-:Y:S01]  /*15120*/  FADD.FTZ R54, R172, R9 ;  /* 0x00000009ac367221 */ /* 0x000fe20000010000 */
[--C-:B------:R-:W-:Y:S01]  /*15130*/  FFMA.FTZ R163, R59, UR52, -R71.reuse ;  /* 0x000000343ba37c23 */ /* 0x100fe20008010847 */
[----:B------:R-:W-:Y:S01]  /*15140*/  FFMA.FTZ R153, R34, UR52, -R71 ;  /* 0x0000003422997c23 */ /* 0x000fe20008010847 */
[----:B------:R-:W-:Y:S01]  /*15150*/  FADD.FTZ R4, R42, R3 ;  /* 0x000000032a047221 */ /* 0x000fe20000010000 */
[----:B------:R-:W-:Y:S01]  /*15160*/  FADD.FTZ R9, R33, R54 ;  /* 0x0000003621097221 */ /* 0x000fe20000010000 */
[----:B------:R-:W-:Y:S01]  /*15170*/  FFMA.FTZ R54, R60, UR52, -R71 ;  /* 0x000000343c367c23 */ /* 0x000fe20008010847 */
[----:B------:R-:W0:Y:S01]  /*15180*/  MUFU.EX2 R177, R177 ;  /* 0x000000b100b17308 */ /* 0x000e220000000800 */
[----:B-1----:R-:W-:Y:S01]  /*15190*/  FADD.FTZ R3, R183, R4 ;  /* 0x00000004b7037221 */ /* 0x002fe20000010000 */
[----:B------:R-:W-:Y:S01]  /*151a0*/  FADD.FTZ R56, R174, R9 ;  /* 0x00000009ae387221 */ /* 0x000fe20000010000 */
[----:B------:R-:W-:-:S03]  /*151b0*/  FFMA.FTZ R155, R38, UR52, -R71 ;  /* 0x00000034269b7c23 */ /* 0x000fc60008010847 */
[----:B------:R-:W-:Y:S02]  /*151c0*/  FADD.FTZ R9, R37, R56 ;  /* 0x0000003825097221 */ /* 0x000fe40000010000 */
[----:B------:R-:W1:Y:S01]  /*151d0*/  MUFU.EX2 R28, R28 ;  /* 0x0000001c001c7308 */ /* 0x000e620000000800 */
[----:B--2---:R-:W-:Y:S01]  /*151e0*/  FADD.FTZ R4, R24, R3 ;  /* 0x0000000318047221 */ /* 0x004fe20000010000 */
[----:B------:R-:W-:-:S04]  /*151f0*/  FADD.FTZ R26, R168, R9 ;  /* 0x00000009a81a7221 */ /* 0x000fc80000010000 */
[----:B------:R-:W-:Y:S01]  /*15200*/  FADD.FTZ R9, R41, R26 ;  /* 0x0000001a29097221 */ /* 0x000fe20000010000 */
[----:B------:R-:W-:Y:S01]  /*15210*/  FFMA.FTZ R26, R62, UR52, -R71 ;  /* 0x000000343e1a7c23 */ /* 0x000fe20008010847 */
[----:B------:R-:W2:Y:S01]  /*15220*/  MUFU.EX2 R179, R179 ;  /* 0x000000b300b37308 */ /* 0x000ea20000000800 */
[----:B0-----:R-:W-:Y:S01]  /*15230*/  FADD.FTZ R3, R177, R4 ;  /* 0x00000004b1037221 */ /* 0x001fe20000010000 */
[----:B------:R-:W-:-:S04]  /*15240*/  FADD.FTZ R56, R170, R9 ;  /* 0x00000009aa387221 */ /* 0x000fc80000010000 */
[----:B------:R-:W-:Y:S02]  /*15250*/  FADD.FTZ R9, R45, R56 ;  /* 0x000000382d097221 */ /* 0x000fe40000010000 */
[----:B------:R-:W0:Y:S01]  /*15260*/  MUFU.EX2 R32, R32 ;  /* 0x0000002000207308 */ /* 0x000e220000000800 */
[----:B-1----:R-:W-:Y:S01]  /*15270*/  FADD.FTZ R4, R28, R3 ;  /* 0x000000031c047221 */ /* 0x002fe20000010000 */
[----:B------:R-:W-:-:S04]  /*15280*/  FADD.FTZ R30, R164, R9 ;  /* 0x00000009a41e7221 */ /* 0x000fc80000010000 */
[----:B------:R-:W-:Y:S01]  /*15290*/  FADD.FTZ R9, R49, R30 ;  /* 0x0000001e31097221 */ /* 0x000fe20000010000 */
[----:B------:R-:W-:Y:S01]  /*152a0*/  FFMA.FTZ R30, R64, UR52, -R71 ;  /* 0x00000034401e7c23 */ /* 0x000fe20008010847 */
[----:B------:R-:W1:Y:S01]  /*152b0*/  MUFU.EX2 R173, R173 ;  /* 0x000000ad00ad7308 */ /* 0x000e620000000800 */
[----:B--2---:R-:W-:Y:S01]  /*152c0*/  FADD.FTZ R3, R179, R4 ;  /* 0x00000004b3037221 */ /* 0x004fe20000010000 */
[----:B------:R-:W-:-:S04]  /*152d0*/  FADD.FTZ R56, R166, R9 ;  /* 0x00000009a6387221 */ /* 0x000fc80000010000 */
[----:B------:R-:W-:Y:S02]  /*152e0*/  FADD.FTZ R9, R69, R56 ;  /* 0x0000003845097221 */ /* 0x000fe40000010000 */
[----:B------:R-:W2:Y:S01]  /*152f0*/  MUFU.EX2 R36, R36 ;  /* 0x0000002400247308 */ /* 0x000ea20000000800 */
[----:B0-----:R-:W-:Y:S01]  /*15300*/  FADD.FTZ R4, R32, R3 ;  /* 0x0000000320047221 */ /* 0x001fe20000010000 */
[----:B------:R-:W-:-:S04]  /*15310*/  FADD.FTZ R34, R160, R9 ;  /* 0x00000009a0227221 */ /* 0x000fc80000010000 */
[----:B------:R-:W-:Y:S01]  /*15320*/  FADD.FTZ R9, R65, R34 ;  /* 0x0000002241097221 */ /* 0x000fe20000010000 */
[----:B------:R-:W-:Y:S01]  /*15330*/  FFMA.FTZ R34, R66, UR52, -R71 ;  /* 0x0000003442227c23 */ /* 0x000fe20008010847 */
        /* <DEDUP_REMOVED lines=42> */
[----:B------:R-:W-:-:S06]  /*155e0*/  FFMA.FTZ R38, R70, UR52, -R71 ;  /* 0x0000003446267c23 */ /* 0x000fcc0008010847 */
        /* <DEDUP_REMOVED lines=26> */
.L_x_1881:
[----:B------:R-:W-:Y:S01]  /*15790*/  IMAD R9, R184, 0x8, R18 ;  /* 0x00000008b8097824 */ /* 0x000fe200078e0212 */
[----:B------:R-:W-:Y:S01]  /*157a0*/  ISETP.GT.AND P3, PT, R0, R12, PT ;  /* 0x0000000c0000720c */ /* 0x000fe20003f64270 */
[----:B------:R-:W-:Y:S02]  /*157b0*/  IMAD.U32 R56, RZ, RZ, UR38 ;  /* 0x00000026ff387e24 */ /* 0x000fe4000f8e00ff */
[-C--:B------:R-:W-:Y:S01]  /*157c0*/  FMUL.FTZ R88, R88, R10.reuse ;  /* 0x0000000a58587220 */ /* 0x080fe20000410000 */
        /* <DEDUP_REMOVED lines=98> */
[----:B------:R-:W-:-:S02]  /*15df0*/  VIADD R0, R0, 0xffffffff ;  /* 0xffffffff00007836 */ /* 0x000fc40000000000 */
[----:B------:R-:W-:Y:S02]  /*15e00*/  IMAD.MOV.U32 R11, RZ, RZ, R20 ;  /* 0x000000ffff0b7224 */ /* 0x000fe400078e0014 */
[----:B------:R-:W-:Y:S02]  /*15e10*/  IMAD.MOV.U32 R10, RZ, RZ, R6 ;  /* 0x000000ffff0a7224 */ /* 0x000fe400078e0006 */
[----:B------:R-:W-:Y:S02]  /*15e20*/  IMAD.MOV.U32 R187, RZ, RZ, R14 ;  /* 0x000000ffffbb7224 */ /* 0x000fe400078e000e */
[----:B------:R-:W-:Y:S01]  /*15e30*/  IMAD.MOV.U32 R184, RZ, RZ, R13 ;  /* 0x000000ffffb87224 */ /* 0x000fe200078e000d */
[----:B0-----:R-:W-:Y:S06]  /*15e40*/  @P3 BRA `(.L_x_1882) ;  /* 0xffffffc4005c3947 */ /* 0x001fec000383ffff */
[----:B------:R-:W-:Y:S02]  /*15e50*/  IMAD.MOV.U32 R11, RZ, RZ, R20 ;  /* 0x000000ffff0b7224 */ /* 0x000fe400078e0014 */
[----:B------:R-:W-:Y:S02]  /*15e60*/  IMAD.MOV.U32 R10, RZ, RZ, R6 ;  /* 0x000000ffff0a7224 */ /* 0x000fe400078e0006 */
[----:B------:R-:W-:Y:S02]  /*15e70*/  IMAD.MOV.U32 R184, RZ, RZ, R13 ;  /* 0x000000ffffb87224 */ /* 0x000fe400078e000d */
[----:B------:R-:W-:-:S07]  /*15e80*/  IMAD.MOV.U32 R187, RZ, RZ, R14 ;  /* 0x000000ffffbb7224 */ /* 0x000fce00078e000e */
.L_x_1862:
[----:B------:R-:W0:Y:S01]  /*15e90*/  LDC R6, c[0x0][0x448] ;  /* 0x00011200ff067b82 */ /* 0x000e220000000800 */
[----:B------:R-:W-:Y:S01]  /*15ea0*/  IADD3 R9, R190, 0x1, -R189 ;  /* 0x00000001be097810 */ /* 0x000fe20007ffe8bd */
[----:B------:R-:W-:-:S06]  /*15eb0*/  ULDC UR6, c[0x0][0x9dc] ;  /* 0x0002770000067ab9 */ /* 0x000fcc0000000800 */
[----:B------:R-:W1:Y:S01]  /*15ec0*/  LDC R13, c[0x0][0x9e4] ;  /* 0x00027900ff0d7b82 */ /* 0x000e620000000800 */
[----:B0-----:R-:W-:Y:S01]  /*15ed0*/  ISETP.NE.AND P4, PT, R6, 0x1, PT ;  /* 0x000000010600780c */ /* 0x001fe20003f85270 */
[----:B------:R-:W-:Y:S01]  /*15ee0*/  VIADD R6, R193, 0x7f ;  /* 0x0000007fc1067836 */ /* 0x000fe20000000000 */
[----:B-1----:R-:W-:-:S11]  /*15ef0*/  ISETP.GE.AND P5, PT, R13, 0x1, PT ;  /* 0x000000010d00780c */ /* 0x002fd60003fa6270 */
[----:B------:R-:W0:Y:S08]  /*15f00*/  @P4 LDC R7, c[0x0][0x44c] ;  /* 0x00011300ff074b82 */ /* 0x000e300000000800 */
[----:B------:R-:W1:Y:S01]  /*15f10*/  @P4 LDC R8, c[0x0][0x450] ;  /* 0x00011400ff084b82 */ /* 0x000e620000000800 */
[----:B0-----:R-:W-:-:S05]  /*15f20*/  @P4 IMAD.HI.U32 R7, R6, R7, RZ ;  /* 0x0000000706074227 */ /* 0x001fca00078e00ff */
        /* <DEDUP_REMOVED lines=14> */
.L_x_1885:
[----:B------:R-:W-:-:S13]  /*16010*/  ISETP.NE.AND P1, PT, R13, 0x1, PT ;  /* 0x000000010d00780c */ /* 0x000fda0003f25270 */
[----:B------:R-:W0:Y:S02]  /*16020*/  @P1 LDC.64 R8, c[0x0][0x9e8] ;  /* 0x00027a00ff081b82 */ /* 0x000e240000000a00 */
[----:B0-----:R-:W-:-:S05]  /*16030*/  @P1 IMAD.HI.U32 R8, R6, R8, RZ ;  /* 0x0000000806081227 */ /* 0x001fca00078e00ff */
[----:B------:R-:W-:-:S07]  /*16040*/  @P1 SHF.R.U32.HI R6, RZ, R9, R8 ;  /* 0x00000009ff061219 */ /* 0x000fce0000011608 */
.L_x_1886:
[----:B------:R-:W-:Y:S05]  /*16050*/  BSYNC B0 ;  /* 0x0000000000007941 */ /* 0x000fea0003800000 */
.L_x_1884:
[----:B------:R-:W-:-:S05]  /*16060*/  IMAD R6, R6, R13, RZ ;  /* 0x0000000d06067224 */ /* 0x000fca00078e02ff */
[----:B------:R-:W-:-:S07]  /*16070*/  VIMNMX R7, R7, R6, !PT ;  /* 0x0000000607077248 */ /* 0x000fce0007fe0100 */
.L_x_1883:
[----:B------:R-:W-:-:S05]  /*16080*/  VIADD R7, R7, 0x7f ;  /* 0x0000007f07077836 */ /* 0x000fca0000000000 */
[----:B------:R-:W-:-:S04]  /*16090*/  SHF.R.S32.HI R6, RZ, 0x1f, R7 ;  /* 0x0000001fff067819 */ /* 0x000fc80000011407 */
[----:B------:R-:W-:-:S04]  /*160a0*/  LEA.HI R6, R6, R7, RZ, 0x7 ;  /* 0x0000000706067211 */ /* 0x000fc800078f38ff */
[----:B------:R-:W-:-:S04]  /*160b0*/  SHF.R.S32.HI R7, RZ, 0x7, R6 ;  /* 0x00000007ff077819 */ /* 0x000fc80000011406 */
[----:B------:R-:W-:-:S04]  /*160c0*/  VIMNMX R12, R198, R7, !PT ;  /* 0x00000007c60c7248 */ /* 0x000fc80007fe0100 */
[----:B------:R-:W-:-:S13]  /*160d0*/  ISETP.GE.AND P1, PT, R0, R12, PT ;  /* 0x0000000c0000720c */ /* 0x000fda0003f26270 */
[----:B------:R-:W-:Y:S05]  /*160e0*/  @!P1 BRA `(.L_x_1887) ;  /* 0x0000002800ac9947 */ /* 0x000fea0003800000 */
[----:B------:R-:W-:Y:S02]  /*160f0*/  IMAD.MOV.U32 R13, RZ, RZ, R11 ;  /* 0x000000ffff0d7224 */ /* 0x000fe400078e000b */
[----:B------:R-:W-:Y:S02]  /*16100*/  IMAD.MOV.U32 R14, RZ, RZ, R10 ;  /* 0x000000ffff0e7224 */ /* 0x000fe400078e000a */
[----:B------:R-:W-:Y:S02]  /*16110*/  IMAD.MOV.U32 R20, RZ, RZ, R187 ;  /* 0x000000ffff147224 */ /* 0x000fe400078e00bb */
[----:B------:R-:W-:-:S07]  /*16120*/  IMAD.MOV.U32 R15, RZ, RZ, R184 ;  /* 0x000000ffff0f7224 */ /* 0x000fce00078e00b8 */
.L_x_1899:
        /* <DEDUP_REMOVED lines=8> */
.L_x_1889:
[----:B------:R-:W-:-:S05]  /*161b0*/  VIADD R6, R15, 0x1 ;  /* 0x000000010f067836 */ /* 0x000fca0000000000 */
[----:B------:R-:W-:-:S04]  /*161c0*/  ISETP.NE.AND P2, PT, R6, 0x2, PT ;  /* 0x000000020600780c */ /* 0x000fc80003f45270 */
[----:B------:R-:W-:Y:S02]  /*161d0*/  SEL R7, R6, RZ, P2 ;  /* 0x000000ff06077207 */ /* 0x000fe40001000000 */
[----:B------:R-:W-:-:S03]  /*161e0*/  SHF.L.U32 R6, R187, 0x1f, RZ ;  /* 0x0000001fbb067819 */ /* 0x000fc600000006ff */
[----:B------:R-:W-:-:S04]  /*161f0*/  IMAD R7, R7, 0x8, R18 ;  /* 0x0000000807077824 */ /* 0x000fc800078e0212 */
[----:B------:R0:W1:Y:S01]  /*16200*/  SYNCS.PHASECHK.TRANS64.TRYWAIT P2, [R7+URZ+0x28830], R6 ;  /* 0x02883006070075a7 */ /* 0x000062000804017f */
[----:B------:R-:W-:Y:S05]  /*16210*/  @!P0 BRA `(.L_x_1890) ;  /* 0x0000000000048947 */ /* 0x000fea0003800000 */
[----:B------:R-:W-:Y:S01]  /*16220*/  BPT.TRAP 0x1 ;  /* 0x000000040000795c */ /* 0x000fe20000300000 */
.L_x_1890:
[----:B------:R-:W-:Y:S04]  /*16230*/  BSSY B0, `(.L_x_1888) ;  /* 0x0000004000007945 */ /* 0x000fe80003800000 */
[----:B-1----:R-:W-:Y:S05]  /*16240*/  @P2 BRA `(.L_x_1891) ;  /* 0x0000000000082947 */ /* 0x002fea0003800000 */
[----:B------:R-:W1:Y:S02]  /*16250*/  SYNCS.PHASECHK.TRANS64.TRYWAIT P2, [R7+URZ+0x28830], R6 ;  /* 0x02883006070075a7 */ /* 0x000e64000804017f */
[----:B-1----:R-:W-:Y:S05]  /*16260*/  @!P2 BRA `(.L_x_1892) ;  /* 0x0000012400b0a947 */ /* 0x002fea0003800000 */
.L_x_1891:
[----:B------:R-:W-:Y:S05]  /*16270*/  BSYNC B0 ;  /* 0x0000000000007941 */ /* 0x000fea0003800000 */
.L_x_1888:
[----:B------:R-:W2:Y:S01]  /*16280*/  S2R R8, SR_TID.X ;  /* 0x0000000000087919 */ /* 0x000ea20000002100 */
[----:B01----:R-:W-:Y:S01]  /*16290*/  IMAD.MOV.U32 R7, RZ, RZ, 0x40000040 ;  /* 0x40000040ff077424 */ /* 0x003fe200078e00ff */
[----:B------:R-:W-:Y:S05]  /*162a0*/  WARPSYNC.ALL ;  /* 0x0000000000007948 */ /* 0x000fea0003800000 */
[----:B------:R-:W-:Y:S01]  /*162b0*/  R2UR UR35, R7 ;  /* 0x00000000072372ca */ /* 0x000fe200000e0000 */
[----:B------:R-:W-:Y:S01]  /*162c0*/  VIADD R184, R15, 0x1 ;  /* 0x000000010fb87836 */ /* 0x000fe20000000000 */
[----:B------:R-:W-:-:S04]  /*162d0*/  MOV R9, 0x40000040 ;  /* 0x4000004000097802 */ /* 0x000fc80000000f00 */
[C---:B------:R-:W-:Y:S02]  /*162e0*/  ISETP.NE.AND P2, PT, R184.reuse, 0x2, PT ;  /* 0x00000002b800780c */ /* 0x040fe40003f45270 */
[----:B------:R-:W-:Y:S01]  /*162f0*/  R2UR UR7, R9 ;  /* 0x00000000090772ca */ /* 0x000fe200000e0000 */
[----:B------:R-:W-:Y:S01]  /*16300*/  IMAD.MOV.U32 R9, RZ, RZ, 0x40000040 ;  /* 0x40000040ff097424 */ /* 0x000fe200078e00ff */
[----:B------:R-:W-:-:S04]  /*16310*/  SEL R184, R184, RZ, P2 ;  /* 0x000000ffb8b87207 */ /* 0x000fc80001000000 */
[----:B------:R-:W-:Y:S01]  /*16320*/  R2UR UR11, R9 ;  /* 0x00000000090b72ca */ /* 0x000fe200000e0000 */
[----:B------:R-:W-:Y:S02]  /*16330*/  IMAD R6, R184, 0x800, R5 ;  /* 0x00000800b8067824 */ /* 0x000fe400078e0205 */
[----:B------:R-:W-:-:S03]  /*16340*/  IMAD.MOV.U32 R9, RZ, RZ, 0x40000040 ;  /* 0x40000040ff097424 */ /* 0x000fc600078e00ff */
[----:B------:R-:W-:Y:S02]  /*16350*/  R2UR UR34, R6 ;  /* 0x00000000062272ca */ /* 0x000fe400000e0000 */
        /* <DEDUP_REMOVED lines=53> */
.L_x_1894:
[----:B------:R-:W-:Y:S01]  /*166b0*/  SHF.L.U32 R6, R20, 0x1f, RZ ;  /* 0x0000001f14067819 */ /* 0x000fe200000006ff */
[----:B------:R-:W-:-:S04]  /*166c0*/  IMAD R7, R15, 0x8, R18 ;  /* 0x000000080f077824 */ /* 0x000fc800078e0212 */
[----:B------:R0:W1:Y:S01]  /*166d0*/  SYNCS.PHASECHK.TRANS64.TRYWAIT P1, [R7+URZ+0x28850], R6 ;  /* 0x02885006070075a7 */ /* 0x000062000802017f */
[----:B------:R-:W-:Y:S05]  /*166e0*/  @!P0 BRA `(.L_x_1895) ;  /* 0x0000000000048947 */ /* 0x000fea0003800000 */
[----:B------:R-:W-:Y:S01]  /*166f0*/  BPT.TRAP 0x1 ;  /* 0x000000040000795c */ /* 0x000fe20000300000 */
.L_x_1895:
[----:B-1----:R-:W-:Y:S05]  /*16700*/  @P1 BRA `(.L_x_1893) ;  /* 0x0000000000081947 */ /* 0x002fea0003800000 */
[----:B------:R-:W1:Y:S02]  /*16710*/  SYNCS.PHASECHK.TRANS64.TRYWAIT P1, [R7+URZ+0x28850], R6 ;  /* 0x02885006070075a7 */ /* 0x000e64000802017f */
[----:B-1----:R-:W-:Y:S05]  /*16720*/  @!P1 BRA `(.L_x_1896) ;  /* 0x0000012000949947 */ /* 0x002fea0003800000 */
.L_x_1893:
        /* <DEDUP_REMOVED lines=67> */
.L_x_1897:
        /* <DEDUP_REMOVED lines=68> */
[----:B------:R-:W-:-:S02]  /*16fa0*/  UMOV UR52, UR44 ;  /* 0x0000002c00347c82 */ /* 0x000fc40008000000 */
        /* <DEDUP_REMOVED lines=15> */
[----:B-1----:R-:W-:Y:S01]  /*170a0*/  FMNMX.FTZ R68, R32, R67, !PT ;  /* 0x0000004320447209 */ /* 0x002fe20007810000 */
[----:B------:R-:W-:Y:S01]  /*170b0*/  FMUL.FTZ R67, R78, UR49 ;  /* 0x000000314e437c20 */ /* 0x000fe20008410000 */
[----:B------:R-:W-:Y:S01]  /*170c0*/  FMUL.FTZ R78, R80, UR49 ;  /* 0x00000031504e7c20 */ /* 0x000fe20008410000 */
[----:B------:R-:W-:-:S04]  /*170d0*/  FMUL.FTZ R80, R81, UR49 ;  /* 0x0000003151507c20 */ /* 0x000fc80008410000 */
        /* <DEDUP_REMOVED lines=32> */
[----:B--2---:R-:W-:Y:S01]  /*172e0*/  FMNMX.FTZ R74, R44, R73, !PT ;  /* 0x000000492c4a7209 */ /* 0x004fe20007810000 */
[----:B------:R-:W-:Y:S01]  /*172f0*/  FMUL.FTZ R73, R82, UR49 ;  /* 0x0000003152497c20 */ /* 0x000fe20008410000 */
[----:B------:R-:W-:Y:S01]  /*17300*/  FMUL.FTZ R82, R84, UR49 ;  /* 0x0000003154527c20 */ /* 0x000fe20008410000 */
[----:B------:R-:W-:-:S04]  /*17310*/  FMUL.FTZ R84, R85, UR49 ;  /* 0x0000003155547c20 */ /* 0x000fc80008410000 */
        /* <DEDUP_REMOVED lines=12> */
[----:B------:R-:W-:-:S06]  /*173e0*/  FMUL.FTZ R74, R83, UR49 ;  /* 0x00000031534a7c20 */ /* 0x000fcc0008410000 */
        /* <DEDUP_REMOVED lines=54> */
[----:B--2---:R-:W-:-:S03]  /*17750*/  FMNMX.FTZ R77, R75, R10, !PT ;  /* 0x0000000a4b4d7209 */ /* 0x004fc60007810000 */
[----:B------:R-:W1:Y:S01]  /*17760*/  SHFL.BFLY PT, R10, R79, 0x2, 0x1f ;  /* 0x0c401f004f0a7f89 */ /* 0x000e6200000e0000 */
[----:B0-----:R-:W-:-:S05]  /*17770*/  FMNMX.FTZ R77, R76, R77, !PT ;  /* 0x0000004d4c4d7209 */ /* 0x001fca0007810000 */
[----:B------:R-:W0:Y:S01]  /*17780*/  SHFL.BFLY PT, R86, R77, 0x2, 0x1f ;  /* 0x0c401f004d567f89 */ /* 0x000e2200000e0000 */
[----:B-1----:R-:W-:-:S05]  /*17790*/  FMNMX.FTZ R81, R79, R10, !PT ;  /* 0x0000000a4f517209 */ /* 0x002fca0007810000 */
[----:B------:R-:W1:Y:S01]  /*177a0*/  SHFL.BFLY PT, R10, R81, 0x1, 0x1f ;  /* 0x0c201f00510a7f89 */ /* 0x000e6200000e0000 */
[----:B0-----:R-:W-:-:S05]  /*177b0*/  FMNMX.FTZ R86, R77, R86, !PT ;  /* 0x000000564d567209 */ /* 0x001fca0007810000 */
[----:B------:R-:W0:Y:S01]  /*177c0*/  SHFL.BFLY PT, R11, R86, 0x1, 0x1f ;  /* 0x0c201f00560b7f89 */ /* 0x000e2200000e0000 */
[----:B-1----:R-:W-:-:S05]  /*177d0*/  FMNMX.FTZ R10, R81, R10, !PT ;  /* 0x0000000a510a7209 */ /* 0x002fca0007810000 */
[C---:B------:R-:W-:Y:S01]  /*177e0*/  FADD.FTZ R14, -R10.reuse, R14 ;  /* 0x0000000e0a0e7221 */ /* 0x040fe20000010100 */
[----:B------:R-:W-:-:S03]  /*177f0*/  FMUL.FTZ R155, R10, UR52 ;  /* 0x000000340a9b7c20 */ /* 0x000fc60008410000 */
[----:B------:R-:W-:Y:S01]  /*17800*/  FMUL.FTZ R83, R14, UR52 ;  /* 0x000000340e537c20 */ /* 0x000fe20008410000 */
[--C-:B------:R-:W-:Y:S01]  /*17810*/  FFMA.FTZ R166, R59, UR52, -R155.reuse ;  /* 0x000000343ba67c23 */ /* 0x100fe2000801089b */
[----:B0-----:R-:W-:Y:S01]  /*17820*/  FMNMX.FTZ R11, R86, R11, !PT ;  /* 0x0000000b560b7209 */ /* 0x001fe20007810000 */
[--C-:B------:R-:W-:Y:S01]  /*17830*/  FFMA.FTZ R180, R7, UR52, -R155.reuse ;  /* 0x0000003407b47c23 */ /* 0x100fe2000801089b */
[--C-:B------:R-:W-:Y:S01]  /*17840*/  FFMA.FTZ R153, R6, UR52, -R155.reuse ;  /* 0x0000003406997c23 */ /* 0x100fe2000801089b */
[--C-:B------:R-:W-:Y:S01]  /*17850*/  FFMA.FTZ R182, R20, UR52, -R155.reuse ;  /* 0x0000003414b67c23 */ /* 0x100fe2000801089b */
[----:B------:R-:W-:Y:S01]  /*17860*/  FFMA.FTZ R87, R21, UR52, -R155 ;  /* 0x0000003415577c23 */ /* 0x000fe2000801089b */
[C---:B------:R-:W-:Y:S01]  /*17870*/  FADD.FTZ R14, -R11.reuse, R13 ;  /* 0x0000000d0b0e7221 */ /* 0x040fe20000010100 */
[----:B------:R-:W-:Y:S01]  /*17880*/  FMUL.FTZ R59, R11, UR52 ;  /* 0x000000340b3b7c20 */ /* 0x000fe20008410000 */
[----:B------:R0:W-:Y:S01]  /*17890*/  MUFU.EX2 R13, R83 ;  /* 0x00000053000d7308 */ /* 0x0001e20000000800 */
[----:B------:R-:W-:Y:S01]  /*178a0*/  FFMA.FTZ R176, R26, UR52, -R155 ;  /* 0x000000341ab07c23 */ /* 0x000fe2000801089b */
[----:B------:R-:W-:Y:S01]  /*178b0*/  FMUL.FTZ R14, R14, UR52 ;  /* 0x000000340e0e7c20 */ /* 0x000fe20008410000 */
[--C-:B------:R-:W-:Y:S01]  /*178c0*/  FFMA.FTZ R181, R8, UR52, -R59.reuse ;  /* 0x0000003408b57c23 */ /* 0x100fe2000801083b */
[--C-:B------:R-:W-:Y:S01]  /*178d0*/  FFMA.FTZ R6, R9, UR52, -R59.reuse ;  /* 0x0000003409067c23 */ /* 0x100fe2000801083b */
[--C-:B------:R-:W-:Y:S01]  /*178e0*/  FFMA.FTZ R183, R24, UR52, -R59.reuse ;  /* 0x0000003418b77c23 */ /* 0x100fe2000801083b */
[--C-:B------:R-:W-:Y:S01]  /*178f0*/  FFMA.FTZ R8, R25, UR52, -R59.reuse ;  /* 0x0000003419087c23 */ /* 0x100fe2000801083b */
[----:B------:R-:W-:Y:S01]  /*17900*/  FFMA.FTZ R177, R28, UR52, -R59 ;  /* 0x000000341cb17c23 */ /* 0x000fe2000801083b */
[----:B------:R-:W1:Y:S01]  /*17910*/  MUFU.EX2 R180, R180 ;  /* 0x000000b400b47308 */ /* 0x000e620000000800 */
[----:B------:R-:W-:Y:S01]  /*17920*/  FFMA.FTZ R85, R27, UR52, -R155 ;  /* 0x000000341b557c23 */ /* 0x000fe2000801089b */
[----:B------:R-:W-:Y:S01]  /*17930*/  FFMA.FTZ R20, R29, UR52, -R59 ;  /* 0x000000341d147c23 */ /* 0x000fe2000801083b */
[----:B------:R-:W-:Y:S01]  /*17940*/  FFMA.FTZ R178, R30, UR52, -R155 ;  /* 0x000000341eb27c23 */ /* 0x000fe2000801089b */
[----:B------:R-:W-:Y:S01]  /*17950*/  FFMA.FTZ R179, R32, UR52, -R59 ;  /* 0x0000003420b37c23 */ /* 0x000fe2000801083b */
[----:B0-----:R-:W-:Y:S01]  /*17960*/  FFMA.FTZ R83, R31, UR52, -R155 ;  /* 0x000000341f537c23 */ /* 0x001fe2000801089b */
[----:B------:R-:W-:Y:S01]  /*17970*/  FFMA.FTZ R24, R33, UR52, -R59 ;  /* 0x0000003421187c23 */ /* 0x000fe2000801083b */
[--C-:B------:R-:W-:Y:S01]  /*17980*/  FFMA.FTZ R174, R38, UR52, -R155.reuse ;  /* 0x0000003426ae7c23 */ /* 0x100fe2000801089b */
[----:B------:R-:W-:Y:S01]  /*17990*/  MUFU.EX2 R14, R14 ;  /* 0x0000000e000e7308 */ /* 0x000fe20000000800 */
[----:B------:R-:W-:Y:S01]  /*179a0*/  FFMA.FTZ R172, R34, UR52, -R155 ;  /* 0x0000003422ac7c23 */ /* 0x000fe2000801089b */
[----:B------:R-:W-:Y:S01]  /*179b0*/  FFMA.FTZ R173, R36, UR52, -R59 ;  /* 0x0000003424ad7c23 */ /* 0x000fe2000801083b */
[----:B------:R-:W-:Y:S01]  /*179c0*/  FFMA.FTZ R81, R35, UR52, -R155 ;  /* 0x0000003423517c23 */ /* 0x000fe2000801089b */
[--C-:B------:R-:W-:Y:S01]  /*179d0*/  FFMA.FTZ R26, R37, UR52, -R59.reuse ;  /* 0x00000034251a7c23 */ /* 0x100fe2000801083b */
[----:B------:R-:W-:Y:S01]  /*179e0*/  FFMA.FTZ R175, R40, UR52, -R59 ;  /* 0x0000003428af7c23 */ /* 0x000fe2000801083b */
[----:B------:R-:W-:Y:S01]  /*179f0*/  FFMA.FTZ R79, R39, UR52, -R155 ;  /* 0x00000034274f7c23 */ /* 0x000fe2000801089b */
[----:B------:R-:W-:Y:S01]  /*17a00*/  FFMA.FTZ R28, R41, UR52, -R59 ;  /* 0x00000034291c7c23 */ /* 0x000fe2000801083b */
[----:B------:R-:W0:Y:S01]  /*17a10*/  MUFU.EX2 R181, R181 ;  /* 0x000000b500b57308 */ /* 0x000e220000000800 */
[----:B-1----:R-:W-:Y:S01]  /*17a20*/  FFMA.FTZ R4, R13, R4, R180 ;  /* 0x000000040d047223 */ /* 0x002fe200000100b4 */
[----:B------:R-:W-:Y:S01]  /*17a30*/  FFMA.FTZ R168, R46, UR52, -R155 ;  /* 0x000000342ea87c23 */ /* 0x000fe2000801089b */
[----:B------:R-:W-:Y:S01]  /*17a40*/  FFMA.FTZ R169, R42, UR52, -R59 ;  /* 0x000000342aa97c23 */ /* 0x000fe2000801083b */
[----:B------:R-:W-:Y:S01]  /*17a50*/  FFMA.FTZ R77, R47, UR52, -R155 ;  /* 0x000000342f4d7c23 */ /* 0x000fe2000801089b */
[----:B------:R-:W-:Y:S01]  /*17a60*/  FFMA.FTZ R30, R43, UR52, -R59 ;  /* 0x000000342b1e7c23 */ /* 0x000fe2000801083b */
[----:B------:R-:W-:Y:S01]  /*17a70*/  FFMA.FTZ R170, R50, UR52, -R155 ;  /* 0x0000003432aa7c23 */ /* 0x000fe2000801089b */
[----:B------:R-:W-:Y:S01]  /*17a80*/  FFMA.FTZ R171, R44, UR52, -R59 ;  /* 0x000000342cab7c23 */ /* 0x000fe2000801083b */
[----:B------:R-:W1:Y:S01]  /*17a90*/  MUFU.EX2 R153, R153 ;  /* 0x0000009900997308 */ /* 0x000e620000000800 */
[----:B------:R-:W-:Y:S01]  /*17aa0*/  FFMA.FTZ R51, R51, UR52, -R155 ;  /* 0x0000003433337c23 */ /* 0x000fe2000801089b */
[----:B------:R-:W-:Y:S01]  /*17ab0*/  FFMA.FTZ R32, R45, UR52, -R59 ;  /* 0x000000342d207c23 */ /* 0x000fe2000801083b */
[----:B------:R-:W-:Y:S01]  /*17ac0*/  FFMA.FTZ R164, R152, UR52, -R155 ;  /* 0x0000003498a47c23 */ /* 0x000fe2000801089b */
[----:B------:R-:W-:Y:S01]  /*17ad0*/  FFMA.FTZ R165, R48, UR52, -R59 ;  /* 0x0000003430a57c23 */ /* 0x000fe2000801083b */
[----:B------:R-:W-:Y:S01]  /*17ae0*/  FFMA.FTZ R47, R57, UR52, -R155 ;  /* 0x00000034392f7c23 */ /* 0x000fe2000801089b */
[--C-:B------:R-:W-:Y:S01]  /*17af0*/  FFMA.FTZ R34, R49, UR52, -R59.reuse ;  /* 0x0000003431227c23 */ /* 0x100fe2000801083b */
[----:B------:R-:W-:Y:S01]  /*17b00*/  FFMA.FTZ R167, R52, UR52, -R59 ;  /* 0x0000003434a77c23 */ /* 0x000fe2000801083b */
[----:B------:R-:W2:Y:S01]  /*17b10*/  MUFU.EX2 R6, R6 ;  /* 0x0000000600067308 */ /* 0x000ea20000000800 */
[----:B0-----:R-:W-:Y:S01]  /*17b20*/  FFMA.FTZ R3, R14, R3, R181 ;  /* 0x000000030e037223 */ /* 0x001fe200000100b5 */
[----:B------:R-:W-:Y:S01]  /*17b30*/  FFMA.FTZ R39, R60, UR52, -R155 ;  /* 0x000000343c277c23 */ /* 0x000fe2000801089b */
[----:B------:R-:W-:Y:S01]  /*17b40*/  FFMA.FTZ R36, R53, UR52, -R59 ;  /* 0x0000003435247c23 */ /* 0x000fe2000801083b */
[----:B------:R-:W-:Y:S01]  /*17b50*/  FFMA.FTZ R160, R62, UR52, -R155 ;  /* 0x000000343ea07c23 */ /* 0x000fe2000801089b */
[----:B------:R-:W-:Y:S01]  /*17b60*/  FFMA.FTZ R161, R54, UR52, -R59 ;  /* 0x0000003436a17c23 */ /* 0x000fe2000801083b */
[--C-:B------:R-:W-:Y:S01]  /*17b70*/  FFMA.FTZ R35, R63, UR52, -R155.reuse ;  /* 0x000000343f237c23 */ /* 0x100fe2000801089b */
[----:B------:R-:W-:Y:S01]  /*17b80*/  FFMA.FTZ R162, R65, UR52, -R155 ;  /* 0x0000003441a27c23 */ /* 0x000fe2000801089b */
[----:B------:R-:W0:Y:S01]  /*17b90*/  MUFU.EX2 R182, R182 ;  /* 0x000000b600b67308 */ /* 0x000e220000000800 */
[----:B-1----:R-:W-:Y:S01]  /*17ba0*/  FADD.FTZ R9, R153, R4 ;  /* 0x0000000499097221 */ /* 0x002fe20000010000 */
[----:B------:R-:W-:Y:S01]  /*17bb0*/  FFMA.FTZ R163, R56, UR52, -R59 ;  /* 0x0000003438a37c23 */ /* 0x000fe2000801083b */
[--C-:B------:R-:W-:Y:S01]  /*17bc0*/  FFMA.FTZ R31, R66, UR52, -R155.reuse ;  /* 0x00000034421f7c23 */ /* 0x100fe2000801089b */
[----:B------:R-:W-:Y:S01]  /*17bd0*/  FFMA.FTZ R156, R69, UR52, -R155 ;  /* 0x00000034459c7c23 */ /* 0x000fe2000801089b */
[----:B------:R-:W-:Y:S01]  /*17be0*/  FFMA.FTZ R157, R61, UR52, -R59 ;  /* 0x000000343d9d7c23 */ /* 0x000fe2000801083b */
[--C-:B------:R-:W-:Y:S01]  /*17bf0*/  FFMA.FTZ R27, R70, UR52, -R155.reuse ;  /* 0x00000034461b7c23 */ /* 0x100fe2000801089b */
[----:B------:R-:W-:Y:S01]  /*17c00*/  FFMA.FTZ R158, R71, UR52, -R155 ;  /* 0x00000034479e7c23 */ /* 0x000fe2000801089b */
[----:B------:R-:W1:Y:S01]  /*17c10*/  MUFU.EX2 R183, R183 ;  /* 0x000000b700b77308 */ /* 0x000e620000000800 */
[----:B--2---:R-:W-:Y:S01]  /*17c20*/  FADD.FTZ R4, R6, R3 ;  /* 0x0000000306047221 */ /* 0x004fe20000010000 */
[----:B------:R-:W-:Y:S01]  /*17c30*/  FFMA.FTZ R159, R67, UR52, -R59 ;  /* 0x00000034439f7c23 */ /* 0x000fe2000801083b */
[--C-:B------:R-:W-:Y:S01]  /*17c40*/  FFMA.FTZ R21, R72, UR52, -R155.reuse ;  /* 0x0000003448157c23 */ /* 0x100fe2000801089b */
[--C-:B------:R-:W-:Y:S01]  /*17c50*/  FFMA.FTZ R152, R78, UR52, -R155.reuse ;  /* 0x000000344e987c23 */ /* 0x100fe2000801089b */
[----:B------:R-:W-:Y:S01]  /*17c60*/  FFMA.FTZ R7, R80, UR52, -R155 ;  /* 0x0000003450077c23 */ /* 0x000fe2000801089b */
[----:B------:R-:W-:-:S02]  /*17c70*/  IMAD R29, R184, 0x8, R18 ;  /* 0x00000008b81d7824 */ /* 0x000fc400078e0212 */
[----:B------:R-:W-:Y:S01]  /*17c80*/  FFMA.FTZ R154, R82, UR52, -R155 ;  /* 0x00000034529a7c23 */ /* 0x000fe2000801089b */
[----:B------:R-:W2:Y:S01]  /*17c90*/  MUFU.EX2 R87, R87 ;  /* 0x0000005700577308 */ /* 0x000ea20000000800 */
[----:B0-----:R-:W-:Y:S01]  /*17ca0*/  FADD.FTZ R38, R182, R9 ;  /* 0x00000009b6267221 */ /* 0x001fe20000010000 */
[----:B------:R-:W-:Y:S01]  /*17cb0*/  FFMA.FTZ R57, R84, UR52, -R155 ;  /* 0x0000003454397c23 */ /* 0x000fe2000801089b */
[----:B------:R-:W-:Y:S02]  /*17cc0*/  IMAD.U32 R50, RZ, RZ, UR38 ;  /* 0x00000026ff327e24 */ /* 0x000fe4000f8e00ff */
[----:B------:R-:W-:-:S03]  /*17cd0*/  FFMA.FTZ R155, R75, UR52, -R59 ;  /* 0x000000344b9b7c23 */ /* 0x000fc6000801083b */
        /* <DEDUP_REMOVED lines=29> */
[----:B------:R-:W-:-:S06]  /*17eb0*/  FFMA.FTZ R40, R58, UR52, -R59 ;  /* 0x000000343a287c23 */ /* 0x000fcc000801083b */
        /* <DEDUP_REMOVED lines=16> */
[----:B------:R-:W-:-:S06]  /*17fc0*/  FFMA.FTZ R42, R64, UR52, -R59 ;  /* 0x00000034402a7c23 */ /* 0x000fcc000801083b */
        /* <DEDUP_REMOVED lines=45> */
[----:B------:R-:W-:-:S05]  /*182a0*/  VIADD R3, R29, 0x28840 ;  /* 0x000288401d037836 */ /* 0x000fca0000000000 */
[----:B------:R-:W-:Y:S01]  /*182b0*/  PRMT R3, R50, 0x654, R3 ;  /* 0x0000065432037816 */ /* 0x000fe20000000003 */
[----:B------:R-:W1:Y:S01]  /*182c0*/  MUFU.EX2 R27, R27 ;  /* 0x0000001b001b7308 */ /* 0x000e620000000800 */
[----:B--2---:R-:W-:Y:S02]  /*182d0*/  FADD.FTZ R48, R156, R25 ;  /* 0x000000199c307221 */ /* 0x004fe40000010000 */
[----:B------:R2:W-:Y:S05]  /*182e0*/  SYNCS.ARRIVE.TRANS64.RED.A1T0 RZ, [R3+URZ], RZ ;  /* 0x000000ff03ff79a7 */ /* 0x0005ea000810043f */
[----:B------:R-:W3:Y:S01]  /*182f0*/  MUFU.EX2 R42, R42 ;  /* 0x0000002a002a7308 */ /* 0x000ee20000000800 */
[----:B0-----:R-:W-:-:S07]  /*18300*/  FADD.FTZ R25, R157, R4 ;  /* 0x000000049d197221 */ /* 0x001fce0000010000 */
[----:B------:R-:W0:Y:S01]  /*18310*/  MUFU.EX2 R158, R158 ;  /* 0x0000009e009e7308 */ /* 0x000e220000000800 */
[----:B-1----:R-:W-:Y:S01]  /*18320*/  FADD.FTZ R29, R27, R48 ;  /* 0x000000301b1d7221 */ /* 0x002fe20000010000 */
[----:B------:R-:W-:-:S06]  /*18330*/  FFMA.FTZ R48, R76, UR52, -R59 ;  /* 0x000000344c307c23 */ /* 0x000fcc000801083b */
[----:B------:R-:W1:Y:S01]  /*18340*/  MUFU.EX2 R159, R159 ;  /* 0x0000009f009f7308 */ /* 0x000e620000000800 */
[----:B---3--:R-:W-:-:S07]  /*18350*/  FADD.FTZ R4, R42, R25 ;  /* 0x000000192a047221 */ /* 0x008fce0000010000 */
        /* <DEDUP_REMOVED lines=24> */
.L_x_1898:
[----:B------:R-:W-:Y:S01]  /*184e0*/  IMAD R15, R15, 0x8, R18 ;  /* 0x000000080f0f7824 */ /* 0x000fe200078e0212 */
[----:B------:R-:W-:Y:S01]  /*184f0*/  ISETP.GT.AND P1, PT, R0, R12, PT ;  /* 0x0000000c0000720c */ /* 0x000fe20003f24270 */
[----:B------:R-:W-:Y:S01]  /*18500*/  IMAD.U32 R50, RZ, RZ, UR38 ;  /* 0x00000026ff327e24 */ /* 0x000fe2000f8e00ff */
[----:B------:R-:W-:Y:S01]  /*18510*/  F2FP.BF16.F32.PACK_AB R180, R153, R180 ;  /* 0x000000b499b4723e */ /* 0x000fe200000010ff */
[----:B------:R-:W-:Y:S01]  /*18520*/  VIADD R15, R15, 0x28860 ;  /* 0x000288600f0f7836 */ /* 0x000fe20000000000 */
[----:B------:R-:W-:Y:S01]  /*18530*/  F2FP.BF16.F32.PACK_AB R177, R20, R177 ;  /* 0x000000b114b1723e */ /* 0x000fe200000010ff */
        /* <DEDUP_REMOVED lines=67> */
[----:B------:R-:W-:Y:S01]  /*18970*/  VIADD R0, R0, 0xffffffff ;  /* 0xffffffff00007836 */ /* 0x000fe20000000000 */
[----:B------:R-:W-:Y:S01]  /*18980*/  F2FP.BF16.F32.PACK_AB R182, R87, R182 ;  /* 0x000000b657b6723e */ /* 0x000fe200000010ff */
[----:B------:R-:W-:Y:S01]  /*18990*/  IMAD.MOV.U32 R13, RZ, RZ, R11 ;  /* 0x000000ffff0d7224 */ /* 0x000fe200078e000b */
[----:B------:R-:W-:Y:S01]  /*189a0*/  F2FP.BF16.F32.PACK_AB R183, R8, R183 ;  /* 0x000000b708b7723e */ /* 0x000fe200000010ff */
[----:B------:R-:W-:Y:S01]  /*189b0*/  IMAD.MOV.U32 R14, RZ, RZ, R10 ;  /* 0x000000ffff0e7224 */ /* 0x000fe200078e000a */
[----:B------:R-:W-:Y:S01]  /*189c0*/  F2FP.BF16.F32.PACK_AB R176, R85, R176 ;  /* 0x000000b055b0723e */ /* 0x000fe200000010ff */
[----:B------:R-:W-:Y:S01]  /*189d0*/  IMAD.MOV.U32 R20, RZ, RZ, R187 ;  /* 0x000000ffff147224 */ /* 0x000fe200078e00bb */
[----:B------:R-:W-:Y:S01]  /*189e0*/  F2FP.BF16.F32.PACK_AB R178, R83, R178 ;  /* 0x000000b253b2723e */ /* 0x000fe200000010ff */
[----:B0-----:R-:W-:Y:S01]  /*189f0*/  IMAD.MOV.U32 R15, RZ, RZ, R184 ;  /* 0x000000ffff0f7224 */ /* 0x001fe200078e00b8 */
        /* <DEDUP_REMOVED lines=26> */
.L_x_1887:
[----:B------:R-:W-:-:S13]  /*18ba0*/  ISETP.GE.AND P1, PT, R0, R198, PT ;  /* 0x000000c60000720c */ /* 0x000fda0003f26270 */
[----:B------:R-:W-:Y:S05]  /*18bb0*/  @!P1 BRA `(.L_x_1900) ;  /* 0x0000003800c49947 */ /* 0x000fea0003800000 */
[----:B------:R-:W-:Y:S01]  /*18bc0*/  MOV R12, R11 ;  /* 0x0000000b000c7202 */ /* 0x000fe20000000f00 */
[----:B------:R-:W-:Y:S02]  /*18bd0*/  IMAD.MOV.U32 R13, RZ, RZ, R10 ;  /* 0x000000ffff0d7224 */ /* 0x000fe400078e000a */
[----:B------:R-:W-:Y:S02]  /*18be0*/  IMAD.MOV.U32 R15, RZ, RZ, R187 ;  /* 0x000000ffff0f7224 */ /* 0x000fe400078e00bb */
[----:B------:R-:W-:-:S07]  /*18bf0*/  IMAD.MOV.U32 R14, RZ, RZ, R184 ;  /* 0x000000ffff0e7224 */ /* 0x000fce00078e00b8 */
.L_x_1920:
        /* <DEDUP_REMOVED lines=8> */
.L_x_1902:
        /* <DEDUP_REMOVED lines=8> */
.L_x_1903:
[----:B------:R-:W-:Y:S04]  /*18d00*/  BSSY B0, `(.L_x_1901) ;  /* 0x0000004000007945 */ /* 0x000fe80003800000 */
[----:B-1----:R-:W-:Y:S05]  /*18d10*/  @P2 BRA `(.L_x_1904) ;  /* 0x0000000000082947 */ /* 0x002fea0003800000 */
[----:B------:R-:W1:Y:S02]  /*18d20*/  SYNCS.PHASECHK.TRANS64.TRYWAIT P2, [R7+URZ+0x28830], R6 ;  /* 0x02883006070075a7 */ /* 0x000e64000804017f */
[----:B-1----:R-:W-:Y:S05]  /*18d30*/  @!P2 BRA `(.L_x_1905) ;  /* 0x000000fc0024a947 */ /* 0x002fea0003800000 */
.L_x_1904:
[----:B------:R-:W-:Y:S05]  /*18d40*/  BSYNC B0 ;  /* 0x0000000000007941 */ /* 0x000fea0003800000 */
.L_x_1901:
[----:B------:R-:W2:Y:S01]  /*18d50*/  S2R R8, SR_TID.X ;  /* 0x0000000000087919 */ /* 0x000ea20000002100 */
[----:B01----:R-:W-:Y:S01]  /*18d60*/  IMAD.MOV.U32 R7, RZ, RZ, 0x40000040 ;  /* 0x40000040ff077424 */ /* 0x003fe200078e00ff */
[----:B------:R-:W-:Y:S05]  /*18d70*/  WARPSYNC.ALL ;  /* 0x0000000000007948 */ /* 0x000fea0003800000 */
[----:B------:R-:W-:Y:S01]  /*18d80*/  R2UR UR35, R7 ;  /* 0x00000000072372ca */ /* 0x000fe200000e0000 */
[----:B------:R-:W-:Y:S02]  /*18d90*/  VIADD R184, R14, 0x1 ;  /* 0x000000010eb87836 */ /* 0x000fe40000000000 */
[----:B------:R-:W-:-:S03]  /*18da0*/  IMAD.MOV.U32 R9, RZ, RZ, 0x40000040 ;  /* 0x40000040ff097424 */ /* 0x000fc600078e00ff */
        /* <DEDUP_REMOVED lines=61> */
.L_x_1907:
[----:B------:R-:W-:Y:S01]  /*19180*/  SHF.L.U32 R6, R15, 0x1f, RZ ;  /* 0x0000001f0f067819 */ /* 0x000fe200000006ff */
[----:B------:R-:W-:-:S04]  /*19190*/  IMAD R7, R14, 0x8, R18 ;  /* 0x000000080e077824 */ /* 0x000fc800078e0212 */
[----:B------:R0:W1:Y:S01]  /*191a0*/  SYNCS.PHASECHK.TRANS64.TRYWAIT P1, [R7+URZ+0x28850], R6 ;  /* 0x02885006070075a7 */ /* 0x000062000802017f */
[----:B------:R-:W-:Y:S05]  /*191b0*/  @!P0 BRA `(.L_x_1908) ;  /* 0x0000000000048947 */ /* 0x000fea0003800000 */
[----:B------:R-:W-:Y:S01]  /*191c0*/  BPT.TRAP 0x1 ;  /* 0x000000040000795c */ /* 0x000fe20000300000 */
.L_x_1908:
[----:B-1----:R-:W-:Y:S05]  /*191d0*/  @P1 BRA `(.L_x_1906) ;  /* 0x0000000000081947 */ /* 0x002fea0003800000 */
[----:B------:R-:W1:Y:S02]  /*191e0*/  SYNCS.PHASECHK.TRANS64.TRYWAIT P1, [R7+URZ+0x28850], R6 ;  /* 0x02885006070075a7 */ /* 0x000e64000802017f */
[----:B-1----:R-:W-:Y:S05]  /*191f0*/  @!P1 BRA `(.L_x_1909) ;  /* 0x000000f800089947 */ /* 0x002fea0003800000 */
.L_x_1906:
        /* <DEDUP_REMOVED lines=67> */
.L_x_1910:
[----:B0-----:R-:W0:Y:S01]  /*19630*/  @P4 LDC R6, c[0x0][0x44c] ;  /* 0x00011300ff064b82 */ /* 0x001e220000000800 */
[----:B------:R-:W-:Y:S01]  /*19640*/  FMUL.FTZ R15, R30, UR48 ;  /* 0x000000301e0f7c20 */ /* 0x000fe20008410000 */
[----:B------:R-:W-:Y:S01]  /*19650*/  FMUL.FTZ R30, R39, UR48 ;  /* 0x00000030271e7c20 */ /* 0x000fe20008410000 */
[----:B------:R-:W-:Y:S01]  /*19660*/  FMUL.FTZ R39, R44, UR48 ;  /* 0x000000302c277c20 */ /* 0x000fe20008410000 */
[----:B------:R-:W-:Y:S01]  /*19670*/  FMUL.FTZ R44, R54, UR48 ;  /* 0x00000030362c7c20 */ /* 0x000fe20008410000 */
[----:B------:R-:W-:Y:S01]  /*19680*/  FMUL.FTZ R54, R71, UR48 ;  /* 0x0000003047367c20 */ /* 0x000fe20008410000 */
[----:B------:R-:W-:Y:S01]  /*19690*/  FMUL.FTZ R71, R73, UR48 ;  /* 0x0000003049477c20 */ /* 0x000fe20008410000 */
[----:B------:R-:W-:Y:S01]  /*196a0*/  IADD3 R73, R195, R193, RZ ;  /* 0x000000c1c3497210 */ /* 0x000fe20007ffe0ff */
        /* <DEDUP_REMOVED lines=10> */
[----:B------:R-:W-:-:S02]  /*19750*/  IMAD.SHL.U32 R80, R0, 0x80, RZ ;  /* 0x0000008000507824 */ /* 0x000fc400078e00ff */
        /* <DEDUP_REMOVED lines=14> */
[----:B------:R-:W-:Y:S02]  /*19840*/  IMAD R6, R184, 0x8, R18 ;  /* 0x00000008b8067824 */ /* 0x000fe400078e0212 */
[----:B------:R-:W-:Y:S01]  /*19850*/  FMUL.FTZ R32, R37, UR48 ;  /* 0x0000003025207c20 */ /* 0x000fe20008410000 */
[----:B------:R-:W-:-:S02]  /*19860*/  IMAD.U32 R7, RZ, RZ, UR38 ;  /* 0x00000026ff077e24 */ /* 0x000fc4000f8e00ff */
[----:B------:R-:W-:Y:S01]  /*19870*/  FMUL.FTZ R29, R38, UR48 ;  /* 0x00000030261d7c20 */ /* 0x000fe20008410000 */
[----:B------:R-:W-:Y:S01]  /*19880*/  VIADD R6, R6, 0x28840 ;  /* 0x0002884006067836 */ /* 0x000fe20000000000 */
        /* <DEDUP_REMOVED lines=12> */
[----:B------:R-:W-:Y:S01]  /*19950*/  PRMT R7, R7, 0x654, R6 ;  /* 0x0000065407077816 */ /* 0x000fe20000000006 */
        /* <DEDUP_REMOVED lines=25> */
[----:B------:R-:W-:Y:S01]  /*19af0*/  IMAD R6, R191, -0x2, R6 ;  /* 0xfffffffebf067824 */ /* 0x000fe200078e0206 */
[----:B------:R-:W1:Y:S01]  /*19b00*/  MUFU.TANH R10, R10 ;  /* 0x0000000a000a7308 */ /* 0x000e620000002400 */
[----:B------:R2:W-:Y:S03]  /*19b10*/  SYNCS.ARRIVE.TRANS64.RED.A1T0 RZ, [R7+URZ], RZ ;  /* 0x000000ff07ff79a7 */ /* 0x0005e6000810043f */
[----:B------:R-:W-:-:S04]  /*19b20*/  IADD3 R6, -R189, R6, R190 ;  /* 0x00000006bd067210 */ /* 0x000fc80007ffe1be */
[----:B------:R-:W3:Y:S01]  /*19b30*/  MUFU.TANH R11, R11 ;  /* 0x0000000b000b7308 */ /* 0x000ee20000002400 */
[C---:B------:R-:W-:Y:S02]  /*19b40*/  VIADD R74, R6.reuse, UR47 ;  /* 0x0000002f064a7c36 */ /* 0x040fe40008000000 */
[----:B------:R-:W-:Y:S02]  /*19b50*/  VIADD R83, R6, UR53 ;  /* 0x0000003506537c36 */ /* 0x000fe40008000000 */
[--C-:B0-----:R-:W-:Y:S02]  /*19b60*/  IMAD.IADD R84, R74, 0x1, R65.reuse ;  /* 0x000000014a547824 */ /* 0x101fe400078e0241 */
[----:B------:R-:W-:Y:S01]  /*19b70*/  IMAD.IADD R85, R83, 0x1, R65 ;  /* 0x0000000153557824 */ /* 0x000fe200078e0241 */
[----:B------:R-:W0:Y:S08]  /*19b80*/  MUFU.TANH R8, R8 ;  /* 0x0000000800087308 */ /* 0x000e300000002400 */
        /* <DEDUP_REMOVED lines=74> */
.L_x_1913:
[----:B------:R-:W-:-:S05]  /*1a030*/  IMAD.U32 R67, RZ, RZ, UR43 ;  /* 0x0000002bff437e24 */ /* 0x000fca000f8e00ff */
[----:B------:R-:W-:-:S13]  /*1a040*/  ISETP.NE.AND P1, PT, R67, 0x1, PT ;  /* 0x000000014300780c */ /* 0x000fda0003f25270 */
[----:B------:R-:W1:Y:S02]  /*1a050*/  @P1 LDC.64 R6, c[0x0][0x9e8] ;  /* 0x00027a00ff061b82 */ /* 0x000e640000000a00 */
[----:B-1----:R-:W-:-:S05]  /*1a060*/  @P1 IMAD.HI.U32 R6, R65, R6, RZ ;  /* 0x0000000641061227 */ /* 0x002fca00078e00ff */
[----:B------:R-:W-:-:S07]  /*1a070*/  @P1 SHF.R.U32.HI R65, RZ, R7, R6 ;  /* 0x00000007ff411219 */ /* 0x000fce0000011606 */
.L_x_1914:
[----:B------:R-:W-:Y:S05]  /*1a080*/  BSYNC B0 ;  /* 0x0000000000007941 */ /* 0x000fea0003800000 */
.L_x_1912:
[----:B------:R-:W-:-:S04]  /*1a090*/  IMAD R6, R65, R67, -R80 ;  /* 0x0000004341067224 */ /* 0x000fc800078e0a50 */
[----:B------:R-:W-:-:S05]  /*1a0a0*/  IMAD R6, R191, -0x2, R6 ;  /* 0xfffffffebf067824 */ /* 0x000fca00078e0206 */
[----:B------:R-:W-:Y:S02]  /*1a0b0*/  VIADDMNMX R84, R6, R67, R84, PT ;  /* 0x0000004306547246 */ /* 0x000fe40003800154 */
[----:B------:R-:W-:-:S07]  /*1a0c0*/  VIMNMX R85, R85, R6, !PT ;  /* 0x0000000655557248 */ /* 0x000fce0007fe0100 */
.L_x_1911:
        /* <DEDUP_REMOVED lines=113> */
.L_x_1917:
[----:B------:R-:W-:-:S05]  /*1a7e0*/  IMAD.U32 R83, RZ, RZ, UR43 ;  /* 0x0000002bff537e24 */ /* 0x000fca000f8e00ff */
[----:B------:R-:W-:-:S13]  /*1a7f0*/  ISETP.NE.AND P2, PT, R83, 0x1, PT ;  /* 0x000000015300780c */ /* 0x000fda0003f45270 */
[----:B------:R-:W0:Y:S02]  /*1a800*/  @P2 LDC.64 R6, c[0x0][0x9e8] ;  /* 0x00027a00ff062b82 */ /* 0x000e240000000a00 */
[----:B0-----:R-:W-:-:S05]  /*1a810*/  @P2 IMAD.HI.U32 R6, R81, R6, RZ ;  /* 0x0000000651062227 */ /* 0x001fca00078e00ff */
[----:B------:R-:W-:-:S07]  /*1a820*/  @P2 SHF.R.U32.HI R81, RZ, R7, R6 ;  /* 0x00000007ff512219 */ /* 0x000fce0000011606 */
.L_x_1918:
[----:B------:R-:W-:Y:S05]  /*1a830*/  BSYNC B0 ;  /* 0x0000000000007941 */ /* 0x000fea0003800000 */
.L_x_1916:
[----:B------:R-:W-:-:S04]  /*1a840*/  IMAD R80, R81, R83, -R80 ;  /* 0x0000005351507224 */ /* 0x000fc800078e0a50 */
[----:B------:R-:W-:-:S05]  /*1a850*/  IMAD R80, R191, -0x2, R80 ;  /* 0xfffffffebf507824 */ /* 0x000fca00078e0250 */
[----:B------:R-:W-:Y:S02]  /*1a860*/  VIADDMNMX R74, R80, R83, R74, PT ;  /* 0x00000053504a7246 */ /* 0x000fe4000380014a */
[----:B------:R-:W-:-:S07]  /*1a870*/  VIMNMX R73, R73, R80, !PT ;  /* 0x0000005049497248 */ /* 0x000fce0007fe0100 */
.L_x_1915:
        /* <DEDUP_REMOVED lines=65> */
[----:B------:R-:W-:Y:S01]  /*1ac90*/  FSEL R30, R30, -INF , !P2 ;  /* 0xff8000001e1e7808 */ /* 0x000fe20005000000 */
[----:B------:R-:W0:Y:S01]  /*1aca0*/  SHFL.BFLY PT, R7, R6, 0x2, 0x1f ;  /* 0x0c401f0006077f89 */ /* 0x000e2200000e0000 */
[----:B------:R-:W-:-:S02]  /*1acb0*/  ISETP.GT.AND P3, PT, R73, 0x40, P1 ;  /* 0x000000404900780c */ /* 0x000fc40000f64270 */
[----:B------:R-:W-:Y:S02]  /*1acc0*/  ISETP.GT.AND P2, PT, R73, 0x21, P1 ;  /* 0x000000214900780c */ /* 0x000fe40000f44270 */
[C---:B------:R-:W-:Y:S02]  /*1acd0*/  ISETP.LT.OR P3, PT, R74.reuse, 0x41, P3 ;  /* 0x000000414a00780c */ /* 0x040fe40001f61670 */
[----:B------:R-:W-:Y:S02]  /*1ace0*/  ISETP.LT.OR P2, PT, R74, 0x22, P2 ;  /* 0x000000224a00780c */ /* 0x000fe40001741670 */
[----:B------:R-:W-:Y:S02]  /*1acf0*/  FSEL R47, R47, -INF , !P3 ;  /* 0xff8000002f2f7808 */ /* 0x000fe40005800000 */
[----:B------:R-:W-:Y:S02]  /*1ad00*/  FSEL R34, R34, -INF , !P2 ;  /* 0xff80000022227808 */ /* 0x000fe40005000000 */
[----:B------:R-:W-:-:S02]  /*1ad10*/  ISETP.GT.AND P3, PT, R73, 0x41, P1 ;  /* 0x000000414900780c */ /* 0x000fc40000f64270 */
[----:B------:R-:W-:Y:S02]  /*1ad20*/  ISETP.GT.AND P2, PT, R73, 0x29, P1 ;  /* 0x000000294900780c */ /* 0x000fe40000f44270 */
[C---:B------:R-:W-:Y:S02]  /*1ad30*/  ISETP.LT.OR P3, PT, R74.reuse, 0x42, P3 ;  /* 0x000000424a00780c */ /* 0x040fe40001f61670 */
[----:B------:R-:W-:Y:S02]  /*1ad40*/  ISETP.LT.OR P2, PT, R74, 0x2a, P2 ;  /* 0x0000002a4a00780c */ /* 0x000fe40001741670 */
[----:B------:R-:W-:Y:S02]  /*1ad50*/  FSEL R48, R48, -INF , !P3 ;  /* 0xff80000030307808 */ /* 0x000fe40005800000 */
[----:B------:R-:W-:Y:S02]  /*1ad60*/  FSEL R38, R38, -INF , !P2 ;  /* 0xff80000026267808 */ /* 0x000fe40005000000 */
[----:B0-----:R-:W-:-:S02]  /*1ad70*/  FMNMX.FTZ R7, R6, R7, !PT ;  /* 0x0000000706077209 */ /* 0x001fc40007810000 */
[C---:B------:R-:W-:Y:S02]  /*1ad80*/  ISETP.GT.AND P3, PT, R73.reuse, 0x48, P1 ;  /* 0x000000484900780c */ /* 0x040fe40000f64270 */
[----:B------:R-:W-:Y:S01]  /*1ad90*/  ISETP.GT.AND P2, PT, R73, 0x31, P1 ;  /* 0x000000314900780c */ /* 0x000fe20000f44270 */
[----:B------:R-:W0:Y:S01]  /*1ada0*/  SHFL.BFLY PT, R10, R7, 0x1, 0x1f ;  /* 0x0c201f00070a7f89 */ /* 0x000e2200000e0000 */
[C---:B------:R-:W-:Y:S02]  /*1adb0*/  ISETP.LT.OR P3, PT, R74.reuse, 0x49, P3 ;  /* 0x000000494a00780c */ /* 0x040fe40001f61670 */
[----:B------:R-:W-:Y:S02]  /*1adc0*/  ISETP.LT.OR P2, PT, R74, 0x32, P2 ;  /* 0x000000324a00780c */ /* 0x000fe40001741670 */
[----:B------:R-:W-:Y:S02]  /*1add0*/  FSEL R49, R49, -INF , !P3 ;  /* 0xff80000031317808 */ /* 0x000fe40005800000 */
[----:B------:R-:W-:-:S02]  /*1ade0*/  FSEL R42, R42, -INF , !P2 ;  /* 0xff8000002a2a7808 */ /* 0x000fc40005000000 */
[C---:B------:R-:W-:Y:S02]  /*1adf0*/  ISETP.GT.AND P3, PT, R73.reuse, RZ, P1 ;  /* 0x000000ff4900720c */ /* 0x040fe40000f64270 */
[----:B------:R-:W-:Y:S02]  /*1ae00*/  ISETP.GT.AND P2, PT, R73, 0x39, P1 ;  /* 0x000000394900780c */ /* 0x000fe40000f44270 */
[C---:B------:R-:W-:Y:S02]  /*1ae10*/  ISETP.LT.OR P3, PT, R74.reuse, 0x1, P3 ;  /* 0x000000014a00780c */ /* 0x040fe40001f61670 */
[----:B------:R-:W-:Y:S02]  /*1ae20*/  ISETP.LT.OR P2, PT, R74, 0x3a, P2 ;  /* 0x0000003a4a00780c */ /* 0x000fe40001741670 */
[----:B------:R-:W-:Y:S02]  /*1ae30*/  FSEL R81, R8, -INF , !P3 ;  /* 0xff80000008517808 */ /* 0x000fe40005800000 */
[----:B------:R-:W-:-:S02]  /*1ae40*/  FSEL R46, R46, -INF , !P2 ;  /* 0xff8000002e2e7808 */ /* 0x000fc40005000000 */
[----:B------:R-:W-:Y:S02]  /*1ae50*/  FMNMX.FTZ R8, R81, R12, !PT ;  /* 0x0000000c51087209 */ /* 0x000fe40007810000 */
[----:B------:R-:W-:Y:S02]  /*1ae60*/  ISETP.GT.AND P3, PT, R73, 0x49, P1 ;  /* 0x000000494900780c */ /* 0x000fe40000f64270 */
[----:B0-----:R-:W-:Y:S02]  /*1ae70*/  FMNMX.FTZ R10, R7, R10, !PT ;  /* 0x0000000a070a7209 */ /* 0x001fe40007810000 */
[----:B------:R-:W-:Y:S02]  /*1ae80*/  FMNMX.FTZ R8, R9, R8, !PT ;  /* 0x0000000809087209 */ /* 0x000fe40007810000 */
[C---:B------:R-:W-:Y:S01]  /*1ae90*/  FSETP.NEU.FTZ.AND P2, PT, R10.reuse, -INF , PT ;  /* 0xff8000000a00780b */ /* 0x040fe20003f5d000 */
[----:B------:R-:W-:Y:S01]  /*1aea0*/  FMUL.FTZ R6, R10, UR52 ;  /* 0x000000340a067c20 */ /* 0x000fe20008410000 */
[----:B------:R-:W-:-:S04]  /*1aeb0*/  ISETP.LT.OR P3, PT, R74, 0x4a, P3 ;  /* 0x0000004a4a00780c */ /* 0x000fc80001f61670 */
[----:B------:R-:W-:Y:S02]  /*1aec0*/  FSEL R6, R6, RZ, P2 ;  /* 0x000000ff06067208 */ /* 0x000fe40001000000 */
[----:B------:R-:W-:Y:S02]  /*1aed0*/  FSEL R50, R50, -INF , !P3 ;  /* 0xff80000032327808 */ /* 0x000fe40005800000 */
        /* <DEDUP_REMOVED lines=51> */
[----:B------:R-:W-:Y:S01]  /*1b210*/  FFMA.FTZ R71, R71, UR52, -R6 ;  /* 0x0000003447477c23 */ /* 0x000fe20008010806 */
[----:B------:R-:W-:Y:S01]  /*1b220*/  ISETP.LT.OR P3, PT, R74, 0x61, P3 ;  /* 0x000000614a00780c */ /* 0x000fe20001f61670 */
[----:B------:R-:W-:Y:S01]  /*1b230*/  MUFU.EX2 R7, R7 ;  /* 0x0000000700077308 */ /* 0x000fe20000000800 */
[----:B------:R-:W-:-:S02]  /*1b240*/  FMNMX.FTZ R28, R46, R11, !PT ;  /* 0x0000000b2e1c7209 */ /* 0x000fc40007810000 */
[----:B------:R-:W-:Y:S01]  /*1b250*/  FSEL R24, R55, -INF , !P3 ;  /* 0xff80000037187808 */ /* 0x000fe20005800000 */
[----:B------:R-:W-:Y:S01]  /*1b260*/  FFMA.FTZ R55, R75, UR52, -R6 ;  /* 0x000000344b377c23 */ /* 0x000fe20008010806 */
[----:B------:R-:W-:Y:S02]  /*1b270*/  ISETP.GT.AND P3, PT, R73, 0x61, P1 ;  /* 0x000000614900780c */ /* 0x000fe40000f64270 */
[----:B------:R-:W-:Y:S01]  /*1b280*/  FMNMX.FTZ R11, R47, R28, !PT ;  /* 0x0000001c2f0b7209 */ /* 0x000fe20007810000 */
[----:B------:R-:W-:Y:S01]  /*1b290*/  MUFU.EX2 R180, R180 ;  /* 0x000000b400b47308 */ /* 0x000fe20000000800 */
[----:B------:R-:W-:Y:S02]  /*1b2a0*/  ISETP.LT.OR P3, PT, R74, 0x62, P3 ;  /* 0x000000624a00780c */ /* 0x000fe40001f61670 */
[----:B------:R-:W-:Y:S02]  /*1b2b0*/  FMNMX.FTZ R28, R48, R11, !PT ;  /* 0x0000000b301c7209 */ /* 0x000fe40007810000 */
[----:B------:R-:W-:-:S02]  /*1b2c0*/  FSEL R56, R56, -INF , !P3 ;  /* 0xff80000038387808 */ /* 0x000fc40005800000 */
[----:B------:R-:W-:Y:S01]  /*1b2d0*/  ISETP.GT.AND P3, PT, R73, 0x68, P1 ;  /* 0x000000684900780c */ /* 0x000fe20000f64270 */
[----:B------:R-:W-:Y:S01]  /*1b2e0*/  MUFU.EX2 R182, R182 ;  /* 0x000000b600b67308 */ /* 0x000fe20000000800 */
[----:B------:R-:W-:Y:S02]  /*1b2f0*/  FMNMX.FTZ R11, R49, R28, !PT ;  /* 0x0000001c310b7209 */ /* 0x000fe40007810000 */
[----:B------:R-:W-:Y:S02]  /*1b300*/  ISETP.LT.OR P3, PT, R74, 0x69, P3 ;  /* 0x000000694a00780c */ /* 0x000fe40001f61670 */
[----:B------:R-:W-:Y:S02]  /*1b310*/  FMNMX.FTZ R32, R50, R11, !PT ;  /* 0x0000000b32207209 */ /* 0x000fe40007810000 */
[----:B------:R-:W-:Y:S01]  /*1b320*/  FSEL R28, R57, -INF , !P3 ;  /* 0xff800000391c7808 */ /* 0x000fe20005800000 */
[----:B------:R-:W-:Y:S01]  /*1b330*/  FFMA.FTZ R57, R77, UR52, -R6 ;  /* 0x000000344d397c23 */ /* 0x000fe20008010806 */
[----:B------:R-:W-:Y:S01]  /*1b340*/  FMNMX.FTZ R11, R51, R32, !PT ;  /* 0x00000020330b7209 */ /* 0x000fe20007810000 */
[----:B------:R-:W-:Y:S01]  /*1b350*/  MUFU.EX2 R21, R21 ;  /* 0x0000001500157308 */ /* 0x000fe20000000800 */
[----:B------:R-:W-:-:S02]  /*1b360*/  ISETP.GT.AND P3, PT, R73, 0x69, P1 ;  /* 0x000000694900780c */ /* 0x000fc40000f64270 */
[----:B------:R-:W-:Y:S02]  /*1b370*/  FMNMX.FTZ R11, R52, R11, !PT ;  /* 0x0000000b340b7209 */ /* 0x000fe40007810000 */
[----:B------:R-:W-:Y:S02]  /*1b380*/  ISETP.LT.OR P3, PT, R74, 0x6a, P3 ;  /* 0x0000006a4a00780c */ /* 0x000fe40001f61670 */
[----:B------:R-:W-:Y:S01]  /*1b390*/  FMNMX.FTZ R11, R8, R11, !PT ;  /* 0x0000000b080b7209 */ /* 0x000fe20007810000 */
[----:B------:R-:W-:Y:S01]  /*1b3a0*/  MUFU.EX2 R176, R176 ;  /* 0x000000b000b07308 */ /* 0x000fe20000000800 */
[----:B------:R-:W-:Y:S02]  /*1b3b0*/  FSEL R58, R58, -INF , !P3 ;  /* 0xff8000003a3a7808 */ /* 0x000fe40005800000 */
[----:B------:R-:W-:Y:S02]  /*1b3c0*/  ISETP.GT.AND P3, PT, R73, 0x70, P1 ;  /* 0x000000704900780c */ /* 0x000fe40000f64270 */
[----:B------:R-:W-:-:S02]  /*1b3d0*/  FMNMX.FTZ R11, R54, R11, !PT ;  /* 0x0000000b360b7209 */ /* 0x000fc40007810000 */
[----:B------:R-:W-:Y:S01]  /*1b3e0*/  ISETP.LT.OR P3, PT, R74, 0x71, P3 ;  /* 0x000000714a00780c */ /* 0x000fe20001f61670 */
[----:B------:R-:W-:Y:S01]  /*1b3f0*/  MUFU.EX2 R27, R27 ;  /* 0x0000001b001b7308 */ /* 0x000fe20000000800 */
[----:B------:R-:W-:Y:S02]  /*1b400*/  FMNMX.FTZ R11, R24, R11, !PT ;  /* 0x0000000b180b7209 */ /* 0x000fe40007810000 */
[----:B------:R-:W-:Y:S01]  /*1b410*/  FSEL R32, R61, -INF , !P3 ;  /* 0xff8000003d207808 */ /* 0x000fe20005800000 */
[----:B------:R-:W-:Y:S01]  /*1b420*/  FFMA.FTZ R61, R69, UR52, -R6 ;  /* 0x00000034453d7c23 */ /* 0x000fe20008010806 */
[----:B------:R-:W-:Y:S02]  /*1b430*/  ISETP.GT.AND P3, PT, R73, 0x71, P1 ;  /* 0x000000714900780c */ /* 0x000fe40000f64270 */
[----:B------:R-:W-:Y:S01]  /*1b440*/  FMNMX.FTZ R11, R56, R11, !PT ;  /* 0x0000000b380b7209 */ /* 0x000fe20007810000 */
[----:B------:R-:W-:Y:S01]  /*1b450*/  MUFU.EX2 R178, R178 ;  /* 0x000000b200b27308 */ /* 0x000fe20000000800 */
[----:B------:R-:W-:-:S02]  /*1b460*/  ISETP.LT.OR P3, PT, R74, 0x72, P3 ;  /* 0x000000724a00780c */ /* 0x000fc40001f61670 */
[----:B------:R-:W-:Y:S02]  /*1b470*/  FMNMX.FTZ R11, R28, R11, !PT ;  /* 0x0000000b1c0b7209 */ /* 0x000fe40007810000 */
[----:B------:R-:W-:Y:S02]  /*1b480*/  FSEL R62, R62, -INF , !P3 ;  /* 0xff8000003e3e7808 */ /* 0x000fe40005800000 */
[C---:B------:R-:W-:Y:S01]  /*1b490*/  ISETP.GT.AND P3, PT, R73.reuse, 0x78, P1 ;  /* 0x000000784900780c */ /* 0x040fe20000f64270 */
[----:B------:R-:W-:Y:S01]  /*1b4a0*/  MUFU.EX2 R31, R31 ;  /* 0x0000001f001f7308 */ /* 0x000fe20000000800 */
[----:B------:R-:W-:Y:S02]  /*1b4b0*/  FMNMX.FTZ R11, R58, R11, !PT ;  /* 0x0000000b3a0b7209 */ /* 0x000fe40007810000 */
[----:B------:R-:W-:Y:S01]  /*1b4c0*/  ISETP.GT.AND P1, PT, R73, 0x79, P1 ;  /* 0x000000794900780c */ /* 0x000fe20000f24270 */
[--C-:B------:R-:W-:Y:S01]  /*1b4d0*/  FFMA.FTZ R73, R59, UR52, -R6.reuse ;  /* 0x000000343b497c23 */ /* 0x100fe20008010806 */
[----:B------:R-:W-:Y:S01]  /*1b4e0*/  ISETP.LT.OR P3, PT, R74, 0x79, P3 ;  /* 0x000000794a00780c */ /* 0x000fe20001f61670 */
[----:B------:R-:W-:Y:S01]  /*1b4f0*/  FFMA.FTZ R59, R79, UR52, -R6 ;  /* 0x000000344f3b7c23 */ /* 0x000fe20008010806 */
[----:B------:R-:W-:Y:S01]  /*1b500*/  FMNMX.FTZ R11, R32, R11, !PT ;  /* 0x0000000b200b7209 */ /* 0x000fe20007810000 */
[----:B------:R-:W-:Y:S01]  /*1b510*/  MUFU.EX2 R172, R172 ;  /* 0x000000ac00ac7308 */ /* 0x000fe20000000800 */
[----:B------:R-:W-:-:S02]  /*1b520*/  ISETP.LT.OR P1, PT, R74, 0x7a, P1 ;  /* 0x0000007a4a00780c */ /* 0x000fc40000f21670 */
[----:B------:R-:W-:Y:S01]  /*1b530*/  FSEL R36, R63, -INF , !P3 ;  /* 0xff8000003f247808 */ /* 0x000fe20005800000 */
[----:B------:R-:W-:Y:S01]  /*1b540*/  FFMA.FTZ R63, R67, UR52, -R6 ;  /* 0x00000034433f7c23 */ /* 0x000fe20008010806 */
[----:B------:R-:W-:Y:S02]  /*1b550*/  FMNMX.FTZ R11, R62, R11, !PT ;  /* 0x0000000b3e0b7209 */ /* 0x000fe40007810000 */
[----:B------:R-:W-:Y:S01]  /*1b560*/  FSEL R64, R64, -INF , !P1 ;  /* 0xff80000040407808 */ /* 0x000fe20004800000 */
[----:B------:R-:W-:Y:S01]  /*1b570*/  MUFU.EX2 R35, R35 ;  /* 0x0000002300237308 */ /* 0x000fe20000000800 */
[----:B------:R-:W-:Y:S02]  /*1b580*/  FMNMX.FTZ R11, R36, R11, !PT ;  /* 0x0000000b240b7209 */ /* 0x000fe40007810000 */
        /* <DEDUP_REMOVED lines=9> */
[----:B0-----:R-:W-:-:S05]  /*1b620*/  FMNMX.FTZ R40, R11, R40, !PT ;  /* 0x000000280b287209 */ /* 0x001fca0007810000 */
[----:B------:R-:W0:Y:S02]  /*1b630*/  SHFL.BFLY PT, R11, R40, 0x1, 0x1f ;  /* 0x0c201f00280b7f89 */ /* 0x000e2400000e0000 */
[----:B------:R-:W-:Y:S08]  /*1b640*/  MUFU.EX2 R43, R43 ;  /* 0x0000002b002b7308 */ /* 0x000ff00000000800 */
[----:B------:R-:W-:Y:S08]  /*1b650*/  MUFU.EX2 R170, R170 ;  /* 0x000000aa00aa7308 */ /* 0x000ff00000000800 */
        /* <DEDUP_REMOVED lines=12> */
[--C-:B------:R-:W-:Y:S01]  /*1b720*/  FFMA.FTZ R177, R25, UR52, -R65.reuse ;  /* 0x0000003419b17c23 */ /* 0x100fe20008010841 */
        /* <DEDUP_REMOVED lines=10> */
[--C-:B------:R-:W-:Y:S01]  /*1b7d0*/  FFMA.FTZ R44, R46, UR52, -R65.reuse ;  /* 0x000000342e2c7c23 */ /* 0x100fe20008010841 */
[--C-:B------:R-:W-:Y:S01]  /*1b7e0*/  FFMA.FTZ R46, R48, UR52, -R65.reuse ;  /* 0x00000034302e7c23 */ /* 0x100fe20008010841 */
[----:B------:R-:W-:Y:S01]  /*1b7f0*/  FFMA.FTZ R48, R50, UR52, -R65 ;  /* 0x0000003432307c23 */ /* 0x000fe20008010841 */
[----:B------:R-:W-:Y:S01]  /*1b800*/  FADD.FTZ R50, R182, R15 ;  /* 0x0000000fb6327221 */ /* 0x000fe20000010000 */
[--C-:B------:R-:W-:Y:S01]  /*1b810*/  FFMA.FTZ R173, R33, UR52, -R65.reuse ;  /* 0x0000003421ad7c23 */ /* 0x100fe20008010841 */
[--C-:B------:R-:W-:Y:S01]  /*1b820*/  FFMA.FTZ R34, R34, UR52, -R65.reuse ;  /* 0x0000003422227c23 */ /* 0x100fe20008010841 */
[--C-:B------:R-:W-:Y:S01]  /*1b830*/  FFMA.FTZ R175, R37, UR52, -R65.reuse ;  /* 0x0000003425af7c23 */ /* 0x100fe20008010841 */
[----:B------:R0:W1:Y:S01]  /*1b840*/  MUFU.EX2 R12, R9 ;  /* 0x00000009000c7308 */ /* 0x0000620000000800 */
[--C-:B------:R-:W-:Y:S01]  /*1b850*/  FFMA.FTZ R38, R38, UR52, -R65.reuse ;  /* 0x0000003426267c23 */ /* 0x100fe20008010841 */
[--C-:B------:R-:W-:Y:S01]  /*1b860*/  FFMA.FTZ R169, R41, UR52, -R65.reuse ;  /* 0x0000003429a97c23 */ /* 0x100fe20008010841 */
[--C-:B------:R-:W-:Y:S01]  /*1b870*/  FFMA.FTZ R42, R42, UR52, -R65.reuse ;  /* 0x000000342a2a7c23 */ /* 0x100fe20008010841 */
[--C-:B------:R-:W-:Y:S01]  /*1b880*/  FFMA.FTZ R163, R8, UR52, -R65.reuse ;  /* 0x0000003408a37c23 */ /* 0x100fe20008010841 */
[--C-:B------:R-:W-:Y:S01]  /*1b890*/  FFMA.FTZ R165, R47, UR52, -R65.reuse ;  /* 0x000000342fa57c23 */ /* 0x100fe20008010841 */
[--C-:B------:R-:W-:Y:S01]  /*1b8a0*/  FFMA.FTZ R157, R24, UR52, -R65.reuse ;  /* 0x00000034189d7c23 */ /* 0x100fe20008010841 */
[--C-:B------:R-:W-:Y:S01]  /*1b8b0*/  FFMA.FTZ R167, R49, UR52, -R65.reuse ;  /* 0x0000003431a77c23 */ /* 0x100fe20008010841 */
[----:B------:R-:W2:Y:S01]  /*1b8c0*/  MUFU.EX2 R183, R183 ;  /* 0x000000b700b77308 */ /* 0x000ea20000000800 */
[----:B0-----:R-:W-:Y:S01]  /*1b8d0*/  FADD.FTZ R9, R21, R50 ;  /* 0x0000003215097221 */ /* 0x001fe20000010000 */
[--C-:B------:R-:W-:Y:S01]  /*1b8e0*/  FFMA.FTZ R161, R51, UR52, -R65.reuse ;  /* 0x0000003433a17c23 */ /* 0x100fe20008010841 */
[--C-:B------:R-:W-:Y:S01]  /*1b8f0*/  FFMA.FTZ R159, R28, UR52, -R65.reuse ;  /* 0x000000341c9f7c23 */ /* 0x100fe20008010841 */
[----:B------:R-:W-:Y:S01]  /*1b900*/  FFMA.FTZ R153, R32, UR52, -R65 ;  /* 0x0000003420997c23 */ /* 0x000fe20008010841 */
[----:B------:R-:W-:Y:S01]  /*1b910*/  FADD.FTZ R50, R176, R9 ;  /* 0x00000009b0327221 */ /* 0x000fe20000010000 */
[----:B------:R-:W-:-:S02]  /*1b920*/  FFMA.FTZ R155, R36, UR52, -R65 ;  /* 0x00000034249b7c23 */ /* 0x000fc40008010841 */
[----:B------:R-:W0:Y:S01]  /*1b930*/  MUFU.EX2 R20, R20 ;  /* 0x0000001400147308 */ /* 0x000e220000000800 */
[----:B-1----:R-:W-:Y:S01]  /*1b940*/  FFMA.FTZ R3, R12, R3, R181 ;  /* 0x000000030c037223 */ /* 0x002fe200000100b5 */
[----:B------:R-:W-:Y:S01]  /*1b950*/  FADD.FTZ R9, R27, R50 ;  /* 0x000000321b097221 */ /* 0x000fe20000010000 */
[----:B------:R-:W-:Y:S02]  /*1b960*/  FFMA.FTZ R50, R52, UR52, -R65 ;  /* 0x0000003434327c23 */ /* 0x000fe40008010841 */
[----:B------:R-:W-:Y:S01]  /*1b970*/  FADD.FTZ R4, R40, R3 ;  /* 0x0000000328047221 */ /* 0x000fe20000010000 */
[----:B------:R-:W-:Y:S02]  /*1b980*/  FADD.FTZ R52, R178, R9 ;  /* 0x00000009b2347221 */ /* 0x000fe40000010000 */
[----:B------:R-:W1:Y:S01]  /*1b990*/  MUFU.EX2 R177, R177 ;  /* 0x000000b100b17308 */ /* 0x000e620000000800 */
[----:B--2---:R-:W-:Y:S01]  /*1b9a0*/  FADD.FTZ R3, R183, R4 ;  /* 0x00000004b7037221 */ /* 0x004fe20000010000 */
[----:B------:R-:W-:-:S04]  /*1b9b0*/  FADD.FTZ R9, R31, R52 ;  /* 0x000000341f097221 */ /* 0x000fc80000010000 */
[----:B------:R-:W-:Y:S02]  /*1b9c0*/  FADD.FTZ R8, R172, R9 ;  /* 0x00000009ac087221 */ /* 0x000fe40000010000 */
[----:B------:R-:W2:Y:S01]  /*1b9d0*/  MUFU.EX2 R26, R26 ;  /* 0x0000001a001a7308 */ /* 0x000ea20000000800 */
[----:B0-----:R-:W-:Y:S01]  /*1b9e0*/  FADD.FTZ R4, R20, R3 ;  /* 0x0000000314047221 */ /* 0x001fe20000010000 */
[----:B------:R-:W-:Y:S01]  /*1b9f0*/  FADD.FTZ R9, R35, R8 ;  /* 0x0000000823097221 */ /* 0x000fe20000010000 */
[----:B------:R-:W-:-:S03]  /*1ba00*/  FFMA.FTZ R8, R54, UR52, -R65 ;  /* 0x0000003436087c23 */ /* 0x000fc60008010841 */
[----:B------:R-:W-:Y:S02]  /*1ba10*/  FADD.FTZ R52, R174, R9 ;  /* 0x00000009ae347221 */ /* 0x000fe40000010000 */
[----:B------:R-:W0:Y:S01]  /*1ba20*/  MUFU.EX2 R179, R179 ;  /* 0x000000b300b37308 */ /* 0x000e220000000800 */
[----:B-1----:R-:W-:Y:S01]  /*1ba30*/  FADD.FTZ R3, R177, R4 ;  /* 0x00000004b1037221 */ /* 0x002fe20000010000 */
[----:B------:R-:W-:-:S04]  /*1ba40*/  FADD.FTZ R9, R39, R52 ;  /* 0x0000003427097221 */ /* 0x000fc80000010000 */
[----:B------:R-:W-:Y:S02]  /*1ba50*/  FADD.FTZ R24, R168, R9 ;  /* 0x00000009a8187221 */ /* 0x000fe40000010000 */
[----:B------:R-:W1:Y:S01]  /*1ba60*/  MUFU.EX2 R30, R30 ;  /* 0x0000001e001e7308 */ /* 0x000e620000000800 */
[----:B--2---:R-:W-:Y:S01]  /*1ba70*/  FADD.FTZ R4, R26, R3 ;  /* 0x000000031a047221 */ /* 0x004fe20000010000 */
[----:B------:R-:W-:Y:S01]  /*1ba80*/  FADD.FTZ R9, R43, R24 ;  /* 0x000000182b097221 */ /* 0x000fe20000010000 */
[----:B------:R-:W-:-:S03]  /*1ba90*/  FFMA.FTZ R24, R56, UR52, -R65 ;  /* 0x0000003438187c23 */ /* 0x000fc60008010841 */
[----:B------:R-:W-:Y:S02]  /*1baa0*/  FADD.FTZ R52, R170, R9 ;  /* 0x00000009aa347221 */ /* 0x000fe40000010000 */
[----:B------:R-:W2:Y:S01]  /*1bab0*/  MUFU.EX2 R173, R173 ;  /* 0x000000ad00ad7308 */ /* 0x000ea20000000800 */
[----:B0-----:R-:W-:Y:S01]  /*1bac0*/  FADD.FTZ R3, R179, R4 ;  /* 0x00000004b3037221 */ /* 0x001fe20000010000 */
[----:B------:R-:W-:-:S04]  /*1bad0*/  FADD.FTZ R9, R45, R52 ;  /* 0x000000342d097221 */ /* 0x000fc80000010000 */
[----:B------:R-:W-:Y:S02]  /*1bae0*/  FADD.FTZ R28, R164, R9 ;  /* 0x00000009a41c7221 */ /* 0x000fe40000010000 */
[----:B------:R-:W0:Y:S01]  /*1baf0*/  MUFU.EX2 R34, R34 ;  /* 0x0000002200227308 */ /* 0x000e220000000800 */
[----:B-1----:R-:W-:Y:S01]  /*1bb00*/  FADD.FTZ R4, R30, R3 ;  /* 0x000000031e047221 */ /* 0x002fe20000010000 */
[----:B------:R-:W-:Y:S01]  /*1bb10*/  FADD.FTZ R9, R53, R28 ;  /* 0x0000001c35097221 */ /* 0x000fe20000010000 */
[----:B------:R-:W-:-:S05]  /*1bb20*/  FFMA.FTZ R28, R58, UR52, -R65 ;  /* 0x000000343a1c7c23 */ /* 0x000fca0008010841 */
        /* <DEDUP_REMOVED lines=78> */
.L_x_1919:
[----:B------:R-:W-:Y:S01]  /*1c010*/  IMAD R9, R14, 0x8, R18 ;  /* 0x000000080e097824 */ /* 0x000fe200078e0212 */
[----:B------:R-:W-:Y:S01]  /*1c020*/  ISETP.GT.AND P1, PT, R0, R198, PT ;  /* 0x000000c60000720c */ /* 0x000fe20003f24270 */
[----:B------:R-:W-:Y:S01]  /*1c030*/  IMAD.U32 R14, RZ, RZ, UR38 ;  /* 0x00000026ff0e7e24 */ /* 0x000fe2000f8e00ff */
        /* <DEDUP_REMOVED lines=101> */
[----:B------:R-:W-:Y:S02]  /*1c690*/  IMAD.MOV.U32 R13, RZ, RZ, R10 ;  /* 0x000000ffff0d7224 */ /* 0x000fe400078e000a */
[----:B------:R-:W-:Y:S02]  /*1c6a0*/  IMAD.MOV.U32 R15, RZ, RZ, R187 ;  /* 0x000000ffff0f7224 */ /* 0x000fe400078e00bb */
[----:B------:R-:W-:Y:S01]  /*1c6b0*/  IMAD.MOV.U32 R14, RZ, RZ, R184 ;  /* 0x000000ffff0e7224 */ /* 0x000fe200078e00b8 */
[----:B0-----:R-:W-:Y:S06]  /*1c6c0*/  @P1 BRA `(.L_x_1920) ;  /* 0xffffffc4004c1947 */ /* 0x001fec000383ffff */
.L_x_1900:
[----:B------:R-:W-:Y:S05]  /*1c6d0*/  WARPSYNC.ALL ;  /* 0x0000000000007948 */ /* 0x000fea0003800000 */
[----:B------:R-:W-:Y:S06]  /*1c6e0*/  BAR.ARV 0x8, 0x180 ;  /* 0x0206000000007b1d */ /* 0x000fec0000002000 */
[----:B------:R-:W-:Y:S05]  /*1c6f0*/  @!P0 BRA `(.L_x_1921) ;  /* 0x0000000000048947 */ /* 0x000fea0003800000 */
[----:B------:R-:W-:Y:S01]  /*1c700*/  BPT.TRAP 0x1 ;  /* 0x000000040000795c */ /* 0x000fe20000300000 */
.L_x_1921:
[----:B------:R-:W-:Y:S01]  /*1c710*/  IMAD R13, R184, 0x8, R18 ;  /* 0x00000008b80d7824 */ /* 0x000fe200078e0212 */
[----:B------:R-:W-:-:S04]  /*1c720*/  SHF.L.U32 R0, R187, 0x1f, RZ ;  /* 0x0000001fbb007819 */ /* 0x000fc800000006ff */
[----:B------:R0:W1:Y:S01]  /*1c730*/  SYNCS.PHASECHK.TRANS64.TRYWAIT P1, [R13+URZ+0x28850], R0 ;  /* 0x028850000d0075a7 */ /* 0x000062000802017f */
[----:B------:R-:W-:Y:S05]  /*1c740*/  @!P0 BRA `(.L_x_1922) ;  /* 0x0000000000048947 */ /* 0x000fea0003800000 */
[----:B------:R-:W-:Y:S01]  /*1c750*/  BPT.TRAP 0x1 ;  /* 0x000000040000795c */ /* 0x000fe20000300000 */
.L_x_1922:
[----:B------:R-:W-:-:S05]  /*1c760*/  VIADD R18, R18, 0x400 ;  /* 0x0000040012127836 */ /* 0x000fca0000000000 */
[----:B------:R-:W-:-:S04]  /*1c770*/  SHF.R.U32.HI R18, RZ, 0x4, R18 ;  /* 0x00000004ff127819 */ /* 0x000fc80000011612 */
[----:B------:R-:W-:-:S04]  /*1c780*/  LOP3.LUT R18, R18, 0x3fff, RZ, 0xc0, !PT ;  /* 0x00003fff12127812 */ /* 0x000fc800078ec0ff */
[----:B------:R-:W-:Y:S01]  /*1c790*/  LOP3.LUT R7, R18, 0x4000000, RZ, 0xfc, !PT ;  /* 0x0400000012077812 */ /* 0x000fe200078efcff */
[----:B-1----:R-:W-:Y:S06]  /*1c7a0*/  @P1 BRA `(.L_x_1923) ;  /* 0x0000000000081947 */ /* 0x002fec0003800000 */
[----:B------:R-:W1:Y:S02]  /*1c7b0*/  SYNCS.PHASECHK.TRANS64.TRYWAIT P1, [R13+URZ+0x28850], R0 ;  /* 0x028850000d0075a7 */ /* 0x000e64000802017f */
[----:B-1----:R-:W-:Y:S05]  /*1c7c0*/  @!P1 BRA `(.L_x_1924) ;  /* 0x000000c000a89947 */ /* 0x002fea0003800000 */
.L_x_1923:
[----:B------:R-:W-:Y:S01]  /*1c7d0*/  IMAD R6, R184, 0x800, R7 ;  /* 0x00000800b8067824 */ /* 0x000fe200078e0207 */
[----:B------:R-:W-:Y:S05]  /*1c7e0*/  WARPSYNC.ALL ;  /* 0x0000000000007948 */ /* 0x000fea0003800000 */
[----:B------:R-:W-:Y:S01]  /*1c7f0*/  IMAD.MOV.U32 R7, RZ, RZ, 0x40000040 ;  /* 0x40000040ff077424 */ /* 0x000fe200078e00ff */
[C---:B------:R-:W-:Y:S01]  /*1c800*/  R2UR UR6, R6.reuse ;  /* 0x00000000060672ca */ /* 0x040fe200000e0000 */
[----:B------:R-:W-:Y:S01]  /*1c810*/  WARPGROUP.ARRIVE ;  /* 0x00000000000079c5 */ /* 0x000fe20000000000 */
[----:B------:R-:W-:Y:S01]  /*1c820*/  VIADD R8, R6, 0x80 ;  /* 0x0000008006087836 */ /* 0x000fe20000000000 */
[----:B------:R-:W2:Y:S01]  /*1c830*/  SHFL.BFLY PT, R5, R4, 0x2, 0x1f ;  /* 0x0c401f0004057f89 */ /* 0x000ea200000e0000 */
[----:B------:R-:W-:Y:S01]  /*1c840*/  R2UR UR7, R7 ;  /* 0x00000000070772ca */ /* 0x000fe200000e0000 */
[----:B------:R-:W-:-:S02]  /*1c850*/  IMAD.MOV.U32 R9, RZ, RZ, 0x40000040 ;  /* 0x40000040ff097424 */ /* 0x000fc400078e00ff */
[----:B------:R-:W-:Y:S01]  /*1c860*/  IMAD.MOV.U32 R7, RZ, RZ, 0x40000040 ;  /* 0x40000040ff077424 */ /* 0x000fe200078e00ff */
[----:B01----:R-:W0:Y:S01]  /*1c870*/  SHFL.BFLY PT, R0, R3, 0x2, 0x1f ;  /* 0x0c401f0003007f89 */ /* 0x003e2200000e0000 */
[----:B------:R-:W-:-:S08]  /*1c880*/  IMAD.U32 R21, RZ, RZ, UR52 ;  /* 0x00000034ff157e24 */ /* 0x000fd0000f8e00ff */
[----:B------:R-:W-:Y:S01]  /*1c890*/  HGMMA.64x128x16.F32.BF16 R88, R180, gdesc[UR4].tnspB, R88, gsb0 ;  /* 0x41e00004b4587df0 */ /* 0x000fe20008001858 */
[----:B------:R-:W-:Y:S01]  /*1c8a0*/  R2UR UR6, R8 ;  /* 0x00000000080672ca */ /* 0x000fe200000e0000 */
[----:B------:R-:W-:Y:S01]  /*1c8b0*/  VIADD R8, R6, 0x100 ;  /* 0x0000010006087836 */ /* 0x000fe20000000000 */
[----:B------:R-:W-:Y:S01]  /*1c8c0*/  R2UR UR7, R9 ;  /* 0x00000000090772ca */ /* 0x000fe200000e0000 */
[----:B------:R-:W-:Y:S02]  /*1c8d0*/  IMAD.MOV.U32 R9, RZ, RZ, 0x40000040 ;  /* 0x40000040ff097424 */ /* 0x000fe400078e00ff */
[----:B--2---:R-:W-:Y:S01]  /*1c8e0*/  FADD.FTZ R5, R5, R4 ;  /* 0x0000000405057221 */ /* 0x004fe20000010000 */
[----:B------:R-:W-:Y:S01]  /*1c8f0*/  IMAD.MOV.U32 R4, RZ, RZ, RZ ;  /* 0x000000ffff047224 */ /* 0x000fe200078e00ff */
        /* <DEDUP_REMOVED lines=33> */
[----:B------:R-:W-:Y:S02]  /*1cb10*/  R2UR UR7, R9 ;  /* 0x00000000090772ca */ /* 0x000fe400000e0000 */
[----:B------:R-:W-:Y:S01]  /*1cb20*/  MOV R8, RZ ;  /* 0x000000ff00087202 */ /* 0x000fe20000000f00 */
[----:B------:R-:W-:Y:S02]  /*1cb30*/  WARPGROUP.DEPBAR.LE gsb0, 0x0 ;  /* 0x00008000000079c5 */ /* 0x000fe40000010000 */
[----:B------:R-:W-:-:S08]  /*1cb40*/  WARPGROUP.ARRIVE ;  /* 0x00000000000079c5 */ /* 0x000fd00000000000 */
[----:B------:R-:W-:Y:S01]  /*1cb50*/  HGMMA.64x128x16.F32.BF16 R88, R156, gdesc[UR4].tnspB, R88, gsb0 ;  /* 0x41e000049c587df0 */ /* 0x000fe20008001858 */
[----:B------:R-:W-:Y:S01]  /*1cb60*/  R2UR UR6, R6 ;  /* 0x00000000060672ca */ /* 0x000fe200000e0000 */
[----:B0-----:R-:W-:Y:S01]  /*1cb70*/  FADD.FTZ R6, R0, R3 ;  /* 0x0000000300067221 */ /* 0x001fe20000010000 */
[----:B------:R-:W-:Y:S01]  /*1cb80*/  R2UR UR7, R7 ;  /* 0x00000000070772ca */ /* 0x000fe200000e0000 */
[----:B------:R-:W0:Y:S01]  /*1cb90*/  SHFL.BFLY PT, R0, R5, 0x1, 0x1f ;  /* 0x0c201f0005007f89 */ /* 0x000e2200000e0000 */
[----:B------:R-:W-:-:S03]  /*1cba0*/  IMAD.MOV.U32 R3, RZ, RZ, -0x800000 ;  /* 0xff800000ff037424 */ /* 0x000fc600078e00ff */
[----:B------:R-:W1:Y:S01]  /*1cbb0*/  SHFL.BFLY PT, R7, R6, 0x1, 0x1f ;  /* 0x0c201f0006077f89 */ /* 0x000e6200000e0000 */
[----:B0-----:R-:W-:Y:S01]  /*1cbc0*/  FADD.FTZ R14, R5, R0 ;  /* 0x00000000050e7221 */ /* 0x001fe20000010000 */
[----:B------:R-:W-:Y:S02]  /*1cbd0*/  IMAD.U32 R5, RZ, RZ, UR52 ;  /* 0x00000034ff057e24 */ /* 0x000fe4000f8e00ff */
[----:B------:R-:W-:Y:S02]  /*1cbe0*/  IMAD.MOV.U32 R0, RZ, RZ, -0x800000 ;  /* 0xff800000ff007424 */ /* 0x000fe400078e00ff */
[----:B-1----:R-:W-:Y:S01]  /*1cbf0*/  FADD.FTZ R15, R6, R7 ;  /* 0x00000007060f7221 */ /* 0x002fe20000010000 */
[----:B------:R-:W-:-:S04]  /*1cc00*/  FSETP.NE.FTZ.AND P1, PT, R14, RZ, PT ;  /* 0x000000ff0e00720b */ /* 0x000fc80003f35000 */
[----:B------:R-:W-:-:S09]  /*1cc10*/  FSETP.NE.FTZ.AND P2, PT, R15, RZ, PT ;  /* 0x000000ff0f00720b */ /* 0x000fd20003f55000 */
[----:B------:R-:W0:Y:S01]  /*1cc20*/  @P1 MUFU.LG2 R7, R14 ;  /* 0x0000000e00071308 */ /* 0x000e220000000c00 */
[----:B------:R-:W-:-:S03]  /*1cc30*/  @P1 FMUL.FTZ R5, R5, 0.69314718246459960938 ;  /* 0x3f31721805051820 */ /* 0x000fc60000410000 */
[----:B------:R-:W-:-:S04]  /*1cc40*/  @P2 FMUL.FTZ R21, R21, 0.69314718246459960938 ;  /* 0x3f31721815152820 */ /* 0x000fc80000410000 */
        /* <DEDUP_REMOVED lines=9> */
[----:B------:R-:W-:Y:S03]  /*1cce0*/  HGMMA.64x128x16.F32.BF16 R88, R152, gdesc[UR4].tnspB, R88, gsb0 ;  /* 0x41e0000498587df0 */ /* 0x000fe60008001858 */
[----:B------:R-:W-:Y:S02]  /*1ccf0*/  WARPGROUP.DEPBAR.LE gsb0, 0x0 ;  /* 0x00008000000079c5 */ /* 0x000fe40000010000 */
[----:B--23--:R-:W-:Y:S05]  /*1cd00*/  @!P0 BRA `(.L_x_1925) ;  /* 0x0000000000048947 */ /* 0x00cfea0003800000 */
[----:B------:R-:W-:Y:S01]  /*1cd10*/  BPT.TRAP 0x1 ;  /* 0x000000040000795c */ /* 0x000fe20000300000 */
.L_x_1925:
[----:B------:R-:W-:Y:S02]  /*1cd20*/  VIADD R5, R13, 0x28860 ;  /* 0x000288600d057836 */ /* 0x000fe40000000000 */
[-C--:B------:R-:W-:Y:S01]  /*1cd30*/  FMUL.FTZ R88, R88, R4.reuse ;  /* 0x0000000458587220 */ /* 0x080fe20000410000 */
[----:B------:R-:W-:Y:S02]  /*1cd40*/  IMAD.U32 R6, RZ, RZ, UR38 ;  /* 0x00000026ff067e24 */ /* 0x000fe4000f8e00ff */
[-C--:B------:R-:W-:Y:S01]  /*1cd50*/  FMUL.FTZ R7, R89, R4.reuse ;  /* 0x0000000459077220 */ /* 0x080fe20000410000 */
[----:B------:R-:W-:Y:S02]  /*1cd60*/  VIADD R184, R184, 0x1 ;  /* 0x00000001b8b87836 */ /* 0x000fe40000000000 */
[-C--:B------:R-:W-:Y:S01]  /*1cd70*/  FMUL.FTZ R93, R93, R4.reuse ;  /* 0x000000045d5d7220 */ /* 0x080fe20000410000 */
[-C--:B------:R-:W-:Y:S01]  /*1cd80*/  FMUL.FTZ R96, R96, R4.reuse ;  /* 0x0000000460607220 */ /* 0x080fe20000410000 */
[----:B------:R-:W-:Y:S01]  /*1cd90*/  PRMT R5, R6, 0x654, R5 ;  /* 0x0000065406057816 */ /* 0x000fe20000000005 */
[-C--:B------:R-:W-:Y:S01]  /*1cda0*/  FMUL.FTZ R6, R92, R4.reuse ;  /* 0x000000045c067220 */ /* 0x080fe20000410000 */
[----:B------:R-:W-:Y:S01]  /*1cdb0*/  ISETP.NE.AND P1, PT, R184, 0x2, PT ;  /* 0x00000002b800780c */ /* 0x000fe20003f25270 */
        /* <DEDUP_REMOVED lines=28> */
[----:B------:R-:W-:Y:S01]  /*1cf80*/  SEL R4, RZ, 0x1, P1 ;  /* 0x00000001ff047807 */ /* 0x000fe20000800000 */
[-C--:B0-----:R-:W-:Y:S01]  /*1cf90*/  FMUL.FTZ R90, R90, R8.reuse ;  /* 0x000000085a5a7220 */ /* 0x081fe20000410000 */
        /* <DEDUP_REMOVED lines=33> */
[----:B------:R-:W-:Y:S01]  /*1d1b0*/  UIADD3 UR37, UR37, 0x1, URZ ;  /* 0x0000000125257890 */ /* 0x000fe2000fffe03f */
[----:B---3--:R-:W-:-:S11]  /*1d1c0*/  SEL R184, R184, RZ, P1 ;  /* 0x000000ffb8b87207 */ /* 0x008fd60000800000 */
.L_x_1791:
[----:B------:R-:W-:Y:S05]  /*1d1d0*/  WARPSYNC.ALL ;  /* 0x0000000000007948 */ /* 0x000fea0003800000 */
[----:B------:R-:W0:Y:S08]  /*1d1e0*/  S2UR UR38, SR_CgaCtaId ;  /* 0x00000000002679c3 */ /* 0x000e300000008800 */
[----:B------:R-:W-:Y:S06]  /*1d1f0*/  BAR.SYNC.DEFER_BLOCKING 0x5, 0x180 ;  /* 0x0146000000007b1d */ /* 0x000fec0000010000 */
[----:B------:R-:W-:Y:S01]  /*1d200*/  UMOV UR4, 0x400 ;  /* 0x0000040000047882 */ /* 0x000fe20000000000 */
[----:B------:R-:W-:Y:S01]  /*1d210*/  BSSY B0, `(.L_x_1926) ;  /* 0x00001fb000007945 */ /* 0x000fe20003800000 */
[----:B0-----:R-:W-:-:S06]  /*1d220*/  ULEA UR4, UR38, UR4, 0x18 ;  /* 0x0000000426047291 */ /* 0x001fcc000f8ec03f */
[----:B------:R-:W-:-:S05]  /*1d230*/  IMAD.U32 R18, RZ, RZ, UR4 ;  /* 0x00000004ff127e24 */ /* 0x000fca000f8e00ff */
[----:B------:R0:W3:Y:S01]  /*1d240*/  LDS.128 R40, [R18+0x288d0] ;  /* 0x0288d00012287984 */ /* 0x0000e20000000c00 */
[----:B------:R-:W-:Y:S06]  /*1d250*/  BAR.ARV 0x4, 0x180 ;  /* 0x0106000000007b1d */ /* 0x000fec0000002000 */
[----:B------:R-:W-:Y:S05]  /*1d260*/  @P0 BRA `(.L_x_1927) ;  /* 0x0000001400040947 */ /* 0x000fea0003800000 */
[----:B------:R-:W4:Y:S01]  /*1d270*/  S2R R5, SR_SWINHI ;  /* 0x0000000000057919 */ /* 0x000f220000002f00 */
        /* <DEDUP_REMOVED lines=8> */
[----:B------:R-:W-:Y:S02]  /*1d300*/  F2FP.BF16.F32.PACK_AB R34, R141, R34 ;  /* 0x000000228d22723e */ /* 0x000fe400000010ff */
[----:B------:R-:W-:Y:S02]  /*1d310*/  F2FP.BF16.F32.PACK_AB R35, R35, R142 ;  /* 0x0000008e2323723e */ /* 0x000fe400000010ff */
[----:B------:R-:W-:Y:S02]  /*1d320*/  MOV R20, R18 ;  /* 0x0000001200147202 */ /* 0x000fe40000000f00 */
[----:B----4-:R-:W-:-:S03]  /*1d330*/  MOV R21, R5 ;  /* 0x0000000500157202 */ /* 0x010fc60000000f00 */
[----:B------:R-:W-:-:S03]  /*1d340*/  IMAD.WIDE R4, R220, 0x2, R20 ;  /* 0x00000002dc047825 */ /* 0x000fc600078e0214 */
[C---:B------:R-:W-:Y:S02]  /*1d350*/  IADD3 R45, P0, R4.reuse, 0x40, RZ ;  /* 0x00000040042d7810 */ /* 0x040fe40007f1e0ff */
[C---:B------:R-:W-:Y:S02]  /*1d360*/  LOP3.LUT R29, R4.reuse, 0x380, RZ, 0xc0, !PT ;  /* 0x00000380041d7812 */ /* 0x040fe400078ec0ff */
[C---:B------:R-:W-:Y:S01]  /*1d370*/  IADD3 R39, P5, R4.reuse, 0x20, RZ ;  /* 0x0000002004277810 */ /* 0x040fe20007fbe0ff */
[--C-:B------:R-:W-:Y:S01]  /*1d380*/  IMAD.X R11, RZ, RZ, R5.reuse, P0 ;  /* 0x000000ffff0b7224 */ /* 0x100fe200000e0605 */
[----:B------:R-:W-:Y:S02]  /*1d390*/  ISETP.NE.U32.AND P0, PT, RZ, UR4, PT ;  /* 0x00000004ff007c0c */ /* 0x000fe4000bf05070 */
[----:B------:R-:W-:Y:S01]  /*1d3a0*/  IADD3 R49, P2, R4, 0x4000, RZ ;  /* 0x0000400004317810 */ /* 0x000fe20007f5e0ff */
[----:B------:R-:W-:Y:S01]  /*1d3b0*/  IMAD.X R9, RZ, RZ, R5, P5 ;  /* 0x000000ffff097224 */ /* 0x000fe200028e0605 */
[----:B------:R-:W-:-:S02]  /*1d3c0*/  SHF.R.U64 R29, R29, 0x3, RZ ;  /* 0x000000031d1d7819 */ /* 0x000fc400000012ff */
[C---:B-1----:R-:W-:Y:S01]  /*1d3d0*/  IADD3 R47, P1, R4.reuse, 0x60, RZ ;  /* 0x00000060042f7810 */ /* 0x042fe20007f3e0ff */
[--C-:B------:R-:W-:Y:S01]  /*1d3e0*/  IMAD.X R15, RZ, RZ, R5.reuse, P2 ;  /* 0x000000ffff0f7224 */ /* 0x100fe200010e0605 */
[C---:B------:R-:W-:Y:S02]  /*1d3f0*/  IADD3 R51, P3, R4.reuse, 0x4020, RZ ;  /* 0x0000402004337810 */ /* 0x040fe40007f7e0ff */
[C---:B------:R-:W-:Y:S01]  /*1d400*/  IADD3 R53, P4, R4.reuse, 0x4040, RZ ;  /* 0x0000404004357810 */ /* 0x040fe20007f9e0ff */
[--C-:B--2---:R-:W-:Y:S01]  /*1d410*/  IMAD.X R13, RZ, RZ, R5.reuse, P1 ;  /* 0x000000ffff0d7224 */ /* 0x104fe200008e0605 */
[----:B------:R-:W-:Y:S01]  /*1d420*/  LOP3.LUT R8, R39, 0x380, RZ, 0xc0, !PT ;  /* 0x0000038027087812 */ /* 0x000fe200078ec0ff */
[--C-:B------:R-:W-:Y:S01]  /*1d430*/  IMAD.X R25, RZ, RZ, R5.reuse, P3 ;  /* 0x000000ffff197224 */ /* 0x100fe200018e0605 */
[----:B------:R-:W-:Y:S01]  /*1d440*/  LOP3.LUT R10, R45, 0x380, RZ, 0xc0, !PT ;  /* 0x000003802d0a7812 */ /* 0x000fe200078ec0ff */
[----:B------:R-:W-:Y:S01]  /*1d450*/  IMAD.X R27, RZ, RZ, R5, P4 ;  /* 0x000000ffff1b7224 */ /* 0x000fe200020e0605 */
[----:B------:R-:W-:-:S02]  /*1d460*/  IADD3 R55, P5, R4, 0x4060, RZ ;  /* 0x0000406004377810 */ /* 0x000fc40007fbe0ff */
[----:B------:R-:W-:Y:S01]  /*1d470*/  ISETP.NE.AND.EX P0, PT, RZ, UR5, PT, P0 ;  /* 0x00000005ff007c0c */ /* 0x000fe2000bf05300 */
[----:B------:R-:W-:Y:S01]  /*1d480*/  ULDC.64 UR4, c[0x0][0xc08] ;  /* 0x0003020000047ab9 */ /* 0x000fe20000000a00 */
[----:B------:R-:W-:Y:S01]  /*1d490*/  LOP3.LUT R4, R29, R4, RZ, 0x3c, !PT ;  /* 0x000000041d047212 */ /* 0x000fe200078e3cff */
[----:B------:R-:W-:Y:S01]  /*1d4a0*/  IMAD.X R29, RZ, RZ, R5, P5 ;  /* 0x000000ffff1d7224 */ /* 0x000fe200028e0605 */
[----:B------:R-:W-:Y:S02]  /*1d4b0*/  LOP3.LUT R12, R47, 0x380, RZ, 0xc0, !PT ;  /* 0x000003802f0c7812 */ /* 0x000fe400078ec0ff */
[----:B------:R-:W-:Y:S02]  /*1d4c0*/  LOP3.LUT R14, R49, 0x380, RZ, 0xc0, !PT ;  /* 0x00000380310e7812 */ /* 0x000fe400078ec0ff */
[----:B------:R-:W-:Y:S02]  /*1d4d0*/  SHF.R.U64 R8, R8, 0x3, RZ ;  /* 0x0000000308087819 */ /* 0x000fe400000012ff */
[----:B------:R-:W-:-:S02]  /*1d4e0*/  SHF.R.U64 R10, R10, 0x3, RZ ;  /* 0x000000030a0a7819 */ /* 0x000fc400000012ff */
[----:B-----5:R-:W-:Y:S02]  /*1d4f0*/  LOP3.LUT R24, R51, 0x380, RZ, 0xc0, !PT ;  /* 0x0000038033187812 */ /* 0x020fe400078ec0ff */
[----:B------:R-:W-:Y:S02]  /*1d500*/  LOP3.LUT R26, R53, 0x380, RZ, 0xc0, !PT ;  /* 0x00000380351a7812 */ /* 0x000fe400078ec0ff */
[----:B------:R-:W-:Y:S02]  /*1d510*/  ISETP.NE.U32.AND P2, PT, RZ, UR4, PT ;  /* 0x00000004ff007c0c */ /* 0x000fe4000bf45070 */
[----:B------:R-:W-:Y:S02]  /*1d520*/  LOP3.LUT R28, R55, 0x380, RZ, 0xc0, !PT ;  /* 0x00000380371c7812 */ /* 0x000fe400078ec0ff */
[----:B------:R-:W-:Y:S02]  /*1d530*/  MOV R48, R4 ;  /* 0x0000000400307202 */ /* 0x000fe40000000f00 */
[----:B------:R-:W-:-:S02]  /*1d540*/  SHF.R.U64 R12, R12, 0x3, RZ ;  /* 0x000000030c0c7819 */ /* 0x000fc400000012ff */
[----:B------:R-:W-:Y:S02]  /*1d550*/  SHF.R.U64 R14, R14, 0x3, RZ ;  /* 0x000000030e0e7819 */ /* 0x000fe400000012ff */
[----:B------:R-:W-:Y:S02]  /*1d560*/  F2FP.BF16.F32.PACK_AB R4, R7, R88 ;  /* 0x000000580704723e */ /* 0x000fe400000010ff */
[----:B------:R-:W-:Y:S02]  /*1d570*/  LOP3.LUT R8, R8, R39, RZ, 0x3c, !PT ;  /* 0x0000002708087212 */ /* 0x000fe400078e3cff */
[----:B------:R-:W-:Y:S02]  /*1d580*/  LOP3.LUT R10, R10, R45, RZ, 0x3c, !PT ;  /* 0x0000002d0a0a7212 */ /* 0x000fe400078e3cff */
[----:B------:R-:W-:Y:S02]  /*1d590*/  SHF.R.U64 R24, R24, 0x3, RZ ;  /* 0x0000000318187819 */ /* 0x000fe400000012ff */
[----:B------:R-:W-:-:S02]  /*1d5a0*/  SHF.R.U64 R26, R26, 0x3, RZ ;  /* 0x000000031a1a7819 */ /* 0x000fc400000012ff */
[----:B------:R-:W-:Y:S02]  /*1d5b0*/  F2FP.BF16.F32.PACK_AB R5, R91, R90 ;  /* 0x0000005a5b05723e */ /* 0x000fe400000010ff */
[----:B------:R-:W-:Y:S02]  /*1d5c0*/  F2FP.BF16.F32.PACK_AB R7, R36, R37 ;  /* 0x000000252407723e */ /* 0x000fe400000010ff */
[----:B------:R-:W-:Y:S01]  /*1d5d0*/  ISETP.NE.AND.EX P2, PT, RZ, UR5, PT, P2 ;  /* 0x00000005ff007c0c */ /* 0x000fe2000bf45320 */
[----:B------:R-:W1:Y:S01]  /*1d5e0*/  LDC.64 R36, c[0x0][0xc00] ;  /* 0x00030000ff247b82 */ /* 0x000e620000000a00 */
[----:B------:R-:W-:Y:S01]  /*1d5f0*/  SHF.R.U64 R28, R28, 0x3, RZ ;  /* 0x000000031c1c7819 */ /* 0x000fe200000012ff */
[----:B------:R2:W-:Y:S01]  /*1d600*/  STSM.16.M88.4 [R48], R4 ;  /* 0x0000000430007844 */ /* 0x0005e20000000200 */
[----:B------:R-:W-:Y:S02]  /*1d610*/  LOP3.LUT R12, R12, R47, RZ, 0x3c, !PT ;  /* 0x0000002f0c0c7212 */ /* 0x000fe400078e3cff */
[----:B------:R-:W-:-:S02]  /*1d620*/  LOP3.LUT R14, R14, R49, RZ, 0x3c, !PT ;  /* 0x000000310e0e7212 */ /* 0x000fc400078e3cff */
[----:B------:R-:W-:Y:S02]  /*1d630*/  LOP3.LUT R24, R24, R51, RZ, 0x3c, !PT ;  /* 0x0000003318187212 */ /* 0x000fe400078e3cff */
[----:B------:R-:W-:Y:S02]  /*1d640*/  LOP3.LUT R26, R26, R53, RZ, 0x3c, !PT ;  /* 0x000000351a1a7212 */ /* 0x000fe400078e3cff */
[----:B------:R-:W-:Y:S02]  /*1d650*/  MOV R47, R8 ;  /* 0x00000008002f7202 */ /* 0x000fe40000000f00 */
[----:B------:R-:W-:Y:S02]  /*1d660*/  MOV R46, R10 ;  /* 0x0000000a002e7202 */ /* 0x000fe40000000f00 */
[----:B------:R-:W-:Y:S02]  /*1d670*/  LOP3.LUT R28, R28, R55, RZ, 0x3c, !PT ;  /* 0x000000371c1c7212 */ /* 0x000fe400078e3cff */
[----:B------:R-:W-:Y:S01]  /*1d680*/  F2FP.BF16.F32.PACK_AB R8, R97, R96 ;  /* 0x000000606108723e */ /* 0x000fe200000010ff */
[----:B------:R-:W-:Y:S01]  /*1d690*/  ULDC UR4, c[0x0][0xa88] ;  /* 0x0002a20000047ab9 */ /* 0x000fe20000000800 */
[----:B------:R-:W-:Y:S01]  /*1d6a0*/  F2FP.BF16.F32.PACK_AB R9, R99, R98 ;  /* 0x000000626309723e */ /* 0x000fe200000010ff */
[----:B--2---:R-:W-:Y:S01]  /*1d6b0*/  IMAD.MOV.U32 R48, RZ, RZ, RZ ;  /* 0x000000ffff307224 */ /* 0x004fe200078e00ff */
[----:B------:R-:W-:Y:S01]  /*1d6c0*/  F2FP.BF16.F32.PACK_AB R10, R101, R100 ;  /* 0x00000064650a723e */ /* 0x000fe200000010ff */
[----:B------:R-:W2:Y:S01]  /*1d6d0*/  LDC R55, c[0x0][0xbe8] ;  /* 0x0002fa00ff377b82 */ /* 0x000ea20000000800 */
[----:B------:R-:W-:Y:S01]  /*1d6e0*/  F2FP.BF16.F32.PACK_AB R11, R103, R102 ;  /* 0x00000066670b723e */ /* 0x000fe200000010ff */
[----:B-1----:R-:W-:Y:S01]  /*1d6f0*/  IMAD.WIDE R36, R209, 0x4, R36 ;  /* 0x00000004d1247825 */ /* 0x002fe200078e0224 */
[----:B------:R-:W-:-:S02]  /*1d700*/  F2FP.BF16.F32.PACK_AB R4, R105, R104 ;  /* 0x000000686904723e */ /* 0x000fc400000010ff */
[----:B------:R-:W-:Y:S01]  /*1d710*/  F2FP.BF16.F32.PACK_AB R5, R107, R106 ;  /* 0x0000006a6b05723e */ /* 0x000fe200000010ff */
[----:B------:R1:W-:Y:S01]  /*1d720*/  STSM.16.M88.4 [R47], R8 ;  /* 0x000000082f007844 */ /* 0x0003e20000000200 */
[----:B------:R-:W-:Y:S02]  /*1d730*/  F2FP.BF16.F32.PACK_AB R6, R109, R108 ;  /* 0x0000006c6d06723e */ /* 0x000fe400000010ff */
[----:B------:R-:W-:Y:S02]  /*1d740*/  F2FP.BF16.F32.PACK_AB R7, R111, R110 ;  /* 0x0000006e6f07723e */ /* 0x000fe400000010ff */
[----:B------:R-:W-:Y:S02]  /*1d750*/  MOV R45, R12 ;  /* 0x0000000c002d7202 */ /* 0x000fe40000000f00 */
[----:B------:R-:W-:Y:S01]  /*1d760*/  MOV R44, R14 ;  /* 0x0000000e002c7202 */ /* 0x000fe20000000f00 */
[----:B------:R4:W-:Y:S01]  /*1d770*/  STSM.16.M88.4 [R46], R4 ;  /* 0x000000042e007844 */ /* 0x0009e20000000200 */
[----:B---3--:R-:W-:-:S02]  /*1d780*/  MOV R40, R24 ;  /* 0x0000001800287202 */ /* 0x008fc40000000f00 */
[----:B------:R-:W-:Y:S02]  /*1d790*/  MOV R39, R26 ;  /* 0x0000001a00277202 */ /* 0x000fe40000000f00 */
[----:B------:R-:W-:Y:S02]  /*1d7a0*/  F2FP.BF16.F32.PACK_AB R12, R113, R112 ;  /* 0x00000070710c723e */ /* 0x000fe400000010ff */
[----:B------:R-:W-:Y:S01]  /*1d7b0*/  F2FP.BF16.F32.PACK_AB R13, R115, R114 ;  /* 0x00000072730d723e */ /* 0x000fe200000010ff */
[----:B-1----:R-:W1:Y:S01]  /*1d7c0*/  @P2 LDC.64 R8, c[0x0][0xc08] ;  /* 0x00030200ff082b82 */ /* 0x002e620000000a00 */
[----:B------:R-:W-:Y:S02]  /*1d7d0*/  F2FP.BF16.F32.PACK_AB R14, R117, R116 ;  /* 0x00000074750e723e */ /* 0x000fe400000010ff */
[----:B------:R-:W-:Y:S02]  /*1d7e0*/  F2FP.BF16.F32.PACK_AB R15, R119, R118 ;  /* 0x00000076770f723e */ /* 0x000fe400000010ff */
[----:B------:R-:W-:-:S02]  /*1d7f0*/  MOV R38, R28 ;  /* 0x0000001c00267202 */ /* 0x000fc40000000f00 */
[----:B------:R-:W-:Y:S01]  /*1d800*/  F2FP.BF16.F32.PACK_AB R24, R121, R120 ;  /* 0x000000787918723e */ /* 0x000fe200000010ff */
[----:B------:R-:W-:Y:S01]  /*1d810*/  STSM.16.M88.4 [R45], R12 ;  /* 0x0000000c2d007844 */ /* 0x000fe20000000200 */
[----:B------:R-:W-:Y:S02]  /*1d820*/  F2FP.BF16.F32.PACK_AB R25, R123, R122 ;  /* 0x0000007a7b19723e */ /* 0x000fe400000010ff */
[----:B------:R-:W-:Y:S02]  /*1d830*/  F2FP.BF16.F32.PACK_AB R26, R125, R124 ;  /* 0x0000007c7d1a723e */ /* 0x000fe400000010ff */
[----:B------:R-:W-:Y:S02]  /*1d840*/  F2FP.BF16.F32.PACK_AB R27, R127, R126 ;  /* 0x0000007e7f1b723e */ /* 0x000fe400000010ff */
[----:B------:R-:W-:Y:S02]  /*1d850*/  F2FP.BF16.F32.PACK_AB R28, R129, R128 ;  /* 0x00000080811c723e */ /* 0x000fe400000010ff */
[----:B------:R-:W-:Y:S01]  /*1d860*/  F2FP.BF16.F32.PACK_AB R29, R131, R130 ;  /* 0x00000082831d723e */ /* 0x000fe200000010ff */
[----:B------:R-:W-:Y:S01]  /*1d870*/  STSM.16.M88.4 [R44], R24 ;  /* 0x000000182c007844 */ /* 0x000fe20000000200 */
[----:B----4-:R-:W-:-:S02]  /*1d880*/  F2FP.BF16.F32.PACK_AB R4, R145, R144 ;  /* 0x000000909104723e */ /* 0x010fc400000010ff */
[----:B------:R-:W-:Y:S01]  /*1d890*/  F2FP.BF16.F32.PACK_AB R5, R147, R146 ;  /* 0x000000929305723e */ /* 0x000fe200000010ff */
[----:B------:R-:W-:Y:S01]  /*1d8a0*/  STSM.16.M88.4 [R40], R28 ;  /* 0x0000001c28007844 */ /* 0x000fe20000000200 */
[----:B------:R-:W-:Y:S02]  /*1d8b0*/  F2FP.BF16.F32.PACK_AB R6, R149, R148 ;  /* 0x000000949506723e */ /* 0x000fe400000010ff */
[----:B------:R-:W-:Y:S01]  /*1d8c0*/  F2FP.BF16.F32.PACK_AB R7, R151, R150 ;  /* 0x000000969707723e */ /* 0x000fe200000010ff */
[----:B------:R-:W-:Y:S04]  /*1d8d0*/  STSM.16.M88.4 [R39], R32 ;  /* 0x0000002027007844 */ /* 0x000fe80000000200 */
[----:B------:R3:W-:Y:S01]  /*1d8e0*/  STSM.16.M88.4 [R38], R4 ;  /* 0x0000000426007844 */ /* 0x0007e20000000200 */
[----:B------:R-:W-:Y:S01]  /*1d8f0*/  BAR.SYNC.DEFER_BLOCKING 0x1, 0x100 ;  /* 0x0044000000007b1d */ /* 0x000fe20000010000 */
[----:B---3--:R-:W-:-:S02]  /*1d900*/  IMAD.U32 R6, RZ, RZ, UR4 ;  /* 0x00000004ff067e24 */ /* 0x008fc4000f8e00ff */
[----:B-1----:R-:W-:-:S03]  /*1d910*/  @P2 IMAD.WIDE R4, R209, 0x4, R8 ;  /* 0x00000004d1042825 */ /* 0x002fc600078e0208 */
[----:B------:R1:W5:Y:S01]  /*1d920*/  @P0 LDG.E R48, desc[UR54][R36.64] ;  /* 0x0000003624300981 */ /* 0x000362000c1e1900 */
[----:B--2---:R-:W-:Y:S01]  /*1d930*/  ISETP.NE.AND P1, PT, R55, 0x1, PT ;  /* 0x000000013700780c */ /* 0x004fe20003f25270 */
[----:B------:R-:W-:Y:S02]  /*1d940*/  IMAD.IADD R13, R195, 0x1, R193 ;  /* 0x00000001c30d7824 */ /* 0x000fe400078e02c1 */
[----:B------:R1:W5:Y:S10]  /*1d950*/  @P2 LDG.E R6, desc[UR54][R4.64] ;  /* 0x0000003604062981 */ /* 0x000374000c1e1900 */
[----:B------:R-:W2:Y:S08]  /*1d960*/  @P1 LDC R10, c[0x0][0xbec] ;  /* 0x0002fb00ff0a1b82 */ /* 0x000eb00000000800 */
[----:B------:R-:W3:Y:S01]  /*1d970*/  @P1 LDC R11, c[0x0][0xbf0] ;  /* 0x0002fc00ff0b1b82 */ /* 0x000ee20000000800 */
[----:B-1----:R-:W-:Y:S05]  /*1d980*/  @P2 BRA `(.L_x_1928) ;  /* 0x0000000000102947 */ /* 0x002fea0003800000 */
[----:B------:R-:W-:Y:S05]  /*1d990*/  @!P0 BRA `(.L_x_1928) ;  /* 0x00000000000c8947 */ /* 0x000fea0003800000 */
[----:B------:R-:W4:Y:S04]  /*1d9a0*/  LDG.E R5, desc[UR54][R36.64] ;  /* 0x0000003624057981 */ /* 0x000f28000c1e1900 */
[----:B-----5:R-:W4:Y:S02]  /*1d9b0*/  LDG.E R6, desc[UR54][R36.64+0x4] ;  /* 0x0000043624067981 */ /* 0x020f24000c1e1900 */
[----:B----4-:R-:W-:-:S07]  /*1d9c0*/  IMAD.IADD R6, R6, 0x1, -R5 ;  /* 0x0000000106067824 */ /* 0x010fce00078e0a05 */
.L_x_1928:
[----:B------:R-:W-:Y:S01]  /*1d9d0*/  SHF.R.S32.HI R54, RZ, 0x1f, R208 ;  /* 0x0000001fff367819 */ /* 0x000fe200000114d0 */
[----:B--2---:R-:W-:Y:S01]  /*1d9e0*/  @P1 IMAD.HI.U32 R4, R13, R10, RZ ;  /* 0x0000000a0d041227 */ /* 0x004fe200078e00ff */
[----:B------:R-:W-:Y:S01]  /*1d9f0*/  ULDC.64 UR4, c[0x0][0xb90] ;  /* 0x0002e40000047ab9 */ /* 0x000fe20000000a00 */
[----:B-----5:R-:W-:Y:S02]  /*1da00*/  SHF.R.S32.HI R49, RZ, 0x1f, R48 ;  /* 0x0000001fff317819 */ /* 0x020fe40000011430 */
[----:B------:R-:W-:Y:S01]  /*1da10*/  IMAD R9, R54, UR4, RZ ;  /* 0x0000000436097c24 */ /* 0x000fe2000f8e02ff */
[----:B------:R-:W-:Y:S01]  /*1da20*/  SHF.R.S32.HI R8, RZ, 0x1f, R209 ;  /* 0x0000001fff087819 */ /* 0x000fe200000114d1 */
[----:B------:R-:W-:Y:S01]  /*1da30*/  IMAD.MOV.U32 R7, RZ, RZ, R13 ;  /* 0x000000ffff077224 */ /* 0x000fe200078e000d */
[----:B---3--:R-:W-:Y:S01]  /*1da40*/  @P1 SHF.R.U32.HI R7, RZ, R11, R4 ;  /* 0x0000000bff071219 */ /* 0x008fe20000011604 */
[----:B------:R-:W-:Y:S01]  /*1da50*/  IMAD.WIDE.U32 R4, R208, UR4, R48 ;  /* 0x00000004d0047c25 */ /* 0x000fe2000f8e0030 */
[----:B------:R-:W-:-:S02]  /*1da60*/  SEL R40, R8, RZ, !P0 ;  /* 0x000000ff08287207 */ /* 0x000fc40004000000 */
[----:B------:R-:W-:Y:S01]  /*1da70*/  SEL R57, R209, RZ, !P0 ;  /* 0x000000ffd1397207 */ /* 0x000fe20004000000 */
[----:B------:R-:W-:Y:S01]  /*1da80*/  IMAD R9, R208, UR5, R9 ;  /* 0x00000005d0097c24 */ /* 0x000fe2000f8e0209 */
[----:B------:R-:W-:Y:S01]  /*1da90*/  ULDC.64 UR4, c[0x0][0xb98] ;  /* 0x0002e60000047ab9 */ /* 0x000fe20000000a00 */
[----:B------:R-:W-:Y:S02]  /*1daa0*/  IMAD.MOV R10, RZ, RZ, -R7 ;  /* 0x000000ffff0a7224 */ /* 0x000fe400078e0a07 */
[----:B------:R-:W-:Y:S02]  /*1dab0*/  IMAD.IADD R5, R5, 0x1, R9 ;  /* 0x0000000105057824 */ /* 0x000fe400078e0209 */
[----:B------:R-:W-:Y:S02]  /*1dac0*/  IMAD.IADD R11, R16, 0x1, R222 ;  /* 0x00000001100b7824 */ /* 0x000fe400078e02de */
[----:B------:R-:W-:Y:S02]  /*1dad0*/  IMAD R9, R55, R10, R13 ;  /* 0x0000000a37097224 */ /* 0x000fe400078e020d */
        /* <DEDUP_REMOVED lines=26> */
[----:B------:R-:W-:Y:S01]  /*1dc80*/  IMAD.IADD R4, R219, 0x1, R193 ;  /* 0x00000001db047824 */ /* 0x000fe200078e02c1 */
        /* <DEDUP_REMOVED lines=17> */
[----:B------:R-:W-:Y:S01]  /*1dda0*/  LOP3.LUT R12, R12, R13, RZ, 0x3c, !PT ;  /* 0x0000000d0c0c7212 */ /* 0x000fe200078e3cff */
[--C-:B------:R-:W-:Y:S01]  /*1ddb0*/  IMAD.X R13, RZ, RZ, R21.reuse, P4 ;  /* 0x000000ffff0d7224 */ /* 0x100fe200020e0615 */
[----:B------:R-:W-:Y:S02]  /*1ddc0*/  LOP3.LUT R8, R8, R7, RZ, 0x3c, !PT ;  /* 0x0000000708087212 */ /* 0x000fe400078e3cff */
[C---:B------:R-:W-:Y:S01]  /*1ddd0*/  IADD3 R5, P3, R20.reuse, 0x7000, RZ ;  /* 0x0000700014057810 */ /* 0x040fe20007f7e0ff */
[----:B-1----:R1:W-:Y:S01]  /*1dde0*/  @!P2 ST.E desc[UR54][R50.64], R0 ;  /* 0x000000003200a985 */ /* 0x0023e2000c101936 */
[C---:B------:R-:W-:Y:S02]  /*1ddf0*/  IADD3 R33, P5, R20.reuse, 0x5000, RZ ;  /* 0x0000500014217810 */ /* 0x040fe40007fbe0ff */
[C---:B------:R-:W-:Y:S01]  /*1de00*/  IADD3 R37, P4, R20.reuse, 0x6000, RZ ;  /* 0x0000600014257810 */ /* 0x040fe20007f9e0ff */
[----:B------:R-:W-:Y:S01]  /*1de10*/  IMAD.X R45, RZ, RZ, R21, P3 ;  /* 0x000000ffff2d7224 */ /* 0x000fe200018e0615 */
[----:B------:R-:W-:-:S02]  /*1de20*/  LOP3.LUT R7, R20, 0x380, RZ, 0xc0, !PT ;  /* 0x0000038014077812 */ /* 0x000fc400078ec0ff */
[----:B------:R-:W-:Y:S01]  /*1de30*/  LOP3.LUT R4, R5, 0x380, RZ, 0xc0, !PT ;  /* 0x0000038005047812 */ /* 0x000fe200078ec0ff */
[----:B--2---:R2:W-:Y:S01]  /*1de40*/  @!P0 ST.E desc[UR54][R52.64], R3 ;  /* 0x0000000334008985 */ /* 0x0045e2000c101936 */
[----:B------:R-:W-:Y:S02]  /*1de50*/  LOP3.LUT R32, R33, 0x380, RZ, 0xc0, !PT ;  /* 0x0000038021207812 */ /* 0x000fe400078ec0ff */
[----:B------:R-:W-:Y:S01]  /*1de60*/  LOP3.LUT R36, R37, 0x380, RZ, 0xc0, !PT ;  /* 0x0000038025247812 */ /* 0x000fe200078ec0ff */
[----:B-1----:R-:W1:Y:S01]  /*1de70*/  @P1 LDC R51, c[0x0][0xbec] ;  /* 0x0002fb00ff331b82 */ /* 0x002e620000000800 */
[----:B------:R-:W-:Y:S01]  /*1de80*/  SHF.R.U64 R7, R7, 0x3, RZ ;  /* 0x0000000307077819 */ /* 0x000fe200000012ff */
[----:B------:R-:W5:Y:S01]  /*1de90*/  LD.E.128 R8, desc[UR54][R8.64] ;  /* 0x0000003608087980 */ /* 0x000f62000c101d00 */
[----:B------:R-:W-:Y:S02]  /*1dea0*/  SHF.R.U64 R4, R4, 0x3, RZ ;  /* 0x0000000304047819 */ /* 0x000fe400000012ff */
[----:B------:R-:W-:Y:S01]  /*1deb0*/  SHF.R.U64 R32, R32, 0x3, RZ ;  /* 0x0000000320207819 */ /* 0x000fe200000012ff */
[----:B------:R-:W5:Y:S01]  /*1dec0*/  LD.E.128 R12, desc[UR54][R12.64] ;  /* 0x000000360c0c7980 */ /* 0x000f62000c101d00 */
[----:B------:R-:W-:Y:S01]  /*1ded0*/  SHF.R.U64 R36, R36, 0x3, RZ ;  /* 0x0000000324247819 */ /* 0x000fe200000012ff */
[----:B--2---:R-:W-:Y:S01]  /*1dee0*/  IMAD R3, R49, UR4, RZ ;  /* 0x0000000431037c24 */ /* 0x004fe2000f8e02ff */
[----:B------:R-:W-:Y:S01]  /*1def0*/  LOP3.LUT R20, R7, R20, RZ, 0x3c, !PT ;  /* 0x0000001407147212 */ /* 0x000fe200078e3cff */
[----:B------:R-:W2:Y:S01]  /*1df00*/  @P1 LDC R49, c[0x0][0xbf0] ;  /* 0x0002fc00ff311b82 */ /* 0x000ea20000000800 */
        /* <DEDUP_REMOVED lines=12> */
[----:B------:R-:W-:Y:S02]  /*1dfd0*/  IMAD R48, R207, 0x20, R188 ;  /* 0x00000020cf307824 */ /* 0x000fe400078e02bc */
[----:B------:R-:W-:Y:S01]  /*1dfe0*/  IMAD.IADD R21, R21, 0x1, R3 ;  /* 0x0000000115157824 */ /* 0x000fe200078e0203 */
[----:B------:R-:W5:Y:S01]  /*1dff0*/  LD.E.128 R36, desc[UR54][R36.64] ;  /* 0x0000003624247980 */ /* 0x000f62000c101d00 */
[----:B------:R-:W-:Y:S02]  /*1e000*/  IMAD R3, R54, UR4, RZ ;  /* 0x0000000436037c24 */ /* 0x000fe4000f8e02ff */
[----:B------:R-:W-:Y:S01]  /*1e010*/  IMAD.IADD R48, R193, 0x1, R48 ;  /* 0x00000001c1307824 */ /* 0x000fe200078e0230 */
[----:B------:R-:W5:Y:S01]  /*1e020*/  LD.E.128 R44, desc[UR54][R44.64] ;  /* 0x000000362c2c7980 */ /* 0x000f62000c101d00 */
[C---:B------:R-:W-:Y:S02]  /*1e030*/  IMAD R3, R208.reuse, UR5, R3 ;  /* 0x00000005d0037c24 */ /* 0x040fe4000f8e0203 */
[----:B------:R-:W-:Y:S01]  /*1e040*/  IMAD.WIDE.U32 R20, R208, UR4, R20 ;  /* 0x00000004d0147c25 */ /* 0x000fe2000f8e0014 */
[----:B------:R-:W-:Y:S01]  /*1e050*/  ULDC.64 UR4, c[0x0][0xaf0] ;  /* 0x0002bc0000047ab9 */ /* 0x000fe20000000a00 */
[----:B------:R-:W-:Y:S01]  /*1e060*/  @!PT LDS RZ, [RZ] ;  /* 0x00000000fffff984 */ /* 0x000fe20000000800 */
[----:B------:R-:W-:Y:S01]  /*1e070*/  @!PT LDS RZ, [RZ] ;  /* 0x00000000fffff984 */ /* 0x000fe20000000800 */
[----:B------:R-:W-:Y:S01]  /*1e080*/  @!PT LDS RZ, [RZ] ;  /* 0x00000000fffff984 */ /* 0x000fe20000000800 */
[----:B------:R-:W-:Y:S01]  /*1e090*/  @!PT LDS RZ, [RZ] ;  /* 0x00000000fffff984 */ /* 0x000fe20000000800 */
[----:B------:R3:W-:Y:S06]  /*1e0a0*/  MEMBAR.ALL.CTA ;  /* 0x0000000000007992 */ /* 0x0007ec0000008000 */
[----:B---3--:R-:W3:Y:S01]  /*1e0b0*/  FENCE.VIEW.ASYNC.S ;  /* 0x00000000000073c6 */ /* 0x008ee20000000000 */
        /* <DEDUP_REMOVED lines=17> */
[----:B------:R-:W-:Y:S01]  /*1e1d0*/  IMAD.IADD R50, R188, 0x1, R193 ;  /* 0x00000001bc327824 */ /* 0x000fe200078e02c1 */
[----:B------:R-:W-:Y:S01]  /*1e1e0*/  IADD3 R21, R21, R51, RZ ;  /* 0x0000003315157210 */ /* 0x000fe20007ffe0ff */
[----:B------:R-:W-:Y:S02]  /*1e1f0*/  IMAD R40, R0, UR4, RZ ;  /* 0x0000000400287c24 */ /* 0x000fe4000f8e02ff */
[----:B------:R-:W-:Y:S02]  /*1e200*/  VIADD R0, R50, 0x20 ;  /* 0x0000002032007836 */ /* 0x000fe40000000000 */
[----:B------:R-:W-:-:S02]  /*1e210*/  IMAD R51, R49, UR5, R40 ;  /* 0x0000000531337c24 */ /* 0x000fc4000f8e0228 */
[----:B------:R-:W-:Y:S01]  /*1e220*/  IMAD.WIDE.U32 R20, R49, UR4, R20 ;  /* 0x0000000431147c25 */ /* 0x000fe2000f8e0014 */
[-C--:B------:R-:W-:Y:S01]  /*1e230*/  ISETP.GE.AND P2, PT, R50, R59.reuse, PT ;  /* 0x0000003b3200720c */ /* 0x080fe20003f46270 */
[----:B------:R-:W-:Y:S01]  /*1e240*/  ULDC.64 UR4, c[0x0][0xa80] ;  /* 0x0002a00000047ab9 */ /* 0x000fe20000000a00 */
[-C--:B------:R-:W-:Y:S01]  /*1e250*/  ISETP.GE.AND P0, PT, R0, R59.reuse, PT ;  /* 0x0000003b0000720c */ /* 0x080fe20003f06270 */
[----:B------:R-:W-:Y:S01]  /*1e260*/  VIADD R3, R50, 0x40 ;  /* 0x0000004032037836 */ /* 0x000fe20000000000 */
[----:B------:R-:W-:Y:S01]  /*1e270*/  LEA R40, P3, R20, UR4, 0x1 ;  /* 0x0000000414287c11 */ /* 0x000fe2000f8608ff */
[----:B------:R-:W-:Y:S02]  /*1e280*/  IMAD.IADD R21, R21, 0x1, R51 ;  /* 0x0000000115157824 */ /* 0x000fe400078e0233 */
[----:B------:R-:W-:Y:S01]  /*1e290*/  VIADD R0, R18, 0x28820 ;  /* 0x0002882012007836 */ /* 0x000fe20000000000 */
[----:B------:R-:W-:Y:S02]  /*1e2a0*/  ISETP.GE.AND P1, PT, R3, R59, PT ;  /* 0x0000003b0300720c */ /* 0x000fe40003f26270 */
[----:B------:R-:W-:-:S02]  /*1e2b0*/  LEA.HI.X R3, R20, UR5, R21, 0x1, P3 ;  /* 0x0000000514037c11 */ /* 0x000fc400098f0c15 */
        /* <DEDUP_REMOVED lines=15> */
.L_x_1930:
[----:B------:R-:W-:Y:S05]  /*1e3b0*/  BSYNC B1 ;  /* 0x0000000000017941 */ /* 0x000fea0003800000 */
.L_x_1929:
        /* <DEDUP_REMOVED lines=13> */
.L_x_1932:
[----:B------:R-:W-:Y:S05]  /*1e490*/  BSYNC B1 ;  /* 0x0000000000017941 */ /* 0x000fea0003800000 */
.L_x_1931:
        /* <DEDUP_REMOVED lines=13> */
.L_x_1934:
[----:B------:R-:W-:Y:S05]  /*1e570*/  BSYNC B1 ;  /* 0x0000000000017941 */ /* 0x000fea0003800000 */
.L_x_1933:
        /* <DEDUP_REMOVED lines=16> */
.L_x_1927:
[----:B------:R-:W-:Y:S01]  /*1e680*/  ULDC.64 UR4, c[0x0][0xc00] ;  /* 0x0003000000047ab9 */ /* 0x000fe20000000a00 */
[----:B------:R-:W4:Y:S01]  /*1e690*/  LDC.64 R4, c[0x0][0xc00] ;  /* 0x00030000ff047b82 */ /* 0x000f220000000a00 */
[----:B------:R-:W-:Y:S01]  /*1e6a0*/  ISETP.NE.U32.AND P0, PT, RZ, UR4, PT ;  /* 0x00000004ff007c0c */ /* 0x000fe2000bf05070 */
[----:B------:R-:W-:-:S03]  /*1e6b0*/  IMAD.MOV.U32 R0, RZ, RZ, RZ ;  /* 0x000000ffff007224 */ /* 0x000fc600078e00ff */
[----:B------:R-:W-:Y:S01]  /*1e6c0*/  ISETP.NE.AND.EX P0, PT, RZ, UR5, PT, P0 ;  /* 0x00000005ff007c0c */ /* 0x000fe2000bf05300 */
[----:B------:R-:W-:Y:S02]  /*1e6d0*/  ULDC.64 UR4, c[0x0][0xc08] ;  /* 0x0003020000047ab9 */ /* 0x000fe40000000a00 */
[----:B------:R-:W-:Y:S01]  /*1e6e0*/  ISETP.NE.U32.AND P1, PT, RZ, UR4, PT ;  /* 0x00000004ff007c0c */ /* 0x000fe2000bf25070 */
[----:B------:R-:W1:Y:S03]  /*1e6f0*/  LDC R25, c[0x0][0xbe8] ;  /* 0x0002fa00ff197b82 */ /* 0x000e660000000800 */
[----:B------:R-:W-:Y:S01]  /*1e700*/  ISETP.NE.AND.EX P1, PT, RZ, UR5, PT, P1 ;  /* 0x00000005ff007c0c */ /* 0x000fe2000bf25310 */
[----:B----4-:R-:W-:-:S12]  /*1e710*/  IMAD.WIDE R4, R209, 0x4, R4 ;  /* 0x00000004d1047825 */ /* 0x010fd800078e0204 */
[----:B------:R-:W4:Y:S01]  /*1e720*/  @P1 LDC.64 R6, c[0x0][0xc08] ;  /* 0x00030200ff061b82 */ /* 0x000f220000000a00 */
[----:B------:R-:W-:Y:S02]  /*1e730*/  ULDC UR4, c[0x0][0xa88] ;  /* 0x0002a20000047ab9 */ /* 0x000fe40000000800 */
[----:B------:R-:W-:Y:S01]  /*1e740*/  IMAD.U32 R8, RZ, RZ, UR4 ;  /* 0x00000004ff087e24 */ /* 0x000fe2000f8e00ff */
[----:B------:R0:W5:Y:S01]  /*1e750*/  @P0 LDG.E R0, desc[UR54][R4.64] ;  /* 0x0000003604000981 */ /* 0x000162000c1e1900 */
[----:B----4-:R-:W-:-:S05]  /*1e760*/  @P1 IMAD.WIDE R6, R209, 0x4, R6 ;  /* 0x00000004d1061825 */ /* 0x010fca00078e0206 */
[----:B------:R0:W5:Y:S01]  /*1e770*/  @P1 LDG.E R8, desc[UR54][R6.64] ;  /* 0x0000003606081981 */ /* 0x000162000c1e1900 */
[----:B-1----:R-:W-:Y:S02]  /*1e780*/  ISETP.NE.AND P2, PT, R25, 0x1, PT ;  /* 0x000000011900780c */ /* 0x002fe40003f45270 */
[----:B------:R-:W-:Y:S02]  /*1e790*/  ISETP.GE.AND P3, PT, R226, 0x80, PT ;  /* 0x00000080e200780c */ /* 0x000fe40003f66270 */
[----:B------:R-:W-:-:S09]  /*1e7a0*/  SHF.R.S32.HI R9, RZ, 0x1f, R209 ;  /* 0x0000001fff097819 */ /* 0x000fd200000114d1 */
[----:B------:R-:W1:Y:S08]  /*1e7b0*/  @P2 LDC R20, c[0x0][0xbec] ;  /* 0x0002fb00ff142b82 */ /* 0x000e700000000800 */
[----:B------:R-:W4:Y:S01]  /*1e7c0*/  @P2 LDC R27, c[0x0][0xbf0] ;  /* 0x0002fc00ff1b2b82 */ /* 0x000f220000000800 */
[----:B0-----:R-:W-:Y:S05]  /*1e7d0*/  @P1 BRA `(.L_x_1936) ;  /* 0x0000000000101947 */ /* 0x001fea0003800000 */
[----:B------:R-:W-:Y:S05]  /*1e7e0*/  @!P0 BRA `(.L_x_1936) ;  /* 0x00000000000c8947 */ /* 0x000fea0003800000 */
[----:B------:R-:W2:Y:S04]  /*1e7f0*/  LDG.E R3, desc[UR54][R4.64] ;  /* 0x0000003604037981 */ /* 0x000ea8000c1e1900 */
[----:B-----5:R-:W2:Y:S02]  /*1e800*/  LDG.E R8, desc[UR54][R4.64+0x4] ;  /* 0x0000043604087981 */ /* 0x020ea4000c1e1900 */
[----:B--2---:R-:W-:-:S07]  /*1e810*/  IMAD.IADD R8, R8, 0x1, -R3 ;  /* 0x0000000108087824 */ /* 0x004fce00078e0a03 */
.L_x_1936:
[----:B------:R-:W-:Y:S01]  /*1e820*/  BSSY B1, `(.L_x_1937) ;  /* 0x000002d000017945 */ /* 0x000fe20003800000 */
[----:B------:R-:W-:Y:S02]  /*1e830*/  SHF.R.S32.HI R12, RZ, 0x1f, R208 ;  /* 0x0000001fff0c7819 */ /* 0x000fe400000114d0 */
[----:B--2---:R-:W-:Y:S02]  /*1e840*/  SEL R13, R209, RZ, !P0 ;  /* 0x000000ffd10d7207 */ /* 0x004fe40004000000 */
[----:B------:R-:W-:Y:S02]  /*1e850*/  SEL R14, R9, RZ, !P0 ;  /* 0x000000ff090e7207 */ /* 0x000fe40004000000 */
[----:B-----5:R-:W-:Y:S01]  /*1e860*/  SHF.R.S32.HI R11, RZ, 0x1f, R0 ;  /* 0x0000001fff0b7819 */ /* 0x020fe20000011400 */
[----:B------:R-:W-:Y:S06]  /*1e870*/  @P3 BRA `(.L_x_1938) ;  /* 0x00000000009c3947 */ /* 0x000fec0003800000 */
[----:B------:R-:W0:Y:S01]  /*1e880*/  S2R R10, SR_TID.X ;  /* 0x00000000000a7919 */ /* 0x000e220000002100 */
[----:B------:R-:W2:Y:S02]  /*1e890*/  LDC R9, c[0x0][0xbe8] ;  /* 0x0002fa00ff097b82 */ /* 0x000ea40000000800 */
[----:B--2---:R-:W-:Y:S01]  /*1e8a0*/  IMAD R3, R8, R9, RZ ;  /* 0x0000000908037224 */ /* 0x004fe200078e02ff */
[----:B0-----:R-:W-:-:S04]  /*1e8b0*/  IADD3 R10, R193, -0x80, R10 ;  /* 0xffffff80c10a7810 */ /* 0x001fc80007ffe00a */
        /* <DEDUP_REMOVED lines=9> */
[----:B------:R-:W0:Y:S01]  /*1e950*/  @P0 LDC R15, c[0x0][0xbec] ;  /* 0x0002fb00ff0f0b82 */ /* 0x000e220000000800 */
[----:B------:R-:W-:Y:S01]  /*1e960*/  IMAD R7, R208, UR5, R7 ;  /* 0x00000005d0077c24 */ /* 0x000fe2000f8e0207 */
[----:B------:R-:W-:-:S03]  /*1e970*/  ULDC.64 UR4, c[0x0][0xb98] ;  /* 0x0002e60000047ab9 */ /* 0x000fc60000000a00 */
[----:B------:R-:W-:-:S03]  /*1e980*/  IMAD.IADD R5, R5, 0x1, R7 ;  /* 0x0000000105057824 */ /* 0x000fc600078e0207 */
[----:B------:R-:W2:Y:S01]  /*1e990*/  @P0 LDC R21, c[0x0][0xbf0] ;  /* 0x0002fc00ff150b82 */ /* 0x000ea20000000800 */
[----:B------:R-:W-:-:S04]  /*1e9a0*/  IMAD.WIDE.U32 R4, R13, UR4, R4 ;  /* 0x000000040d047c25 */ /* 0x000fc8000f8e0004 */
[----:B0-----:R-:W-:-:S05]  /*1e9b0*/  @P0 IMAD.HI.U32 R6, R10, R15, RZ ;  /* 0x0000000f0a060227 */ /* 0x001fca00078e00ff */
[----:B--2---:R-:W-:Y:S01]  /*1e9c0*/  @P0 SHF.R.U32.HI R3, RZ, R21, R6 ;  /* 0x00000015ff030219 */ /* 0x004fe20000011606 */
[----:B------:R-:W-:-:S03]  /*1e9d0*/  IMAD R6, R14, UR4, RZ ;  /* 0x000000040e067c24 */ /* 0x000fc6000f8e02ff */
[----:B------:R-:W-:Y:S01]  /*1e9e0*/  IADD3 R4, P0, R3, R4, RZ ;  /* 0x0000000403047210 */ /* 0x000fe20007f1e0ff */
[--C-:B------:R-:W-:Y:S02]  /*1e9f0*/  IMAD.MOV R7, RZ, RZ, -R3.reuse ;  /* 0x000000ffff077224 */ /* 0x100fe400078e0a03 */
        /* <DEDUP_REMOVED lines=10> */
[----:B------:R-:W-:Y:S01]  /*1eaa0*/  LEA R6, P0, R4, UR4, 0x2 ;  /* 0x0000000404067c11 */ /* 0x000fe2000f8010ff */
[----:B------:R-:W-:-:S05]  /*1eab0*/  IMAD.IADD R3, R5, 0x1, R3 ;  /* 0x0000000105037824 */ /* 0x000fca00078e0203 */
[----:B------:R-:W-:Y:S01]  /*1eac0*/  LEA.HI.X R7, R4, UR5, R3, 0x2, P0 ;  /* 0x0000000504077c11 */ /* 0x000fe200080f1403 */
[----:B------:R-:W-:-:S05]  /*1ead0*/  IMAD.MOV.U32 R3, RZ, RZ, -0x800000 ;  /* 0xff800000ff037424 */ /* 0x000fca00078e00ff */
[----:B------:R0:W-:Y:S02]  /*1eae0*/  STG.E desc[UR54][R6.64], R3 ;  /* 0x0000000306007986 */ /* 0x0001e4000c101936 */
.L_x_1938:
[----:B------:R-:W-:Y:S05]  /*1eaf0*/  BSYNC B1 ;  /* 0x0000000000017941 */ /* 0x000fea0003800000 */
.L_x_1937:
[----:B------:R-:W-:Y:S02]  /*1eb00*/  ULDC.64 UR4, c[0x0][0xaa0] ;  /* 0x0002a80000047ab9 */ /* 0x000fe40000000a00 */
[----:B0-----:R-:W-:Y:S02]  /*1eb10*/  IMAD R3, R11, UR4, RZ ;  /* 0x000000040b037c24 */ /* 0x001fe4000f8e02ff */
[----:B------:R-:W-:-:S04]  /*1eb20*/  IMAD.WIDE.U32 R4, R0, UR4, RZ ;  /* 0x0000000400047c25 */ /* 0x000fc8000f8e00ff */
[----:B------:R-:W-:Y:S01]  /*1eb30*/  IMAD R3, R0, UR5, R3 ;  /* 0x0000000500037c24 */ /* 0x000fe2000f8e0203 */
[----:B------:R-:W-:Y:S01]  /*1eb40*/  ULDC.64 UR4, c[0x0][0xae8] ;  /* 0x0002ba0000047ab9 */ /* 0x000fe20000000a00 */
[----:B------:R-:W-:Y:S02]  /*1eb50*/  IMAD R0, R207, 0x20, R188 ;  /* 0x00000020cf007824 */ /* 0x000fe400078e02bc */
[----:B------:R-:W-:Y:S02]  /*1eb60*/  IMAD.IADD R5, R5, 0x1, R3 ;  /* 0x0000000105057824 */ /* 0x000fe400078e0203 */
[----:B------:R-:W-:Y:S02]  /*1eb70*/  IMAD.IADD R9, R193, 0x1, R0 ;  /* 0x00000001c1097824 */ /* 0x000fe400078e0200 */
[----:B------:R-:W-:Y:S02]  /*1eb80*/  IMAD R7, R12, UR4, RZ ;  /* 0x000000040c077c24 */ /* 0x000fe4000f8e02ff */
[----:B-1----:R-:W-:-:S04]  /*1eb90*/  @P2 IMAD.HI.U32 R0, R9, R20, RZ ;  /* 0x0000001409002227 */ /* 0x002fc800078e00ff */
[C---:B------:R-:W-:Y:S02]  /*1eba0*/  IMAD R7, R208.reuse, UR5, R7 ;  /* 0x00000005d0077c24 */ /* 0x040fe4000f8e0207 */
[----:B------:R-:W-:Y:S01]  /*1ebb0*/  IMAD.WIDE.U32 R4, R208, UR4, R4 ;  /* 0x00000004d0047c25 */ /* 0x000fe2000f8e0004 */
[----:B------:R-:W-:-:S03]  /*1ebc0*/  ULDC.64 UR4, c[0x0][0xaf0] ;  /* 0x0002bc0000047ab9 */ /* 0x000fc60000000a00 */
[----:B------:R-:W-:Y:S01]  /*1ebd0*/  IMAD.MOV.U32 R3, RZ, RZ, R9 ;  /* 0x000000ffff037224 */ /* 0x000fe200078e0009 */
[----:B----4-:R-:W-:Y:S01]  /*1ebe0*/  @P2 SHF.R.U32.HI R3, RZ, R27, R0 ;  /* 0x0000001bff032219 */ /* 0x010fe20000011600 */
[----:B------:R-:W-:Y:S02]  /*1ebf0*/  IMAD R6, R14, UR4, RZ ;  /* 0x000000040e067c24 */ /* 0x000fe4000f8e02ff */
[----:B------:R-:W-:Y:S01]  /*1ec00*/  IMAD.IADD R5, R5, 0x1, R7 ;  /* 0x0000000105057824 */ /* 0x000fe200078e0207 */
[----:B------:R-:W-:Y:S01]  /*1ec10*/  SHF.R.S32.HI R0, RZ, 0x1f, R3 ;  /* 0x0000001fff007819 */ /* 0x000fe20000011403 */
[C---:B------:R-:W-:Y:S02]  /*1ec20*/  IMAD R7, R13.reuse, UR5, R6 ;  /* 0x000000050d077c24 */ /* 0x040fe4000f8e0206 */
[----:B------:R-:W-:Y:S01]  /*1ec30*/  IMAD.WIDE.U32 R4, R13, UR4, R4 ;  /* 0x000000040d047c25 */ /* 0x000fe2000f8e0004 */
[----:B------:R-:W-:-:S03]  /*1ec40*/  ULDC.64 UR4, c[0x0][0xae0] ;  /* 0x0002b80000047ab9 */ /* 0x000fc60000000a00 */
[----:B------:R-:W-:Y:S02]  /*1ec50*/  IMAD.MOV R6, RZ, RZ, -R3 ;  /* 0x000000ffff067224 */ /* 0x000fe400078e0a03 */
[----:B------:R-:W-:Y:S02]  /*1ec60*/  IMAD.IADD R5, R5, 0x1, R7 ;  /* 0x0000000105057824 */ /* 0x000fe400078e0207 */
        /* <DEDUP_REMOVED lines=11> */
[----:B------:R-:W-:Y:S01]  /*1ed20*/  IMAD.IADD R193, R188, 0x1, R193 ;  /* 0x00000001bcc17824 */ /* 0x000fe200078e02c1 */
[----:B------:R-:W-:Y:S01]  /*1ed30*/  LEA R0, P0, R4, UR4, 0x1 ;  /* 0x0000000404007c11 */ /* 0x000fe2000f8008ff */
[----:B------:R-:W-:Y:S01]  /*1ed40*/  IMAD.IADD R3, R5, 0x1, R3 ;  /* 0x0000000105037824 */ /* 0x000fe200078e0203 */
[----:B------:R-:W-:-:S04]  /*1ed50*/  UMOV UR4, 0xffffffff ;  /* 0xffffffff00047882 */ /* 0x000fc80000000000 */
[----:B------:R-:W-:Y:S01]  /*1ed60*/  LEA.HI.X R4, R4, UR5, R3, 0x1, P0 ;  /* 0x0000000504047c11 */ /* 0x000fe200080f0c03 */
[----:B------:R-:W-:Y:S06]  /*1ed70*/  BRA.DIV UR4, `(.L_x_1939) ;  /* 0x0000009e04507947 */ /* 0x000fec000b800000 */
[----:B------:R0:W1:Y:S04]  /*1ed80*/  SHFL.IDX PT, R3, R4, RZ, 0x181f ;  /* 0x00181fff04037589 */ /* 0x00006800000e0000 */
[----:B------:R0:W2:Y:S02]  /*1ed90*/  SHFL.IDX PT, R14, R0, RZ, 0x181f ;  /* 0x00181fff000e7589 */ /* 0x0000a400000e0000 */
.L_x_2189:
[----:B------:R-:W-:Y:S01]  /*1eda0*/  IMAD R8, R8, R25, RZ ;  /* 0x0000001908087224 */ /* 0x000fe200078e02ff */
[----:B------:R-:W-:Y:S04]  /*1edb0*/  BSSY B1, `(.L_x_1940) ;  /* 0x000000c000017945 */ /* 0x000fe80003800000 */
[----:B------:R-:W-:-:S13]  /*1edc0*/  ISETP.GE.AND P0, PT, R193, R8, PT ;  /* 0x00000008c100720c */ /* 0x000fda0003f06270 */
[----:B------:R-:W-:Y:S05]  /*1edd0*/  @P0 BRA `(.L_x_1941) ;  /* 0x0000000000240947 */ /* 0x000fea0003800000 */
[----:B------:R-:W-:Y:S02]  /*1ede0*/  ULDC UR4, c[0x0][0xac8] ;  /* 0x0002b20000047ab9 */ /* 0x000fe40000000800 */
[----:B------:R-:W-:Y:S02]  /*1edf0*/  ISETP.GE.AND P2, PT, R16, UR4, PT ;  /* 0x0000000410007c0c */ /* 0x000fe4000bf46270 */
[----:B------:R-:W-:-:S11]  /*1ee00*/  ISETP.GE.AND P3, PT, R2, UR4, PT ;  /* 0x0000000402007c0c */ /* 0x000fd6000bf66270 */
[-C--:B--2---:R-:W-:Y:S02]  /*1ee10*/  @!P2 LEA R6, P0, R16, R14.reuse, 0x1 ;  /* 0x0000000e1006a211 */ /* 0x084fe400078008ff */
[----:B------:R-:W-:Y:S02]  /*1ee20*/  @!P3 LEA R14, P1, R2, R14, 0x1 ;  /* 0x0000000e020eb211 */ /* 0x000fe400078208ff */
[-C--:B-1----:R-:W-:Y:S02]  /*1ee30*/  @!P2 LEA.HI.X R7, R16, R3.reuse, R17, 0x1, P0 ;  /* 0x000000031007a211 */ /* 0x082fe400000f0c11 */
[----:B------:R-:W-:-:S03]  /*1ee40*/  @!P3 LEA.HI.X R15, R2, R3, R185, 0x1, P1 ;  /* 0x00000003020fb211 */ /* 0x000fc600008f0cb9 */
[----:B------:R4:W-:Y:S04]  /*1ee50*/  @!P2 ST.E.128 desc[UR54][R6.64], RZ ;  /* 0x000000ff0600a985 */ /* 0x0009e8000c101d36 */
[----:B------:R4:W-:Y:S02]  /*1ee60*/  @!P3 ST.E.128 desc[UR54][R14.64], RZ ;  /* 0x000000ff0e00b985 */ /* 0x0009e4000c101d36 */
.L_x_1941:
[----:B------:R-:W-:Y:S05]  /*1ee70*/  BSYNC B1 ;  /* 0x0000000000017941 */ /* 0x000fea0003800000 */
.L_x_1940:
[----:B------:R-:W-:-:S03]  /*1ee80*/  UMOV UR4, 0xffffffff ;  /* 0xffffffff00047882 */ /* 0x000fc60000000000 */
[----:B------:R-:W-:Y:S05]  /*1ee90*/  BRA.DIV UR4, `(.L_x_1942) ;  /* 0x0000009e043c7947 */ /* 0x000fea000b800000 */
[----:B-1----:R1:W0:Y:S04]  /*1eea0*/  SHFL.IDX PT, R3, R4, 0x1, 0x181f ;  /* 0x00381f0004037f89 */ /* 0x00222800000e0000 */
[----:B--2-4-:R1:W2:Y:S02]  /*1eeb0*/  SHFL.IDX PT, R14, R0, 0x1, 0x181f ;  /* 0x00381f00000e7f89 */ /* 0x0142a400000e0000 */
.L_x_2193:
[----:B------:R-:W-:Y:S01]  /*1eec0*/  VIADD R5, R193, 0x20 ;  /* 0x00000020c1057836 */ /* 0x000fe20000000000 */
        /* <DEDUP_REMOVED lines=12> */
.L_x_1944:
[----:B------:R-:W-:Y:S05]  /*1ef90*/  BSYNC B1 ;  /* 0x0000000000017941 */ /* 0x000fea0003800000 */
.L_x_1943:
[----:B------:R-:W-:-:S03]  /*1efa0*/  UMOV UR4, 0xffffffff ;  /* 0xffffffff00047882 */ /* 0x000fc60000000000 */
[----:B------:R-:W-:Y:S05]  /*1efb0*/  BRA.DIV UR4, `(.L_x_1945) ;  /* 0x0000009e043c7947 */ /* 0x000fea000b800000 */
[----:B0-----:R0:W0:Y:S04]  /*1efc0*/  SHFL.IDX PT, R3, R4, 0x2, 0x181f ;  /* 0x00581f0004037f89 */ /* 0x00102800000e0000 */
[----:B--2-4-:R2:W4:Y:S02]  /*1efd0*/  SHFL.IDX PT, R14, R0, 0x2, 0x181f ;  /* 0x00581f00000e7f89 */ /* 0x01452400000e0000 */
.L_x_2197:
        /* <DEDUP_REMOVED lines=13> */
.L_x_1947:
[----:B------:R-:W-:Y:S05]  /*1f0b0*/  BSYNC B1 ;  /* 0x0000000000017941 */ /* 0x000fea0003800000 */
.L_x_1946:
[----:B------:R-:W-:-:S03]  /*1f0c0*/  UMOV UR4, 0xffffffff ;  /* 0xffffffff00047882 */ /* 0x000fc60000000000 */
[----:B------:R-:W-:Y:S05]  /*1f0d0*/  BRA.DIV UR4, `(.L_x_1948) ;  /* 0x0000009e043c7947 */ /* 0x000fea000b800000 */
[----:B0-----:R0:W0:Y:S04]  /*1f0e0*/  SHFL.IDX PT, R3, R4, 0x3, 0x181f ;  /* 0x00781f0004037f89 */ /* 0x00102800000e0000 */
[----:B----4-:R4:W0:Y:S02]  /*1f0f0*/  SHFL.IDX PT, R14, R0, 0x3, 0x181f ;  /* 0x00781f00000e7f89 */ /* 0x01082400000e0000 */
.L_x_2201:
[----:B-12-4-:R-:W-:-:S05]  /*1f100*/  VIADD R0, R193, 0x60 ;  /* 0x00000060c1007836 */ /* 0x016fca0000000000 */
        /* <DEDUP_REMOVED lines=11> */
.L_x_1935:
[----:B------:R-:W-:Y:S05]  /*1f1c0*/  BSYNC B0 ;  /* 0x0000000000007941 */ /* 0x000fea0003800000 */
.L_x_1926:
[----:B------:R-:W-:Y:S02]  /*1f1d0*/  ULDC UR4, c[0x0][0xc3c] ;  /* 0x00030f0000047ab9 */ /* 0x000fe40000000800 */
[----:B---3--:R-:W-:-:S13]  /*1f1e0*/  ISETP.GE.AND P0, PT, R43, UR4, PT ;  /* 0x000000042b007c0c */ /* 0x008fda000bf06270 */
[----:B------:R-:W-:Y:S05]  /*1f1f0*/  @!P0 BRA `(.L_x_1949) ;  /* 0xfffffe1c00c88947 */ /* 0x000fea000383ffff */
[----:B------:R-:W-:Y:S05]  /*1f200*/  BRA `(.L_x_1667) ;  /* 0x0000007000c47947 */ /* 0x000fea0003800000 */
.L_x_1665:
[----:B------:R-:W-:-:S08]  /*1f210*/  NOP ;  /* 0x0000000000007918 */ /* 0x000fd00000000000 */
[----:B------:R-:W0:-:S00]  /*1f220*/  USETMAXREG.DEALLOC.CTAPOOL 0x28 ;  /* 0x00000028000079c8 */ /* 0x000e0000080e0500 */
        /* <DEDUP_REMOVED lines=11> */
[----:B------:R-:W1:Y:S01]  /*1f2e0*/  LDS.128 R16, [UR4+0x288d0] ;  /* 0x0288d004ff107984 */ /* 0x000e620008000c00 */
[----:B------:R-:W-:Y:S06]  /*1f2f0*/  BAR.ARV 0x4, 0x180 ;  /* 0x0106000000007b1d */ /* 0x000fec0000002000 */
[----:B------:R-:W-:Y:S05]  /*1f300*/  BRA `(.L_x_1951) ;  /* 0x0000000800887947 */ /* 0x000fea0003800000 */
.L_x_1950:
        /* <DEDUP_REMOVED lines=41> */
.L_x_1956:
[----:B------:R-:W-:Y:S01]  /*1f5a0*/  UIADD3 UR4, UR4, 0x1f, URZ ;  /* 0x0000001f04047890 */ /* 0x000fe2000fffe03f */
[----:B------:R-:W-:-:S05]  /*1f5b0*/  IMAD.U32 R19, RZ, RZ, UR7 ;  /* 0x00000007ff137e24 */ /* 0x000fca000f8e00ff */
        /* <DEDUP_REMOVED lines=10> */
.L_x_1955:
[----:B------:R-:W-:Y:S05]  /*1f660*/  BSYNC B0 ;  /* 0x0000000000007941 */ /* 0x000fea0003800000 */
.L_x_1954:
[----:B0----5:R-:W0:Y:S02]  /*1f670*/  SHFL.UP PT, R2, R4, 0x1, RZ ;  /* 0x0420000004027989 */ /* 0x021e2400000e00ff */
        /* <DEDUP_REMOVED lines=19> */
.L_x_1952:
        /* <DEDUP_REMOVED lines=20> */
.L_x_1957:
[----:B---3--:R-:W-:Y:S01]  /*1f8f0*/  IMAD R16, R16, UR5, R13 ;  /* 0x0000000510107c24 */ /* 0x008fe2000f8e020d */
[----:B------:R-:W-:Y:S01]  /*1f900*/  IABS R2, R6 ;  /* 0x0000000600027213 */ /* 0x000fe20000000000 */
[----:B01----:R-:W-:-:S03]  /*1f910*/  IMAD.MOV R11, RZ, RZ, -R3 ;  /* 0x000000ffff0b7224 */ /* 0x003fc600078e0a03 */
[----:B--2---:R-:W-:Y:S01]  /*1f920*/  IADD3 R9, -R16, UR6, RZ ;  /* 0x0000000610097c10 */ /* 0x004fe2000fffe1ff */
        /* <DEDUP_REMOVED lines=24> */
[----:B------:R-:W-:Y:S02]  /*1fab0*/  VIADDMNMX R15, R8, UR5, R7, PT ;  /* 0x00000005080f7c46 */ /* 0x000fe4000b800107 */
[----:B------:R-:W-:-:S02]  /*1fac0*/  IABS R11, R6 ;  /* 0x00000006000b7213 */ /* 0x000fc40000000000 */
[----:B------:R-:W-:Y:S01]  /*1fad0*/  IABS R8, R15 ;  /* 0x0000000f00087213 */ /* 0x000fe20000000000 */
[----:B------:R-:W-:-:S03]  /*1fae0*/  IMAD.MOV R18, RZ, RZ, -R15 ;  /* 0x000000ffff127224 */ /* 0x000fc600078e0a0f */
[----:B------:R-:W0:Y:S08]  /*1faf0*/  I2F.RP R7, R8 ;  /* 0x0000000800077306 */ /* 0x000e300000209400 */
[----:B0-----:R-:W0:Y:S02]  /*1fb00*/  MUFU.RCP R7, R7 ;  /* 0x0000000700077308 */ /* 0x001e240000001000 */
[----:B0-----:R-:W-:-:S06]  /*1fb10*/  VIADD R3, R7, 0xffffffe ;  /* 0x0ffffffe07037836 */ /* 0x001fcc0000000000 */
[----:B------:R-:W0:Y:S02]  /*1fb20*/  F2I.FTZ.U32.TRUNC.NTZ R3, R3 ;  /* 0x0000000300037305 */ /* 0x000e24000021f000 */
[----:B0-----:R-:W-:-:S04]  /*1fb30*/  IMAD.MOV R10, RZ, RZ, -R3 ;  /* 0x000000ffff0a7224 */ /* 0x001fc800078e0a03 */
[----:B------:R-:W-:Y:S01]  /*1fb40*/  IMAD.MOV.U32 R9, RZ, RZ, R10 ;  /* 0x000000ffff097224 */ /* 0x000fe200078e000a */
[----:B------:R-:W-:-:S03]  /*1fb50*/  IABS R10, R15 ;  /* 0x0000000f000a7213 */ /* 0x000fc60000000000 */
        /* <DEDUP_REMOVED lines=20> */
.L_x_1953:
[----:B------:R-:W-:Y:S02]  /*1fca0*/  IMAD.MOV.U32 R17, RZ, RZ, RZ ;  /* 0x000000ffff117224 */ /* 0x000fe400078e00ff */
[----:B------:R-:W-:Y:S02]  /*1fcb0*/  IMAD.U32 R16, RZ, RZ, UR6 ;  /* 0x00000006ff107e24 */ /* 0x000fe4000f8e00ff */
[----:B------:R-:W-:-:S07]  /*1fcc0*/  IMAD.MOV.U32 R18, RZ, RZ, RZ ;  /* 0x000000ffff127224 */ /* 0x000fce00078e00ff */
.L_x_1958:
[----:B------:R-:W-:-:S13]  /*1fcd0*/  ISETP.NE.AND P0, PT, R5, RZ, PT ;  /* 0x000000ff0500720c */ /* 0x000fda0003f05270 */
[----:B------:R-:W0:Y:S01]  /*1fce0*/  @!P0 S2R R3, SR_CgaCtaId ;  /* 0x0000000000038919 */ /* 0x000e220000008800 */
[----:B------:R-:W-:-:S04]  /*1fcf0*/  @!P0 MOV R2, 0x400 ;  /* 0x0000040000028802 */ /* 0x000fc80000000f00 */
[----:B0-----:R-:W-:-:S05]  /*1fd00*/  @!P0 LEA R2, R3, R2, 0x18 ;  /* 0x0000000203028211 */ /* 0x001fca00078ec0ff */
[----:B------:R0:W-:Y:S01]  /*1fd10*/  @!P0 STS.128 [R2+0x288d0], R16 ;  /* 0x0288d01002008388 */ /* 0x0001e20000000c00 */
[----:B------:R-:W-:Y:S06]  /*1fd20*/  BAR.ARV 0x5, 0x180 ;  /* 0x0146000000007b1d */ /* 0x000fec0000002000 */
.L_x_1951:
[----:B------:R2:W-:Y:S01]  /*1fd30*/  STL [R1+0x20], RZ ;  /* 0x000020ff01007387 */ /* 0x0005e20000100800 */
[----:B------:R-:W-:Y:S01]  /*1fd40*/  ULDC UR4, c[0x0][0xc3c] ;  /* 0x00030f0000047ab9 */ /* 0x000fe20000000800 */
[----:B------:R-:W-:Y:S01]  /*1fd50*/  IMAD.MOV.U32 R28, RZ, RZ, 0x1 ;  /* 0x00000001ff1c7424 */ /* 0x000fe200078e00ff */
[----:B-1----:R-:W-:Y:S01]  /*1fd60*/  ISETP.GE.AND P0, PT, R19, UR4, PT ;  /* 0x0000000413007c0c */ /* 0x002fe2000bf06270 */
[----:B------:R-:W-:-:S12]  /*1fd70*/  IMAD.MOV.U32 R24, RZ, RZ, RZ ;  /* 0x000000ffff187224 */ /* 0x000fd800078e00ff */
[----:B--2---:R-:W-:Y:S05]  /*1fd80*/  @P0 BRA `(.L_x_1959) ;  /* 0x0000006400080947 */ /* 0x004fea0003800000 */
[----:B------:R-:W1:Y:S01]  /*1fd90*/  S2UR UR5, SR_CgaCtaId ;  /* 0x00000000000579c3 */ /* 0x000e620000008800 */
[C---:B------:R-:W-:Y:S01]  /*1fda0*/  IMAD.SHL.U32 R31, R0.reuse, 0x8, RZ ;  /* 0x00000008001f7824 */ /* 0x040fe200078e00ff */
[----:B0-----:R-:W-:Y:S01]  /*1fdb0*/  LOP3.LUT R2, R0, 0x7f, RZ, 0xc0, !PT ;  /* 0x0000007f00027812 */ /* 0x001fe200078ec0ff */
[----:B------:R-:W-:Y:S01]  /*1fdc0*/  UMOV UR4, 0x400 ;  /* 0x0000040000047882 */ /* 0x000fe20000000000 */
[----:B------:R0:W-:Y:S01]  /*1fdd0*/  STL [R1+0x20], RZ ;  /* 0x000020ff01007387 */ /* 0x0001e20000100800 */
[----:B------:R-:W-:Y:S01]  /*1fde0*/  BSSY B8, `(.L_x_1959) ;  /* 0x000063c000087945 */ /* 0x000fe20003800000 */
[----:B------:R-:W-:Y:S01]  /*1fdf0*/  LOP3.LUT R3, R31, 0x1f8, RZ, 0xc0, !PT ;  /* 0x000001f81f037812 */ /* 0x000fe200078ec0ff */
[----:B------:R-:W-:Y:S01]  /*1fe00*/  IMAD.SHL.U32 R36, R2, 0x8, RZ ;  /* 0x0000000802247824 */ /* 0x000fe200078e00ff */
[----:B------:R-:W-:Y:S01]  /*1fe10*/  SHF.R.U32.HI R2, RZ, 0x3, R2 ;  /* 0x00000003ff027819 */ /* 0x000fe20000011602 */
[----:B------:R-:W-:Y:S01]  /*1fe20*/  IMAD.MOV.U32 R29, RZ, RZ, 0x1 ;  /* 0x00000001ff1d7424 */ /* 0x000fe200078e00ff */
[----:B------:R-:W-:Y:S01]  /*1fe30*/  LOP3.LUT R3, R3, 0x38, R0, 0x78, !PT ;  /* 0x0000003803037812 */ /* 0x000fe200078e7800 */
[----:B------:R-:W-:Y:S01]  /*1fe40*/  IMAD.SHL.U32 R0, R0, 0x10, RZ ;  /* 0x0000001000007824 */ /* 0x000fe200078e00ff */
[----:B------:R-:W-:Y:S01]  /*1fe50*/  LOP3.LUT R31, R31, 0x38, RZ, 0xc0, !PT ;  /* 0x000000381f1f7812 */ /* 0x000fe200078ec0ff */
[----:B------:R-:W-:Y:S01]  /*1fe60*/  IMAD.MOV.U32 R26, RZ, RZ, RZ ;  /* 0x000000ffff1a7224 */ /* 0x000fe200078e00ff */
[----:B------:R-:W-:Y:S01]  /*1fe70*/  LOP3.LUT R36, R3, 0x200, R36, 0xf8, !PT ;  /* 0x0000020003247812 */ /* 0x000fe200078ef824 */
[----:B------:R-:W-:Y:S01]  /*1fe80*/  IMAD.MOV.U32 R28, RZ, RZ, 0x1 ;  /* 0x00000001ff1c7424 */ /* 0x000fe200078e00ff */
[----:B------:R-:W-:Y:S01]  /*1fe90*/  LOP3.LUT R0, R0, 0x70, RZ, 0xc0, !PT ;  /* 0x0000007000007812 */ /* 0x000fe200078ec0ff */
[----:B------:R-:W-:Y:S01]  /*1fea0*/  ULOP3.LUT UR38, UR36, 0x2, URZ, 0xfc, !UPT ;  /* 0x0000000224267892 */ /* 0x000fe2000f8efc3f */
[----:B------:R-:W-:Y:S01]  /*1feb0*/  MOV R24, RZ ;  /* 0x000000ff00187202 */ /* 0x000fe20000000f00 */
[----:B------:R-:W-:Y:S01]  /*1fec0*/  ULDC.64 UR40, c[0x0][0x198] ;  /* 0x0000660000287ab9 */ /* 0x000fe20000000a00 */
[----:B------:R-:W-:Y:S01]  /*1fed0*/  LOP3.LUT R2, R2, R0, RZ, 0xfc, !PT ;  /* 0x0000000002027212 */ /* 0x000fe200078efcff */
[----:B------:R-:W-:Y:S01]  /*1fee0*/  ULDC UR37, c[0x0][0xc] ;  /* 0x0000030000257ab9 */ /* 0x000fe20000000800 */
[----:B------:R-:W-:Y:S01]  /*1fef0*/  LOP3.LUT R30, R31, 0x40, RZ, 0xfc, !PT ;  /* 0x000000401f1e7812 */ /* 0x000fe200078efcff */
[----:B-1----:R-:W-:-:S06]  /*1ff00*/  ULEA UR4, UR5, UR4, 0x18 ;  /* 0x0000000405047291 */ /* 0x002fcc000f8ec03f */
[----:B------:R-:W-:-:S04]  /*1ff10*/  IMAD.U32 R22, RZ, RZ, UR4 ;  /* 0x00000004ff167e24 */ /* 0x000fc8000f8e00ff */
[----:B------:R-:W-:-:S05]  /*1ff20*/  IMAD R0, R36, 0x2, R22 ;  /* 0x0000000224007824 */ /* 0x000fca00078e0216 */
[----:B------:R0:W-:Y:S02]  /*1ff30*/  STL [R1+0xc], R0 ;  /* 0x00000c0001007387 */ /* 0x0001e40000100800 */
.L_x_2074:
[----:B------:R-:W-:Y:S05]  /*1ff40*/  YIELD ;  /* 0x0000000000007946 */ /* 0x000fea0003800000 */
[----:B------:R-:W-:Y:S01]  /*1ff50*/  ULDC.64 UR4, c[0x0][0xa28] ;  /* 0x00028a0000047ab9 */ /* 0x000fe20000000a00 */
[----:B------:R-:W-:Y:S01]  /*1ff60*/  IMAD.MOV.U32 R11, RZ, RZ, RZ ;  /* 0x000000ffff0b7224 */ /* 0x000fe200078e00ff */
[----:B------:R-:W-:Y:S01]  /*1ff70*/  ISETP.NE.U32.AND P0, PT, RZ, UR4, PT ;  /* 0x00000004ff007c0c */ /* 0x000fe2000bf05070 */
[----:B-1----:R-:W1:Y:S01]  /*1ff80*/  LDC.64 R4, c[0x0][0xa00] ;  /* 0x00028000ff047b82 */ /* 0x002e620000000a00 */
[----:B------:R-:W-:Y:S01]  /*1ff90*/  IMAD.MOV.U32 R8, RZ, RZ, RZ ;  /* 0x000000ffff087224 */ /* 0x000fe200078e00ff */
[----:B------:R-:W-:Y:S01]  /*1ffa0*/  ULDC.64 UR6, c[0x0][0xa10] ;  /* 0x0002840000067ab9 */ /* 0x000fe20000000a00 */
[----:B------:R-:W-:Y:S01]  /*1ffb0*/  ISETP.NE.AND.EX P0, PT, RZ, UR5, PT, P0 ;  /* 0x00000005ff007c0c */ /* 0x000fe2000bf05300 */
[----:B------:R-:W-:-:S12]  /*1ffc0*/  ULDC.64 UR4, c[0x0][0xa18] ;  /* 0x0002860000047ab9 */ /* 0x000fd80000000a00 */
[----:B------:R-:W2:Y:S02]  /*1ffd0*/  @P0 LDC.64 R2, c[0x0][0xa28] ;  /* 0x00028a00ff020b82 */ /* 0x000ea40000000a00 */
[----:B--2---:R-:W-:-:S05]  /*1ffe0*/  @P0 IMAD.WIDE R2, R19, 0x4, R2 ;  /* 0x0000000413020825 */ /* 0x004fca00078e0202 */
[----:B---3--:R2:W3:Y:S01]  /*1fff0*/  @P0 LDG.E R11, desc[UR54][R2.64] ;  /* 0x00000036020b0981 */ /* 0x0084e2000c1e1900 */
[----:B------:R-:W-:Y:S01]  /*20000*/  ISETP.NE.U32.AND P0, PT, RZ, UR4, PT ;  /* 0x00000004ff007c0c */ /* 0x000fe2000bf05070 */
[----:B-1----:R-:W-:Y:S01]  /*20010*/  IMAD.WIDE R4, R19, 0x4, R4 ;  /* 0x0000000413047825 */ /* 0x002fe200078e0204 */
[----:B------:R-:W-:Y:S02]  /*20020*/  ISETP.NE.U32.AND P1, PT, RZ, UR6, PT ;  /* 0x00000006ff007c0c */ /* 0x000fe4000bf25070 */
[----:B------:R-:W-:Y:S01]  /*20030*/  ISETP.NE.AND.EX P2, PT, RZ, UR5, PT, P0 ;  /* 0x00000005ff007c0c */ /* 0x000fe2000bf45300 */
[----:B------:R-:W-:Y:S01]  /*20040*/  ULDC.64 UR4, c[0x0][0xa00] ;  /* 0x0002800000047ab9 */ /* 0x000fe20000000a00 */
[----:B------:R-:W-:Y:S01]  /*20050*/  ISETP.NE.AND.EX P1, PT, RZ, UR7, PT, P1 ;  /* 0x00000007ff007c0c */ /* 0x000fe2000bf25310 */
[----:B0-----:R-:W-:Y:S01]  /*20060*/  IMAD.MOV.U32 R0, RZ, RZ, RZ ;  /* 0x000000ffff007224 */ /* 0x001fe200078e00ff */
[----:B------:R-:W-:Y:S01]  /*20070*/  ISETP.NE.U32.AND P0, PT, RZ, UR4, PT ;  /* 0x00000004ff007c0c */ /* 0x000fe2000bf05070 */
[----:B--2---:R-:W0:Y:S03]  /*20080*/  LDC.64 R2, c[0x0][0xa10] ;  /* 0x00028400ff027b82 */ /* 0x004e260000000a00 */
[----:B------:R-:W-:-:S05]  /*20090*/  ISETP.NE.AND.EX P0, PT, RZ, UR5, PT, P0 ;  /* 0x00000005ff007c0c */ /* 0x000fca000bf05300 */
[----:B------:R-:W1:Y:S08]  /*200a0*/  @P2 LDC.64 R6, c[0x0][0xa18] ;  /* 0x00028600ff062b82 */ /* 0x000e700000000a00 */
[----:B------:R-:W2:Y:S01]  /*200b0*/  @P0 LDG.E R8, desc[UR54][R4.64] ;  /* 0x0000003604080981 */ /* 0x000ea2000c1e1900 */
[----:B0-----:R-:W-:-:S05]  /*200c0*/  IMAD.WIDE R2, R19, 0x4, R2 ;  /* 0x0000000413027825 */ /* 0x001fca00078e0202 */
[----:B------:R-:W5:Y:S01]  /*200d0*/  @P1 LDG.E R0, desc[UR54][R2.64] ;  /* 0x0000003602001981 */ /* 0x000f62000c1e1900 */
[----:B------:R-:W-:Y:S02]  /*200e0*/  ULDC UR4, c[0x0][0x288] ;  /* 0x0000a20000047ab9 */ /* 0x000fe40000000800 */
[----:B------:R-:W-:Y:S01]  /*200f0*/  IMAD.U32 R33, RZ, RZ, UR4 ;  /* 0x00000004ff217e24 */ /* 0x000fe2000f8e00ff */
[----:B------:R-:W-:Y:S02]  /*20100*/  ULDC.64 UR4, c[0x0][0x418] ;  /* 0x0001060000047ab9 */ /* 0x000fe40000000a00 */
[----:B------:R-:W-:-:S03]  /*20110*/  UISETP.NE.U32.AND UP0, UPT, UR4, URZ, UPT ;  /* 0x0000003f0400728c */ /* 0x000fc6000bf05070 */
[----:B------:R-:W-:Y:S01]  /*20120*/  ULDC UR4, c[0x0][0x424] ;  /* 0x0001090000047ab9 */ /* 0x000fe20000000800 */
[----:B------:R-:W-:Y:S01]  /*20130*/  UISETP.NE.AND.EX UP0, UPT, UR5, URZ, UPT, UP0 ;  /* 0x0000003f0500728c */ /* 0x000fe2000bf05300 */
[----:B-1----:R-:W-:Y:S02]  /*20140*/  @P2 IMAD.WIDE R6, R19, 0x4, R6 ;  /* 0x0000000413062825 */ /* 0x002fe400078e0206 */
[----:B------:R-:W-:Y:S01]  /*20150*/  ULDC UR5, c[0x0][0x2f0] ;  /* 0x0000bc0000057ab9 */ /* 0x000fe20000000800 */
[----:B------:R-:W-:Y:S02]  /*20160*/  USEL UR4, UR4, 0x1, UP0 ;  /* 0x0000000104047887 */ /* 0x000fe40008000000 */
[----:B------:R0:W5:Y:S02]  /*20170*/  @P2 LDG.E R33, desc[UR54][R6.64] ;  /* 0x0000003606212981 */ /* 0x000164000c1e1900 */
[----:B------:R-:W-:-:S03]  /*20180*/  UIMAD UR4, UR4, UR5, URZ ;  /* 0x00000005040472a4 */ /* 0x000fc6000f8e023f */
[----:B------:R-:W-:-:S03]  /*20190*/  ULDC UR5, c[0x0][0x348] ;  /* 0x0000d20000057ab9 */ /* 0x000fc60000000800 */
[----:B------:R-:W-:Y:S02]  /*201a0*/  IMAD.U32 R10, RZ, RZ, UR4 ;  /* 0x00000004ff0a7e24 */ /* 0x000fe4000f8e00ff */
[----:B0-----:R-:W-:Y:S01]  /*201b0*/  IMAD.U32 R6, RZ, RZ, UR5 ;  /* 0x00000005ff067e24 */ /* 0x001fe2000f8e00ff */
[----:B---3--:R0:W-:Y:S04]  /*201c0*/  STL [R1+0x4], R11 ;  /* 0x0000040b01007387 */ /* 0x0081e80000100800 */
[----:B--2---:R0:W-:Y:S01]  /*201d0*/  STL [R1+0x10], R8 ;  /* 0x0000100801007387 */ /* 0x0041e20000100800 */
[----:B------:R-:W-:Y:S05]  /*201e0*/  @P2 BRA `(.L_x_1960) ;  /* 0x0000000000102947 */ /* 0x000fea0003800000 */
[----:B------:R-:W-:Y:S05]  /*201f0*/  @!P0 BRA `(.L_x_1960) ;  /* 0x00000000000c8947 */ /* 0x000fea0003800000 */
[----:B0-----:R-:W2:Y:S04]  /*20200*/  LDG.E R8, desc[UR54][R4.64] ;  /* 0x0000003604087981 */ /* 0x001ea8000c1e1900 */
[----:B-----5:R-:W2:Y:S02]  /*20210*/  LDG.E R33, desc[UR54][R4.64+0x4] ;  /* 0x0000043604217981 */ /* 0x020ea4000c1e1900 */
[----:B--2---:R-:W-:-:S07]  /*20220*/  IMAD.IADD R33, R33, 0x1, -R8 ;  /* 0x0000000121217824 */ /* 0x004fce00078e0a08 */
.L_x_1960:
[----:B------:R-:W-:Y:S02]  /*20230*/  ULDC.64 UR4, c[0x0][0xa20] ;  /* 0x0002880000047ab9 */ /* 0x000fe40000000a00 */
[----:B------:R-:W-:-:S04]  /*20240*/  ISETP.NE.U32.AND P0, PT, RZ, UR4, PT ;  /* 0x00000004ff007c0c */ /* 0x000fc8000bf05070 */
[----:B------:R-:W-:-:S13]  /*20250*/  ISETP.NE.AND.EX P0, PT, RZ, UR5, PT, P0 ;  /* 0x00000005ff007c0c */ /* 0x000fda000bf05300 */
[----:B------:R-:W-:Y:S05]  /*20260*/  @!P0 BRA `(.L_x_1961) ;  /* 0x0000000000108947 */ /* 0x000fea0003800000 */
[----:B------:R-:W1:Y:S02]  /*20270*/  LDC.64 R4, c[0x0][0xa20] ;  /* 0x00028800ff047b82 */ /* 0x000e640000000a00 */
[----:B-1----:R-:W-:-:S05]  /*20280*/  IMAD.WIDE R4, R19, 0x4, R4 ;  /* 0x0000000413047825 */ /* 0x002fca00078e0204 */
[----:B------:R1:W5:Y:S01]  /*20290*/  LDG.E R10, desc[UR54][R4.64] ;  /* 0x00000036040a7981 */ /* 0x000362000c1e1900 */
[----:B------:R-:W-:Y:S05]  /*202a0*/  BRA `(.L_x_1962) ;  /* 0x0000000000247947 */ /* 0x000fea0003800000 */
.L_x_1961:
[----:B------:R-:W-:Y:S02]  /*202b0*/  ULDC.64 UR4, c[0x0][0xa08] ;  /* 0x0002820000047ab9 */ /* 0x000fe40000000a00 */
[----:B------:R-:W-:-:S04]  /*202c0*/  ISETP.NE.U32.AND P0, PT, RZ, UR4, PT ;  /* 0x00000004ff007c0c */ /* 0x000fc8000bf05070 */
[----:B------:R-:W-:-:S13]  /*202d0*/  ISETP.NE.AND.EX P0, PT, RZ, UR5, PT, P0 ;  /* 0x00000005ff007c0c */ /* 0x000fda000bf05300 */
[----:B------:R-:W-:Y:S05]  /*202e0*/  @!P0 BRA `(.L_x_1962) ;  /* 0x0000000000148947 */ /* 0x000fea0003800000 */
[----:B------:R-:W1:Y:S02]  /*202f0*/  LDC.64 R4, c[0x0][0xa08] ;  /* 0x00028200ff047b82 */ /* 0x000e640000000a00 */
[----:B-1----:R-:W-:-:S05]  /*20300*/  IMAD.WIDE R4, R19, 0x4, R4 ;  /* 0x0000000413047825 */ /* 0x002fca00078e0204 */
[----:B------:R-:W2:Y:S04]  /*20310*/  LDG.E R10, desc[UR54][R4.64] ;  /* 0x00000036040a7981 */ /* 0x000ea8000c1e1900 */
[----:B------:R-:W2:Y:S02]  /*20320*/  LDG.E R7, desc[UR54][R4.64+0x4] ;  /* 0x0000043604077981 */ /* 0x000ea4000c1e1900 */
[----:B--2---:R-:W-:-:S07]  /*20330*/  IMAD.IADD R10, R7, 0x1, -R10 ;  /* 0x00000001070a7824 */ /* 0x004fce00078e0a0a */
.L_x_1962:
[----:B-1----:R-:W2:Y:S01]  /*20340*/  @P1 LDG.E R5, desc[UR54][R2.64] ;  /* 0x0000003602051981 */ /* 0x002ea2000c1e1900 */
[----:B------:R-:W1:Y:S03]  /*20350*/  LDC R7, c[0x0][0x448] ;  /* 0x00011200ff077b82 */ /* 0x000e660000000800 */
[----:B------:R3:W2:Y:S01]  /*20360*/  @P1 LDG.E R4, desc[UR54][R2.64+0x4] ;  /* 0x0000043602041981 */ /* 0x0006a2000c1e1900 */
[----:B------:R-:W-:Y:S02]  /*20370*/  IMAD.SHL.U32 R27, R17, 0x80, RZ ;  /* 0x00000080111b7824 */ /* 0x000fe400078e00ff */
[----:B-----5:R-:W-:Y:S02]  /*20380*/  IMAD.IADD R10, R10, 0x1, -R11 ;  /* 0x000000010a0a7824 */ /* 0x020fe400078e0a0b */
[----:B---3--:R-:W3:Y:S01]  /*20390*/  LDC.64 R2, c[0x0][0x9e0] ;  /* 0x00027800ff027b82 */ /* 0x008ee20000000a00 */
[----:B-1----:R-:W-:Y:S01]  /*203a0*/  ISETP.NE.AND P2, PT, R7, 0x1, PT ;  /* 0x000000010700780c */ /* 0x002fe20003f45270 */
[----:B------:R-:W-:-:S12]  /*203b0*/  VIADD R7, R27, 0x7f ;  /* 0x0000007f1b077836 */ /* 0x000fd80000000000 */
[----:B0-----:R-:W0:Y:S01]  /*203c0*/  @P2 LDC R8, c[0x0][0x44c] ;  /* 0x00011300ff082b82 */ /* 0x001e220000000800 */
[----:B---3--:R-:W-:-:S07]  /*203d0*/  ISETP.GE.AND P3, PT, R3, 0x1, PT ;  /* 0x000000010300780c */ /* 0x008fce0003f66270 */
[----:B------:R-:W1:Y:S01]  /*203e0*/  @P2 LDC R9, c[0x0][0x450] ;  /* 0x00011400ff092b82 */ /* 0x000e620000000800 */
[----:B--2---:R-:W-:Y:S02]  /*203f0*/  @P1 IMAD.IADD R6, R4, 0x1, -R5 ;  /* 0x0000000104061824 */ /* 0x004fe400078e0a05 */
[----:B0-----:R-:W-:-:S04]  /*20400*/  @P2 IMAD.HI.U32 R4, R7, R8, RZ ;  /* 0x0000000807042227 */ /* 0x001fc800078e00ff */
[----:B------:R-:W-:Y:S01]  /*20410*/  IMAD.IADD R37, R10, 0x1, R6 ;  /* 0x000000010a257824 */ /* 0x000fe200078e0206 */
[----:B-1----:R-:W-:-:S03]  /*20420*/  @P2 SHF.R.U32.HI R7, RZ, R9, R4 ;  /* 0x00000009ff072219 */ /* 0x002fc60000011604 */
[C---:B------:R-:W-:Y:S01]  /*20430*/  VIADD R4, R37.reuse, 0x7f ;  /* 0x0000007f25047836 */ /* 0x040fe20000000000 */
[----:B------:R-:W-:-:S04]  /*20440*/  IADD3 R8, R37, 0x1, -R33 ;  /* 0x0000000125087810 */ /* 0x000fc80007ffe821 */
[----:B------:R-:W-:Y:S01]  /*20450*/  SHF.R.S32.HI R5, RZ, 0x1f, R4 ;  /* 0x0000001fff057819 */ /* 0x000fe20000011404 */
[----:B------:R-:W-:-:S03]  /*20460*/  IMAD.IADD R7, R8, 0x1, R7 ;  /* 0x0000000108077824 */ /* 0x000fc600078e0207 */
        /* <DEDUP_REMOVED lines=15> */
.L_x_1965:
[----:B------:R-:W-:-:S13]  /*20560*/  ISETP.NE.AND P0, PT, R3, 0x1, PT ;  /* 0x000000010300780c */ /* 0x000fda0003f05270 */
[----:B------:R-:W0:Y:S02]  /*20570*/  @P0 LDC.64 R4, c[0x0][0x9e8] ;  /* 0x00027a00ff040b82 */ /* 0x000e240000000a00 */
[----:B0-----:R-:W-:-:S05]  /*20580*/  @P0 IMAD.HI.U32 R4, R11, R4, RZ ;  /* 0x000000040b040227 */ /* 0x001fca00078e00ff */
[----:B------:R-:W-:-:S07]  /*20590*/  @P0 SHF.R.U32.HI R11, RZ, R5, R4 ;  /* 0x00000005ff0b0219 */ /* 0x000fce0000011604 */
.L_x_1966:
[----:B------:R-:W-:Y:S05]  /*205a0*/  BSYNC B0 ;  /* 0x0000000000007941 */ /* 0x000fea0003800000 */
.L_x_1964:
[----:B------:R-:W-:-:S05]  /*205b0*/  IMAD R11, R11, R3, R3 ;  /* 0x000000030b0b7224 */ /* 0x000fca00078e0203 */
[----:B------:R-:W-:-:S07]  /*205c0*/  VIMNMX R2, R2, R11, PT ;  /* 0x0000000b02027248 */ /* 0x000fce0003fe0100 */
.L_x_1963:
        /* <DEDUP_REMOVED lines=20> */
.L_x_1969:
[----:B------:R-:W-:-:S13]  /*20710*/  ISETP.NE.AND P0, PT, R3, 0x1, PT ;  /* 0x000000010300780c */ /* 0x000fda0003f05270 */
[----:B------:R-:W0:Y:S02]  /*20720*/  @P0 LDC.64 R4, c[0x0][0x9e8] ;  /* 0x00027a00ff040b82 */ /* 0x000e240000000a00 */
[----:B0-----:R-:W-:-:S05]  /*20730*/  @P0 IMAD.HI.U32 R4, R12, R4, RZ ;  /* 0x000000040c040227 */ /* 0x001fca00078e00ff */
[----:B------:R-:W-:-:S07]  /*20740*/  @P0 SHF.R.U32.HI R12, RZ, R5, R4 ;  /* 0x00000005ff0c0219 */ /* 0x000fce0000011604 */
.L_x_1970:
[----:B------:R-:W-:Y:S05]  /*20750*/  BSYNC B0 ;  /* 0x0000000000007941 */ /* 0x000fea0003800000 */
.L_x_1968:
[----:B------:R-:W-:-:S05]  /*20760*/  IMAD R12, R12, R3, RZ ;  /* 0x000000030c0c7224 */ /* 0x000fca00078e02ff */
[----:B------:R-:W-:-:S07]  /*20770*/  VIMNMX R11, R11, R12, !PT ;  /* 0x0000000c0b0b7248 */ /* 0x000fce0007fe0100 */
.L_x_1967:
[----:B------:R-:W-:Y:S01]  /*20780*/  VIADD R2, R2, 0x7f ;  /* 0x0000007f02027836 */ /* 0x000fe20000000000 */
[----:B------:R-:W-:Y:S04]  /*20790*/  BSSY B0, `(.L_x_1971) ;  /* 0x000011b000007945 */ /* 0x000fe80003800000 */
[----:B------:R-:W-:-:S04]  /*207a0*/  SHF.R.S32.HI R3, RZ, 0x1f, R2 ;  /* 0x0000001fff037819 */ /* 0x000fc80000011402 */
[----:B------:R-:W-:Y:S02]  /*207b0*/  LEA.HI R3, R3, R2, RZ, 0x7 ;  /* 0x0000000203037211 */ /* 0x000fe400078f38ff */
[----:B------:R-:W-:-:S04]  /*207c0*/  SHF.R.S32.HI R2, RZ, 0x1f, R11 ;  /* 0x0000001fff027819 */ /* 0x000fc8000001140b */
[----:B------:R-:W-:Y:S02]  /*207d0*/  LEA.HI R11, R2, R11, RZ, 0x7 ;  /* 0x0000000b020b7211 */ /* 0x000fe400078f38ff */
[----:B------:R-:W-:Y:S02]  /*207e0*/  SHF.R.S32.HI R2, RZ, 0x7, R3 ;  /* 0x00000007ff027819 */ /* 0x000fe40000011403 */
[----:B------:R-:W-:Y:S02]  /*207f0*/  SHF.R.S32.HI R11, RZ, 0x7, R11 ;  /* 0x00000007ff0b7819 */ /* 0x000fe4000001140b */
[----:B------:R-:W-:Y:S02]  /*20800*/  VIMNMX R3, R9, R2, PT ;  /* 0x0000000209037248 */ /* 0x000fe40003fe0100 */
[----:B------:R-:W-:-:S03]  /*20810*/  VIMNMX R11, RZ, R11, !PT ;  /* 0x0000000bff0b7248 */ /* 0x000fc60007fe0100 */
[--C-:B------:R-:W-:Y:S02]  /*20820*/  IMAD R3, R3, 0x80, -R10.reuse ;  /* 0x0000008003037824 */ /* 0x100fe400078e0a0a */
[----:B------:R-:W-:-:S03]  /*20830*/  IMAD R11, R11, 0x80, -R10 ;  /* 0x000000800b0b7824 */ /* 0x000fc600078e0a0a */
[----:B------:R-:W-:Y:S02]  /*20840*/  VIMNMX R2, R3, R6, PT ;  /* 0x0000000603027248 */ /* 0x000fe40003fe0100 */
[----:B------:R-:W-:-:S04]  /*20850*/  VIMNMX R11, RZ, R11, !PT ;  /* 0x0000000bff0b7248 */ /* 0x000fc80007fe0100 */
        /* <DEDUP_REMOVED lines=17> */
.L_x_2204:
[----:B-1----:R-:W-:Y:S02]  /*20970*/  ISETP.NE.AND P0, PT, R14, RZ, PT ;  /* 0x000000ff0e00720c */ /* 0x002fe40003f05270 */
[----:B------:R-:W-:-:S11]  /*20980*/  PLOP3.LUT P6, PT, PT, PT, PT, 0x8, 0x0 ;  /* 0x000000000000781c */ /* 0x000fd60003fce170 */
[----:B------:R-:W-:Y:S05]  /*20990*/  @P0 BRA `(.L_x_1974) ;  /* 0x00000000000c0947 */ /* 0x000fea0003800000 */
[----:B------:R-:W-:-:S03]  /*209a0*/  UMOV UR4, 0xffffffff ;  /* 0xffffffff00047882 */ /* 0x000fc60000000000 */
[----:B------:R-:W-:Y:S05]  /*209b0*/  BRA.DIV UR4, `(.L_x_1975) ;  /* 0x0000008604807947 */ /* 0x000fea000b800000 */
[----:B------:R-:W-:-:S13]  /*209c0*/  ELECT P6, URZ, PT ;  /* 0x00000000003f782f */ /* 0x000fda00038c0000 */
.L_x_1974:
[----:B0-----:R-:W2:Y:S01]  /*209d0*/  LDL R2, [R1+0x20] ;  /* 0x0000200001027983 */ /* 0x001ea20000100800 */
[----:B------:R-:W-:Y:S01]  /*209e0*/  BSSY B1, `(.L_x_1976) ;  /* 0x0000008000017945 */ /* 0x000fe20003800000 */
[----:B--2---:R-:W-:-:S05]  /*209f0*/  VIADD R2, R2, 0x1 ;  /* 0x0000000102027836 */ /* 0x004fca0000000000 */
[----:B------:R-:W-:-:S04]  /*20a00*/  LEA.HI R3, R2, R2, RZ, 0x1 ;  /* 0x0000000202037211 */ /* 0x000fc800078f08ff */
[----:B------:R-:W-:-:S05]  /*20a10*/  LOP3.LUT R3, R3, 0xfffffffe, RZ, 0xc0, !PT ;  /* 0xfffffffe03037812 */ /* 0x000fca00078ec0ff */
[----:B------:R-:W-:-:S05]  /*20a20*/  IMAD.IADD R3, R2, 0x1, -R3 ;  /* 0x0000000102037824 */ /* 0x000fca00078e0a03 */
[----:B------:R-:W-:-:S04]  /*20a30*/  SHF.L.U32 R3, R3, 0x1f, RZ ;  /* 0x0000001f03037819 */ /* 0x000fc800000006ff */
[----:B------:R-:W0:Y:S02]  /*20a40*/  SYNCS.PHASECHK.TRANS64.TRYWAIT P0, [R22+URZ+0x28820], R3 ;  /* 0x02882003160075a7 */ /* 0x000e24000800017f */
[----:B0-----:R-:W-:Y:S05]  /*20a50*/  @!P0 BRA `(.L_x_1977) ;  /* 0x0000008400788947 */ /* 0x001fea0003800000 */
.L_x_2207:
[----:B------:R-:W-:Y:S05]  /*20a60*/  BSYNC B1 ;  /* 0x0000000000017941 */ /* 0x000fea0003800000 */
.L_x_1976:
        /* <DEDUP_REMOVED lines=10> */
.L_x_2208:
[----:B------:R-:W-:Y:S05]  /*20b10*/  BSYNC B2 ;  /* 0x0000000000027941 */ /* 0x000fea0003800000 */
.L_x_1980:
        /* <DEDUP_REMOVED lines=9> */
.L_x_1983:
[----:B------:R-:W-:Y:S05]  /*20bb0*/  BSYNC B2 ;  /* 0x0000000000027941 */ /* 0x000fea0003800000 */
.L_x_1982:
[----:B------:R-:W-:Y:S01]  /*20bc0*/  IMAD.MOV.U32 R15, RZ, RZ, RZ ;  /* 0x000000ffff0f7224 */ /* 0x000fe200078e00ff */
[----:B------:R-:W-:Y:S01]  /*20bd0*/  UIADD3 UR4, UP0, UR40, 0x570, URZ ;  /* 0x0000057028047890 */ /* 0x000fe2000ff1e03f */
[----:B------:R-:W-:Y:S01]  /*20be0*/  IMAD R10, R6, 0x80, R0 ;  /* 0x00000080060a7824 */ /* 0x000fe200078e0200 */
[----:B------:R-:W-:Y:S01]  /*20bf0*/  PLOP3.LUT P0, PT, PT, PT, PT, 0x80, 0x0 ;  /* 0x000000000000781c */ /* 0x000fe20003f0f070 */
[----:B0-----:R-:W-:Y:S01]  /*20c00*/  IMAD R3, R26, 0x8000, R22 ;  /* 0x000080001a037824 */ /* 0x001fe200078e0216 */
[----:B------:R-:W-:Y:S01]  /*20c10*/  R2UR UR10, R15 ;  /* 0x000000000f0a72ca */ /* 0x000fe200000e0000 */
[----:B------:R-:W-:Y:S01]  /*20c20*/  VIADD R10, R10, 0xffffff80 ;  /* 0xffffff800a0a7836 */ /* 0x000fe20000000000 */
[----:B------:R-:W-:Y:S01]  /*20c30*/  UIADD3.X UR5, URZ, UR41, URZ, UP0, !UPT ;  /* 0x000000293f057290 */ /* 0x000fe200087fe43f */
[----:B------:R-:W-:Y:S01]  /*20c40*/  IMAD.SHL.U32 R12, R26, 0x4000, RZ ;  /* 0x000040001a0c7824 */ /* 0x000fe200078e00ff */
[----:B------:R-:W-:Y:S01]  /*20c50*/  UMOV UR6, 0x0 ;  /* 0x0000000000067882 */ /* 0x000fe20000000000 */
[----:B------:R-:W-:Y:S01]  /*20c60*/  VIADD R2, R11, 0x28890 ;  /* 0x000288900b027836 */ /* 0x000fe20000000000 */
[----:B------:R-:W-:Y:S01]  /*20c70*/  UMOV UR7, 0x12f00000 ;  /* 0x12f0000000077882 */ /* 0x000fe20000000000 */
[----:B------:R-:W-:-:S08]  /*20c80*/  VIADD R13, R3, 0x18400 ;  /* 0x00018400030d7836 */ /* 0x000fd00000000000 */
.L_x_1984:
        /* <DEDUP_REMOVED lines=10> */
[----:B------:R-:W-:Y:S01]  /*20d30*/  MOV R13, 0x40 ;  /* 0x00000040000d7802 */ /* 0x000fe20000000f00 */
[----:B------:R-:W-:Y:S01]  /*20d40*/  VIADD R3, R3, 0x1c400 ;  /* 0x0001c40003037836 */ /* 0x000fe20000000000 */
[----:B------:R-:W-:Y:S01]  /*20d50*/  PLOP3.LUT P0, PT, PT, PT, PT, 0x80, 0x0 ;  /* 0x000000000000781c */ /* 0x000fe20003f0f070 */
[----:B------:R-:W-:Y:S01]  /*20d60*/  UMOV UR6, 0x0 ;  /* 0x0000000000067882 */ /* 0x000fe20000000000 */
[----:B------:R-:W-:Y:S01]  /*20d70*/  R2UR UR10, R13 ;  /* 0x000000000d0a72ca */ /* 0x000fe200000e0000 */
[----:B------:R-:W-:-:S14]  /*20d80*/  UMOV UR7, 0x12f00000 ;  /* 0x12f0000000077882 */ /* 0x000fdc0000000000 */
.L_x_1985:
        /* <DEDUP_REMOVED lines=13> */
.L_x_2209:
[----:B------:R-:W-:Y:S05]  /*20e60*/  BSYNC B2 ;  /* 0x0000000000027941 */ /* 0x000fea0003800000 */
.L_x_1986:
        /* <DEDUP_REMOVED lines=11> */
.L_x_1989:
[----:B------:R-:W-:Y:S05]  /*20f20*/  BSYNC B2 ;  /* 0x0000000000027941 */ /* 0x000fea0003800000 */
.L_x_1988:
[----:B------:R-:W-:Y:S01]  /*20f30*/  R2UR UR10, R15 ;  /* 0x000000000f0a72ca */ /* 0x000fe200000e0000 */
[----:B------:R-:W-:Y:S01]  /*20f40*/  IMAD R12, R12, 0x2, R22 ;  /* 0x000000020c0c7824 */ /* 0x000fe200078e0216 */
[----:B------:R-:W-:Y:S01]  /*20f50*/  R2UR UR6, R2 ;  /* 0x00000000020672ca */ /* 0x000fe200000e0000 */
[----:B------:R-:W-:Y:S01]  /*20f60*/  UIADD3 UR4, UP0, UR40, 0x670, URZ ;  /* 0x0000067028047890 */ /* 0x000fe2000ff1e03f */
[----:B------:R-:W-:Y:S01]  /*20f70*/  R2UR UR7, R3 ;  /* 0x00000000030772ca */ /* 0x000fe200000e0000 */
[----:B01----:R-:W-:Y:S01]  /*20f80*/  VIADD R11, R11, 0x288b0 ;  /* 0x000288b00b0b7836 */ /* 0x003fe20000000000 */
[----:B------:R-:W-:Y:S01]  /*20f90*/  PLOP3.LUT P0, PT, PT, PT, PT, 0x80, 0x0 ;  /* 0x000000000000781c */ /* 0x000fe20003f0f070 */
[----:B------:R-:W-:Y:S01]  /*20fa0*/  VIADD R14, R12, 0x400 ;  /* 0x000004000c0e7836 */ /* 0x000fe20000000000 */
[----:B------:R-:W-:-:S12]  /*20fb0*/  UIADD3.X UR5, URZ, UR41, URZ, UP0, !UPT ;  /* 0x000000293f057290 */ /* 0x000fd800087fe43f */
.L_x_1990:
        /* <DEDUP_REMOVED lines=15> */
.L_x_1991:
        /* <DEDUP_REMOVED lines=10> */
.L_x_1979:
[----:B------:R-:W-:Y:S05]  /*21150*/  BSYNC B1 ;  /* 0x0000000000017941 */ /* 0x000fea0003800000 */
.L_x_1978:
        /* <DEDUP_REMOVED lines=9> */
.L_x_2006:
[----:B------:R-:W-:Y:S05]  /*211f0*/  YIELD ;  /* 0x0000000000007946 */ /* 0x000fea0003800000 */
[----:B------:R-:W-:Y:S04]  /*21200*/  BSSY B1, `(.L_x_1992) ;  /* 0x000006b000017945 */ /* 0x000fe80003800000 */
[----:B------:R-:W-:Y:S05]  /*21210*/  @!P6 BRA `(.L_x_1993) ;  /* 0x0000000400a4e947 */ /* 0x000fea0003800000 */
[----:B------:R-:W-:Y:S01]  /*21220*/  IMAD R12, R26, 0x8, R22 ;  /* 0x000000081a0c7824 */ /* 0x000fe200078e0216 */
[----:B------:R-:W-:Y:S01]  /*21230*/  SHF.L.U32 R2, R29, 0x1f, RZ ;  /* 0x0000001f1d027819 */ /* 0x000fe200000006ff */
[----:B0-----:R-:W0:Y:S01]  /*21240*/  S2R R3, SR_TID.X ;  /* 0x0000000000037919 */ /* 0x001e220000002100 */
[----:B------:R-:W-:Y:S02]  /*21250*/  BSSY B2, `(.L_x_1994) ;  /* 0x0000005000027945 */ /* 0x000fe40003800000 */
[----:B------:R-:W1:Y:S01]  /*21260*/  SYNCS.PHASECHK.TRANS64.TRYWAIT P1, [R12+URZ+0x288a0], R2 ;  /* 0x0288a0020c0075a7 */ /* 0x000e62000802017f */
[----:B0-----:R-:W-:-:S04]  /*21270*/  LOP3.LUT R3, R3, 0x7f, RZ, 0xc0, !PT ;  /* 0x0000007f03037812 */ /* 0x001fc800078ec0ff */
[----:B------:R-:W-:Y:S01]  /*21280*/  ISETP.NE.AND P2, PT, R3, RZ, PT ;  /* 0x000000ff0300720c */ /* 0x000fe20003f45270 */
[----:B-1----:R-:W-:-:S12]  /*21290*/  @!P1 BRA `(.L_x_1995) ;  /* 0x0000007c00a49947 */ /* 0x002fd80003800000 */
.L_x_2210:
[----:B------:R-:W-:Y:S05]  /*212a0*/  BSYNC B2 ;  /* 0x0000000000027941 */ /* 0x000fea0003800000 */
.L_x_1994:
        /* <DEDUP_REMOVED lines=9> */
.L_x_1997:
[----:B------:R-:W-:Y:S05]  /*21340*/  BSYNC B2 ;  /* 0x0000000000027941 */ /* 0x000fea0003800000 */
.L_x_1996:
[----:B------:R-:W-:Y:S01]  /*21350*/  IMAD.MOV.U32 R11, RZ, RZ, RZ ;  /* 0x000000ffff0b7224 */ /* 0x000fe200078e00ff */
[----:B------:R-:W-:Y:S01]  /*21360*/  UIADD3 UR4, UP0, UR40, 0x570, URZ ;  /* 0x0000057028047890 */ /* 0x000fe2000ff1e03f */
[----:B------:R-:W-:Y:S01]  /*21370*/  IMAD R10, R26, 0x8000, R22 ;  /* 0x000080001a0a7824 */ /* 0x000fe200078e0216 */
[----:B------:R-:W-:Y:S01]  /*21380*/  PLOP3.LUT P1, PT, PT, PT, PT, 0x80, 0x0 ;  /* 0x000000000000781c */ /* 0x000fe20003f2f070 */
[----:B------:R-:W-:Y:S01]  /*21390*/  IMAD R6, R13, 0x80, R0 ;  /* 0x000000800d067824 */ /* 0x000fe200078e0200 */
[----:B------:R-:W-:Y:S01]  /*213a0*/  R2UR UR10, R11 ;  /* 0x000000000b0a72ca */ /* 0x000fe200000e0000 */
[----:B------:R-:W-:Y:S01]  /*213b0*/  VIADD R3, R12, 0x28890 ;  /* 0x000288900c037836 */ /* 0x000fe20000000000 */
[----:B------:R-:W-:Y:S01]  /*213c0*/  UIADD3.X UR5, URZ, UR41, URZ, UP0, !UPT ;  /* 0x000000293f057290 */ /* 0x000fe200087fe43f */
[----:B------:R-:W-:Y:S01]  /*213d0*/  VIADD R14, R10, 0x18400 ;  /* 0x000184000a0e7836 */ /* 0x000fe20000000000 */
[----:B------:R-:W-:Y:S01]  /*213e0*/  UMOV UR6, 0x0 ;  /* 0x0000000000067882 */ /* 0x000fe20000000000 */
[----:B------:R-:W-:-:S10]  /*213f0*/  UMOV UR7, 0x12f00000 ;  /* 0x12f0000000077882 */ /* 0x000fd40000000000 */
.L_x_1998:
        /* <DEDUP_REMOVED lines=16> */
.L_x_1999:
        /* <DEDUP_REMOVED lines=13> */
.L_x_2211:
[----:B------:R-:W-:Y:S05]  /*215d0*/  BSYNC B2 ;  /* 0x0000000000027941 */ /* 0x000fea0003800000 */
.L_x_2000:
[----:B------:R-:W-:Y:S01]  /*215e0*/  BSSY B2, `(.L_x_2002) ;  /* 0x000000b000027945 */ /* 0x000fe20003800000 */
[----:B01----:R-:W-:Y:S02]  /*215f0*/  IMAD.MOV.U32 R2, RZ, RZ, 0x0 ;  /* 0x00000000ff027424 */ /* 0x003fe400078e00ff */
[----:B------:R-:W-:Y:S01]  /*21600*/  IMAD.MOV.U32 R3, RZ, RZ, 0x12f00000 ;  /* 0x12f00000ff037424 */ /* 0x000fe200078e00ff */
[----:B------:R-:W-:Y:S06]  /*21610*/  @P2 BRA `(.L_x_2003) ;  /* 0x00000000001c2947 */ /* 0x000fec0003800000 */
[----:B------:R-:W0:Y:S01]  /*21620*/  S2R R17, SR_TID.X ;  /* 0x0000000000117919 */ /* 0x000e220000002100 */
[----:B------:R-:W-:-:S04]  /*21630*/  IMAD.MOV.U32 R15, RZ, RZ, 0x8000 ;  /* 0x00008000ff0f7424 */ /* 0x000fc800078e00ff */
[----:B------:R1:W-:Y:S01]  /*21640*/  SYNCS.ARRIVE.TRANS64 RZ, [R12+URZ+0x288b0], R15 ;  /* 0x0288b00f0cff79a7 */ /* 0x0003e2000800003f */
[----:B0-----:R-:W-:-:S04]  /*21650*/  LOP3.LUT R17, R17, 0x1f, RZ, 0xc0, !PT ;  /* 0x0000001f11117812 */ /* 0x001fc800078ec0ff */
[----:B------:R-:W-:-:S13]  /*21660*/  ISETP.NE.AND P1, PT, R17, RZ, PT ;  /* 0x000000ff1100720c */ /* 0x000fda0003f25270 */
[----:B-1----:R-:W-:Y:S05]  /*21670*/  @!P1 BRA `(.L_x_2003) ;  /* 0x0000000000049947 */ /* 0x002fea0003800000 */
[----:B------:R-:W-:Y:S01]  /*21680*/  BPT.TRAP 0x1 ;  /* 0x000000040000795c */ /* 0x000fe20000300000 */
.L_x_2003:
[----:B------:R-:W-:Y:S05]  /*21690*/  BSYNC B2 ;  /* 0x0000000000027941 */ /* 0x000fea0003800000 */
.L_x_2002:
[----:B------:R-:W-:Y:S01]  /*216a0*/  R2UR UR6, R2 ;  /* 0x00000000020672ca */ /* 0x000fe200000e0000 */
[----:B------:R-:W-:Y:S01]  /*216b0*/  UIADD3 UR4, UP0, UR40, 0x670, URZ ;  /* 0x0000067028047890 */ /* 0x000fe2000ff1e03f */
[----:B------:R-:W-:Y:S01]  /*216c0*/  R2UR UR7, R3 ;  /* 0x00000000030772ca */ /* 0x000fe200000e0000 */
[----:B------:R-:W-:Y:S01]  /*216d0*/  VIADD R12, R12, 0x288b0 ;  /* 0x000288b00c0c7836 */ /* 0x000fe20000000000 */
[----:B------:R-:W-:Y:S01]  /*216e0*/  R2UR UR10, R11 ;  /* 0x000000000b0a72ca */ /* 0x000fe200000e0000 */
[----:B------:R-:W-:Y:S01]  /*216f0*/  VIADD R11, R10, 0x400 ;  /* 0x000004000a0b7836 */ /* 0x000fe20000000000 */
[----:B------:R-:W-:Y:S01]  /*21700*/  PLOP3.LUT P1, PT, PT, PT, PT, 0x80, 0x0 ;  /* 0x000000000000781c */ /* 0x000fe20003f2f070 */
[----:B------:R-:W-:-:S12]  /*21710*/  UIADD3.X UR5, URZ, UR41, URZ, UP0, !UPT ;  /* 0x000000293f057290 */ /* 0x000fd800087fe43f */
.L_x_2004:
        /* <DEDUP_REMOVED lines=15> */
.L_x_2005:
        /* <DEDUP_REMOVED lines=10> */
.L_x_1993:
[----:B------:R-:W-:Y:S05]  /*218b0*/  BSYNC B1 ;  /* 0x0000000000017941 */ /* 0x000fea0003800000 */
.L_x_1992:
[C---:B------:R-:W-:Y:S01]  /*218c0*/  ISETP.GT.AND P2, PT, R13.reuse, R5, PT ;  /* 0x000000050d00720c */ /* 0x040fe20003f44270 */
[----:B------:R-:W-:Y:S02]  /*218d0*/  VIADD R26, R26, 0x1 ;  /* 0x000000011a1a7836 */ /* 0x000fe40000000000 */
[----:B------:R-:W-:-:S03]  /*218e0*/  VIADD R13, R13, 0xffffffff ;  /* 0xffffffff0d0d7836 */ /* 0x000fc60000000000 */
[----:B------:R-:W-:-:S04]  /*218f0*/  ISETP.NE.AND P1, PT, R26, 0x2, PT ;  /* 0x000000021a00780c */ /* 0x000fc80003f25270 */
[----:B------:R-:W-:Y:S02]  /*21900*/  SEL R2, RZ, 0x1, P1 ;  /* 0x00000001ff027807 */ /* 0x000fe40000800000 */
[----:B------:R-:W-:Y:S02]  /*21910*/  SEL R26, R26, RZ, P1 ;  /* 0x000000ff1a1a7207 */ /* 0x000fe40000800000 */
[----:B------:R-:W-:Y:S01]  /*21920*/  LOP3.LUT R29, R29, R2, RZ, 0x3c, !PT ;  /* 0x000000021d1d7212 */ /* 0x000fe200078e3cff */
[----:B------:R-:W-:Y:S06]  /*21930*/  @P2 BRA `(.L_x_2006) ;  /* 0xfffffff8002c2947 */ /* 0x000fec000383ffff */
.L_x_1972:
[----:B------:R-:W-:Y:S05]  /*21940*/  BSYNC B0 ;  /* 0x0000000000007941 */ /* 0x000fea0003800000 */
.L_x_1971:
[----:B------:R-:W1:Y:S01]  /*21950*/  LDC R0, c[0x0][0x448] ;  /* 0x00011200ff007b82 */ /* 0x000e620000000800 */
[----:B------:R-:W-:Y:S01]  /*21960*/  VIADD R5, R27, 0x7f ;  /* 0x0000007f1b057836 */ /* 0x000fe20000000000 */
[----:B------:R-:W-:Y:S06]  /*21970*/  @!P0 WARPSYNC.ALL ;  /* 0x0000000000008948 */ /* 0x000fec0003800000 */
[----:B0-----:R-:W0:Y:S08]  /*21980*/  LDC.64 R2, c[0x0][0x9e0] ;  /* 0x00027800ff027b82 */ /* 0x001e300000000a00 */
[----:B------:R-:W-:Y:S01]  /*21990*/  @!P0 BAR.SYNC.DEFER_BLOCKING 0xc, 0x180 ;  /* 0x0306000000008b1d */ /* 0x000fe20000010000 */
[----:B-1----:R-:W-:-:S02]  /*219a0*/  ISETP.NE.AND P1, PT, R0, 0x1, PT ;  /* 0x000000010000780c */ /* 0x002fc40003f25270 */
[----:B0-----:R-:W-:-:S11]  /*219b0*/  ISETP.GE.AND P2, PT, R3, 0x1, PT ;  /* 0x000000010300780c */ /* 0x001fd60003f46270 */
[----:B------:R-:W0:Y:S08]  /*219c0*/  @P1 LDC R0, c[0x0][0x44c] ;  /* 0x00011300ff001b82 */ /* 0x000e300000000800 */
[----:B------:R-:W1:Y:S01]  /*219d0*/  @P1 LDC R11, c[0x0][0x450] ;  /* 0x00011400ff0b1b82 */ /* 0x000e620000000800 */
[----:B0-----:R-:W-:-:S05]  /*219e0*/  @P1 IMAD.HI.U32 R0, R5, R0, RZ ;  /* 0x0000000005001227 */ /* 0x001fca00078e00ff */
[----:B-1----:R-:W-:-:S05]  /*219f0*/  @P1 SHF.R.U32.HI R5, RZ, R11, R0 ;  /* 0x0000000bff051219 */ /* 0x002fca0000011600 */
        /* <DEDUP_REMOVED lines=14> */
.L_x_2009:
[----:B------:R-:W-:-:S13]  /*21ae0*/  ISETP.NE.AND P0, PT, R3, 0x1, PT ;  /* 0x000000010300780c */ /* 0x000fda0003f05270 */
[----:B------:R-:W0:Y:S02]  /*21af0*/  @P0 LDC.64 R4, c[0x0][0x9e8] ;  /* 0x00027a00ff040b82 */ /* 0x000e240000000a00 */
[----:B0-----:R-:W-:-:S05]  /*21b00*/  @P0 IMAD.HI.U32 R4, R0, R4, RZ ;  /* 0x0000000400040227 */ /* 0x001fca00078e00ff */
[----:B------:R-:W-:-:S07]  /*21b10*/  @P0 SHF.R.U32.HI R0, RZ, R5, R4 ;  /* 0x00000005ff000219 */ /* 0x000fce0000011604 */
.L_x_2010:
[----:B------:R-:W-:Y:S05]  /*21b20*/  BSYNC B0 ;  /* 0x0000000000007941 */ /* 0x000fea0003800000 */
.L_x_2008:
[----:B------:R-:W-:-:S05]  /*21b30*/  IMAD R5, R0, R3, R3 ;  /* 0x0000000300057224 */ /* 0x000fca00078e0203 */
[----:B------:R-:W-:-:S07]  /*21b40*/  VIMNMX R2, R2, R5, PT ;  /* 0x0000000502027248 */ /* 0x000fce0003fe0100 */
.L_x_2007:
[----:B------:R-:W0:Y:S01]  /*21b50*/  @P1 LDC R0, c[0x0][0x44c] ;  /* 0x00011300ff001b82 */ /* 0x000e220000000800 */
[----:B------:R-:W-:Y:S01]  /*21b60*/  VIADD R2, R2, 0x7f ;  /* 0x0000007f02027836 */ /* 0x000fe20000000000 */
[----:B------:R-:W-:-:S04]  /*21b70*/  ULDC UR4, c[0x0][0x9dc] ;  /* 0x0002770000047ab9 */ /* 0x000fc80000000800 */
[----:B------:R-:W-:Y:S02]  /*21b80*/  SHF.R.S32.HI R5, RZ, 0x1f, R2 ;  /* 0x0000001fff057819 */ /* 0x000fe40000011402 */
[----:B------:R-:W1:Y:S02]  /*21b90*/  @P1 LDC R11, c[0x0][0x450] ;  /* 0x00011400ff0b1b82 */ /* 0x000e640000000800 */
[----:B------:R-:W-:Y:S01]  /*21ba0*/  LEA.HI R5, R5, R2, RZ, 0x7 ;  /* 0x0000000205057211 */ /* 0x000fe200078f38ff */
[----:B------:R-:W-:Y:S02]  /*21bb0*/  IMAD.MOV.U32 R2, RZ, RZ, R27 ;  /* 0x000000ffff027224 */ /* 0x000fe400078e001b */
[----:B0-----:R-:W-:-:S05]  /*21bc0*/  @P1 IMAD.HI.U32 R0, R27, R0, RZ ;  /* 0x000000001b001227 */ /* 0x001fca00078e00ff */
[----:B-1----:R-:W-:Y:S02]  /*21bd0*/  @P1 SHF.R.U32.HI R2, RZ, R11, R0 ;  /* 0x0000000bff021219 */ /* 0x002fe40000011600 */
[----:B------:R-:W-:-:S03]  /*21be0*/  SHF.R.S32.HI R0, RZ, 0x7, R5 ;  /* 0x00000007ff007819 */ /* 0x000fc60000011405 */
[----:B------:R-:W-:Y:S01]  /*21bf0*/  IMAD.IADD R7, R7, 0x1, R2 ;  /* 0x0000000107077824 */ /* 0x000fe200078e0202 */
[----:B------:R-:W-:-:S03]  /*21c00*/  VIMNMX R23, R9, R0, PT ;  /* 0x0000000009177248 */ /* 0x000fc60003fe0100 */
[----:B------:R-:W-:Y:S02]  /*21c10*/  VIADD R0, R7, -UR4 ;  /* 0x8000000407007c36 */ /* 0x000fe40008000000 */
        /* <DEDUP_REMOVED lines=12> */
.L_x_2013:
[----:B------:R-:W-:-:S13]  /*21ce0*/  ISETP.NE.AND P0, PT, R3, 0x1, PT ;  /* 0x000000010300780c */ /* 0x000fda0003f05270 */
[----:B------:R-:W1:Y:S02]  /*21cf0*/  @P0 LDC.64 R4, c[0x0][0x9e8] ;  /* 0x00027a00ff040b82 */ /* 0x000e640000000a00 */
[----:B-1----:R-:W-:-:S05]  /*21d00*/  @P0 IMAD.HI.U32 R4, R7, R4, RZ ;  /* 0x0000000407040227 */ /* 0x002fca00078e00ff */
[----:B------:R-:W-:-:S07]  /*21d10*/  @P0 SHF.R.U32.HI R7, RZ, R5, R4 ;  /* 0x00000005ff070219 */ /* 0x000fce0000011604 */
.L_x_2014:
[----:B------:R-:W-:Y:S05]  /*21d20*/  BSYNC B0 ;  /* 0x0000000000007941 */ /* 0x000fea0003800000 */
.L_x_2012:
[----:B------:R-:W-:-:S05]  /*21d30*/  IMAD R3, R7, R3, RZ ;  /* 0x0000000307037224 */ /* 0x000fca00078e02ff */
[----:B------:R-:W-:-:S07]  /*21d40*/  VIMNMX R0, R0, R3, !PT ;  /* 0x0000000300007248 */ /* 0x000fce0007fe0100 */
.L_x_2011:
[----:B------:R-:W-:Y:S01]  /*21d50*/  SHF.R.S32.HI R3, RZ, 0x1f, R0 ;  /* 0x0000001fff037819 */ /* 0x000fe20000011400 */
[----:B------:R-:W-:Y:S03]  /*21d60*/  BSSY B7, `(.L_x_2015) ;  /* 0x0000382000077945 */ /* 0x000fe60003800000 */
[----:B------:R-:W-:-:S04]  /*21d70*/  LEA.HI R3, R3, R0, RZ, 0x7 ;  /* 0x0000000003037211 */ /* 0x000fc800078f38ff */
[----:B------:R-:W-:-:S04]  /*21d80*/  SHF.R.S32.HI R3, RZ, 0x7, R3 ;  /* 0x00000007ff037819 */ /* 0x000fc80000011403 */
[----:B------:R-:W-:-:S04]  /*21d90*/  VIMNMX R2, RZ, R3, !PT ;  /* 0x00000003ff027248 */ /* 0x000fc80007fe0100 */
[----:B------:R-:W-:Y:S01]  /*21da0*/  ISETP.GT.AND P0, PT, R23, R2, PT ;  /* 0x000000021700720c */ /* 0x000fe20003f04270 */
[----:B------:R1:W-:-:S12]  /*21db0*/  STL [R1], R2 ;  /* 0x0000000201007387 */ /* 0x0003d80000100800 */
[----:B-1----:R-:W-:Y:S05]  /*21dc0*/  @P0 BRA `(.L_x_2016) ;  /* 0x0000000000440947 */ /* 0x002fea0003800000 */
[----:B------:R-:W1:Y:S02]  /*21dd0*/  S2R R2, SR_TID.X ;  /* 0x0000000000027919 */ /* 0x000e640000002100 */
[----:B-1----:R-:W-:-:S04]  /*21de0*/  LOP3.LUT R2, R2, 0x7f, RZ, 0xc0, !PT ;  /* 0x0000007f02027812 */ /* 0x002fc800078ec0ff */
[----:B------:R-:W-:-:S13]  /*21df0*/  ISETP.NE.AND P0, PT, R2, RZ, PT ;  /* 0x000000ff0200720c */ /* 0x000fda0003f05270 */
[----:B------:R-:W-:Y:S05]  /*21e00*/  @P0 BRA `(.L_x_2017) ;  /* 0x0000003400dc0947 */ /* 0x000fea0003800000 */
[----:B------:R-:W1:Y:S01]  /*21e10*/  S2R R5, SR_LANEID ;  /* 0x0000000000057919 */ /* 0x000e620000000000 */
[----:B------:R-:W-:Y:S01]  /*21e20*/  VOTEU.ANY UR4, UPT, PT ;  /* 0x0000000000047886 */ /* 0x000fe200038e0100 */
[----:B------:R-:W2:Y:S01]  /*21e30*/  LDC.64 R2, c[0x0][0xc60] ;  /* 0x00031800ff027b82 */ /* 0x000ea20000000a00 */
[----:B------:R-:W1:Y:S02]  /*21e40*/  FLO.U32 R0, UR4 ;  /* 0x0000000400007d00 */ /* 0x000e6400080e0000 */
[----:B-1----:R-:W-:-:S06]  /*21e50*/  ISETP.EQ.U32.AND P0, PT, R0, R5, PT ;  /* 0x000000050000720c */ /* 0x002fcc0003f02070 */
[----:B------:R-:W2:Y:S07]  /*21e60*/  POPC R5, UR4 ;  /* 0x0000000400057d09 */ /* 0x000eae0008000000 */
[----:B--2---:R-:W2:Y:S01]  /*21e70*/  @P0 ATOMG.E.ADD.STRONG.GPU PT, R3, desc[UR54][R2.64], R5 ;  /* 0x00000005020309a8 */ /* 0x004ea200081ee1f6 */
[----:B------:R-:W1:Y:S02]  /*21e80*/  S2R R4, SR_LTMASK ;  /* 0x0000000000047919 */ /* 0x000e640000003900 */
[----:B-1----:R-:W-:-:S04]  /*21e90*/  LOP3.LUT R4, R4, UR4, RZ, 0xc0, !PT ;  /* 0x0000000404047c12 */ /* 0x002fc8000f8ec0ff */
[----:B------:R-:W1:Y:S01]  /*21ea0*/  POPC R7, R4 ;  /* 0x0000000400077309 */ /* 0x000e620000000000 */
[----:B--2---:R-:W1:Y:S02]  /*21eb0*/  SHFL.IDX PT, R0, R3, R0, 0x1f ;  /* 0x00001f0003007589 */ /* 0x004e6400000e0000 */
[----:B-1----:R-:W-:Y:S01]  /*21ec0*/  IADD3 R16, R0, UR37, R7 ;  /* 0x0000002500107c10 */ /* 0x002fe2000fffe007 */
[----:B------:R-:W-:Y:S06]  /*21ed0*/  BRA `(.L_x_2017) ;  /* 0x0000003400a87947 */ /* 0x000fec0003800000 */
.L_x_2016:
        /* <DEDUP_REMOVED lines=19> */
[----:B01----:R-:W-:Y:S05]  /*22010*/  CALL.ABS.NOINC R2 ;  /* 0x0000000002007343 */ /* 0x003fea0003c00000 */
.L_x_2019:
[----:B------:R-:W-:Y:S05]  /*22020*/  BSYNC B6 ;  /* 0x0000000000067941 */ /* 0x000fea0003800000 */
.L_x_2018:
        /* <DEDUP_REMOVED lines=17> */
[----:B-1----:R-:W-:-:S07]  /*22140*/  IMAD.MOV.U32 R13, RZ, RZ, RZ ;  /* 0x000000ffff0d7224 */ /* 0x002fce00078e00ff */
[----:B------:R-:W-:-:S07]  /*22150*/  LEPC R20, `(.L_x_2022) ;  /* 0x000000001014794e */ /* 0x000fce0000000000 */
[----:B0-2---:R-:W-:Y:S05]  /*22160*/  CALL.ABS.NOINC R2 ;  /* 0x0000000002007343 */ /* 0x005fea0003c00000 */
.L_x_2022:
        /* <DEDUP_REMOVED lines=15> */
.L_x_2021:
[----:B------:R-:W-:Y:S05]  /*22260*/  BSYNC B6 ;  /* 0x0000000000067941 */ /* 0x000fea0003800000 */
.L_x_2020:
[----:B------:R-:W-:Y:S01]  /*22270*/  ULDC.64 UR4, c[0x0][0x9f8] ;  /* 0x00027e0000047ab9 */ /* 0x000fe20000000a00 */
[----:B------:R-:W2:Y:S01]  /*22280*/  LDL R17, [R1+0x4] ;  /* 0x0000040001117983 */ /* 0x000ea20000100800 */
[----:B------:R-:W-:Y:S01]  /*22290*/  ISETP.NE.U32.AND P0, PT, RZ, UR4, PT ;  /* 0x00000004ff007c0c */ /* 0x000fe2000bf05070 */
[----:B------:R-:W-:Y:S01]  /*222a0*/  IMAD.MOV.U32 R35, RZ, RZ, R19 ;  /* 0x000000ffff237224 */ /* 0x000fe200078e0013 */
[----:B------:R-:W1:Y:S01]  /*222b0*/  LDC R0, c[0x0][0x430] ;  /* 0x00010c00ff007b82 */ /* 0x000e620000000800 */
[----:B------:R-:W3:Y:S01]  /*222c0*/  S2R R21, SR_TID.X ;  /* 0x0000000000157919 */ /* 0x000ee20000002100 */
[----:B------:R-:W-:Y:S01]  /*222d0*/  ISETP.NE.AND.EX P0, PT, RZ, UR5, PT, P0 ;  /* 0x00000005ff007c0c */ /* 0x000fe2000bf05300 */
[----:B------:R-:W4:Y:S01]  /*222e0*/  S2R R20, SR_TID.X ;  /* 0x0000000000147919 */ /* 0x000f220000002100 */
[----:B------:R-:W-:Y:S01]  /*222f0*/  VIADD R25, R23, 0xffffffff ;  /* 0xffffffff17197836 */ /* 0x000fe20000000000 */
[----:B------:R-:W-:-:S10]  /*22300*/  ULDC UR4, c[0x0][0x2f4] ;  /* 0x0000bd0000047ab9 */ /* 0x000fd40000000800 */
[----:B------:R-:W0:Y:S01]  /*22310*/  @P0 LDC.64 R2, c[0x0][0x9f8] ;  /* 0x00027e00ff020b82 */ /* 0x000e220000000a00 */
[----:B-1----:R-:W-:Y:S01]  /*22320*/  ISETP.NE.AND P1, PT, R0, 0x1, PT ;  /* 0x000000010000780c */ /* 0x002fe20003f25270 */
[----:B------:R-:W-:Y:S02]  /*22330*/  IMAD.SHL.U32 R8, R25, 0x80, RZ ;  /* 0x0000008019087824 */ /* 0x000fe400078e00ff */
[----:B---3--:R-:W-:Y:S01]  /*22340*/  IMAD.SHL.U32 R21, R21, 0x10, RZ ;  /* 0x0000001015157824 */ /* 0x008fe200078e00ff */
[----:B----4-:R-:W-:-:S09]  /*22350*/  LOP3.LUT R20, R20, 0x7f, RZ, 0xc0, !PT ;  /* 0x0000007f14147812 */ /* 0x010fd200078ec0ff */
[----:B------:R-:W1:Y:S01]  /*22360*/  @P1 LDC R10, c[0x0][0x434] ;  /* 0x00010d00ff0a1b82 */ /* 0x000e620000000800 */
[----:B0-----:R-:W-:-:S05]  /*22370*/  @P0 IMAD.WIDE R2, R19, 0x4, R2 ;  /* 0x0000000413020825 */ /* 0x001fca00078e0202 */
[----:B------:R0:W3:Y:S01]  /*22380*/  @P0 LDG.E R35, desc[UR54][R2.64] ;  /* 0x0000003602230981 */ /* 0x0000e2000c1e1900 */
[----:B------:R-:W-:Y:S01]  /*22390*/  SHF.R.U32.HI R20, RZ, 0x3, R20 ;  /* 0x00000003ff147819 */ /* 0x000fe20000011614 */
[----:B------:R-:W4:Y:S01]  /*223a0*/  @P1 LDC R6, c[0x0][0x438] ;  /* 0x00010e00ff061b82 */ /* 0x000f220000000800 */
[----:B------:R-:W-:-:S04]  /*223b0*/  LOP3.LUT R21, R21, 0x70, RZ, 0xc0, !PT ;  /* 0x0000007015157812 */ /* 0x000fc800078ec0ff */
[----:B------:R-:W-:-:S04]  /*223c0*/  LOP3.LUT R4, R8, R20, R21, 0xfe, !PT ;  /* 0x0000001408047212 */ /* 0x000fc800078efe15 */
[----:B------:R-:W-:-:S13]  /*223d0*/  ISETP.GE.AND P0, PT, R4, R37, PT ;  /* 0x000000250400720c */ /* 0x000fda0003f06270 */
[----:B0-----:R-:W0:Y:S01]  /*223e0*/  @!P0 LDC.64 R2, c[0x0][0x428] ;  /* 0x00010a00ff028b82 */ /* 0x001e220000000a00 */
[----:B------:R-:W-:Y:S01]  /*223f0*/  LOP3.LUT R32, R32, 0xfffffffb, RZ, 0xc0, !PT ;  /* 0xfffffffb20207812 */ /* 0x000fe200078ec0ff */
[----:B------:R-:W-:Y:S01]  /*22400*/  UMOV UR5, 0xffffffff ;  /* 0xffffffff00057882 */ /* 0x000fe20000000000 */
[----:B--2---:R-:W-:-:S04]  /*22410*/  IMAD.IADD R5, R4, 0x1, R17 ;  /* 0x0000000104057824 */ /* 0x004fc800078e0211 */
[----:B-1----:R-:W-:-:S04]  /*22420*/  @P1 IMAD.HI.U32 R7, R5, R10, RZ ;  /* 0x0000000a05071227 */ /* 0x002fc800078e00ff */
[----:B------:R-:W-:Y:S01]  /*22430*/  IMAD.MOV.U32 R4, RZ, RZ, R5 ;  /* 0x000000ffff047224 */ /* 0x000fe200078e0005 */
[----:B----4-:R-:W-:-:S05]  /*22440*/  @P1 SHF.R.U32.HI R4, RZ, R6, R7 ;  /* 0x00000006ff041219 */ /* 0x010fca0000011607 */
[----:B------:R-:W-:-:S04]  /*22450*/  IMAD.MOV R6, RZ, RZ, -R4 ;  /* 0x000000ffff067224 */ /* 0x000fc800078e0a04 */
[----:B------:R-:W-:Y:S01]  /*22460*/  IMAD R0, R0, R6, R5 ;  /* 0x0000000600007224 */ /* 0x000fe200078e0205 */
[--C-:B------:R-:W-:Y:S02]  /*22470*/  @!P0 SHF.R.S32.HI R5, RZ, 0x1f, R4.reuse ;  /* 0x0000001fff058819 */ /* 0x100fe40000011404 */
[----:B---3--:R-:W-:Y:S01]  /*22480*/  SHF.R.S32.HI R9, RZ, 0x1f, R35 ;  /* 0x0000001fff097819 */ /* 0x008fe20000011423 */
[----:B0-----:R-:W-:-:S04]  /*22490*/  @!P0 IMAD.WIDE.U32 R4, R35, R2, R4 ;  /* 0x0000000223048225 */ /* 0x001fc800078e0004 */
[----:B------:R-:W-:Y:S01]  /*224a0*/  @!P0 IMAD R6, R9, R2, RZ ;  /* 0x0000000209068224 */ /* 0x000fe200078e02ff */
[----:B------:R0:W-:Y:S03]  /*224b0*/  STL [R1+0x8], R9 ;  /* 0x0000080901007387 */ /* 0x0001e60000100800 */
[----:B------:R-:W-:Y:S02]  /*224c0*/  @!P0 IMAD R7, R35, R3, R6 ;  /* 0x0000000323078224 */ /* 0x000fe400078e0206 */
[----:B------:R-:W1:Y:S02]  /*224d0*/  @!P0 LDC.64 R2, c[0x0][0x418] ;  /* 0x00010600ff028b82 */ /* 0x000e640000000a00 */
[----:B------:R-:W-:Y:S02]  /*224e0*/  @!P0 IMAD.IADD R5, R5, 0x1, R7 ;  /* 0x0000000105058824 */ /* 0x000fe400078e0207 */
[----:B0-----:R-:W-:-:S05]  /*224f0*/  IMAD.U32 R9, RZ, RZ, UR38 ;  /* 0x00000026ff097e24 */ /* 0x001fca000f8e00ff */
[----:B------:R-:W-:Y:S02]  /*22500*/  ISETP.NE.AND P2, PT, R9, 0x3, PT ;  /* 0x000000030900780c */ /* 0x000fe40003f45270 */
[----:B-1----:R-:W-:-:S04]  /*22510*/  @!P0 LEA R2, P1, R4, R2, 0x2 ;  /* 0x0000000204028211 */ /* 0x002fc800078210ff */
[----:B------:R-:W-:Y:S01]  /*22520*/  @!P0 LEA.HI.X R3, R4, R3, R5, 0x2, P1 ;  /* 0x0000000304038211 */ /* 0x000fe200008f1405 */
[----:B------:R-:W-:-:S06]  /*22530*/  IMAD.MOV.U32 R4, RZ, RZ, RZ ;  /* 0x000000ffff047224 */ /* 0x000fcc00078e00ff */
[----:B------:R0:W5:Y:S01]  /*22540*/  @!P0 LDG.E R4, desc[UR54][R2.64] ;  /* 0x0000003602048981 */ /* 0x000162000c1e1900 */
[----:B------:R-:W-:Y:S02]  /*22550*/  ISETP.GE.AND P0, PT, R31, UR4, PT ;  /* 0x000000041f007c0c */ /* 0x000fe4000bf06270 */
[----:B------:R-:W-:-:S04]  /*22560*/  @P2 LOP3.LUT R32, R32, 0x4, RZ, 0xfc, !PT ;  /* 0x0000000420202812 */ /* 0x000fc800078efcff */
[----:B------:R-:W-:-:S07]  /*22570*/  LOP3.LUT R32, R32, 0xfffffffd, RZ, 0xc0, !PT ;  /* 0xfffffffd20207812 */ /* 0x000fce00078ec0ff */
[----:B------:R-:W-:Y:S02]  /*22580*/  @P0 LOP3.LUT R32, R32, 0x2, RZ, 0xfc, !PT ;  /* 0x0000000220200812 */ /* 0x000fe400078efcff */
[----:B------:R-:W-:Y:S02]  /*22590*/  ISETP.GE.AND P0, PT, R30, UR4, PT ;  /* 0x000000041e007c0c */ /* 0x000fe4000bf06270 */
[----:B------:R-:W-:-:S11]  /*225a0*/  LOP3.LUT R32, R32, 0xfffffffe, RZ, 0xc0, !PT ;  /* 0xfffffffe20207812 */ /* 0x000fd600078ec0ff */
[----:B------:R-:W-:Y:S01]  /*225b0*/  @P0 LOP3.LUT R32, R32, 0x1, RZ, 0xfc, !PT ;  /* 0x0000000120200812 */ /* 0x000fe200078efcff */
[----:B0-----:R-:W-:Y:S06]  /*225c0*/  BRA.DIV UR5, `(.L_x_2023) ;  /* 0x0000006e05007947 */ /* 0x001fec000b800000 */
.L_x_2214:
[----:B------:R-:W-:Y:S01]  /*225d0*/  SHF.R.S32.HI R34, RZ, 0x1f, R18 ;  /* 0x0000001fff227819 */ /* 0x000fe20000011412 */
[----:B------:R-:W-:Y:S06]  /*225e0*/  @!P2 BRA `(.L_x_2024) ;  /* 0x000000000004a947 */ /* 0x000fec0003800000 */
[----:B------:R-:W-:Y:S01]  /*225f0*/  BPT.TRAP 0x1 ;  /* 0x000000040000795c */ /* 0x000fe20000300000 */
.L_x_2024:
        /* <DEDUP_REMOVED lines=25> */
.L_x_2215:
[----:B------:R-:W-:Y:S05]  /*22790*/  BSYNC B0 ;  /* 0x0000000000007941 */ /* 0x000fea0003800000 */
.L_x_2025:
        /* <DEDUP_REMOVED lines=31> */
[----:B0-----:R-:W-:-:S04]  /*22990*/  @P0 LEA R3, P1, R31, R3, 0x1 ;  /* 0x000000031f030211 */ /* 0x001fc800078208ff */
[----:B-1----:R-:W-:-:S04]  /*229a0*/  @P0 IADD3.X R2, RZ, R2, RZ, P1, !PT ;  /* 0x00000002ff020210 */ /* 0x002fc80000ffe4ff */
        /* <DEDUP_REMOVED lines=74> */
.L_x_2233:
        /* <DEDUP_REMOVED lines=11> */
.L_x_2028:
        /* <DEDUP_REMOVED lines=11> */
.L_x_2029:
[----:B-1----:R1:W5:Y:S01]  /*22fb0*/  LDL.LU R3, [R1+0x10] ;  /* 0x0000100001037983 */ /* 0x0023620000300800 */
[----:B------:R1:W-:Y:S02]  /*22fc0*/  SYNCS.ARRIVE.TRANS64.A1T0 RZ, [R7+URZ+0x28830], RZ ;  /* 0x028830ff07ff79a7 */ /* 0x0003e4000810003f */
        /* <DEDUP_REMOVED lines=8> */
[----:B------:R-:W-:Y:S01]  /*23050*/  BSSY B6, `(.L_x_2030) ;  /* 0x000001e000067945 */ /* 0x000fe20003800000 */
[----:B------:R-:W-:-:S04]  /*23060*/  SHF.R.S32.HI R2, RZ, 0x1f, R19 ;  /* 0x0000001fff027819 */ /* 0x000fc80000011413 */
[----:B------:R-:W-:Y:S02]  /*23070*/  SEL R2, R2, RZ, !P0 ;  /* 0x000000ff02027207 */ /* 0x000fe40004000000 */
[----:B-----5:R-:W-:Y:S01]  /*23080*/  SHF.R.S32.HI R0, RZ, 0x1f, R3 ;  /* 0x0000001fff007819 */ /* 0x020fe20000011403 */
[----:B0-----:R-:W-:-:S04]  /*23090*/  IMAD.WIDE.U32 R4, R3, UR4, RZ ;  /* 0x0000000403047c25 */ /* 0x001fc8000f8e00ff */
[----:B------:R-:W-:Y:S01]  /*230a0*/  IMAD R0, R0, UR4, RZ ;  /* 0x0000000400007c24 */ /* 0x000fe2000f8e02ff */
[----:B------:R0:W-:Y:S03]  /*230b0*/  STL.64 [R1+0x10], R4 ;  /* 0x0000100401007387 */ /* 0x0001e60000100a00 */
[----:B------:R-:W-:-:S04]  /*230c0*/  IMAD R0, R3, UR5, R0 ;  /* 0x0000000503007c24 */ /* 0x000fc8000f8e0200 */
[----:B------:R-:W-:Y:S01]  /*230d0*/  IMAD.IADD R3, R5, 0x1, R0 ;  /* 0x0000000105037824 */ /* 0x000fe200078e0200 */
[----:B------:R-:W-:-:S04]  /*230e0*/  SEL R0, R19, RZ, !P0 ;  /* 0x000000ff13007207 */ /* 0x000fc80004000000 */
[----:B------:R0:W-:Y:S04]  /*230f0*/  STL [R1+0x24], R3 ;  /* 0x0000240301007387 */ /* 0x0001e80000100800 */
[----:B------:R0:W-:Y:S04]  /*23100*/  STL [R1+0x18], R0 ;  /* 0x0000180001007387 */ /* 0x0001e80000100800 */
[----:B------:R0:W-:Y:S01]  /*23110*/  STL [R1+0x28], R2 ;  /* 0x0000280201007387 */ /* 0x0001e20000100800 */
        /* <DEDUP_REMOVED lines=17> */
.L_x_2031:
[----:B------:R-:W-:Y:S05]  /*23230*/  BSYNC B6 ;  /* 0x0000000000067941 */ /* 0x000fea0003800000 */
.L_x_2030:
[----:B------:R-:W2:Y:S01]  /*23240*/  LDL.LU R20, [R1+0x24] ;  /* 0x0000240001147983 */ /* 0x000ea20000300800 */
[----:B------:R-:W-:Y:S01]  /*23250*/  ULDC.64 UR4, c[0x0][0x2d8] ;  /* 0x0000b60000047ab9 */ /* 0x000fe20000000a00 */
[----:B-1----:R-:W1:Y:S01]  /*23260*/  LDC R7, c[0x0][0x448] ;  /* 0x00011200ff077b82 */ /* 0x002e620000000800 */
[----:B------:R-:W-:Y:S01]  /*23270*/  ULDC.64 UR6, c[0x0][0x280] ;  /* 0x0000a00000067ab9 */ /* 0x000fe20000000a00 */
[----:B0-----:R-:W2:Y:S04]  /*23280*/  LDL.LU.64 R2, [R1+0x10] ;  /* 0x0000100001027983 */ /* 0x001ea80000300a00 */
[----:B------:R-:W3:Y:S04]  /*23290*/  LDL.LU R4, [R1+0x28] ;  /* 0x0000280001047983 */ /* 0x000ee80000300800 */
[----:B------:R-:W4:Y:S01]  /*232a0*/  LDL.LU R21, [R1+0x18] ;  /* 0x0000180001157983 */ /* 0x000f220000300800 */
[----:B------:R-:W-:-:S03]  /*232b0*/  IMAD R0, R34, UR4, RZ ;  /* 0x0000000422007c24 */ /* 0x000fc6000f8e02ff */
[----:B------:R0:W5:Y:S01]  /*232c0*/  LDL R8, [R1+0xc] ;  /* 0x00000c0001087983 */ /* 0x0001620000100800 */
[----:B------:R-:W-:Y:S01]  /*232d0*/  IMAD R0, R18, UR5, R0 ;  /* 0x0000000512007c24 */ /* 0x000fe2000f8e0200 */
[----:B-1----:R-:W-:-:S13]  /*232e0*/  ISETP.NE.AND P0, PT, R7, 0x1, PT ;  /* 0x000000010700780c */ /* 0x002fda0003f05270 */
[----:B------:R-:W1:Y:S01]  /*232f0*/  @P0 LDC R6, c[0x0][0x44c] ;  /* 0x00011300ff060b82 */ /* 0x000e620000000800 */
[----:B--2---:R-:W-:Y:S02]  /*23300*/  IMAD.MOV.U32 R3, RZ, RZ, R20 ;  /* 0x000000ffff037224 */ /* 0x004fe400078e0014 */
[----:B------:R-:W2:Y:S01]  /*23310*/  S2R R20, SR_TID.X ;  /* 0x0000000000147919 */ /* 0x000ea20000002100 */
[----:B------:R-:W-:Y:S01]  /*23320*/  IMAD.WIDE.U32 R2, R18, UR4, R2 ;  /* 0x0000000412027c25 */ /* 0x000fe2000f8e0002 */
[----:B------:R-:W-:-:S03]  /*23330*/  ULDC.64 UR4, c[0x0][0x2e0] ;  /* 0x0000b80000047ab9 */ /* 0x000fc60000000a00 */
[----:B------:R-:W-:Y:S02]  /*23340*/  IMAD.IADD R3, R3, 0x1, R0 ;  /* 0x0000000103037824 */ /* 0x000fe400078e0200 */
[----:B---3--:R-:W-:Y:S02]  /*23350*/  IMAD R0, R4, UR4, RZ ;  /* 0x0000000404007c24 */ /* 0x008fe4000f8e02ff */
[----:B----4-:R-:W-:-:S04]  /*23360*/  IMAD.WIDE.U32 R2, R21, UR4, R2 ;  /* 0x0000000415027c25 */ /* 0x010fc8000f8e0002 */
[----:B------:R-:W-:Y:S01]  /*23370*/  IMAD R0, R21, UR5, R0 ;  /* 0x0000000515007c24 */ /* 0x000fe2000f8e0200 */
[----:B------:R-:W-:Y:S01]  /*23380*/  ULDC.64 UR4, c[0x0][0x2d0] ;  /* 0x0000b40000047ab9 */ /* 0x000fe20000000a00 */
[----:B------:R-:W3:Y:S02]  /*23390*/  S2R R21, SR_TID.X ;  /* 0x0000000000157919 */ /* 0x000ee40000002100 */
[----:B------:R-:W-:Y:S02]  /*233a0*/  IMAD.IADD R3, R3, 0x1, R0 ;  /* 0x0000000103037824 */ /* 0x000fe400078e0200 */
[----:B------:R-:W4:Y:S01]  /*233b0*/  @P0 LDC R0, c[0x0][0x450] ;  /* 0x00011400ff000b82 */ /* 0x000f220000000800 */
[----:B--2---:R-:W-:-:S04]  /*233c0*/  LOP3.LUT R20, R20, 0x7f, RZ, 0xc0, !PT ;  /* 0x0000007f14147812 */ /* 0x004fc800078ec0ff */
[----:B------:R-:W-:Y:S01]  /*233d0*/  SHF.R.U32.HI R20, RZ, 0x3, R20 ;  /* 0x00000003ff147819 */ /* 0x000fe20000011614 */
[----:B---3--:R-:W-:-:S05]  /*233e0*/  IMAD.SHL.U32 R21, R21, 0x10, RZ ;  /* 0x0000001015157824 */ /* 0x008fca00078e00ff */
[----:B------:R-:W-:-:S04]  /*233f0*/  LOP3.LUT R21, R21, 0x70, RZ, 0xc0, !PT ;  /* 0x0000007015157812 */ /* 0x000fc800078ec0ff */
[----:B------:R-:W-:-:S05]  /*23400*/  LOP3.LUT R20, R20, R21, RZ, 0xfc, !PT ;  /* 0x0000001514147212 */ /* 0x000fca00078efcff */
[----:B------:R-:W-:-:S04]  /*23410*/  IMAD.IADD R5, R20, 0x1, R27 ;  /* 0x0000000114057824 */ /* 0x000fc800078e021b */
[----:B-1----:R-:W-:-:S04]  /*23420*/  @P0 IMAD.HI.U32 R6, R5, R6, RZ ;  /* 0x0000000605060227 */ /* 0x002fc800078e00ff */
[----:B------:R-:W-:Y:S01]  /*23430*/  IMAD.MOV.U32 R4, RZ, RZ, R5 ;  /* 0x000000ffff047224 */ /* 0x000fe200078e0005 */
[----:B----4-:R-:W-:Y:S01]  /*23440*/  @P0 SHF.R.U32.HI R4, RZ, R0, R6 ;  /* 0x00000000ff040219 */ /* 0x010fe20000011606 */
[----:B------:R-:W1:Y:S04]  /*23450*/  S2R R20, SR_TID.X ;  /* 0x0000000000147919 */ /* 0x000e680000002100 */
[----:B------:R-:W-:-:S04]  /*23460*/  IMAD.MOV R0, RZ, RZ, -R4 ;  /* 0x000000ffff007224 */ /* 0x000fc800078e0a04 */
[----:B------:R-:W-:Y:S01]  /*23470*/  IMAD R0, R7, R0, R5 ;  /* 0x0000000007007224 */ /* 0x000fe200078e0205 */
[----:B------:R-:W-:Y:S01]  /*23480*/  SHF.R.S32.HI R5, RZ, 0x1f, R4 ;  /* 0x0000001fff057819 */ /* 0x000fe20000011404 */
[----:B------:R-:W-:-:S04]  /*23490*/  IMAD.WIDE.U32 R2, R4, UR4, R2 ;  /* 0x0000000404027c25 */ /* 0x000fc8000f8e0002 */
[----:B------:R-:W-:-:S04]  /*234a0*/  IMAD R5, R5, UR4, RZ ;  /* 0x0000000405057c24 */ /* 0x000fc8000f8e02ff */
[----:B------:R-:W-:Y:S01]  /*234b0*/  IMAD R5, R4, UR5, R5 ;  /* 0x0000000504057c24 */ /* 0x000fe2000f8e0205 */
[----:B------:R-:W-:Y:S01]  /*234c0*/  SHF.R.S32.HI R4, RZ, 0x1f, R0 ;  /* 0x0000001fff047819 */ /* 0x000fe20000011400 */
[----:B------:R-:W-:Y:S02]  /*234d0*/  ULDC.64 UR4, c[0x0][0x2c8] ;  /* 0x0000b20000047ab9 */ /* 0x000fe40000000a00 */
[----:B------:R-:W-:Y:S02]  /*234e0*/  IMAD.IADD R3, R3, 0x1, R5 ;  /* 0x0000000103037824 */ /* 0x000fe400078e0205 */
        /* <DEDUP_REMOVED lines=9> */
[----:B-1----:R-:W-:Y:S02]  /*23580*/  LOP3.LUT R20, R20, 0x7f, RZ, 0xc0, !PT ;  /* 0x0000007f14147812 */ /* 0x002fe400078ec0ff */
[----:B------:R-:W-:Y:S02]  /*23590*/  LEA.HI.X R4, R2, UR7, R4, 0x1, P2 ;  /* 0x0000000702047c11 */ /* 0x000fe400090f0c04 */
[----:B------:R-:W-:Y:S01]  /*235a0*/  SHF.R.U32.HI R9, RZ, 0x3, R20 ;  /* 0x00000003ff097819 */ /* 0x000fe20000011614 */
[----:B0-----:R-:W-:Y:S06]  /*235b0*/  BRA.DIV UR4, `(.L_x_2032) ;  /* 0x0000006a04187947 */ /* 0x001fec000b800000 */
[----:B------:R-:W0:Y:S01]  /*235c0*/  SHFL.IDX PT, R3, R0, RZ, 0x181f ;  /* 0x00181fff00037589 */ /* 0x000e2200000e0000 */
[----:B------:R-:W-:Y:S02]  /*235d0*/  IMAD R33, R33, R7, RZ ;  /* 0x0000000721217224 */ /* 0x000fe400078e02ff */
[----:B------:R-:W-:Y:S01]  /*235e0*/  IMAD.IADD R27, R9, 0x1, R27 ;  /* 0x00000001091b7824 */ /* 0x000fe200078e021b */
[----:B------:R-:W1:Y:S03]  /*235f0*/  SHFL.IDX PT, R2, R4, RZ, 0x181f ;  /* 0x00181fff04027589 */ /* 0x000e6600000e0000 */
[C---:B------:R-:W-:Y:S01]  /*23600*/  VIADD R6, R27.reuse, 0x10 ;  /* 0x000000101b067836 */ /* 0x040fe20000000000 */
[----:B------:R-:W-:Y:S01]  /*23610*/  ISETP.GE.AND P3, PT, R27, R33, PT ;  /* 0x000000211b00720c */ /* 0x000fe20003f66270 */
[----:B------:R-:W2:-:S12]  /*23620*/  SHFL.IDX PT, R14, R0, 0x1, 0x181f ;  /* 0x00381f00000e7f89 */ /* 0x000e9800000e0000 */
[----:B0-----:R-:W-:-:S05]  /*23630*/  @!P3 LEA R5, P2, R31, R3, 0x1 ;  /* 0x000000031f05b211 */ /* 0x001fca00078408ff */
[----:B-1----:R-:W-:Y:S02]  /*23640*/  @!P3 IMAD.X R3, RZ, RZ, R2, P2 ;  /* 0x000000ffff03b224 */ /* 0x002fe400010e0602 */
[----:B------:R-:W-:-:S05]  /*23650*/  @!P3 IMAD.MOV.U32 R2, RZ, RZ, R5 ;  /* 0x000000ffff02b224 */ /* 0x000fca00078e0005 */
[----:B-----5:R-:W-:Y:S04]  /*23660*/  @!P3 LDGSTS.E.BYPASS.LTC128B.128 [R8+0x10400], desc[UR54][R2.64], !P0 ;  /* 0x104000000208bfae */ /* 0x020fe8000c101d76 */
[----:B------:R0:W-:Y:S01]  /*23670*/  @!P3 LDGSTS.E.BYPASS.LTC128B.128 [R8+0x14400], desc[UR54][R2.64+0x80], !P1 ;  /* 0x144000800208bfae */ /* 0x0001e2000c901d76 */
[----:B------:R-:W-:-:S03]  /*23680*/  ISETP.GE.AND P3, PT, R6, R33, PT ;  /* 0x000000210600720c */ /* 0x000fc60003f66270 */
[----:B0-----:R-:W0:Y:S10]  /*23690*/  SHFL.IDX PT, R2, R4, 0x1, 0x181f ;  /* 0x00381f0004027f89 */ /* 0x001e3400000e0000 */
[----:B--2---:R-:W-:-:S02]  /*236a0*/  @!P3 LEA R5, P2, R31, R14, 0x1 ;  /* 0x0000000e1f05b211 */ /* 0x004fc400078408ff */
[----:B------:R-:W1:Y:S03]  /*236b0*/  SHFL.IDX PT, R14, R0, 0x2, 0x181f ;  /* 0x00581f00000e7f89 */ /* 0x000e6600000e0000 */
[----:B0-----:R-:W-:Y:S01]  /*236c0*/  @!P3 IMAD.X R6, RZ, RZ, R2, P2 ;  /* 0x000000ffff06b224 */ /* 0x001fe200010e0602 */
[----:B------:R-:W-:-:S03]  /*236d0*/  @!P3 MOV R2, R5 ;  /* 0x000000050002b202 */ /* 0x000fc60000000f00 */
[----:B------:R-:W-:Y:S02]  /*236e0*/  @!P3 IMAD.MOV.U32 R3, RZ, RZ, R6 ;  /* 0x000000ffff03b224 */ /* 0x000fe400078e0006 */
[----:B------:R-:W-:-:S03]  /*236f0*/  VIADD R6, R27, 0x20 ;  /* 0x000000201b067836 */ /* 0x000fc60000000000 */
[----:B------:R-:W-:Y:S04]  /*23700*/  @!P3 LDGSTS.E.BYPASS.LTC128B.128 [R8+0x10c00], desc[UR54][R2.64], !P0 ;  /* 0x10c000000208bfae */ /* 0x000fe8000c101d76 */
[----:B------:R0:W-:Y:S01]  /*23710*/  @!P3 LDGSTS.E.BYPASS.LTC128B.128 [R8+0x14c00], desc[UR54][R2.64+0x80], !P1 ;  /* 0x14c000800208bfae */ /* 0x0001e2000c901d76 */
[----:B------:R-:W-:-:S03]  /*23720*/  ISETP.GE.AND P3, PT, R6, R33, PT ;  /* 0x000000210600720c */ /* 0x000fc60003f66270 */
[----:B0-----:R-:W0:Y:S10]  /*23730*/  SHFL.IDX PT, R2, R4, 0x2, 0x181f ;  /* 0x00581f0004027f89 */ /* 0x001e3400000e0000 */
[----:B-1----:R-:W-:-:S02]  /*23740*/  @!P3 LEA R5, P2, R31, R14, 0x1 ;  /* 0x0000000e1f05b211 */ /* 0x002fc400078408ff */
[----:B------:R-:W1:Y:S03]  /*23750*/  SHFL.IDX PT, R14, R0, 0x3, 0x181f ;  /* 0x00781f00000e7f89 */ /* 0x000e6600000e0000 */
[----:B0-----:R-:W-:Y:S02]  /*23760*/  @!P3 IMAD.X R6, RZ, RZ, R2, P2 ;  /* 0x000000ffff06b224 */ /* 0x001fe400010e0602 */
[----:B------:R-:W-:Y:S02]  /*23770*/  @!P3 IMAD.MOV.U32 R2, RZ, RZ, R5 ;  /* 0x000000ffff02b224 */ /* 0x000fe400078e0005 */
        /* <DEDUP_REMOVED lines=27> */
[----:B------:R-:W-:Y:S03]  /*23930*/  SHFL.IDX PT, R14, R0, 0x7, 0x181f ;  /* 0x00f81f00000e7f89 */ /* 0x000fe600000e0000 */
[----:B0-----:R-:W-:Y:S02]  /*23940*/  @!P3 IMAD.X R6, RZ, RZ, R2, P2 ;  /* 0x000000ffff06b224 */ /* 0x001fe400010e0602 */
[----:B------:R-:W-:Y:S02]  /*23950*/  @!P3 IMAD.MOV.U32 R2, RZ, RZ, R5 ;  /* 0x000000ffff02b224 */ /* 0x000fe400078e0005 */
[----:B------:R-:W-:Y:S02]  /*23960*/  @!P3 IMAD.MOV.U32 R3, RZ, RZ, R6 ;  /* 0x000000ffff03b224 */ /* 0x000fe400078e0006 */
[----:B------:R-:W-:-:S03]  /*23970*/  VIADD R6, R27, 0x60 ;  /* 0x000000601b067836 */ /* 0x000fc60000000000 */
[----:B------:R-:W-:Y:S04]  /*23980*/  @!P3 LDGSTS.E.BYPASS.LTC128B.128 [R8+0x12c00], desc[UR54][R2.64], !P0 ;  /* 0x12c000000208bfae */ /* 0x000fe8000c101d76 */
[----:B------:R0:W-:Y:S01]  /*23990*/  @!P3 LDGSTS.E.BYPASS.LTC128B.128 [R8+0x16c00], desc[UR54][R2.64+0x80], !P1 ;  /* 0x16c000800208bfae */ /* 0x0001e2000c901d76 */
[----:B------:R-:W-:-:S03]  /*239a0*/  ISETP.GE.AND P3, PT, R6, R33, PT ;  /* 0x000000210600720c */ /* 0x000fc60003f66270 */
[----:B0-----:R-:W0:Y:S04]  /*239b0*/  SHFL.IDX PT, R3, R0, 0x6, 0x181f ;  /* 0x00d81f0000037f89 */ /* 0x001e2800000e0000 */
[----:B------:R-:W1:Y:S04]  /*239c0*/  SHFL.IDX PT, R2, R4, 0x6, 0x181f ;  /* 0x00d81f0004027f89 */ /* 0x000e6800000e0000 */
[----:B------:R-:W2:Y:S02]  /*239d0*/  SHFL.IDX PT, R4, R4, 0x7, 0x181f ;  /* 0x00f81f0004047f89 */ /* 0x000ea400000e0000 */
[----:B0-----:R-:W-:-:S05]  /*239e0*/  @!P3 LEA R5, P2, R31, R3, 0x1 ;  /* 0x000000031f05b211 */ /* 0x001fca00078408ff */
[----:B-1----:R-:W-:Y:S02]  /*239f0*/  @!P3 IMAD.X R6, RZ, RZ, R2, P2 ;  /* 0x000000ffff06b224 */ /* 0x002fe400010e0602 */
[----:B------:R-:W-:Y:S02]  /*23a00*/  @!P3 IMAD.MOV.U32 R2, RZ, RZ, R5 ;  /* 0x000000ffff02b224 */ /* 0x000fe400078e0005 */
[----:B------:R-:W-:-:S05]  /*23a10*/  @!P3 IMAD.MOV.U32 R3, RZ, RZ, R6 ;  /* 0x000000ffff03b224 */ /* 0x000fca00078e0006 */
[----:B------:R0:W-:Y:S04]  /*23a20*/  @!P3 LDGSTS.E.BYPASS.LTC128B.128 [R8+0x13400], desc[UR54][R2.64], !P0 ;  /* 0x134000000208bfae */ /* 0x0001e8000c101d76 */
[----:B--2---:R0:W-:Y:S02]  /*23a30*/  @!P3 LDGSTS.E.BYPASS.LTC128B.128 [R8+0x17400], desc[UR54][R2.64+0x80], !P1 ;  /* 0x174000800208bfae */ /* 0x0041e4000c901d76 */
.L_x_2250:
[----:B------:R-:W-:Y:S01]  /*23a40*/  VIADD R0, R27, 0x70 ;  /* 0x000000701b007836 */ /* 0x000fe20000000000 */
[----:B------:R-:W-:Y:S04]  /*23a50*/  BSSY B0, `(.L_x_2033) ;  /* 0x000000a000007945 */ /* 0x000fe80003800000 */
[----:B------:R-:W-:-:S13]  /*23a60*/  ISETP.GE.AND P2, PT, R0, R33, PT ;  /* 0x000000210000720c */ /* 0x000fda0003f46270 */
[----:B------:R-:W-:Y:S05]  /*23a70*/  @P2 BRA `(.L_x_2034) ;  /* 0x00000000001c2947 */ /* 0x000fea0003800000 */
[----:B0-----:R-:W-:-:S05]  /*23a80*/  LEA R2, P2, R31, R14, 0x1 ;  /* 0x0000000e1f027211 */ /* 0x001fca00078408ff */
[----:B------:R-:W-:-:S05]  /*23a90*/  IMAD.X R3, RZ, RZ, R4, P2 ;  /* 0x000000ffff037224 */ /* 0x000fca00010e0604 */
[----:B------:R-:W-:Y:S01]  /*23aa0*/  @!PT LDS RZ, [RZ] ;  /* 0x00000000fffff984 */ /* 0x000fe20000000800 */
[----:B------:R-:W-:Y:S01]  /*23ab0*/  @!PT LDS RZ, [RZ] ;  /* 0x00000000fffff984 */ /* 0x000fe20000000800 */
[----:B------:R-:W-:Y:S01]  /*23ac0*/  @!PT LDS RZ, [RZ] ;  /* 0x00000000fffff984 */ /* 0x000fe20000000800 */
[----:B------:R1:W-:Y:S04]  /*23ad0*/  LDGSTS.E.BYPASS.LTC128B.128 [R8+0x13c00], desc[UR54][R2.64], !P0 ;  /* 0x13c0000002087fae */ /* 0x0003e8000c101d76 */
[----:B------:R1:W-:Y:S02]  /*23ae0*/  LDGSTS.E.BYPASS.LTC128B.128 [R8+0x17c00], desc[UR54][R2.64+0x80], !P1 ;  /* 0x17c0008002087fae */ /* 0x0003e4000c901d76 */
.L_x_2034:
[----:B------:R-:W-:Y:S05]  /*23af0*/  BSYNC B0 ;  /* 0x0000000000007941 */ /* 0x000fea0003800000 */
.L_x_2033:
[----:B------:R-:W-:Y:S01]  /*23b00*/  NOP ;  /* 0x0000000000007918 */ /* 0x000fe20000000000 */
[----:B------:R-:W-:-:S13]  /*23b10*/  PLOP3.LUT P0, PT, PT, PT, PT, 0x80, 0x0 ;  /* 0x000000000000781c */ /* 0x000fda0003f0f070 */
.L_x_2035:
[----:B------:R-:W-:Y:S02]  /*23b20*/  PLOP3.LUT P1, PT, P1, P0, PT, 0xa2, 0x0 ;  /* 0x000000000000781c */ /* 0x000fe40000f21472 */
[----:B------:R-:W-:-:S08]  /*23b30*/  @P0 R2UR P1, UR4, R22 ;  /* 0x00000000160402ca */ /* 0x000fd00000020000 */
[----:B------:R-:W-:-:S05]  /*23b40*/  @P0 PLOP3.LUT P0, PT, P1, PT, PT, 0x80, 0x0 ;  /* 0x000000000000081c */ /* 0x000fca0000f0f070 */
[----:B------:R-:W-:Y:S01]  /*23b50*/  @!P1 SYNCS.ARRIVE.TRANS64.RED.A0T1 RZ, [UR4+0x28800], RZ ;  /* 0x028800ffffff99a7 */ /* 0x000fe20008200404 */
[----:B------:R-:W-:Y:S07]  /*23b60*/  @!P1 ARRIVES.LDGSTSBAR.64.TRANSCNT [UR4+0x28800] ;  /* 0x02880000ff0099b0 */ /* 0x000fee0008000a84 */
[----:B------:R-:W-:Y:S05]  /*23b70*/  @P0 BRA.U.ANY `(.L_x_2035) ;  /* 0xfffffffd00e80947 */ /* 0x000fea000393ffff */
[----:B01----:R-:W2:Y:S02]  /*23b80*/  LDL.LU R2, [R1+0x20] ;  /* 0x0000200001027983 */ /* 0x003ea40000300800 */
[----:B--2---:R-:W-:-:S05]  /*23b90*/  VIADD R2, R2, 0x1 ;  /* 0x0000000102027836 */ /* 0x004fca0000000000 */
[----:B------:R0:W-:Y:S01]  /*23ba0*/  STL [R1+0x20], R2 ;  /* 0x0000200201007387 */ /* 0x0001e20000100800 */
[----:B------:R-:W-:-:S04]  /*23bb0*/  LEA.HI R0, R2, R2, RZ, 0x1 ;  /* 0x0000000202007211 */ /* 0x000fc800078f08ff */
[----:B------:R-:W-:-:S05]  /*23bc0*/  LOP3.LUT R0, R0, 0xfffffffe, RZ, 0xc0, !PT ;  /* 0xfffffffe00007812 */ /* 0x000fca00078ec0ff */
[----:B------:R-:W-:-:S05]  /*23bd0*/  IMAD.IADD R0, R2, 0x1, -R0 ;  /* 0x0000000102007824 */ /* 0x000fca00078e0a00 */
[----:B------:R-:W-:Y:S01]  /*23be0*/  SHF.L.U32 R3, R0, 0x1f, RZ ;  /* 0x0000001f00037819 */ /* 0x000fe200000006ff */
[----:B------:R-:W-:Y:S01]  /*23bf0*/  NOP ;  /* 0x0000000000007918 */ /* 0x000fe20000000000 */
[----:B------:R-:W2:Y:S01]  /*23c00*/  LDL.LU R4, [R1+0x1c] ;  /* 0x00001c0001047983 */ /* 0x000ea20000300800 */
[----:B------:R1:W-:Y:S03]  /*23c10*/  SYNCS.ARRIVE.TRANS64.A1T0 RZ, [R22+URZ+0x28800], RZ ;  /* 0x028800ff16ff79a7 */ /* 0x0003e6000810003f */
[----:B0-----:R-:W3:Y:S01]  /*23c20*/  LDL R2, [R1] ;  /* 0x0000000001027983 */ /* 0x001ee20000100800 */
[----:B------:R-:W-:Y:S01]  /*23c30*/  BSSY B0, `(.L_x_2036) ;  /* 0x0000005000007945 */ /* 0x000fe20003800000 */
[----:B------:R-:W0:Y:S01]  /*23c40*/  SYNCS.PHASECHK.TRANS64.TRYWAIT P0, [R22+URZ+0x28820], R3 ;  /* 0x02882003160075a7 */ /* 0x000e22000800017f */
[----:B--2---:R-:W-:-:S05]  /*23c50*/  VIADD R6, R4, 0xfffffffe ;  /* 0xfffffffe04067836 */ /* 0x004fca0000000000 */
[----:B---3--:R-:W-:Y:S01]  /*23c60*/  ISETP.GE.AND P1, PT, R6, R2, PT ;  /* 0x000000020600720c */ /* 0x008fe20003f26270 */
[----:B01----:R-:W-:-:S12]  /*23c70*/  @!P0 BRA `(.L_x_2037) ;  /* 0x0000006800f08947 */ /* 0x003fd80003800000 */
.L_x_2251:
[----:B------:R-:W-:Y:S05]  /*23c80*/  BSYNC B0 ;  /* 0x0000000000007941 */ /* 0x000fea0003800000 */
.L_x_2036:
        /* <DEDUP_REMOVED lines=8> */
.L_x_2052:
[----:B------:R-:W2:Y:S01]  /*23d10*/  LDL R8, [R1+0x4] ;  /* 0x0000040001087983 */ /* 0x000ea20000100800 */
[----:B------:R-:W1:Y:S03]  /*23d20*/  LDC R0, c[0x0][0x430] ;  /* 0x00010c00ff007b82 */ /* 0x000e660000000800 */
[----:B------:R-:W3:Y:S01]  /*23d30*/  LDL R7, [R1+0x8] ;  /* 0x0000080001077983 */ /* 0x000ee20000100800 */
[----:B------:R-:W-:Y:S05]  /*23d40*/  YIELD ;  /* 0x0000000000007946 */ /* 0x000fea0003800000 */
[----:B0-----:R-:W0:Y:S01]  /*23d50*/  S2R R3, SR_TID.X ;  /* 0x0000000000037919 */ /* 0x001e220000002100 */
[----:B------:R-:W-:Y:S01]  /*23d60*/  ULDC.64 UR4, c[0x0][0x428] ;  /* 0x00010a0000047ab9 */ /* 0x000fe20000000a00 */
[----:B------:R-:W4:Y:S01]  /*23d70*/  S2R R2, SR_TID.X ;  /* 0x0000000000027919 */ /* 0x000f220000002100 */
[----:B-1----:R-:W-:-:S13]  /*23d80*/  ISETP.NE.AND P0, PT, R0, 0x1, PT ;  /* 0x000000010000780c */ /* 0x002fda0003f05270 */
[----:B------:R-:W1:Y:S01]  /*23d90*/  @P0 LDC R4, c[0x0][0x434] ;  /* 0x00010d00ff040b82 */ /* 0x000e620000000800 */
[----:B0-----:R-:W-:-:S04]  /*23da0*/  LOP3.LUT R3, R3, 0x7f, RZ, 0xc0, !PT ;  /* 0x0000007f03037812 */ /* 0x001fc800078ec0ff */
[----:B------:R-:W-:Y:S01]  /*23db0*/  SHF.R.U32.HI R5, RZ, 0x3, R3 ;  /* 0x00000003ff057819 */ /* 0x000fe20000011603 */
[----:B----4-:R-:W-:Y:S02]  /*23dc0*/  IMAD.SHL.U32 R2, R2, 0x10, RZ ;  /* 0x0000001002027824 */ /* 0x010fe400078e00ff */
[----:B------:R-:W0:Y:S02]  /*23dd0*/  @P0 LDC R3, c[0x0][0x438] ;  /* 0x00010e00ff030b82 */ /* 0x000e240000000800 */
[----:B------:R-:W-:Y:S01]  /*23de0*/  IMAD R5, R6, 0x80, R5 ;  /* 0x0000008006057824 */ /* 0x000fe200078e0205 */
[----:B------:R-:W-:-:S04]  /*23df0*/  LOP3.LUT R2, R2, 0x70, RZ, 0xc0, !PT ;  /* 0x0000007002027812 */ /* 0x000fc800078ec0ff */
[----:B--2---:R-:W-:-:S05]  /*23e00*/  IADD3 R5, R2, R5, R8 ;  /* 0x0000000502057210 */ /* 0x004fca0007ffe008 */
[----:B-1----:R-:W-:-:S04]  /*23e10*/  @P0 IMAD.HI.U32 R4, R5, R4, RZ ;  /* 0x0000000405040227 */ /* 0x002fc800078e00ff */
[----:B------:R-:W-:Y:S01]  /*23e20*/  IMAD.MOV.U32 R2, RZ, RZ, R5 ;  /* 0x000000ffff027224 */ /* 0x000fe200078e0005 */
[----:B0-----:R-:W-:Y:S01]  /*23e30*/  @P0 SHF.R.U32.HI R2, RZ, R3, R4 ;  /* 0x00000003ff020219 */ /* 0x001fe20000011604 */
[----:B---3--:R-:W-:-:S04]  /*23e40*/  IMAD R4, R7, UR4, RZ ;  /* 0x0000000407047c24 */ /* 0x008fc8000f8e02ff */
[----:B------:R-:W-:-:S04]  /*23e50*/  IMAD.MOV R3, RZ, RZ, -R2 ;  /* 0x000000ffff037224 */ /* 0x000fc800078e0a02 */
[----:B------:R-:W-:Y:S01]  /*23e60*/  IMAD R0, R0, R3, R5 ;  /* 0x0000000300007224 */ /* 0x000fe200078e0205 */
[----:B------:R-:W-:Y:S01]  /*23e70*/  SHF.R.S32.HI R3, RZ, 0x1f, R2 ;  /* 0x0000001fff037819 */ /* 0x000fe20000011402 */
[C---:B------:R-:W-:Y:S02]  /*23e80*/  IMAD R5, R35.reuse, UR5, R4 ;  /* 0x0000000523057c24 */ /* 0x040fe4000f8e0204 */
[----:B------:R-:W-:Y:S01]  /*23e90*/  IMAD.WIDE.U32 R2, R35, UR4, R2 ;  /* 0x0000000423027c25 */ /* 0x000fe2000f8e0002 */
[----:B------:R-:W-:-:S03]  /*23ea0*/  ULDC.64 UR4, c[0x0][0x418] ;  /* 0x0001060000047ab9 */ /* 0x000fc60000000a00 */
[----:B------:R-:W-:Y:S01]  /*23eb0*/  IMAD.IADD R5, R5, 0x1, R3 ;  /* 0x0000000105057824 */ /* 0x000fe200078e0203 */
[----:B------:R-:W-:-:S04]  /*23ec0*/  LEA R4, P0, R2, UR4, 0x2 ;  /* 0x0000000402047c11 */ /* 0x000fc8000f8010ff */
[----:B------:R-:W-:-:S05]  /*23ed0*/  LEA.HI.X R5, R2, UR5, R5, 0x2, P0 ;  /* 0x0000000502057c11 */ /* 0x000fca00080f1405 */
[----:B------:R-:W2:Y:S01]  /*23ee0*/  LDG.E R4, desc[UR54][R4.64] ;  /* 0x0000003604047981 */ /* 0x000ea2000c1e1900 */
[----:B------:R-:W-:Y:S02]  /*23ef0*/  IMAD.U32 R7, RZ, RZ, UR38 ;  /* 0x00000026ff077e24 */ /* 0x000fe4000f8e00ff */
[----:B------:R-:W-:Y:S02]  /*23f00*/  VIADD R24, R10, 0x1 ;  /* 0x000000010a187836 */ /* 0x000fe40000000000 */
[----:B------:R-:W-:Y:S01]  /*23f10*/  IMAD.MOV.U32 R25, RZ, RZ, R6 ;  /* 0x000000ffff197224 */ /* 0x000fe200078e0006 */
[----:B------:R-:W-:Y:S02]  /*23f20*/  ISETP.NE.AND P3, PT, R7, 0x3, PT ;  /* 0x000000030700780c */ /* 0x000fe40003f65270 */
[----:B------:R-:W-:-:S04]  /*23f30*/  ISETP.NE.AND P0, PT, R24, 0x2, PT ;  /* 0x000000021800780c */ /* 0x000fc80003f05270 */
[----:B------:R-:W-:Y:S02]  /*23f40*/  SEL R3, RZ, 0x1, P0 ;  /* 0x00000001ff037807 */ /* 0x000fe40000000000 */
[----:B------:R-:W-:Y:S02]  /*23f50*/  SEL R24, R24, RZ, P0 ;  /* 0x000000ff18187207 */ /* 0x000fe40000000000 */
[----:B------:R-:W-:Y:S02]  /*23f60*/  LOP3.LUT R28, R20, R3, RZ, 0x3c, !PT ;  /* 0x00000003141c7212 */ /* 0x000fe400078e3cff */
[----:B--2---:R-:W-:Y:S01]  /*23f70*/  SHF.R.S32.HI R27, RZ, 0x1f, R4 ;  /* 0x0000001fff1b7819 */ /* 0x004fe20000011404 */
[----:B------:R-:W-:Y:S06]  /*23f80*/  @!P3 BRA `(.L_x_2040) ;  /* 0x000000000004b947 */ /* 0x000fec0003800000 */
[----:B------:R-:W-:Y:S01]  /*23f90*/  BPT.TRAP 0x1 ;  /* 0x000000040000795c */ /* 0x000fe20000300000 */
.L_x_2040:
[----:B------:R-:W-:Y:S01]  /*23fa0*/  IMAD R6, R24, 0x8, R22 ;  /* 0x0000000818067824 */ /* 0x000fe200078e0216 */
[----:B------:R-:W-:Y:S01]  /*23fb0*/  SHF.L.U32 R2, R28, 0x1f, RZ ;  /* 0x0000001f1c027819 */ /* 0x000fe200000006ff */
[----:B------:R-:W-:Y:S03]  /*23fc0*/  BSSY B1, `(.L_x_2041) ;  /* 0x0000003000017945 */ /* 0x000fe60003800000 */
[----:B------:R-:W0:Y:S02]  /*23fd0*/  SYNCS.PHASECHK.TRANS64.TRYWAIT P0, [R6+URZ+0x28840], R2 ;  /* 0x02884002060075a7 */ /* 0x000e24000800017f */
[----:B0-----:R-:W-:Y:S05]  /*23fe0*/  @!P0 BRA `(.L_x_2042) ;  /* 0x0000006800288947 */ /* 0x001fea0003800000 */
.L_x_2252:
[----:B------:R-:W-:Y:S05]  /*23ff0*/  BSYNC B1 ;  /* 0x0000000000017941 */ /* 0x000fea0003800000 */
.L_x_2041:
[----:B------:R-:W-:Y:S01]  /*24000*/  SHF.R.S32.HI R21, RZ, 0x1f, R0 ;  /* 0x0000001fff157819 */ /* 0x000fe20000011400 */
[----:B------:R-:W-:Y:S01]  /*24010*/  ULDC.64 UR4, c[0x0][0x300] ;  /* 0x0000c00000047ab9 */ /* 0x000fe20000000a00 */
[----:B------:R-:W-:Y:S01]  /*24020*/  LOP3.LUT P4, RZ, R32, 0x2, RZ, 0xc0, !PT ;  /* 0x0000000220ff7812 */ /* 0x000fe2000788c0ff */
[----:B0-----:R-:W-:Y:S01]  /*24030*/  IMAD.WIDE.U32 R2, R0, UR4, RZ ;  /* 0x0000000400027c25 */ /* 0x001fe2000f8e00ff */
[----:B------:R-:W-:Y:S02]  /*24040*/  LOP3.LUT P3, RZ, R32, 0x1, RZ, 0xc0, !PT ;  /* 0x0000000120ff7812 */ /* 0x000fe4000786c0ff */
[----:B------:R-:W-:Y:S01]  /*24050*/  LEA R8, R24, R36, 0xe ;  /* 0x0000002418087211 */ /* 0x000fe200078e70ff */
[----:B------:R-:W-:-:S04]  /*24060*/  IMAD R5, R21, UR4, RZ ;  /* 0x0000000415057c24 */ /* 0x000fc8000f8e02ff */
        /* <DEDUP_REMOVED lines=64> */
.L_x_2270:
        /* <DEDUP_REMOVED lines=9> */
.L_x_2044:
        /* <DEDUP_REMOVED lines=11> */
.L_x_2045:
[----:B------:R1:W-:Y:S01]  /*245b0*/  SYNCS.ARRIVE.TRANS64.A1T0 RZ, [R6+URZ+0x28830], RZ ;  /* 0x028830ff06ff79a7 */ /* 0x0003e2000810003f */
[----:B------:R-:W-:Y:S05]  /*245c0*/  @!P4 BRA `(.L_x_2046) ;  /* 0x000000000004c947 */ /* 0x000fea0003800000 */
[----:B------:R-:W-:Y:S01]  /*245d0*/  BPT.TRAP 0x1 ;  /* 0x000000040000795c */ /* 0x000fe20000300000 */
.L_x_2046:
[----:B------:R-:W-:Y:S01]  /*245e0*/  SHF.L.U32 R2, R20, 0x1f, RZ ;  /* 0x0000001f14027819 */ /* 0x000fe200000006ff */
[----:B-1----:R-:W-:Y:S01]  /*245f0*/  IMAD R6, R10, 0x8, R22 ;  /* 0x000000080a067824 */ /* 0x002fe200078e0216 */
[----:B------:R-:W-:Y:S03]  /*24600*/  BSSY B1, `(.L_x_2047) ;  /* 0x0000003000017945 */ /* 0x000fe60003800000 */
[----:B------:R-:W1:Y:S02]  /*24610*/  SYNCS.PHASECHK.TRANS64.TRYWAIT P0, [R6+URZ+0x28860], R2 ;  /* 0x02886002060075a7 */ /* 0x000e64000800017f */
[----:B-1----:R-:W-:Y:S05]  /*24620*/  @!P0 BRA `(.L_x_2048) ;  /* 0x0000006800f88947 */ /* 0x002fea0003800000 */
.L_x_2271:
[----:B------:R-:W-:Y:S05]  /*24630*/  BSYNC B1 ;  /* 0x0000000000017941 */ /* 0x000fea0003800000 */
.L_x_2047:
[----:B------:R-:W2:Y:S01]  /*24640*/  S2R R3, SR_TID.X ;  /* 0x0000000000037919 */ /* 0x000ea20000002100 */
[----:B------:R-:W-:Y:S01]  /*24650*/  UMOV UR4, 0xffffffff ;  /* 0xffffffff00047882 */ /* 0x000fe20000000000 */
[----:B------:R-:W-:Y:S02]  /*24660*/  IMAD R8, R33, -0x80, R37 ;  /* 0xffffff8021087824 */ /* 0x000fe400078e0225 */
[----:B0-----:R-:W-:Y:S01]  /*24670*/  IMAD R7, R10, 0x4000, R36 ;  /* 0x000040000a077824 */ /* 0x001fe200078e0224 */
[----:B--2---:R-:W-:-:S04]  /*24680*/  LOP3.LUT R3, R3, 0x7f, RZ, 0xc0, !PT ;  /* 0x0000007f03037812 */ /* 0x004fc800078ec0ff */
[----:B------:R-:W-:-:S05]  /*24690*/  SHF.R.U32.HI R3, RZ, 0x3, R3 ;  /* 0x00000003ff037819 */ /* 0x000fca0000011603 */
[----:B------:R-:W-:Y:S01]  /*246a0*/  IMAD.IADD R8, R8, 0x1, -R3 ;  /* 0x0000000108087824 */ /* 0x000fe200078e0a03 */
[----:B------:R-:W-:Y:S06]  /*246b0*/  BRA.DIV UR4, `(.L_x_2049) ;  /* 0x0000006a04e87947 */ /* 0x000fec000b800000 */
[----:B-1----:R-:W0:Y:S01]  /*246c0*/  SHFL.IDX PT, R2, R17, RZ, 0x181f ;  /* 0x00181fff11027589 */ /* 0x002e2200000e0000 */
[----:B------:R-:W-:-:S03]  /*246d0*/  IMAD R7, R7, 0x2, R22 ;  /* 0x0000000207077824 */ /* 0x000fc600078e0216 */
[----:B------:R-:W1:Y:S01]  /*246e0*/  SHFL.IDX PT, R3, R23, RZ, 0x181f ;  /* 0x00181fff17037589 */ /* 0x000e6200000e0000 */
[----:B0-----:R-:W-:-:S05]  /*246f0*/  IADD3 R2, P0, R2, R5, RZ ;  /* 0x0000000502027210 */ /* 0x001fca0007f1e0ff */
[----:B-1----:R-:W-:Y:S01]  /*24700*/  IMAD.X R3, RZ, RZ, R3, P0 ;  /* 0x000000ffff037224 */ /* 0x002fe200000e0603 */
[----:B------:R-:W-:-:S13]  /*24710*/  ISETP.LT.OR P0, PT, R8, 0x1, P2 ;  /* 0x000000010800780c */ /* 0x000fda0001701670 */
[----:B------:R-:W-:Y:S01]  /*24720*/  @!PT LDS RZ, [RZ] ;  /* 0x00000000fffff984 */ /* 0x000fe20000000800 */
        /* <DEDUP_REMOVED lines=49> */
[----:B------:R-:W-:Y:S01]  /*24a40*/  LDGSTS.E.BYPASS.LTC128B.128 [R7+0x3400], desc[UR54][R2.64], !P0 ;  /* 0x0340000002077fae */ /* 0x000fe2000c101d76 */
[----:B------:R-:W-:-:S13]  /*24a50*/  ISETP.LT.OR P0, PT, R8, 0x61, P1 ;  /* 0x000000610800780c */ /* 0x000fda0000f01670 */
[----:B------:R0:W-:Y:S04]  /*24a60*/  LDGSTS.E.BYPASS.LTC128B.128 [R7+0x7400], desc[UR54][R2.64+0x80], !P0 ;  /* 0x0740008002077fae */ /* 0x0001e8000c101d76 */
[----:B0-2---:R0:W1:Y:S02]  /*24a70*/  SHFL.IDX PT, R2, R17, 0x7, 0x181f ;  /* 0x00f81f0011027f89 */ /* 0x00506400000e0000 */
.L_x_2289:
[----:B-1----:R-:W-:Y:S01]  /*24a80*/  IADD3 R2, P0, R2, R5, RZ ;  /* 0x0000000502027210 */ /* 0x002fe20007f1e0ff */
        /* <DEDUP_REMOVED lines=11> */
[----:B-1----:R-:W-:Y:S01]  /*24b40*/  IMAD.WIDE.U32 R2, R0, UR4, RZ ;  /* 0x0000000400027c25 */ /* 0x002fe2000f8e00ff */
        /* <DEDUP_REMOVED lines=13> */
[----:B0-----:R-:W-:-:S04]  /*24c20*/  LEA R17, P0, R2, UR4, 0x1 ;  /* 0x0000000402117c11 */ /* 0x001fc8000f8008ff */
[----:B------:R-:W-:Y:S02]  /*24c30*/  LEA.HI.X R23, R2, UR5, R3, 0x1, P0 ;  /* 0x0000000502177c11 */ /* 0x000fe400080f0c03 */
[----:B------:R-:W-:-:S13]  /*24c40*/  PLOP3.LUT P0, PT, PT, PT, PT, 0x80, 0x0 ;  /* 0x000000000000781c */ /* 0x000fda0003f0f070 */
.L_x_2050:
        /* <DEDUP_REMOVED lines=11> */
.L_x_2051:
[----:B------:R-:W2:Y:S01]  /*24d00*/  LDL R0, [R1] ;  /* 0x0000000001007983 */ /* 0x000ea20000100800 */
[----:B------:R0:W-:Y:S01]  /*24d10*/  SYNCS.ARRIVE.TRANS64.A1T0 RZ, [R6+URZ+0x28850], RZ ;  /* 0x028850ff06ff79a7 */ /* 0x0001e2000810003f */
[----:B------:R-:W-:Y:S02]  /*24d20*/  IMAD.MOV.U32 R10, RZ, RZ, R24 ;  /* 0x000000ffff0a7224 */ /* 0x000fe400078e0018 */
[----:B------:R-:W-:Y:S02]  /*24d30*/  IMAD.MOV.U32 R20, RZ, RZ, R28 ;  /* 0x000000ffff147224 */ /* 0x000fe400078e001c */
[----:B------:R-:W-:Y:S02]  /*24d40*/  IMAD.MOV.U32 R33, RZ, RZ, R25 ;  /* 0x000000ffff217224 */ /* 0x000fe400078e0019 */
[C---:B0-----:R-:W-:Y:S01]  /*24d50*/  VIADD R6, R25.reuse, 0xffffffff ;  /* 0xffffffff19067836 */ /* 0x041fe20000000000 */
[----:B--2---:R-:W-:-:S13]  /*24d60*/  ISETP.GT.AND P0, PT, R25, R0, PT ;  /* 0x000000001900720c */ /* 0x004fda0003f04270 */
[----:B------:R-:W-:Y:S05]  /*24d70*/  @P0 BRA `(.L_x_2052) ;  /* 0xffffffec00e40947 */ /* 0x000fea000383ffff */
.L_x_2039:
[----:B------:R-:W-:Y:S05]  /*24d80*/  BSYNC B0 ;  /* 0x0000000000007941 */ /* 0x000fea0003800000 */
.L_x_2038:
        /* <DEDUP_REMOVED lines=11> */
[----:B0-----:R-:W2:Y:S01]  /*24e40*/  @P0 ATOMG.E.ADD.STRONG.GPU PT, R3, desc[UR54][R2.64], R5 ;  /* 0x00000005020309a8 */ /* 0x001ea200081ee1f6 */
[----:B------:R-:W0:Y:S02]  /*24e50*/  S2R R4, SR_LTMASK ;  /* 0x0000000000047919 */ /* 0x000e240000003900 */
[----:B0-----:R-:W-:-:S04]  /*24e60*/  LOP3.LUT R4, R4, UR4, RZ, 0xc0, !PT ;  /* 0x0000000404047c12 */ /* 0x001fc8000f8ec0ff */
[----:B------:R-:W0:Y:S01]  /*24e70*/  POPC R7, R4 ;  /* 0x0000000400077309 */ /* 0x000e220000000000 */
[----:B--2---:R-:W0:Y:S02]  /*24e80*/  SHFL.IDX PT, R0, R3, R0, 0x1f ;  /* 0x00001f0003007589 */ /* 0x004e2400000e0000 */
[----:B0-----:R-:W-:-:S07]  /*24e90*/  IADD3 R16, R0, UR37, R7 ;  /* 0x0000002500107c10 */ /* 0x001fce000fffe007 */
.L_x_2054:
[----:B------:R-:W-:Y:S05]  /*24ea0*/  BSYNC B0 ;  /* 0x0000000000007941 */ /* 0x000fea0003800000 */
.L_x_2053:
[----:B------:R-:W-:-:S05]  /*24eb0*/  IMAD.U32 R0, RZ, RZ, UR38 ;  /* 0x00000026ff007e24 */ /* 0x000fca000f8e00ff */
[----:B------:R-:W-:-:S13]  /*24ec0*/  ISETP.NE.AND P0, PT, R0, 0x3, PT ;  /* 0x000000030000780c */ /* 0x000fda0003f05270 */
[----:B------:R-:W-:Y:S05]  /*24ed0*/  @!P0 BRA `(.L_x_2055) ;  /* 0x0000000000048947 */ /* 0x000fea0003800000 */
[----:B------:R-:W-:Y:S01]  /*24ee0*/  BPT.TRAP 0x1 ;  /* 0x000000040000795c */ /* 0x000fe20000300000 */
.L_x_2055:
[----:B------:R-:W-:Y:S01]  /*24ef0*/  IMAD R0, R24, 0x8, R22 ;  /* 0x0000000818007824 */ /* 0x000fe200078e0216 */
[----:B0-----:R-:W-:Y:S01]  /*24f00*/  SHF.L.U32 R3, R28, 0x1f, RZ ;  /* 0x0000001f1c037819 */ /* 0x001fe200000006ff */
[----:B------:R-:W-:Y:S01]  /*24f10*/  BSSY B0, `(.L_x_2056) ;  /* 0x0000004000007945 */ /* 0x000fe20003800000 */
[----:B------:R-:W-:Y:S02]  /*24f20*/  IMAD R6, R25, -0x80, R37 ;  /* 0xffffff8019067824 */ /* 0x000fe400078e0225 */
[----:B------:R-:W0:Y:S02]  /*24f30*/  SYNCS.PHASECHK.TRANS64.TRYWAIT P0, [R0+URZ+0x28860], R3 ;  /* 0x02886003000075a7 */ /* 0x000e24000800017f */
[----:B0-----:R-:W-:Y:S05]  /*24f40*/  @!P0 BRA `(.L_x_2057) ;  /* 0x0000006c00508947 */ /* 0x001fea0003800000 */
.L_x_2290:
[----:B------:R-:W-:Y:S05]  /*24f50*/  BSYNC B0 ;  /* 0x0000000000007941 */ /* 0x000fea0003800000 */
.L_x_2056:
[----:B------:R-:W1:Y:S01]  /*24f60*/  S2R R2, SR_TID.X ;  /* 0x0000000000027919 */ /* 0x000e620000002100 */
[----:B------:R-:W-:Y:S01]  /*24f70*/  UMOV UR4, 0xffffffff ;  /* 0xffffffff00047882 */ /* 0x000fe20000000000 */
[----:B------:R-:W-:Y:S01]  /*24f80*/  IMAD R9, R24, 0x4000, R36 ;  /* 0x0000400018097824 */ /* 0x000fe200078e0224 */
[----:B-1----:R-:W-:-:S04]  /*24f90*/  LOP3.LUT R2, R2, 0x7f, RZ, 0xc0, !PT ;  /* 0x0000007f02027812 */ /* 0x002fc800078ec0ff */
[----:B------:R-:W-:-:S05]  /*24fa0*/  SHF.R.U32.HI R2, RZ, 0x3, R2 ;  /* 0x00000003ff027819 */ /* 0x000fca0000011602 */
[----:B------:R-:W-:Y:S01]  /*24fb0*/  IMAD.IADD R6, R6, 0x1, -R2 ;  /* 0x0000000106067824 */ /* 0x000fe200078e0a02 */
[----:B------:R-:W-:Y:S06]  /*24fc0*/  BRA.DIV UR4, `(.L_x_2058) ;  /* 0x0000006e04447947 */ /* 0x000fec000b800000 */
[----:B------:R-:W1:Y:S01]  /*24fd0*/  SHFL.IDX PT, R14, R17, RZ, 0x181f ;  /* 0x00181fff110e7589 */ /* 0x000e6200000e0000 */
        /* <DEDUP_REMOVED lines=43> */
[----:B------:R-:W3:Y:S02]  /*25290*/  SHFL.IDX PT, R10, R17, 0x6, 0x181f ;  /* 0x00d81f00110a7f89 */ /* 0x000ee400000e0000 */
[----:B-1----:R-:W-:Y:S02]  /*252a0*/  IADD3.X R3, RZ, R8, RZ, P4, !PT ;  /* 0x00000008ff037210 */ /* 0x002fe400027fe4ff */
        /* <DEDUP_REMOVED lines=17> */
.L_x_2308:
        /* <DEDUP_REMOVED lines=11> */
.L_x_2059:
        /* <DEDUP_REMOVED lines=11> */
.L_x_2060:
[----:B------:R1:W-:Y:S01]  /*25520*/  SYNCS.ARRIVE.TRANS64.A1T0 RZ, [R0+URZ+0x28850], RZ ;  /* 0x028850ff00ff79a7 */ /* 0x0003e2000810003f */
[----:B------:R-:W-:-:S05]  /*25530*/  VIADD R24, R24, 0x1 ;  /* 0x0000000118187836 */ /* 0x000fca0000000000 */
[----:B------:R-:W-:-:S04]  /*25540*/  ISETP.NE.AND P0, PT, R24, 0x2, PT ;  /* 0x000000021800780c */ /* 0x000fc80003f05270 */
[----:B------:R-:W-:Y:S02]  /*25550*/  SEL R3, RZ, 0x1, P0 ;  /* 0x00000001ff037807 */ /* 0x000fe40000000000 */
[----:B------:R-:W-:Y:S02]  /*25560*/  SEL R24, R24, RZ, P0 ;  /* 0x000000ff18187207 */ /* 0x000fe40000000000 */
[----:B-1----:R-:W-:-:S07]  /*25570*/  LOP3.LUT R28, R28, R3, RZ, 0x3c, !PT ;  /* 0x000000031c1c7212 */ /* 0x002fce00078e3cff */
.L_x_2017:
[----:B------:R-:W-:Y:S05]  /*25580*/  BSYNC B7 ;  /* 0x0000000000077941 */ /* 0x000fea0003800000 */
.L_x_2015:
        /* <DEDUP_REMOVED lines=8> */
[----:B------:R1:W2:Y:S01]  /*25610*/  LDS.128 R16, [R22+0x288d0] ;  /* 0x0288d00016107984 */ /* 0x0002a20000000c00 */
[----:B------:R-:W-:Y:S06]  /*25620*/  BAR.ARV 0x4, 0x180 ;  /* 0x0106000000007b1d */ /* 0x000fec0000002000 */
[----:B------:R-:W-:Y:S05]  /*25630*/  BRA `(.L_x_2062) ;  /* 0x0000000800cc7947 */ /* 0x000fea0003800000 */
.L_x_2061:
        /* <DEDUP_REMOVED lines=14> */
[----:B------:R-:W-:Y:S01]  /*25720*/  SHFL.IDX PT, R0, R16, RZ, 0x1f ;  /* 0x00001fff10007589 */ /* 0x000fe200000e0000 */
[C---:B------:R-:W-:Y:S02]  /*25730*/  ISETP.GE.U32.AND P4, PT, R8.reuse, 0x8, PT ;  /* 0x000000080800780c */ /* 0x040fe40003f86070 */
[C---:B------:R-:W-:Y:S01]  /*25740*/  ISETP.GE.U32.AND P5, PT, R8.reuse, 0x10, PT ;  /* 0x000000100800780c */ /* 0x040fe20003fa6070 */
[----:B------:R-:W-:Y:S01]  /*25750*/  SHFL.IDX PT, R4, R16, 0x1, 0x1f ;  /* 0x00201f0010047f89 */ /* 0x000fe200000e0000 */
[----:B--2---:R-:W-:Y:S01]  /*25760*/  @!P1 IMAD.MOV.U32 R5, RZ, RZ, R2 ;  /* 0x000000ffff059224 */ /* 0x004fe200078e0002 */
[----:B------:R-:W-:-:S04]  /*25770*/  ISETP.NE.AND P1, PT, R8, RZ, PT ;  /* 0x000000ff0800720c */ /* 0x000fc80003f25270 */
        /* <DEDUP_REMOVED lines=16> */
.L_x_2318:
[----:B------:R-:W-:Y:S02]  /*25880*/  ULDC UR4, c[0x0][0xc38] ;  /* 0x00030e0000047ab9 */ /* 0x000fe40000000800 */
[----:B------:R-:W-:-:S04]  /*25890*/  IMAD.U32 R7, RZ, RZ, UR4 ;  /* 0x00000004ff077e24 */ /* 0x000fc8000f8e00ff */
[----:B--2---:R-:W-:-:S04]  /*258a0*/  IMAD R14, R14, R7, RZ ;  /* 0x000000070e0e7224 */ /* 0x004fc800078e02ff */
[----:B------:R-:W-:-:S05]  /*258b0*/  IMAD.IADD R9, R4, 0x1, R14 ;  /* 0x0000000104097824 */ /* 0x000fca00078e020e */
[----:B------:R-:W-:-:S13]  /*258c0*/  ISETP.GT.AND P6, PT, R9, R0, PT ;  /* 0x000000000900720c */ /* 0x000fda0003fc4270 */
[----:B------:R-:W-:Y:S05]  /*258d0*/  @P6 BRA `(.L_x_2064) ;  /* 0x00000000009c6947 */ /* 0x000fea0003800000 */
.L_x_2069:
        /* <DEDUP_REMOVED lines=14> */
.L_x_2067:
[----:B------:R-:W-:Y:S05]  /*259c0*/  BSYNC B0 ;  /* 0x0000000000007941 */ /* 0x000fea0003800000 */
.L_x_2066:
[----:B------:R-:W-:-:S03]  /*259d0*/  UMOV UR4, 0xffffffff ;  /* 0xffffffff00047882 */ /* 0x000fc60000000000 */
[----:B------:R-:W-:Y:S05]  /*259e0*/  BRA.DIV UR4, `(.L_x_2068) ;  /* 0x00000072045c7947 */ /* 0x000fea000b800000 */
[----:B-----5:R-:W3:Y:S02]  /*259f0*/  SHFL.UP PT, R14, R5, 0x1, RZ ;  /* 0x04200000050e7989 */ /* 0x020ee400000e00ff */
        /* <DEDUP_REMOVED lines=13> */
[----:B-1----:R-:W-:-:S05]  /*25ad0*/  IMAD.IADD R6, R4, 0x1, R7 ;  /* 0x0000000104067824 */ /* 0x002fca00078e0207 */
[----:B------:R1:W2:Y:S02]  /*25ae0*/  SHFL.IDX PT, R14, R6, 0x1f, 0x1f ;  /* 0x03e01f00060e7f89 */ /* 0x0002a400000e0000 */
.L_x_2326:
[----:B------:R-:W-:Y:S02]  /*25af0*/  ULDC UR4, c[0x0][0xc38] ;  /* 0x00030e0000047ab9 */ /* 0x000fe40000000800 */
[----:B------:R-:W-:-:S04]  /*25b00*/  IMAD.U32 R7, RZ, RZ, UR4 ;  /* 0x00000004ff077e24 */ /* 0x000fc8000f8e00ff */
[----:B--2---:R-:W-:-:S04]  /*25b10*/  IMAD R14, R14, R7, RZ ;  /* 0x000000070e0e7224 */ /* 0x004fc800078e02ff */
[----:B------:R-:W-:-:S05]  /*25b20*/  IMAD.IADD R9, R14, 0x1, R9 ;  /* 0x000000010e097824 */ /* 0x000fca00078e0209 */
[----:B------:R-:W-:-:S13]  /*25b30*/  ISETP.GT.AND P6, PT, R9, R0, PT ;  /* 0x000000000900720c */ /* 0x000fda0003fc4270 */
[----:B------:R-:W-:Y:S05]  /*25b40*/  @!P6 BRA `(.L_x_2069) ;  /* 0xfffffffc0064e947 */ /* 0x000fea000383ffff */
.L_x_2064:
        /* <DEDUP_REMOVED lines=8> */
.L_x_2330:
[----:B------:R-:W-:Y:S01]  /*25bd0*/  ISETP.NE.AND P0, PT, R2, RZ, PT ;  /* 0x000000ff0200720c */ /* 0x000fe20003f05270 */
[----:B------:R-:W-:-:S12]  /*25be0*/  IMAD.MOV.U32 R14, RZ, RZ, RZ ;  /* 0x000000ffff0e7224 */ /* 0x000fd800078e00ff */
[----:B------:R-:W-:Y:S05]  /*25bf0*/  @!P0 BRA `(.L_x_2071) ;  /* 0x0000000000108947 */ /* 0x000fea0003800000 */
[----:B------:R-:W-:Y:S01]  /*25c00*/  UMOV UR4, 0xffffffff ;  /* 0xffffffff00047882 */ /* 0x000fe20000000000 */
[----:B------:R-:W-:Y:S02]  /*25c10*/  VIADD R12, R4, 0xffffffff ;  /* 0xffffffff040c7836 */ /* 0x000fe40000000000 */
[----:B------:R-:W-:Y:S05]  /*25c20*/  BRA.DIV UR4, `(.L_x_2072) ;  /* 0x0000007204d07947 */ /* 0x000fea000b800000 */
[----:B------:R4:W0:Y:S02]  /*25c30*/  SHFL.IDX PT, R14, R6, R12, 0x1f ;  /* 0x00001f0c060e7589 */ /* 0x00082400000e0000 */
.L_x_2071:
[----:B------:R-:W5:Y:S01]  /*25c40*/  LDC.64 R2, c[0x0][0xc90] ;  /* 0x00032400ff027b82 */ /* 0x000f620000000a00 */
[----:B------:R-:W-:-:S04]  /*25c50*/  IMAD.IADD R19, R4, 0x1, R19 ;  /* 0x0000000104137824 */ /* 0x000fc800078e0213 */
[----:B-----5:R-:W-:-:S05]  /*25c60*/  IMAD.WIDE R2, R19, 0x4, R2 ;  /* 0x0000000413027825 */ /* 0x020fca00078e0202 */
[----:B-1--4-:R1:W2:Y:S01]  /*25c70*/  LDG.E R6, desc[UR54][R2.64] ;  /* 0x0000003602067981 */ /* 0x0122a2000c1e1900 */
[----:B0-----:R-:W-:Y:S02]  /*25c80*/  IMAD R16, R14, R7, R16 ;  /* 0x000000070e107224 */ /* 0x001fe400078e0210 */
[----:B-1----:R-:W-:Y:S02]  /*25c90*/  IMAD.MOV.U32 R2, RZ, RZ, RZ ;  /* 0x000000ffff027224 */ /* 0x002fe400078e00ff */
[----:B--23--:R-:W-:-:S05]  /*25ca0*/  IMAD R4, R5, R6, RZ ;  /* 0x0000000605047224 */ /* 0x00cfca00078e02ff */
[----:B------:R-:W-:-:S04]  /*25cb0*/  IABS R8, R4 ;  /* 0x0000000400087213 */ /* 0x000fc80000000000 */
[----:B------:R-:W0:Y:S08]  /*25cc0*/  I2F.RP R10, R8 ;  /* 0x00000008000a7306 */ /* 0x000e300000209400 */
[----:B0-----:R-:W0:Y:S02]  /*25cd0*/  MUFU.RCP R10, R10 ;  /* 0x0000000a000a7308 */ /* 0x001e240000001000 */
[----:B0-----:R-:W-:-:S06]  /*25ce0*/  VIADD R11, R10, 0xffffffe ;  /* 0x0ffffffe0a0b7836 */ /* 0x001fcc0000000000 */
[----:B------:R-:W0:Y:S02]  /*25cf0*/  F2I.FTZ.U32.TRUNC.NTZ R3, R11 ;  /* 0x0000000b00037305 */ /* 0x000e24000021f000 */
[----:B0-----:R-:W-:-:S04]  /*25d00*/  IMAD.MOV R9, RZ, RZ, -R3 ;  /* 0x000000ffff097224 */ /* 0x001fc800078e0a03 */
        /* <DEDUP_REMOVED lines=17> */
[----:B------:R-:W-:-:S05]  /*25e20*/  @!P1 LOP3.LUT R2, RZ, R4, RZ, 0x33, !PT ;  /* 0x00000004ff029212 */ /* 0x000fca00078e33ff */
[----:B------:R-:W-:Y:S01]  /*25e30*/  IMAD R0, R6, R2, RZ ;  /* 0x0000000206007224 */ /* 0x000fe200078e02ff */
[----:B------:R-:W-:-:S03]  /*25e40*/  IADD3 R2, -R2, RZ, RZ ;  /* 0x000000ff02027210 */ /* 0x000fc60007ffe1ff */
[----:B------:R-:W-:Y:S02]  /*25e50*/  IMAD.MOV R3, RZ, RZ, -R0 ;  /* 0x000000ffff037224 */ /* 0x000fe400078e0a00 */
[----:B------:R-:W-:-:S03]  /*25e60*/  IMAD R9, R4, R2, R9 ;  /* 0x0000000204097224 */ /* 0x000fc600078e0209 */
[----:B------:R-:W-:-:S04]  /*25e70*/  VIADDMNMX R6, R3, R7, R6, PT ;  /* 0x0000000703067246 */ /* 0x000fc80003800106 */
[-C--:B------:R-:W-:Y:S02]  /*25e80*/  IABS R7, R6.reuse ;  /* 0x0000000600077213 */ /* 0x080fe40000000000 */
[----:B------:R-:W-:Y:S02]  /*25e90*/  IABS R4, R6 ;  /* 0x0000000600047213 */ /* 0x000fe40000000000 */
[----:B------:R-:W0:Y:S03]  /*25ea0*/  I2F.RP R8, R7 ;  /* 0x0000000700087306 */ /* 0x000e260000209400 */
[----:B------:R-:W-:-:S05]  /*25eb0*/  IMAD.MOV R4, RZ, RZ, -R4 ;  /* 0x000000ffff047224 */ /* 0x000fca00078e0a04 */
[----:B0-----:R-:W0:Y:S02]  /*25ec0*/  MUFU.RCP R8, R8 ;  /* 0x0000000800087308 */ /* 0x001e240000001000 */
[----:B0-----:R-:W-:-:S06]  /*25ed0*/  VIADD R3, R8, 0xffffffe ;  /* 0x0ffffffe08037836 */ /* 0x001fcc0000000000 */
[----:B------:R-:W0:Y:S02]  /*25ee0*/  F2I.FTZ.U32.TRUNC.NTZ R3, R3 ;  /* 0x0000000300037305 */ /* 0x000e24000021f000 */
[----:B0-----:R-:W-:-:S04]  /*25ef0*/  IMAD.MOV R2, RZ, RZ, -R3 ;  /* 0x000000ffff027224 */ /* 0x001fc800078e0a03 */
[----:B------:R-:W-:Y:S02]  /*25f00*/  IMAD R11, R2, R7, RZ ;  /* 0x00000007020b7224 */ /* 0x000fe400078e02ff */
[----:B------:R-:W-:-:S04]  /*25f10*/  IMAD.MOV.U32 R2, RZ, RZ, RZ ;  /* 0x000000ffff027224 */ /* 0x000fc800078e00ff */
[----:B------:R-:W-:Y:S01]  /*25f20*/  IMAD.HI.U32 R2, R3, R11, R2 ;  /* 0x0000000b03027227 */ /* 0x000fe200078e0002 */
[----:B------:R-:W-:Y:S02]  /*25f30*/  IABS R11, R9 ;  /* 0x00000009000b7213 */ /* 0x000fe40000000000 */
[C---:B------:R-:W-:Y:S01]  /*25f40*/  LOP3.LUT R3, R9.reuse, R6, RZ, 0x3c, !PT ;  /* 0x0000000609037212 */ /* 0x040fe200078e3cff */
[----:B------:R-:W-:Y:S02]  /*25f50*/  IMAD.IADD R9, R9, 0x1, R0 ;  /* 0x0000000109097824 */ /* 0x000fe400078e0200 */
[----:B------:R-:W-:Y:S01]  /*25f60*/  IMAD.HI.U32 R2, R2, R11, RZ ;  /* 0x0000000b02027227 */ /* 0x000fe200078e00ff */
[----:B------:R-:W-:-:S03]  /*25f70*/  ISETP.GE.AND P2, PT, R3, RZ, PT ;  /* 0x000000ff0300720c */ /* 0x000fc60003f46270 */
[----:B------:R-:W-:-:S05]  /*25f80*/  IMAD R4, R2, R4, R11 ;  /* 0x0000000402047224 */ /* 0x000fca00078e020b */
[----:B------:R-:W-:-:S13]  /*25f90*/  ISETP.GT.U32.AND P1, PT, R7, R4, PT ;  /* 0x000000040700720c */ /* 0x000fda0003f24070 */
[----:B------:R-:W-:Y:S02]  /*25fa0*/  @!P1 IMAD.IADD R4, R4, 0x1, -R7 ;  /* 0x0000000104049824 */ /* 0x000fe400078e0a07 */
[----:B------:R-:W-:Y:S01]  /*25fb0*/  @!P1 VIADD R2, R2, 0x1 ;  /* 0x0000000102029836 */ /* 0x000fe20000000000 */
[----:B------:R-:W-:Y:S02]  /*25fc0*/  ISETP.NE.AND P1, PT, R6, RZ, PT ;  /* 0x000000ff0600720c */ /* 0x000fe40003f25270 */
[----:B------:R-:W-:-:S13]  /*25fd0*/  ISETP.GE.U32.AND P0, PT, R4, R7, PT ;  /* 0x000000070400720c */ /* 0x000fda0003f06070 */
[----:B------:R-:W-:-:S04]  /*25fe0*/  @P0 VIADD R2, R2, 0x1 ;  /* 0x0000000102020836 */ /* 0x000fc80000000000 */
[----:B------:R-:W-:Y:S01]  /*25ff0*/  @!P2 IMAD.MOV R2, RZ, RZ, -R2 ;  /* 0x000000ffff02a224 */ /* 0x000fe200078e0a02 */
[----:B------:R-:W-:Y:S01]  /*26000*/  @!P1 LOP3.LUT R2, RZ, R6, RZ, 0x33, !PT ;  /* 0x00000006ff029212 */ /* 0x000fe200078e33ff */
[----:B------:R-:W-:-:S04]  /*26010*/  IMAD.MOV R6, RZ, RZ, -R6 ;  /* 0x000000ffff067224 */ /* 0x000fc800078e0a06 */
[----:B------:R-:W-:Y:S01]  /*26020*/  IMAD R18, R2, R6, R9 ;  /* 0x0000000602127224 */ /* 0x000fe200078e0209 */
[----:B------:R-:W-:-:S05]  /*26030*/  LOP3.LUT R2, RZ, R2, RZ, 0x33, !PT ;  /* 0x00000002ff027212 */ /* 0x000fca00078e33ff */
[----:B------:R-:W-:Y:S01]  /*26040*/  IMAD.IADD R17, R5, 0x1, R2 ;  /* 0x0000000105117824 */ /* 0x000fe200078e0202 */
[----:B------:R-:W-:Y:S06]  /*26050*/  BRA `(.L_x_2073) ;  /* 0x00000000001c7947 */ /* 0x000fec0003800000 */
.L_x_2065:
[----:B------:R-:W-:Y:S01]  /*26060*/  UMOV UR4, URZ ;  /* 0x0000003f00047c82 */ /* 0x000fe20008000000 */
[----:B------:R-:W-:Y:S01]  /*26070*/  UMOV UR5, URZ ;  /* 0x0000003f00057c82 */ /* 0x000fe20008000000 */
[----:B------:R-:W-:Y:S01]  /*26080*/  ULDC UR6, c[0x0][0xc3c] ;  /* 0x00030f0000067ab9 */ /* 0x000fe20000000800 */
[----:B------:R-:W-:Y:S02]  /*26090*/  IMAD.MOV.U32 R16, RZ, RZ, R0 ;  /* 0x000000ffff107224 */ /* 0x000fe400078e0000 */
[----:B------:R-:W-:Y:S02]  /*260a0*/  IMAD.U32 R17, RZ, RZ, UR4 ;  /* 0x00000004ff117e24 */ /* 0x000fe4000f8e00ff */
[----:B------:R-:W-:Y:S02]  /*260b0*/  IMAD.U32 R18, RZ, RZ, UR5 ;  /* 0x00000005ff127e24 */ /* 0x000fe4000f8e00ff */
[----:B------:R-:W-:-:S07]  /*260c0*/  IMAD.U32 R19, RZ, RZ, UR6 ;  /* 0x00000006ff137e24 */ /* 0x000fce000f8e00ff */
.L_x_2073:
        /* <DEDUP_REMOVED lines=10> */
.L_x_2062:
[----:B------:R-:W-:Y:S02]  /*26170*/  ULDC UR4, c[0x0][0xc3c] ;  /* 0x00030f0000047ab9 */ /* 0x000fe40000000800 */
[----:B--2---:R-:W-:-:S13]  /*26180*/  ISETP.GE.AND P0, PT, R19, UR4, PT ;  /* 0x0000000413007c0c */ /* 0x004fda000bf06270 */
[----:B------:R-:W-:Y:S05]  /*26190*/  @!P0 BRA `(.L_x_2074) ;  /* 0xffffff9c00688947 */ /* 0x000fea000383ffff */
[----:B------:R-:W-:Y:S05]  /*261a0*/  BSYNC B8 ;  /* 0x0000000000087941 */ /* 0x000fea0003800000 */
.L_x_1959:
[----:B------:R-:W2:Y:S01]  /*261b0*/  LDL.LU R0, [R1+0x20] ;  /* 0x0000200001007983 */ /* 0x000ea20000300800 */
[----:B------:R-:W-:Y:S01]  /*261c0*/  BSSY B0, `(.L_x_2075) ;  /* 0x000000b000007945 */ /* 0x000fe20003800000 */
[----:B------:R-:W4:Y:S01]  /*261d0*/  S2R R5, SR_CgaCtaId ;  /* 0x0000000000057919 */ /* 0x000f220000008800 */
[----:B--2---:R-:W-:-:S05]  /*261e0*/  VIADD R0, R0, 0x1 ;  /* 0x0000000100007836 */ /* 0x004fca0000000000 */
[----:B0-----:R-:W-:-:S04]  /*261f0*/  LEA.HI R2, R0, R0, RZ, 0x1 ;  /* 0x0000000000027211 */ /* 0x001fc800078f08ff */
[----:B------:R-:W-:Y:S02]  /*26200*/  LOP3.LUT R3, R2, 0xfffffffe, RZ, 0xc0, !PT ;  /* 0xfffffffe02037812 */ /* 0x000fe400078ec0ff */
[----:B------:R-:W-:-:S03]  /*26210*/  MOV R2, 0x400 ;  /* 0x0000040000027802 */ /* 0x000fc60000000f00 */
[----:B------:R-:W-:Y:S01]  /*26220*/  IMAD.IADD R0, R0, 0x1, -R3 ;  /* 0x0000000100007824 */ /* 0x000fe200078e0a03 */
[----:B----4-:R-:W-:-:S04]  /*26230*/  LEA R7, R5, R2, 0x18 ;  /* 0x0000000205077211 */ /* 0x010fc800078ec0ff */
[----:B------:R-:W-:-:S04]  /*26240*/  SHF.L.U32 R0, R0, 0x1f, RZ ;  /* 0x0000001f00007819 */ /* 0x000fc800000006ff */
[----:B------:R-:W0:Y:S02]  /*26250*/  SYNCS.PHASECHK.TRANS64.TRYWAIT P0, [R7+URZ+0x28820], R0 ;  /* 0x02882000070075a7 */ /* 0x000e24000800017f */
[----:B0-----:R-:W-:Y:S05]  /*26260*/  @!P0 BRA `(.L_x_2076) ;  /* 0x0000006c00648947 */ /* 0x001fea0003800000 */
.L_x_2333:
[----:B------:R-:W-:Y:S05]  /*26270*/  BSYNC B0 ;  /* 0x0000000000007941 */ /* 0x000fea0003800000 */
.L_x_2075:
[----:B------:R-:W-:-:S03]  /*26280*/  UMOV UR4, 0xffffffff ;  /* 0xffffffff00047882 */ /* 0x000fc60000000000 */
[----:B------:R-:W-:Y:S05]  /*26290*/  BRA.DIV UR4, `(.L_x_2077) ;  /* 0x0000006e046c7947 */ /* 0x000fea000b800000 */
[----:B0-----:R-:W0:Y:S02]  /*262a0*/  S2R R0, SR_TID.X ;  /* 0x0000000000007919 */ /* 0x001e240000002100 */
[----:B0-----:R-:W-:-:S04]  /*262b0*/  SHF.R.U32.HI R0, RZ, 0x5, R0 ;  /* 0x00000005ff007819 */ /* 0x001fc80000011600 */
[----:B------:R-:W-:-:S05]  /*262c0*/  LOP3.LUT R0, R0, 0x3, RZ, 0xc0, !PT ;  /* 0x0000000300007812 */ /* 0x000fca00078ec0ff */
[----:B------:R0:W2:Y:S02]  /*262d0*/  SHFL.IDX PT, R14, R0, RZ, 0x1f ;  /* 0x00001fff000e7589 */ /* 0x0000a400000e0000 */
.L_x_2336:
[----:B--2---:R-:W-:-:S13]  /*262e0*/  ISETP.NE.AND P0, PT, R14, RZ, PT ;  /* 0x000000ff0e00720c */ /* 0x004fda0003f05270 */
[----:B------:R-:W-:Y:S05]  /*262f0*/  @P0 BRA `(.L_x_1667) ;  /* 0x0000000000880947 */ /* 0x000fea0003800000 */
[----:B------:R-:W-:-:S03]  /*26300*/  UMOV UR4, 0xffffffff ;  /* 0xffffffff00047882 */ /* 0x000fc60000000000 */
[----:B------:R-:W-:Y:S05]  /*26310*/  BRA.DIV UR4, `(.L_x_2078) ;  /* 0x0000006e04807947 */ /* 0x000fea000b800000 */
[----:B------:R-:W-:-:S13]  /*26320*/  ELECT P6, URZ, PT ;  /* 0x00000000003f782f */ /* 0x000fda00038c0000 */
.L_x_2339:
[----:B------:R-:W-:Y:S05]  /*26330*/  @!P6 BRA `(.L_x_1667) ;  /* 0x000000000078e947 */ /* 0x000fea0003800000 */
[----:B------:R-:W-:-:S06]  /*26340*/  ULOP3.LUT UR4, UR36, 0x2, URZ, 0xfc, !UPT ;  /* 0x0000000224047892 */ /* 0x000fcc000f8efc3f */
[----:B0-----:R-:W-:-:S05]  /*26350*/  IMAD.U32 R0, RZ, RZ, UR4 ;  /* 0x00000004ff007e24 */ /* 0x001fca000f8e00ff */
[----:B------:R-:W-:-:S13]  /*26360*/  ISETP.NE.AND P0, PT, R0, 0x3, PT ;  /* 0x000000030000780c */ /* 0x000fda0003f05270 */
[----:B------:R-:W-:Y:S05]  /*26370*/  @!P0 BRA `(.L_x_2079) ;  /* 0x0000000000048947 */ /* 0x000fea0003800000 */
[----:B------:R-:W-:Y:S01]  /*26380*/  BPT.TRAP 0x1 ;  /* 0x000000040000795c */ /* 0x000fe20000300000 */
.L_x_2079:
[----:B------:R-:W-:Y:S01]  /*26390*/  IMAD R5, R24, 0x8, R7 ;  /* 0x0000000818057824 */ /* 0x000fe200078e0207 */
[----:B------:R-:W-:Y:S01]  /*263a0*/  SHF.L.U32 R0, R28, 0x1f, RZ ;  /* 0x0000001f1c007819 */ /* 0x000fe200000006ff */
[----:B------:R-:W-:-:S03]  /*263b0*/  VIADD R24, R24, 0x1 ;  /* 0x0000000118187836 */ /* 0x000fc60000000000 */
[----:B------:R-:W0:Y:S02]  /*263c0*/  SYNCS.PHASECHK.TRANS64.TRYWAIT P1, [R5+URZ+0x28840], R0 ;  /* 0x02884000050075a7 */ /* 0x000e24000802017f */
[----:B------:R-:W-:-:S04]  /*263d0*/  ISETP.NE.AND P2, PT, R24, 0x2, PT ;  /* 0x000000021800780c */ /* 0x000fc80003f45270 */
[----:B------:R-:W-:Y:S01]  /*263e0*/  SEL R3, RZ, 0x1, P2 ;  /* 0x00000001ff037807 */ /* 0x000fe20001000000 */
[----:B0-----:R-:W-:Y:S08]  /*263f0*/  @!P1 BRA `(.L_x_2080) ;  /* 0x0000006c00689947 */ /* 0x001ff00003800000 */
.L_x_2340:
[----:B------:R-:W-:Y:S02]  /*26400*/  SEL R24, R24, RZ, P2 ;  /* 0x000000ff18187207 */ /* 0x000fe40001000000 */
[----:B------:R-:W-:Y:S01]  /*26410*/  LOP3.LUT R2, R28, R3, RZ, 0x3c, !PT ;  /* 0x000000031c027212 */ /* 0x000fe200078e3cff */
[----:B------:R-:W-:Y:S06]  /*26420*/  @!P0 BRA `(.L_x_2081) ;  /* 0x0000000000048947 */ /* 0x000fec0003800000 */
[----:B------:R-:W-:Y:S01]  /*26430*/  BPT.TRAP 0x1 ;  /* 0x000000040000795c */ /* 0x000fe20000300000 */
.L_x_2081:
[----:B------:R-:W-:Y:S01]  /*26440*/  IMAD R3, R24, 0x8, R7 ;  /* 0x0000000818037824 */ /* 0x000fe200078e0207 */
[----:B------:R-:W-:-:S04]  /*26450*/  SHF.L.U32 R2, R2, 0x1f, RZ ;  /* 0x0000001f02027819 */ /* 0x000fc800000006ff */
[----:B------:R-:W2:Y:S02]  /*26460*/  SYNCS.PHASECHK.TRANS64.TRYWAIT P1, [R3+URZ+0x28840], R2 ;  /* 0x02884002030075a7 */ /* 0x000ea4000802017f */
[----:B--2---:R-:W-:Y:S05]  /*26470*/  @!P1 BRA `(.L_x_2082) ;  /* 0x0000006c005c9947 */ /* 0x004fea0003800000 */
.L_x_2341:
[----:B------:R-:W-:Y:S05]  /*26480*/  @!P0 BRA `(.L_x_2083) ;  /* 0x0000000000048947 */ /* 0x000fea0003800000 */
[----:B------:R-:W-:Y:S01]  /*26490*/  BPT.TRAP 0x1 ;  /* 0x000000040000795c */ /* 0x000fe20000300000 */
.L_x_2083:
[----:B------:R-:W4:Y:S02]  /*264a0*/  SYNCS.PHASECHK.TRANS64.TRYWAIT P1, [R5+URZ+0x28860], R0 ;  /* 0x02886000050075a7 */ /* 0x000f24000802017f */
[----:B----4-:R-:W-:Y:S05]  /*264b0*/  @!P1 BRA `(.L_x_2084) ;  /* 0x0000006c00609947 */ /* 0x010fea0003800000 */
.L_x_2342:
[----:B------:R-:W-:Y:S05]  /*264c0*/  @!P0 BRA `(.L_x_2085) ;  /* 0x0000000000048947 */ /* 0x000fea0003800000 */
[----:B------:R-:W-:Y:S01]  /*264d0*/  BPT.TRAP 0x1 ;  /* 0x000000040000795c */ /* 0x000fe20000300000 */
.L_x_2085:
[----:B------:R0:W0:Y:S02]  /*264e0*/  SYNCS.PHASECHK.TRANS64.TRYWAIT P0, [R3+URZ+0x28860], R2 ;  /* 0x02886002030075a7 */ /* 0x000024000800017f */
[----:B0-----:R-:W-:Y:S05]  /*264f0*/  @!P0 NANOSLEEP.SYNCS 0x989680 ;  /* 0x009896800000895d */ /* 0x001fea0003900000 */
[----:B------:R-:W0:Y:S02]  /*26500*/  @!P0 SYNCS.PHASECHK.TRANS64 P0, [R3+URZ+0x28860], R2 ;  /* 0x02886002030085a7 */ /* 0x000e24000800007f */
[----:B0-----:R-:W-:Y:S05]  /*26510*/  @!P0 BRA `(.L_x_2085) ;  /* 0xfffffffc00f08947 */ /* 0x001fea000383ffff */
.L_x_1667:
[----:B------:R-:W-:Y:S05]  /*26520*/  BSYNC B9 ;  /* 0x0000000000097941 */ /* 0x000fea0003800000 */
.L_x_1664:
[----:B------:R-:W-:Y:S05]  /*26530*/  EXIT ;  /* 0x000000000000794d */ /* 0x000fea0003800000 */
.L_x_1697:
[----:B0-----:R0:W1:Y:S02]  /*26540*/  SYNCS.PHASECHK.TRANS64.TRYWAIT P6, [R91+URZ+0x28890], R102 ;  /* 0x028890665b0075a7 */ /* 0x00106400080c017f */
[----:B-1----:R-:W-:Y:S05]  /*26550*/  @!P6 NANOSLEEP.SYNCS 0x989680 ;  /* 0x009896800000e95d */ /* 0x002fea0003900000 */
[----:B------:R-:W1:Y:S02]  /*26560*/  @!P6 SYNCS.PHASECHK.TRANS64 P6, [R91+URZ+0x28890], R102 ;  /* 0x028890665b00e5a7 */ /* 0x000e6400080c007f */
[----:B-1----:R-:W-:Y:S05]  /*26570*/  @!P6 BRA `(.L_x_1697) ;  /* 0xfffffffc00f0e947 */ /* 0x002fea000383ffff */
[----:B------:R-:W-:Y:S05]  /*26580*/  BRA `(.L_x_2086) ;  /* 0xfffffdcc00947947 */ /* 0x000fea000383ffff */
.L_x_1698:
        /* <DEDUP_REMOVED lines=8> */
.L_x_2088:
[----:B------:R-:W-:Y:S05]  /*26610*/  BSYNC B1 ;  /* 0x0000000000017941 */ /* 0x000fea0003800000 */
.L_x_2087:
        /* <DEDUP_REMOVED lines=8> */
.L_x_2089:
[----:B------:R-:W-:Y:S01]  /*266a0*/  IMAD.MOV.U32 R105, RZ, RZ, R14 ;  /* 0x000000ffff697224 */ /* 0x000fe200078e000e */
[----:B------:R-:W-:Y:S06]  /*266b0*/  BRA `(.L_x_2090) ;  /* 0xfffffdcc005c7947 */ /* 0x000fec000383ffff */
.L_x_1707:
        /* <DEDUP_REMOVED lines=8> */
.L_x_2092:
[----:B------:R-:W-:Y:S05]  /*26740*/  BSYNC B1 ;  /* 0x0000000000017941 */ /* 0x000fea0003800000 */
.L_x_2091:
        /* <DEDUP_REMOVED lines=8> */
.L_x_2093:
[----:B------:R-:W-:Y:S01]  /*267d0*/  IMAD.MOV.U32 R73, RZ, RZ, R14 ;  /* 0x000000ffff497224 */ /* 0x000fe200078e000e */
[----:B------:R-:W-:Y:S06]  /*267e0*/  BRA `(.L_x_2094) ;  /* 0xfffffdd000f07947 */ /* 0x000fec000383ffff */
.L_x_1716:
        /* <DEDUP_REMOVED lines=8> */
.L_x_2096:
[----:B------:R-:W-:Y:S05]  /*26870*/  BSYNC B1 ;  /* 0x0000000000017941 */ /* 0x000fea0003800000 */
.L_x_2095:
        /* <DEDUP_REMOVED lines=8> */
.L_x_2097:
[----:B------:R-:W-:Y:S01]  /*26900*/  IMAD.MOV.U32 R63, RZ, RZ, R14 ;  /* 0x000000ffff3f7224 */ /* 0x000fe200078e000e */
[----:B------:R-:W-:Y:S06]  /*26910*/  BRA `(.L_x_2098) ;  /* 0xfffffdd800847947 */ /* 0x000fec000383ffff */
.L_x_1725:
        /* <DEDUP_REMOVED lines=8> */
.L_x_2100:
[----:B------:R-:W-:Y:S05]  /*269a0*/  BSYNC B1 ;  /* 0x0000000000017941 */ /* 0x000fea0003800000 */
.L_x_2099:
        /* <DEDUP_REMOVED lines=8> */
.L_x_2101:
[----:B------:R-:W-:Y:S01]  /*26a30*/  IMAD.MOV.U32 R53, RZ, RZ, R14 ;  /* 0x000000ffff357224 */ /* 0x000fe200078e000e */
[----:B------:R-:W-:Y:S06]  /*26a40*/  BRA `(.L_x_2102) ;  /* 0xfffffde000147947 */ /* 0x000fec000383ffff */
.L_x_1737:
[----:B--2---:R2:W3:Y:S02]  /*26a50*/  SYNCS.PHASECHK.TRANS64.TRYWAIT P4, [R91+URZ+0x28890], R102 ;  /* 0x028890665b0075a7 */ /* 0x0044e4000808017f */
[----:B---3--:R-:W-:Y:S05]  /*26a60*/  @!P4 NANOSLEEP.SYNCS 0x989680 ;  /* 0x009896800000c95d */ /* 0x008fea0003900000 */
[----:B------:R-:W3:Y:S02]  /*26a70*/  @!P4 SYNCS.PHASECHK.TRANS64 P4, [R91+URZ+0x28890], R102 ;  /* 0x028890665b00c5a7 */ /* 0x000ee4000808007f */
[----:B---3--:R-:W-:Y:S05]  /*26a80*/  @!P4 BRA `(.L_x_1737) ;  /* 0xfffffffc00f0c947 */ /* 0x008fea000383ffff */
[----:B------:R-:W-:Y:S05]  /*26a90*/  BRA `(.L_x_2103) ;  /* 0xfffffdf000407947 */ /* 0x000fea000383ffff */
.L_x_1738:
[----:B------:R-:W-:Y:S01]  /*26aa0*/  BSSY B1, `(.L_x_2104) ;  /* 0x0000008000017945 */ /* 0x000fe20003800000 */
[----:B------:R-:W-:Y:S02]  /*26ab0*/  IMAD.MOV.U32 R13, RZ, RZ, R103 ;  /* 0x000000ffff0d7224 */ /* 0x000fe400078e0067 */
[----:B------:R-:W-:Y:S02]  /*26ac0*/  IMAD.MOV.U32 R12, RZ, RZ, RZ ;  /* 0x000000ffff0c7224 */ /* 0x000fe400078e00ff */
[----:B------:R-:W-:Y:S02]  /*26ad0*/  IMAD.MOV.U32 R11, RZ, RZ, 0x181f ;  /* 0x0000181fff0b7424 */ /* 0x000fe400078e00ff */
[----:B------:R-:W-:-:S07]  /*26ae0*/  IMAD.MOV.U32 R15, RZ, RZ, -0x1 ;  /* 0xffffffffff0f7424 */ /* 0x000fce00078e00ff */
[----:B0-2---:R-:W-:Y:S05]  /*26af0*/  WARPSYNC.COLLECTIVE R15, `(.L_x_2105) ;  /* 0x000000000f087348 */ /* 0x005fea0003c00000 */
[----:B------:R1:W3:Y:S02]  /*26b00*/  SHFL.IDX P6, R14, R13, R12, R11 ;  /* 0x0000000c0d0e7389 */ /* 0x0002e400000c000b */
[----:B0123--:R-:W-:Y:S01]  /*26b10*/  ENDCOLLECTIVE ;  /* 0x000000000000791b */ /* 0x00ffe20003800000 */
.L_x_2105:
[----:B------:R-:W-:Y:S05]  /*26b20*/  BSYNC B1 ;  /* 0x0000000000017941 */ /* 0x000fea0003800000 */
.L_x_2104:
        /* <DEDUP_REMOVED lines=8> */
.L_x_2106:
[----:B------:R-:W-:Y:S01]  /*26bb0*/  IMAD.MOV.U32 R106, RZ, RZ, R14 ;  /* 0x000000ffff6a7224 */ /* 0x000fe200078e000e */
[----:B------:R-:W-:Y:S06]  /*26bc0*/  BRA `(.L_x_2107) ;  /* 0xfffffdf0000c7947 */ /* 0x000fec000383ffff */
.L_x_1743:
[----:B------:R-:W-:Y:S01]  /*26bd0*/  BSSY B1, `(.L_x_2108) ;  /* 0x0000008000017945 */ /* 0x000fe20003800000 */
[----:B0-----:R-:W-:Y:S02]  /*26be0*/  IMAD.MOV.U32 R13, RZ, RZ, R103 ;  /* 0x000000ffff0d7224 */ /* 0x001fe400078e0067 */
[----:B------:R-:W-:Y:S02]  /*26bf0*/  IMAD.MOV.U32 R12, RZ, RZ, 0x1 ;  /* 0x00000001ff0c7424 */ /* 0x000fe400078e00ff */
[----:B------:R-:W-:Y:S02]  /*26c00*/  IMAD.MOV.U32 R11, RZ, RZ, 0x181f ;  /* 0x0000181fff0b7424 */ /* 0x000fe400078e00ff */
[----:B------:R-:W-:-:S07]  /*26c10*/  IMAD.MOV.U32 R15, RZ, RZ, -0x1 ;  /* 0xffffffffff0f7424 */ /* 0x000fce00078e00ff */
[----:B-1234-:R-:W-:Y:S05]  /*26c20*/  WARPSYNC.COLLECTIVE R15, `(.L_x_2109) ;  /* 0x000000000f087348 */ /* 0x01efea0003c00000 */
[----:B------:R0:W0:Y:S02]  /*26c30*/  SHFL.IDX P6, R14, R13, R12, R11 ;  /* 0x0000000c0d0e7389 */ /* 0x00002400000c000b */
[----:B01234-:R-:W-:Y:S01]  /*26c40*/  ENDCOLLECTIVE ;  /* 0x000000000000791b */ /* 0x01ffe20003800000 */
.L_x_2109:
[----:B------:R-:W-:Y:S05]  /*26c50*/  BSYNC B1 ;  /* 0x0000000000017941 */ /* 0x000fea0003800000 */
.L_x_2108:
        /* <DEDUP_REMOVED lines=8> */
.L_x_2110:
[----:B------:R-:W-:Y:S01]  /*26ce0*/  IMAD.MOV.U32 R50, RZ, RZ, R14 ;  /* 0x000000ffff327224 */ /* 0x000fe200078e000e */
[----:B------:R-:W-:Y:S06]  /*26cf0*/  BRA `(.L_x_2111) ;  /* 0xfffffdf400bc7947 */ /* 0x000fec000383ffff */
.L_x_1748:
[----:B------:R-:W-:Y:S01]  /*26d00*/  BSSY B1, `(.L_x_2112) ;  /* 0x0000008000017945 */ /* 0x000fe20003800000 */
[----:B0-----:R-:W-:Y:S01]  /*26d10*/  IMAD.MOV.U32 R13, RZ, RZ, R103 ;  /* 0x000000ffff0d7224 */ /* 0x001fe200078e0067 */
[----:B------:R-:W-:Y:S01]  /*26d20*/  MOV R15, 0xffffffff ;  /* 0xffffffff000f7802 */ /* 0x000fe20000000f00 */
[----:B------:R-:W-:Y:S02]  /*26d30*/  IMAD.MOV.U32 R12, RZ, RZ, 0x2 ;  /* 0x00000002ff0c7424 */ /* 0x000fe400078e00ff */
[----:B------:R-:W-:-:S07]  /*26d40*/  IMAD.MOV.U32 R11, RZ, RZ, 0x181f ;  /* 0x0000181fff0b7424 */ /* 0x000fce00078e00ff */
[----:B-1234-:R-:W-:Y:S05]  /*26d50*/  WARPSYNC.COLLECTIVE R15, `(.L_x_2113) ;  /* 0x000000000f087348 */ /* 0x01efea0003c00000 */
[----:B------:R0:W0:Y:S02]  /*26d60*/  SHFL.IDX P6, R14, R13, R12, R11 ;  /* 0x0000000c0d0e7389 */ /* 0x00002400000c000b */
[----:B01234-:R-:W-:Y:S01]  /*26d70*/  ENDCOLLECTIVE ;  /* 0x000000000000791b */ /* 0x01ffe20003800000 */
.L_x_2113:
[----:B------:R-:W-:Y:S05]  /*26d80*/  BSYNC B1 ;  /* 0x0000000000017941 */ /* 0x000fea0003800000 */
.L_x_2112:
        /* <DEDUP_REMOVED lines=8> */
.L_x_2114:
[----:B------:R-:W-:Y:S05]  /*26e10*/  BRA `(.L_x_2115) ;  /* 0xfffffdfc00707947 */ /* 0x000fea000383ffff */
.L_x_1753:
        /* <DEDUP_REMOVED lines=8> */
.L_x_2117:
[----:B------:R-:W-:Y:S05]  /*26ea0*/  BSYNC B1 ;  /* 0x0000000000017941 */ /* 0x000fea0003800000 */
.L_x_2116:
        /* <DEDUP_REMOVED lines=8> */
.L_x_2118:
[----:B------:R-:W-:Y:S01]  /*26f30*/  IMAD.MOV.U32 R108, RZ, RZ, R14 ;  /* 0x000000ffff6c7224 */ /* 0x000fe200078e000e */
[----:B------:R-:W-:Y:S06]  /*26f40*/  BRA `(.L_x_2119) ;  /* 0xfffffe0400287947 */ /* 0x000fec000383ffff */
.L_x_1758:
[----:B0-----:R0:W1:Y:S02]  /*26f50*/  SYNCS.PHASECHK.TRANS64.TRYWAIT P3, [R91+URZ+0x28890], R102 ;  /* 0x028890665b0075a7 */ /* 0x001064000806017f */
[----:B-1----:R-:W-:Y:S05]  /*26f60*/  @!P3 NANOSLEEP.SYNCS 0x989680 ;  /* 0x009896800000b95d */ /* 0x002fea0003900000 */
[----:B------:R-:W1:Y:S02]  /*26f70*/  @!P3 SYNCS.PHASECHK.TRANS64 P3, [R91+URZ+0x28890], R102 ;  /* 0x028890665b00b5a7 */ /* 0x000e64000806007f */
[----:B-1----:R-:W-:Y:S05]  /*26f80*/  @!P3 BRA `(.L_x_1758) ;  /* 0xfffffffc00f0b947 */ /* 0x002fea000383ffff */
[----:B------:R-:W-:Y:S05]  /*26f90*/  BRA `(.L_x_2120) ;  /* 0xfffffe0c002c7947 */ /* 0x000fea000383ffff */
.L_x_1759:
        /* <DEDUP_REMOVED lines=8> */
.L_x_2122:
[----:B------:R-:W-:Y:S05]  /*27020*/  BSYNC B1 ;  /* 0x0000000000017941 */ /* 0x000fea0003800000 */
.L_x_2121:
        /* <DEDUP_REMOVED lines=8> */
.L_x_2123:
[----:B------:R-:W-:Y:S05]  /*270b0*/  BRA `(.L_x_2124) ;  /* 0xfffffe0c00547947 */ /* 0x000fea000383ffff */
.L_x_1762:
[----:B------:R-:W-:Y:S01]  /*270c0*/  BSSY B1, `(.L_x_2125) ;  /* 0x0000008000017945 */ /* 0x000fe20003800000 */
[----:B----4-:R-:W-:Y:S02]  /*270d0*/  IMAD.MOV.U32 R13, RZ, RZ, R46 ;  /* 0x000000ffff0d7224 */ /* 0x010fe400078e002e */
[----:B------:R-:W-:Y:S02]  /*270e0*/  IMAD.MOV.U32 R12, RZ, RZ, 0x1 ;  /* 0x00000001ff0c7424 */ /* 0x000fe400078e00ff */
[----:B------:R-:W-:Y:S02]  /*270f0*/  IMAD.MOV.U32 R11, RZ, RZ, 0x181f ;  /* 0x0000181fff0b7424 */ /* 0x000fe400078e00ff */
[----:B------:R-:W-:-:S07]  /*27100*/  IMAD.MOV.U32 R15, RZ, RZ, -0x1 ;  /* 0xffffffffff0f7424 */ /* 0x000fce00078e00ff */
[----:B0123--:R-:W-:Y:S05]  /*27110*/  WARPSYNC.COLLECTIVE R15, `(.L_x_2126) ;  /* 0x000000000f087348 */ /* 0x00ffea0003c00000 */
[----:B---3--:R3:W4:Y:S02]  /*27120*/  SHFL.IDX P6, R14, R13, R12, R11 ;  /* 0x0000000c0d0e7389 */ /* 0x00872400000c000b */
[----:B01234-:R-:W-:Y:S01]  /*27130*/  ENDCOLLECTIVE ;  /* 0x000000000000791b */ /* 0x01ffe20003800000 */
.L_x_2126:
[----:B------:R-:W-:Y:S05]  /*27140*/  BSYNC B1 ;  /* 0x0000000000017941 */ /* 0x000fea0003800000 */
.L_x_2125:
        /* <DEDUP_REMOVED lines=8> */
.L_x_2127:
[----:B------:R-:W-:Y:S05]  /*271d0*/  BRA `(.L_x_2128) ;  /* 0xfffffe0c00547947 */ /* 0x000fea000383ffff */
.L_x_1765:
        /* <DEDUP_REMOVED lines=8> */
.L_x_2130:
[----:B------:R-:W-:Y:S05]  /*27260*/  BSYNC B1 ;  /* 0x0000000000017941 */ /* 0x000fea0003800000 */
.L_x_2129:
        /* <DEDUP_REMOVED lines=8> */
.L_x_2131:
[----:B------:R-:W-:Y:S05]  /*272f0*/  BRA `(.L_x_2132) ;  /* 0xfffffe0c00587947 */ /* 0x000fea000383ffff */
.L_x_1768:
[----:B------:R-:W-:Y:S01]  /*27300*/  BSSY B1, `(.L_x_2133) ;  /* 0x0000008000017945 */ /* 0x000fe20003800000 */
[----:B0-----:R-:W-:Y:S02]  /*27310*/  IMAD.MOV.U32 R13, RZ, RZ, R46 ;  /* 0x000000ffff0d7224 */ /* 0x001fe400078e002e */
[----:B------:R-:W-:Y:S02]  /*27320*/  IMAD.MOV.U32 R12, RZ, RZ, 0x3 ;  /* 0x00000003ff0c7424 */ /* 0x000fe400078e00ff */
[----:B------:R-:W-:Y:S02]  /*27330*/  IMAD.MOV.U32 R11, RZ, RZ, 0x181f ;  /* 0x0000181fff0b7424 */ /* 0x000fe400078e00ff */
[----:B------:R-:W-:-:S07]  /*27340*/  IMAD.MOV.U32 R15, RZ, RZ, -0x1 ;  /* 0xffffffffff0f7424 */ /* 0x000fce00078e00ff */
[----:B-1234-:R-:W-:Y:S05]  /*27350*/  WARPSYNC.COLLECTIVE R15, `(.L_x_2134) ;  /* 0x000000000f087348 */ /* 0x01efea0003c00000 */
[----:B----4-:R0:W4:Y:S02]  /*27360*/  SHFL.IDX P6, R14, R13, R12, R11 ;  /* 0x0000000c0d0e7389 */ /* 0x01012400000c000b */
[----:B01234-:R-:W-:Y:S01]  /*27370*/  ENDCOLLECTIVE ;  /* 0x000000000000791b */ /* 0x01ffe20003800000 */
.L_x_2134:
[----:B------:R-:W-:Y:S05]  /*27380*/  BSYNC B1 ;  /* 0x0000000000017941 */ /* 0x000fea0003800000 */
.L_x_2133:
        /* <DEDUP_REMOVED lines=8> */
.L_x_2135:
[----:B------:R-:W-:Y:S05]  /*27410*/  BRA `(.L_x_2136) ;  /* 0xfffffe0c005c7947 */ /* 0x000fea000383ffff */
.L_x_1772:
[----:B------:R0:W0:Y:S02]  /*27420*/  SYNCS.PHASECHK.TRANS64.TRYWAIT P4, [R91+URZ+0x288b0], R102 ;  /* 0x0288b0665b0075a7 */ /* 0x000024000808017f */
[----:B0-----:R-:W-:Y:S05]  /*27430*/  @!P4 NANOSLEEP.SYNCS 0x989680 ;  /* 0x009896800000c95d */ /* 0x001fea0003900000 */
[----:B------:R-:W0:Y:S02]  /*27440*/  @!P4 SYNCS.PHASECHK.TRANS64 P4, [R91+URZ+0x288b0], R102 ;  /* 0x0288b0665b00c5a7 */ /* 0x000e24000808007f */
[----:B0-----:R-:W-:Y:S05]  /*27450*/  @!P4 BRA `(.L_x_1772) ;  /* 0xfffffffc00f0c947 */ /* 0x001fea000383ffff */
[----:B------:R-:W-:Y:S05]  /*27460*/  BRA `(.L_x_2137) ;  /* 0xfffffe0c00d87947 */ /* 0x000fea000383ffff */
.L_x_1792:
[----:B------:R-:W-:Y:S01]  /*27470*/  BSSY B0, `(.L_x_2138) ;  /* 0x0000008000007945 */ /* 0x000fe20003800000 */
[----:B--2---:R-:W-:Y:S02]  /*27480*/  IMAD.MOV.U32 R13, RZ, RZ, R218 ;  /* 0x000000ffff0d7224 */ /* 0x004fe400078e00da */
[----:B------:R-:W-:Y:S02]  /*27490*/  IMAD.MOV.U32 R12, RZ, RZ, RZ ;  /* 0x000000ffff0c7224 */ /* 0x000fe400078e00ff */
[----:B------:R-:W-:Y:S02]  /*274a0*/  IMAD.MOV.U32 R11, RZ, RZ, 0x1f ;  /* 0x0000001fff0b7424 */ /* 0x000fe400078e00ff */
[----:B------:R-:W-:-:S07]  /*274b0*/  IMAD.MOV.U32 R15, RZ, RZ, -0x1 ;  /* 0xffffffffff0f7424 */ /* 0x000fce00078e00ff */
[----:B-1---5:R-:W-:Y:S05]  /*274c0*/  WARPSYNC.COLLECTIVE R15, `(.L_x_2139) ;  /* 0x000000000f087348 */ /* 0x022fea0003c00000 */
[----:B------:R0:W2:Y:S02]  /*274d0*/  SHFL.IDX P6, R14, R13, R12, R11 ;  /* 0x0000000c0d0e7389 */ /* 0x0000a400000c000b */
[----:B012--5:R-:W-:Y:S01]  /*274e0*/  ENDCOLLECTIVE ;  /* 0x000000000000791b */ /* 0x027fe20003800000 */
.L_x_2139:
[----:B------:R-:W-:Y:S05]  /*274f0*/  BSYNC B0 ;  /* 0x0000000000007941 */ /* 0x000fea0003800000 */
.L_x_2138:
[----:B------:R-:W-:Y:S01]  /*27500*/  IMAD.MOV.U32 R194, RZ, RZ, R14 ;  /* 0x000000ffffc27224 */ /* 0x000fe200078e000e */
[----:B------:R-:W-:Y:S06]  /*27510*/  BRA `(.L_x_2140) ;  /* 0xfffffe1c001c7947 */ /* 0x000fec000383ffff */
.L_x_1802:
[----:B------:R-:W-:Y:S01]  /*27520*/  BSSY B1, `(.L_x_2141) ;  /* 0x0000008000017945 */ /* 0x000fe20003800000 */
[----:B------:R-:W-:Y:S02]  /*27530*/  IMAD.MOV.U32 R13, RZ, RZ, R6 ;  /* 0x000000ffff0d7224 */ /* 0x000fe400078e0006 */
[----:B------:R-:W-:Y:S02]  /*27540*/  IMAD.MOV.U32 R12, RZ, RZ, RZ ;  /* 0x000000ffff0c7224 */ /* 0x000fe400078e00ff */
[----:B------:R-:W-:Y:S02]  /*27550*/  IMAD.MOV.U32 R11, RZ, RZ, 0x181f ;  /* 0x0000181fff0b7424 */ /* 0x000fe400078e00ff */
[----:B------:R-:W-:-:S07]  /*27560*/  IMAD.MOV.U32 R15, RZ, RZ, -0x1 ;  /* 0xffffffffff0f7424 */ /* 0x000fce00078e00ff */
[----:B01----:R-:W-:Y:S05]  /*27570*/  WARPSYNC.COLLECTIVE R15, `(.L_x_2142) ;  /* 0x000000000f087348 */ /* 0x003fea0003c00000 */
[----:B------:R2:W3:Y:S02]  /*27580*/  SHFL.IDX P6, R14, R13, R12, R11 ;  /* 0x0000000c0d0e7389 */ /* 0x0004e400000c000b */
[----:B0123--:R-:W-:Y:S01]  /*27590*/  ENDCOLLECTIVE ;  /* 0x000000000000791b */ /* 0x00ffe20003800000 */
.L_x_2142:
[----:B------:R-:W-:Y:S05]  /*275a0*/  BSYNC B1 ;  /* 0x0000000000017941 */ /* 0x000fea0003800000 */
.L_x_2141:
        /* <DEDUP_REMOVED lines=8> */
.L_x_2143:
[----:B------:R-:W-:Y:S02]  /*27630*/  IMAD.MOV.U32 R13, RZ, RZ, R8 ;  /* 0x000000ffff0d7224 */ /* 0x000fe400078e0008 */
[----:B------:R-:W-:-:S07]  /*27640*/  IMAD.MOV.U32 R3, RZ, RZ, R14 ;  /* 0x000000ffff037224 */ /* 0x000fce00078e000e */
[----:B------:R-:W-:Y:S05]  /*27650*/  WARPSYNC.COLLECTIVE R15, `(.L_x_2144) ;  /* 0x000000000f087348 */ /* 0x000fea0003c00000 */
[----:B------:R0:W1:Y:S02]  /*27660*/  SHFL.IDX P6, R14, R13, R12, R11 ;  /* 0x0000000c0d0e7389 */ /* 0x00006400000c000b */
[----:B01----:R-:W-:Y:S01]  /*27670*/  ENDCOLLECTIVE ;  /* 0x000000000000791b */ /* 0x003fe20003800000 */
.L_x_2144:
[----:B------:R-:W-:Y:S02]  /*27680*/  IMAD.MOV.U32 R13, RZ, RZ, R7 ;  /* 0x000000ffff0d7224 */ /* 0x000fe400078e0007 */
[----:B------:R-:W-:-:S07]  /*27690*/  IMAD.MOV.U32 R4, RZ, RZ, R14 ;  /* 0x000000ffff047224 */ /* 0x000fce00078e000e */
[----:B------:R-:W-:Y:S05]  /*276a0*/  WARPSYNC.COLLECTIVE R15, `(.L_x_2145) ;  /* 0x000000000f087348 */ /* 0x000fea0003c00000 */
[----:B------:R0:W1:Y:S02]  /*276b0*/  SHFL.IDX P6, R14, R13, R12, R11 ;  /* 0x0000000c0d0e7389 */ /* 0x00006400000c000b */
[----:B01----:R-:W-:Y:S01]  /*276c0*/  ENDCOLLECTIVE ;  /* 0x000000000000791b */ /* 0x003fe20003800000 */
.L_x_2145:
[----:B------:R-:W-:Y:S05]  /*276d0*/  BRA `(.L_x_2146) ;  /* 0xfffffe2000707947 */ /* 0x000fea000383ffff */
.L_x_1805:
[----:B------:R-:W-:Y:S01]  /*276e0*/  BSSY B1, `(.L_x_2147) ;  /* 0x0000008000017945 */ /* 0x000fe20003800000 */
[----:B-1----:R-:W-:Y:S02]  /*276f0*/  IMAD.MOV.U32 R13, RZ, RZ, R6 ;  /* 0x000000ffff0d7224 */ /* 0x002fe400078e0006 */
[----:B------:R-:W-:Y:S02]  /*27700*/  IMAD.MOV.U32 R12, RZ, RZ, 0x1 ;  /* 0x00000001ff0c7424 */ /* 0x000fe400078e00ff */
[----:B------:R-:W-:Y:S02]  /*27710*/  IMAD.MOV.U32 R11, RZ, RZ, 0x181f ;  /* 0x0000181fff0b7424 */ /* 0x000fe400078e00ff */
[----:B------:R-:W-:-:S07]  /*27720*/  IMAD.MOV.U32 R15, RZ, RZ, -0x1 ;  /* 0xffffffffff0f7424 */ /* 0x000fce00078e00ff */
[----:B--2---:R-:W-:Y:S05]  /*27730*/  WARPSYNC.COLLECTIVE R15, `(.L_x_2148) ;  /* 0x000000000f087348 */ /* 0x004fea0003c00000 */
[----:B------:R0:W1:Y:S02]  /*27740*/  SHFL.IDX P6, R14, R13, R12, R11 ;  /* 0x0000000c0d0e7389 */ /* 0x00006400000c000b */
[----:B012---:R-:W-:Y:S01]  /*27750*/  ENDCOLLECTIVE ;  /* 0x000000000000791b */ /* 0x007fe20003800000 */
.L_x_2148:
[----:B------:R-:W-:Y:S05]  /*27760*/  BSYNC B1 ;  /* 0x0000000000017941 */ /* 0x000fea0003800000 */
.L_x_2147:
        /* <DEDUP_REMOVED lines=8> */
.L_x_2149:
[----:B------:R-:W-:Y:S02]  /*277f0*/  IMAD.MOV.U32 R13, RZ, RZ, R8 ;  /* 0x000000ffff0d7224 */ /* 0x000fe400078e0008 */
[----:B------:R-:W-:-:S07]  /*27800*/  IMAD.MOV.U32 R3, RZ, RZ, R14 ;  /* 0x000000ffff037224 */ /* 0x000fce00078e000e */
[----:B------:R-:W-:Y:S05]  /*27810*/  WARPSYNC.COLLECTIVE R15, `(.L_x_2150) ;  /* 0x000000000f087348 */ /* 0x000fea0003c00000 */
[----:B------:R0:W1:Y:S02]  /*27820*/  SHFL.IDX P6, R14, R13, R12, R11 ;  /* 0x0000000c0d0e7389 */ /* 0x00006400000c000b */
[----:B01----:R-:W-:Y:S01]  /*27830*/  ENDCOLLECTIVE ;  /* 0x000000000000791b */ /* 0x003fe20003800000 */
.L_x_2150:
[----:B------:R-:W-:Y:S02]  /*27840*/  IMAD.MOV.U32 R13, RZ, RZ, R7 ;  /* 0x000000ffff0d7224 */ /* 0x000fe400078e0007 */
[----:B------:R-:W-:-:S07]  /*27850*/  IMAD.MOV.U32 R4, RZ, RZ, R14 ;  /* 0x000000ffff047224 */ /* 0x000fce00078e000e */
[----:B------:R-:W-:Y:S05]  /*27860*/  WARPSYNC.COLLECTIVE R15, `(.L_x_2151) ;  /* 0x000000000f087348 */ /* 0x000fea0003c00000 */
[----:B------:R0:W1:Y:S02]  /*27870*/  SHFL.IDX P6, R14, R13, R12, R11 ;  /* 0x0000000c0d0e7389 */ /* 0x00006400000c000b */
[----:B01----:R-:W-:Y:S01]  /*27880*/  ENDCOLLECTIVE ;  /* 0x000000000000791b */ /* 0x003fe20003800000 */
.L_x_2151:
[----:B------:R-:W-:Y:S05]  /*27890*/  BRA `(.L_x_2152) ;  /* 0xfffffe2000dc7947 */ /* 0x000fea000383ffff */
.L_x_1808:
[----:B------:R-:W-:Y:S01]  /*278a0*/  BSSY B1, `(.L_x_2153) ;  /* 0x0000008000017945 */ /* 0x000fe20003800000 */
[----:B------:R-:W-:Y:S01]  /*278b0*/  IMAD.MOV.U32 R13, RZ, RZ, R6 ;  /* 0x000000ffff0d7224 */ /* 0x000fe200078e0006 */
[----:B------:R-:W-:Y:S01]  /*278c0*/  MOV R12, 0x2 ;  /* 0x00000002000c7802 */ /* 0x000fe20000000f00 */
[----:B------:R-:W-:Y:S02]  /*278d0*/  IMAD.MOV.U32 R11, RZ, RZ, 0x181f ;  /* 0x0000181fff0b7424 */ /* 0x000fe400078e00ff */
[----:B------:R-:W-:-:S07]  /*278e0*/  IMAD.MOV.U32 R15, RZ, RZ, -0x1 ;  /* 0xffffffffff0f7424 */ /* 0x000fce00078e00ff */
[----:B-12---:R-:W-:Y:S05]  /*278f0*/  WARPSYNC.COLLECTIVE R15, `(.L_x_2154) ;  /* 0x000000000f087348 */ /* 0x006fea0003c00000 */
[----:B------:R0:W3:Y:S02]  /*27900*/  SHFL.IDX P6, R14, R13, R12, R11 ;  /* 0x0000000c0d0e7389 */ /* 0x0000e400000c000b */
[----:B0123--:R-:W-:Y:S01]  /*27910*/  ENDCOLLECTIVE ;  /* 0x000000000000791b */ /* 0x00ffe20003800000 */
.L_x_2154:
[----:B------:R-:W-:Y:S05]  /*27920*/  BSYNC B1 ;  /* 0x0000000000017941 */ /* 0x000fea0003800000 */
.L_x_2153:
        /* <DEDUP_REMOVED lines=8> */
.L_x_2155:
[----:B------:R-:W-:Y:S02]  /*279b0*/  IMAD.MOV.U32 R13, RZ, RZ, R8 ;  /* 0x000000ffff0d7224 */ /* 0x000fe400078e0008 */
[----:B------:R-:W-:-:S07]  /*279c0*/  IMAD.MOV.U32 R3, RZ, RZ, R14 ;  /* 0x000000ffff037224 */ /* 0x000fce00078e000e */
[----:B------:R-:W-:Y:S05]  /*279d0*/  WARPSYNC.COLLECTIVE R15, `(.L_x_2156) ;  /* 0x000000000f087348 */ /* 0x000fea0003c00000 */
[----:B------:R0:W1:Y:S02]  /*279e0*/  SHFL.IDX P6, R14, R13, R12, R11 ;  /* 0x0000000c0d0e7389 */ /* 0x00006400000c000b */
[----:B01----:R-:W-:Y:S01]  /*279f0*/  ENDCOLLECTIVE ;  /* 0x000000000000791b */ /* 0x003fe20003800000 */
.L_x_2156:
[----:B------:R-:W-:Y:S02]  /*27a00*/  IMAD.MOV.U32 R13, RZ, RZ, R7 ;  /* 0x000000ffff0d7224 */ /* 0x000fe400078e0007 */
[----:B------:R-:W-:-:S07]  /*27a10*/  IMAD.MOV.U32 R4, RZ, RZ, R14 ;  /* 0x000000ffff047224 */ /* 0x000fce00078e000e */
[----:B------:R-:W-:Y:S05]  /*27a20*/  WARPSYNC.COLLECTIVE R15, `(.L_x_2157) ;  /* 0x000000000f087348 */ /* 0x000fea0003c00000 */
[----:B------:R0:W1:Y:S02]  /*27a30*/  SHFL.IDX P6, R14, R13, R12, R11 ;  /* 0x0000000c0d0e7389 */ /* 0x00006400000c000b */
[----:B01----:R-:W-:Y:S01]  /*27a40*/  ENDCOLLECTIVE ;  /* 0x000000000000791b */ /* 0x003fe20003800000 */
.L_x_2157:
[----:B------:R-:W-:Y:S05]  /*27a50*/  BRA `(.L_x_2158) ;  /* 0xfffffe2400407947 */ /* 0x000fea000383ffff */
.L_x_1811:
[----:B------:R-:W-:Y:S01]  /*27a60*/  BSSY B1, `(.L_x_2159) ;  /* 0x0000008000017945 */ /* 0x000fe20003800000 */
[----:B------:R-:W-:Y:S02]  /*27a70*/  IMAD.MOV.U32 R13, RZ, RZ, R6 ;  /* 0x000000ffff0d7224 */ /* 0x000fe400078e0006 */
[----:B------:R-:W-:Y:S02]  /*27a80*/  IMAD.MOV.U32 R12, RZ, RZ, 0x3 ;  /* 0x00000003ff0c7424 */ /* 0x000fe400078e00ff */
[----:B------:R-:W-:Y:S02]  /*27a90*/  IMAD.MOV.U32 R11, RZ, RZ, 0x181f ;  /* 0x0000181fff0b7424 */ /* 0x000fe400078e00ff */
[----:B------:R-:W-:-:S07]  /*27aa0*/  IMAD.MOV.U32 R15, RZ, RZ, -0x1 ;  /* 0xffffffffff0f7424 */ /* 0x000fce00078e00ff */
[----:B-12---:R-:W-:Y:S05]  /*27ab0*/  WARPSYNC.COLLECTIVE R15, `(.L_x_2160) ;  /* 0x000000000f087348 */ /* 0x006fea0003c00000 */
[----:B------:R0:W3:Y:S02]  /*27ac0*/  SHFL.IDX P6, R14, R13, R12, R11 ;  /* 0x0000000c0d0e7389 */ /* 0x0000e400000c000b */
[----:B0123--:R-:W-:Y:S01]  /*27ad0*/  ENDCOLLECTIVE ;  /* 0x000000000000791b */ /* 0x00ffe20003800000 */
.L_x_2160:
[----:B------:R-:W-:Y:S05]  /*27ae0*/  BSYNC B1 ;  /* 0x0000000000017941 */ /* 0x000fea0003800000 */
.L_x_2159:
        /* <DEDUP_REMOVED lines=8> */
.L_x_2161:
[----:B------:R-:W-:Y:S02]  /*27b70*/  IMAD.MOV.U32 R13, RZ, RZ, R8 ;  /* 0x000000ffff0d7224 */ /* 0x000fe400078e0008 */
[----:B------:R-:W-:-:S07]  /*27b80*/  IMAD.MOV.U32 R3, RZ, RZ, R14 ;  /* 0x000000ffff037224 */ /* 0x000fce00078e000e */
[----:B------:R-:W-:Y:S05]  /*27b90*/  WARPSYNC.COLLECTIVE R15, `(.L_x_2162) ;  /* 0x000000000f087348 */ /* 0x000fea0003c00000 */
[----:B------:R0:W1:Y:S02]  /*27ba0*/  SHFL.IDX P6, R14, R13, R12, R11 ;  /* 0x0000000c0d0e7389 */ /* 0x00006400000c000b */
[----:B01----:R-:W-:Y:S01]  /*27bb0*/  ENDCOLLECTIVE ;  /* 0x000000000000791b */ /* 0x003fe20003800000 */
.L_x_2162:
[----:B------:R-:W-:Y:S02]  /*27bc0*/  IMAD.MOV.U32 R13, RZ, RZ, R7 ;  /* 0x000000ffff0d7224 */ /* 0x000fe400078e0007 */
[----:B------:R-:W-:-:S07]  /*27bd0*/  IMAD.MOV.U32 R4, RZ, RZ, R14 ;  /* 0x000000ffff047224 */ /* 0x000fce00078e000e */
[----:B------:R-:W-:Y:S05]  /*27be0*/  WARPSYNC.COLLECTIVE R15, `(.L_x_2163) ;  /* 0x000000000f087348 */ /* 0x000fea0003c00000 */
[----:B------:R0:W1:Y:S02]  /*27bf0*/  SHFL.IDX P6, R14, R13, R12, R11 ;  /* 0x0000000c0d0e7389 */ /* 0x00006400000c000b */
[----:B01----:R-:W-:Y:S01]  /*27c00*/  ENDCOLLECTIVE ;  /* 0x000000000000791b */ /* 0x003fe20003800000 */
.L_x_2163:
[----:B------:R-:W-:Y:S05]  /*27c10*/  BRA `(.L_x_2164) ;  /* 0xfffffe2400ac7947 */ /* 0x000fea000383ffff */
.L_x_1815:
[----:B0-----:R0:W1:Y:S02]  /*27c20*/  SYNCS.PHASECHK.TRANS64.TRYWAIT P0, [R18+URZ+0x28800], R5 ;  /* 0x02880005120075a7 */ /* 0x001064000800017f */
[----:B-1----:R-:W-:Y:S05]  /*27c30*/  @!P0 NANOSLEEP.SYNCS 0x989680 ;  /* 0x009896800000895d */ /* 0x002fea0003900000 */
[----:B------:R-:W1:Y:S02]  /*27c40*/  @!P0 SYNCS.PHASECHK.TRANS64 P0, [R18+URZ+0x28800], R5 ;  /* 0x02880005120085a7 */ /* 0x000e64000800007f */
[----:B-1----:R-:W-:Y:S05]  /*27c50*/  @!P0 BRA `(.L_x_1815) ;  /* 0xfffffffc00f08947 */ /* 0x002fea000383ffff */
[----:B------:R-:W-:Y:S05]  /*27c60*/  BRA `(.L_x_2165) ;  /* 0xfffffe2800707947 */ /* 0x000fea000383ffff */
.L_x_1831:
[----:B------:R-:W3:Y:S01]  /*27c70*/  LDC R58, c[0x0][0x3f4] ;  /* 0x0000fd00ff3a7b82 */ /* 0x000ee20000000800 */
[----:B------:R-:W-:Y:S01]  /*27c80*/  BSSY B1, `(.L_x_2166) ;  /* 0x0000008000017945 */ /* 0x000fe20003800000 */
[----:B--2---:R-:W-:Y:S02]  /*27c90*/  IMAD.MOV.U32 R13, RZ, RZ, R43 ;  /* 0x000000ffff0d7224 */ /* 0x004fe400078e002b */
[----:B------:R-:W-:Y:S02]  /*27ca0*/  IMAD.MOV.U32 R12, RZ, RZ, RZ ;  /* 0x000000ffff0c7224 */ /* 0x000fe400078e00ff */
[----:B------:R-:W-:Y:S02]  /*27cb0*/  IMAD.MOV.U32 R11, RZ, RZ, 0x181f ;  /* 0x0000181fff0b7424 */ /* 0x000fe400078e00ff */
[----:B------:R-:W-:-:S07]  /*27cc0*/  IMAD.MOV.U32 R15, RZ, RZ, -0x1 ;  /* 0xffffffffff0f7424 */ /* 0x000fce00078e00ff */
[----:B01-3--:R-:W-:Y:S05]  /*27cd0*/  WARPSYNC.COLLECTIVE R15, `(.L_x_2167) ;  /* 0x000000000f087348 */ /* 0x00bfea0003c00000 */
[----:B------:R2:W4:Y:S02]  /*27ce0*/  SHFL.IDX P6, R14, R13, R12, R11 ;  /* 0x0000000c0d0e7389 */ /* 0x00052400000c000b */
[----:B01234-:R-:W-:Y:S01]  /*27cf0*/  ENDCOLLECTIVE ;  /* 0x000000000000791b */ /* 0x01ffe20003800000 */
.L_x_2167:
[----:B------:R-:W-:Y:S05]  /*27d00*/  BSYNC B1 ;  /* 0x0000000000017941 */ /* 0x000fea0003800000 */
.L_x_2166:
[----:B------:R-:W-:Y:S01]  /*27d10*/  IMAD.MOV.U32 R13, RZ, RZ, R10 ;  /* 0x000000ffff0d7224 */ /* 0x000fe200078e000a */
[----:B------:R-:W-:Y:S01]  /*27d20*/  ISETP.GE.AND P0, PT, R16, R58, PT ;  /* 0x0000003a1000720c */ /* 0x000fe20003f06270 */
[----:B------:R-:W-:Y:S02]  /*27d30*/  IMAD.MOV.U32 R12, RZ, RZ, RZ ;  /* 0x000000ffff0c7224 */ /* 0x000fe400078e00ff */
[----:B------:R-:W-:Y:S02]  /*27d40*/  IMAD.MOV.U32 R11, RZ, RZ, 0x181f ;  /* 0x0000181fff0b7424 */ /* 0x000fe400078e00ff */
[----:B------:R-:W-:Y:S02]  /*27d50*/  IMAD.MOV.U32 R15, RZ, RZ, -0x1 ;  /* 0xffffffffff0f7424 */ /* 0x000fe400078e00ff */
[----:B------:R-:W-:Y:S02]  /*27d60*/  IMAD.MOV.U32 R3, RZ, RZ, R14 ;  /* 0x000000ffff037224 */ /* 0x000fe400078e000e */
[----:B------:R-:W-:-:S07]  /*27d70*/  IMAD R0, R189, R0, RZ ;  /* 0x00000000bd007224 */ /* 0x000fce00078e02ff */
[----:B------:R-:W-:Y:S05]  /*27d80*/  WARPSYNC.COLLECTIVE R15, `(.L_x_2168) ;  /* 0x000000000f087348 */ /* 0x000fea0003c00000 */
[----:B------:R0:W1:Y:S02]  /*27d90*/  SHFL.IDX P6, R14, R13, R12, R11 ;  /* 0x0000000c0d0e7389 */ /* 0x00006400000c000b */
[----:B01----:R-:W-:Y:S01]  /*27da0*/  ENDCOLLECTIVE ;  /* 0x000000000000791b */ /* 0x003fe20003800000 */
.L_x_2168:
[----:B------:R-:W-:Y:S01]  /*27db0*/  ISETP.GE.OR P1, PT, R59, R0, P0 ;  /* 0x000000003b00720c */ /* 0x000fe20000726670 */
[----:B------:R-:W-:-:S12]  /*27dc0*/  IMAD.MOV.U32 R13, RZ, RZ, R45 ;  /* 0x000000ffff0d7224 */ /* 0x000fd800078e002d */
[C---:B------:R-:W-:Y:S01]  /*27dd0*/  @!P1 IMAD.SHL.U32 R7, R16.reuse, 0x2, RZ ;  /* 0x0000000210079824 */ /* 0x040fe200078e00ff */
[----:B------:R-:W-:Y:S01]  /*27de0*/  @!P1 SHF.L.U64.HI R6, R16, 0x1, R17 ;  /* 0x0000000110069819 */ /* 0x000fe20000010211 */
[----:B------:R-:W-:-:S07]  /*27df0*/  IMAD.MOV.U32 R4, RZ, RZ, R14 ;  /* 0x000000ffff047224 */ /* 0x000fce00078e000e */
[----:B------:R-:W-:Y:S05]  /*27e00*/  WARPSYNC.COLLECTIVE R15, `(.L_x_2169) ;  /* 0x000000000f087348 */ /* 0x000fea0003c00000 */
[----:B------:R0:W1:Y:S02]  /*27e10*/  SHFL.IDX P6, R14, R13, R12, R11 ;  /* 0x0000000c0d0e7389 */ /* 0x00006400000c000b */
[----:B01----:R-:W-:Y:S01]  /*27e20*/  ENDCOLLECTIVE ;  /* 0x000000000000791b */ /* 0x003fe20003800000 */
.L_x_2169:
[----:B------:R-:W-:-:S05]  /*27e30*/  @!P1 IADD3 R4, P2, R4, R7, RZ ;  /* 0x0000000704049210 */ /* 0x000fca0007f5e0ff */
[----:B------:R-:W-:Y:S02]  /*27e40*/  @!P1 IMAD.X R3, R3, 0x1, R6, P2 ;  /* 0x0000000103039824 */ /* 0x000fe400010e0606 */
[----:B------:R-:W-:Y:S02]  /*27e50*/  @!P1 IMAD.MOV.U32 R24, RZ, RZ, R4 ;  /* 0x000000ffff189224 */ /* 0x000fe400078e0004 */
[----:B------:R-:W-:Y:S02]  /*27e60*/  @!P1 IMAD.MOV.U32 R25, RZ, RZ, R3 ;  /* 0x000000ffff199224 */ /* 0x000fe400078e0003 */
[----:B------:R-:W-:-:S04]  /*27e70*/  IMAD.MOV.U32 R13, RZ, RZ, R44 ;  /* 0x000000ffff0d7224 */ /* 0x000fc800078e002c */
[----:B------:R-:W5:Y:S01]  /*27e80*/  @!P1 LD.E.128 R24, desc[UR54][R24.64] ;  /* 0x0000003618189980 */ /* 0x000f62000c101d00 */
[----:B------:R-:W-:-:S07]  /*27e90*/  IMAD.MOV.U32 R5, RZ, RZ, R14 ;  /* 0x000000ffff057224 */ /* 0x000fce00078e000e */
[----:B-----5:R-:W-:Y:S05]  /*27ea0*/  WARPSYNC.COLLECTIVE R15, `(.L_x_2170) ;  /* 0x000000000f087348 */ /* 0x020fea0003c00000 */
[----:B------:R0:W1:Y:S02]  /*27eb0*/  SHFL.IDX P6, R14, R13, R12, R11 ;  /* 0x0000000c0d0e7389 */ /* 0x00006400000c000b */
[----:B01---5:R-:W-:Y:S01]  /*27ec0*/  ENDCOLLECTIVE ;  /* 0x000000000000791b */ /* 0x023fe20003800000 */
.L_x_2170:
[----:B------:R-:W-:-:S04]  /*27ed0*/  @!P1 IADD3 R14, P2, R14, R7, RZ ;  /* 0x000000070e0e9210 */ /* 0x000fc80007f5e0ff */
[----:B------:R-:W-:Y:S01]  /*27ee0*/  @!P1 IADD3.X R5, R5, R6, RZ, P2, !PT ;  /* 0x0000000605059210 */ /* 0x000fe200017fe4ff */
[----:B------:R-:W-:-:S06]  /*27ef0*/  @!P1 IMAD.MOV.U32 R4, RZ, RZ, R14 ;  /* 0x000000ffff049224 */ /* 0x000fcc00078e000e */
[----:B------:R-:W5:Y:S01]  /*27f00*/  @!P1 LD.E.128 R4, desc[UR54][R4.64] ;  /* 0x0000003604049980 */ /* 0x000f62000c101d00 */
[----:B------:R-:W-:Y:S02]  /*27f10*/  IMAD.MOV.U32 R13, RZ, RZ, R43 ;  /* 0x000000ffff0d7224 */ /* 0x000fe400078e002b */
[----:B------:R-:W-:-:S07]  /*27f20*/  IMAD.MOV.U32 R12, RZ, RZ, 0x1 ;  /* 0x00000001ff0c7424 */ /* 0x000fce00078e00ff */
[----:B-----5:R-:W-:Y:S05]  /*27f30*/  WARPSYNC.COLLECTIVE R15, `(.L_x_2171) ;  /* 0x000000000f087348 */ /* 0x020fea0003c00000 */
[----:B------:R0:W1:Y:S02]  /*27f40*/  SHFL.IDX P6, R14, R13, R12, R11 ;  /* 0x0000000c0d0e7389 */ /* 0x00006400000c000b */
[----:B01---5:R-:W-:Y:S01]  /*27f50*/  ENDCOLLECTIVE ;  /* 0x000000000000791b */ /* 0x023fe20003800000 */
.L_x_2171:
[----:B------:R-:W-:Y:S01]  /*27f60*/  CS2R R50, SRZ ;  /* 0x0000000000327805 */ /* 0x000fe2000001ff00 */
[----:B------:R-:W-:Y:S01]  /*27f70*/  IMAD.MOV.U32 R13, RZ, RZ, R10 ;  /* 0x000000ffff0d7224 */ /* 0x000fe200078e000a */
[----:B------:R-:W-:Y:S02]  /*27f80*/  CS2R R52, SRZ ;  /* 0x0000000000347805 */ /* 0x000fe4000001ff00 */
[----:B------:R-:W-:Y:S02]  /*27f90*/  CS2R R20, SRZ ;  /* 0x0000000000147805 */ /* 0x000fe4000001ff00 */
[----:B------:R-:W-:Y:S01]  /*27fa0*/  CS2R R36, SRZ ;  /* 0x0000000000247805 */ /* 0x000fe2000001ff00 */
[----:B------:R-:W-:-:S04]  /*27fb0*/  @!P1 IMAD.MOV.U32 R50, RZ, RZ, R24 ;  /* 0x000000ffff329224 */ /* 0x000fc800078e0018 */
[----:B------:R-:W-:-:S05]  /*27fc0*/  IMAD.MOV.U32 R3, RZ, RZ, R50 ;  /* 0x000000ffff037224 */ /* 0x000fca00078e0032 */
[----:B------:R-:W-:Y:S01]  /*27fd0*/  PRMT R76, R3, 0x7610, R76 ;  /* 0x00007610034c7816 */ /* 0x000fe2000000004c */
[----:B------:R-:W-:-:S07]  /*27fe0*/  IMAD.MOV.U32 R3, RZ, RZ, R14 ;  /* 0x000000ffff037224 */ /* 0x000fce00078e000e */
[----:B------:R-:W-:Y:S05]  /*27ff0*/  WARPSYNC.COLLECTIVE R15, `(.L_x_2172) ;  /* 0x000000000f087348 */ /* 0x000fea0003c00000 */
[----:B------:R0:W1:Y:S02]  /*28000*/  SHFL.IDX P6, R14, R13, R12, R11 ;  /* 0x0000000c0d0e7389 */ /* 0x00006400000c000b */
[----:B01----:R-:W-:Y:S01]  /*28010*/  ENDCOLLECTIVE ;  /* 0x000000000000791b */ /* 0x003fe20003800000 */
.L_x_2172:
[----:B------:R-:W-:-:S04]  /*28020*/  @!P1 IMAD.MOV.U32 R51, RZ, RZ, R25 ;  /* 0x000000ffff339224 */ /* 0x000fc800078e0019 */
[----:B------:R-:W-:-:S05]  /*28030*/  IMAD.MOV.U32 R8, RZ, RZ, R51 ;  /* 0x000000ffff087224 */ /* 0x000fca00078e0033 */
[----:B------:R-:W-:Y:S01]  /*28040*/  PRMT R77, R8, 0x7610, R77 ;  /* 0x00007610084d7816 */ /* 0x000fe2000000004d */
[----:B------:R-:W-:Y:S02]  /*28050*/  IMAD.MOV.U32 R13, RZ, RZ, R45 ;  /* 0x000000ffff0d7224 */ /* 0x000fe400078e002d */
[----:B------:R-:W-:-:S07]  /*28060*/  IMAD.MOV.U32 R8, RZ, RZ, R14 ;  /* 0x000000ffff087224 */ /* 0x000fce00078e000e */
[----:B------:R-:W-:Y:S05]  /*28070*/  WARPSYNC.COLLECTIVE R15, `(.L_x_2173) ;  /* 0x000000000f087348 */ /* 0x000fea0003c00000 */
[----:B------:R0:W1:Y:S02]  /*28080*/  SHFL.IDX P6, R14, R13, R12, R11 ;  /* 0x0000000c0d0e7389 */ /* 0x00006400000c000b */
[----:B01----:R-:W-:Y:S01]  /*28090*/  ENDCOLLECTIVE ;  /* 0x000000000000791b */ /* 0x003fe20003800000 */
.L_x_2173:
[----:B------:R-:W-:Y:S02]  /*280a0*/  IMAD.MOV.U32 R13, RZ, RZ, R44 ;  /* 0x000000ffff0d7224 */ /* 0x000fe400078e002c */
[----:B------:R-:W-:-:S07]  /*280b0*/  IMAD.MOV.U32 R9, RZ, RZ, R14 ;  /* 0x000000ffff097224 */ /* 0x000fce00078e000e */
[----:B------:R-:W-:Y:S05]  /*280c0*/  WARPSYNC.COLLECTIVE R15, `(.L_x_2174) ;  /* 0x000000000f087348 */ /* 0x000fea0003c00000 */
[----:B------:R0:W1:Y:S02]  /*280d0*/  SHFL.IDX P6, R14, R13, R12, R11 ;  /* 0x0000000c0d0e7389 */ /* 0x00006400000c000b */
[----:B01----:R-:W-:Y:S01]  /*280e0*/  ENDCOLLECTIVE ;  /* 0x000000000000791b */ /* 0x003fe20003800000 */
.L_x_2174:
[----:B------:R-:W-:Y:S02]  /*280f0*/  @!P1 IMAD.MOV.U32 R52, RZ, RZ, R26 ;  /* 0x000000ffff349224 */ /* 0x000fe400078e001a */
[----:B------:R-:W-:Y:S02]  /*28100*/  @!P1 IMAD.MOV.U32 R53, RZ, RZ, R27 ;  /* 0x000000ffff359224 */ /* 0x000fe400078e001b */
[----:B------:R-:W-:Y:S02]  /*28110*/  @!P1 IMAD.MOV.U32 R20, RZ, RZ, R4 ;  /* 0x000000ffff149224 */ /* 0x000fe400078e0004 */
[----:B------:R-:W-:Y:S02]  /*28120*/  @!P1 IMAD.MOV.U32 R21, RZ, RZ, R5 ;  /* 0x000000ffff159224 */ /* 0x000fe400078e0005 */
[----:B------:R-:W-:Y:S02]  /*28130*/  @!P1 IMAD.MOV.U32 R36, RZ, RZ, R6 ;  /* 0x000000ffff249224 */ /* 0x000fe400078e0006 */
[----:B------:R-:W-:-:S02]  /*28140*/  @!P1 IMAD.MOV.U32 R37, RZ, RZ, R7 ;  /* 0x000000ffff259224 */ /* 0x000fc400078e0007 */
[----:B------:R-:W-:Y:S02]  /*28150*/  IMAD.MOV.U32 R24, RZ, RZ, R52 ;  /* 0x000000ffff187224 */ /* 0x000fe400078e0034 */
[----:B------:R-:W-:Y:S02]  /*28160*/  IMAD.MOV.U32 R25, RZ, RZ, R53 ;  /* 0x000000ffff197224 */ /* 0x000fe400078e0035 */
[----:B------:R-:W-:Y:S02]  /*28170*/  IMAD.MOV.U32 R4, RZ, RZ, R20 ;  /* 0x000000ffff047224 */ /* 0x000fe400078e0014 */
[----:B------:R-:W-:Y:S02]  /*28180*/  IMAD.MOV.U32 R5, RZ, RZ, R21 ;  /* 0x000000ffff057224 */ /* 0x000fe400078e0015 */
[----:B------:R-:W-:Y:S02]  /*28190*/  IMAD.MOV.U32 R6, RZ, RZ, R36 ;  /* 0x000000ffff067224 */ /* 0x000fe400078e0024 */
[----:B------:R-:W-:Y:S01]  /*281a0*/  IMAD.MOV.U32 R7, RZ, RZ, R37 ;  /* 0x000000ffff077224 */ /* 0x000fe200078e0025 */
[----:B------:R-:W-:-:S02]  /*281b0*/  PRMT R46, R24, 0x7610, R46 ;  /* 0x00007610182e7816 */ /* 0x000fc4000000002e */
[----:B------:R-:W-:Y:S02]  /*281c0*/  PRMT R47, R25, 0x7610, R47 ;  /* 0x00007610192f7816 */ /* 0x000fe4000000002f */
[----:B------:R-:W-:Y:S02]  /*281d0*/  CS2R R24, SRZ ;  /* 0x0000000000187805 */ /* 0x000fe4000001ff00 */
[----:B------:R-:W-:Y:S02]  /*281e0*/  PRMT R78, R4, 0x7610, R78 ;  /* 0x00007610044e7816 */ /* 0x000fe4000000004e */
[----:B------:R-:W-:Y:S02]  /*281f0*/  PRMT R79, R5, 0x7610, R79 ;  /* 0x00007610054f7816 */ /* 0x000fe4000000004f */
[----:B------:R-:W-:Y:S02]  /*28200*/  PRMT R80, R6, 0x7610, R80 ;  /* 0x0000761006507816 */ /* 0x000fe40000000050 */
[----:B------:R-:W-:Y:S01]  /*28210*/  PRMT R86, R7, 0x7610, R86 ;  /* 0x0000761007567816 */ /* 0x000fe20000000056 */
[----:B------:R-:W-:Y:S06]  /*28220*/  BRA `(.L_x_2175) ;  /* 0xfffffe4000b07947 */ /* 0x000fec000383ffff */
.L_x_1834:
[----:B------:R-:W-:Y:S01]  /*28230*/  BSSY B1, `(.L_x_2176) ;  /* 0x0000008000017945 */ /* 0x000fe20003800000 */
[----:B--2---:R-:W-:Y:S02]  /*28240*/  IMAD.MOV.U32 R13, RZ, RZ, R43 ;  /* 0x000000ffff0d7224 */ /* 0x004fe400078e002b */
[----:B------:R-:W-:Y:S02]  /*28250*/  IMAD.MOV.U32 R12, RZ, RZ, 0x2 ;  /* 0x00000002ff0c7424 */ /* 0x000fe400078e00ff */
[----:B------:R-:W-:Y:S02]  /*28260*/  IMAD.MOV.U32 R11, RZ, RZ, 0x181f ;  /* 0x0000181fff0b7424 */ /* 0x000fe400078e00ff */
[----:B-1----:R-:W-:-:S07]  /*28270*/  IMAD.MOV.U32 R15, RZ, RZ, -0x1 ;  /* 0xffffffffff0f7424 */ /* 0x002fce00078e00ff */
[----:B------:R-:W-:Y:S05]  /*28280*/  WARPSYNC.COLLECTIVE R15, `(.L_x_2177) ;  /* 0x000000000f087348 */ /* 0x000fea0003c00000 */
[----:B------:R0:W1:Y:S02]  /*28290*/  SHFL.IDX P6, R14, R13, R12, R11 ;  /* 0x0000000c0d0e7389 */ /* 0x00006400000c000b */
[----:B01----:R-:W-:Y:S01]  /*282a0*/  ENDCOLLECTIVE ;  /* 0x000000000000791b */ /* 0x003fe20003800000 */
.L_x_2177:
[----:B------:R-:W-:Y:S05]  /*282b0*/  BSYNC B1 ;  /* 0x0000000000017941 */ /* 0x000fea0003800000 */
.L_x_2176:
[----:B------:R-:W-:Y:S02]  /*282c0*/  IMAD.MOV.U32 R13, RZ, RZ, R10 ;  /* 0x000000ffff0d7224 */ /* 0x000fe400078e000a */
[----:B------:R-:W-:Y:S02]  /*282d0*/  IMAD.MOV.U32 R12, RZ, RZ, 0x2 ;  /* 0x00000002ff0c7424 */ /* 0x000fe400078e00ff */
[----:B------:R-:W-:Y:S02]  /*282e0*/  IMAD.MOV.U32 R11, RZ, RZ, 0x181f ;  /* 0x0000181fff0b7424 */ /* 0x000fe400078e00ff */
[----:B------:R-:W-:Y:S02]  /*282f0*/  IMAD.MOV.U32 R15, RZ, RZ, -0x1 ;  /* 0xffffffffff0f7424 */ /* 0x000fe400078e00ff */
[----:B------:R-:W-:Y:S02]  /*28300*/  IMAD.MOV.U32 R3, RZ, RZ, R14 ;  /* 0x000000ffff037224 */ /* 0x000fe400078e000e */
[----:B------:R-:W-:-:S07]  /*28310*/  VIADD R9, R59, 0x40 ;  /* 0x000000403b097836 */ /* 0x000fce0000000000 */
[----:B------:R-:W-:Y:S05]  /*28320*/  WARPSYNC.COLLECTIVE R15, `(.L_x_2178) ;  /* 0x000000000f087348 */ /* 0x000fea0003c00000 */
[----:B------:R0:W1:Y:S02]  /*28330*/  SHFL.IDX P6, R14, R13, R12, R11 ;  /* 0x0000000c0d0e7389 */ /* 0x00006400000c000b */
[----:B01----:R-:W-:Y:S01]  /*28340*/  ENDCOLLECTIVE ;  /* 0x000000000000791b */ /* 0x003fe20003800000 */
.L_x_2178:
        /* <DEDUP_REMOVED lines=8> */
.L_x_2179:
[----:B------:R-:W-:-:S04]  /*283d0*/  @!P1 IADD3 R8, P2, R8, R29, RZ ;  /* 0x0000001d08089210 */ /* 0x000fc80007f5e0ff */
[----:B------:R-:W-:Y:S01]  /*283e0*/  @!P1 MOV R32, R8 ;  /* 0x0000000800209202 */ /* 0x000fe20000000f00 */
[----:B------:R-:W-:-:S04]  /*283f0*/  @!P1 IMAD.X R3, R3, 0x1, R28, P2 ;  /* 0x0000000103039824 */ /* 0x000fc800010e061c */
[----:B------:R-:W-:Y:S02]  /*28400*/  @!P1 IMAD.MOV.U32 R33, RZ, RZ, R3 ;  /* 0x000000ffff219224 */ /* 0x000fe400078e0003 */
[----:B------:R-:W-:-:S04]  /*28410*/  IMAD.MOV.U32 R13, RZ, RZ, R44 ;  /* 0x000000ffff0d7224 */ /* 0x000fc800078e002c */
[----:B------:R-:W5:Y:S01]  /*28420*/  @!P1 LD.E.128 R32, desc[UR54][R32.64] ;  /* 0x0000003620209980 */ /* 0x000f62000c101d00 */
[----:B------:R-:W-:-:S07]  /*28430*/  IMAD.MOV.U32 R9, RZ, RZ, R14 ;  /* 0x000000ffff097224 */ /* 0x000fce00078e000e */
[----:B-----5:R-:W-:Y:S05]  /*28440*/  WARPSYNC.COLLECTIVE R15, `(.L_x_2180) ;  /* 0x000000000f087348 */ /* 0x020fea0003c00000 */
[----:B------:R0:W1:Y:S02]  /*28450*/  SHFL.IDX P6, R14, R13, R12, R11 ;  /* 0x0000000c0d0e7389 */ /* 0x00006400000c000b */
[----:B01---5:R-:W-:Y:S01]  /*28460*/  ENDCOLLECTIVE ;  /* 0x000000000000791b */ /* 0x023fe20003800000 */
.L_x_2180:
[----:B------:R-:W-:-:S05]  /*28470*/  @!P1 IADD3 R14, P2, R14, R29, RZ ;  /* 0x0000001d0e0e9210 */ /* 0x000fca0007f5e0ff */
[----:B------:R-:W-:-:S04]  /*28480*/  @!P1 IMAD.X R9, R9, 0x1, R28, P2 ;  /* 0x0000000109099824 */ /* 0x000fc800010e061c */
[----:B------:R-:W-:-:S05]  /*28490*/  @!P1 IMAD.MOV.U32 R15, RZ, RZ, R9 ;  /* 0x000000ffff0f9224 */ /* 0x000fca00078e0009 */
[----:B------:R0:W5:Y:S01]  /*284a0*/  @!P1 LD.E.128 R28, desc[UR54][R14.64] ;  /* 0x000000360e1c9980 */ /* 0x000162000c101d00 */
[----:B------:R-:W-:Y:S02]  /*284b0*/  IMAD.MOV.U32 R13, RZ, RZ, R43 ;  /* 0x000000ffff0d7224 */ /* 0x000fe400078e002b */
[----:B------:R-:W-:Y:S02]  /*284c0*/  IMAD.MOV.U32 R12, RZ, RZ, 0x3 ;  /* 0x00000003ff0c7424 */ /* 0x000fe400078e00ff */
[----:B0-----:R-:W-:-:S07]  /*284d0*/  IMAD.MOV.U32 R15, RZ, RZ, -0x1 ;  /* 0xffffffffff0f7424 */ /* 0x001fce00078e00ff */
[----:B-----5:R-:W-:Y:S05]  /*284e0*/  WARPSYNC.COLLECTIVE R15, `(.L_x_2181) ;  /* 0x000000000f087348 */ /* 0x020fea0003c00000 */
[----:B------:R0:W1:Y:S02]  /*284f0*/  SHFL.IDX P6, R14, R13, R12, R11 ;  /* 0x0000000c0d0e7389 */ /* 0x00006400000c000b */
[----:B01---5:R-:W-:Y:S01]  /*28500*/  ENDCOLLECTIVE ;  /* 0x000000000000791b */ /* 0x023fe20003800000 */
.L_x_2181:
        /* <DEDUP_REMOVED lines=12> */
.L_x_2182:
[----:B------:R-:W-:Y:S02]  /*285d0*/  IMAD.MOV.U32 R13, RZ, RZ, R45 ;  /* 0x000000ffff0d7224 */ /* 0x000fe400078e002d */
[----:B------:R-:W-:-:S07]  /*285e0*/  IMAD.MOV.U32 R32, RZ, RZ, R14 ;  /* 0x000000ffff207224 */ /* 0x000fce00078e000e */
[----:B------:R-:W-:Y:S05]  /*285f0*/  WARPSYNC.COLLECTIVE R15, `(.L_x_2183) ;  /* 0x000000000f087348 */ /* 0x000fea0003c00000 */
[----:B------:R0:W1:Y:S02]  /*28600*/  SHFL.IDX P6, R14, R13, R12, R11 ;  /* 0x0000000c0d0e7389 */ /* 0x00006400000c000b */
[----:B01----:R-:W-:Y:S01]  /*28610*/  ENDCOLLECTIVE ;  /* 0x000000000000791b */ /* 0x003fe20003800000 */
.L_x_2183:
[----:B------:R-:W-:Y:S02]  /*28620*/  @!P1 IMAD.MOV.U32 R55, RZ, RZ, R33 ;  /* 0x000000ffff379224 */ /* 0x000fe400078e0021 */
[----:B------:R-:W-:Y:S02]  /*28630*/  IMAD.MOV.U32 R13, RZ, RZ, R44 ;  /* 0x000000ffff0d7224 */ /* 0x000fe400078e002c */
[----:B------:R-:W-:Y:S02]  /*28640*/  IMAD.MOV.U32 R8, RZ, RZ, R55 ;  /* 0x000000ffff087224 */ /* 0x000fe400078e0037 */
[----:B------:R-:W-:-:S07]  /*28650*/  IMAD.MOV.U32 R33, RZ, RZ, R14 ;  /* 0x000000ffff217224 */ /* 0x000fce00078e000e */
[----:B------:R-:W-:Y:S05]  /*28660*/  WARPSYNC.COLLECTIVE R15, `(.L_x_2184) ;  /* 0x000000000f087348 */ /* 0x000fea0003c00000 */
[----:B------:R0:W1:Y:S02]  /*28670*/  SHFL.IDX P6, R14, R13, R12, R11 ;  /* 0x0000000c0d0e7389 */ /* 0x00006400000c000b */
[----:B01----:R-:W-:Y:S01]  /*28680*/  ENDCOLLECTIVE ;  /* 0x000000000000791b */ /* 0x003fe20003800000 */
.L_x_2184:
[----:B------:R-:W-:Y:S02]  /*28690*/  @!P1 IMAD.MOV.U32 R56, RZ, RZ, R34 ;  /* 0x000000ffff389224 */ /* 0x000fe400078e0022 */
[----:B------:R-:W-:Y:S01]  /*286a0*/  @!P1 IMAD.MOV.U32 R57, RZ, RZ, R35 ;  /* 0x000000ffff399224 */ /* 0x000fe200078e0023 */
[----:B------:R-:W-:Y:S01]  /*286b0*/  PRMT R69, R8, 0x7610, R69 ;  /* 0x0000761008457816 */ /* 0x000fe20000000045 */
[----:B------:R-:W-:Y:S02]  /*286c0*/  IMAD.MOV.U32 R8, RZ, RZ, R56 ;  /* 0x000000ffff087224 */ /* 0x000fe400078e0038 */
[----:B------:R-:W-:Y:S02]  /*286d0*/  IMAD.MOV.U32 R9, RZ, RZ, R57 ;  /* 0x000000ffff097224 */ /* 0x000fe400078e0039 */
[----:B------:R-:W-:Y:S02]  /*286e0*/  @!P1 IMAD.MOV.U32 R38, RZ, RZ, R28 ;  /* 0x000000ffff269224 */ /* 0x000fe400078e001c */
[----:B------:R-:W-:-:S02]  /*286f0*/  @!P1 IMAD.MOV.U32 R39, RZ, RZ, R29 ;  /* 0x000000ffff279224 */ /* 0x000fc400078e001d */
[----:B------:R-:W-:Y:S02]  /*28700*/  @!P1 IMAD.MOV.U32 R40, RZ, RZ, R30 ;  /* 0x000000ffff289224 */ /* 0x000fe400078e001e */
[----:B------:R-:W-:Y:S01]  /*28710*/  @!P1 IMAD.MOV.U32 R41, RZ, RZ, R31 ;  /* 0x000000ffff299224 */ /* 0x000fe200078e001f */
[----:B------:R-:W-:Y:S01]  /*28720*/  PRMT R48, R8, 0x7610, R48 ;  /* 0x0000761008307816 */ /* 0x000fe20000000030 */
[----:B------:R-:W-:Y:S01]  /*28730*/  IMAD.MOV.U32 R8, RZ, RZ, R38 ;  /* 0x000000ffff087224 */ /* 0x000fe200078e0026 */
[----:B------:R-:W-:Y:S01]  /*28740*/  PRMT R49, R9, 0x7610, R49 ;  /* 0x0000761009317816 */ /* 0x000fe20000000031 */
[----:B------:R-:W-:Y:S02]  /*28750*/  IMAD.MOV.U32 R9, RZ, RZ, R39 ;  /* 0x000000ffff097224 */ /* 0x000fe400078e0027 */
[----:B------:R-:W-:Y:S02]  /*28760*/  IMAD.MOV.U32 R10, RZ, RZ, R40 ;  /* 0x000000ffff0a7224 */ /* 0x000fe400078e0028 */
[----:B------:R-:W-:Y:S01]  /*28770*/  IMAD.MOV.U32 R11, RZ, RZ, R41 ;  /* 0x000000ffff0b7224 */ /* 0x000fe200078e0029 */
[----:B------:R-:W-:Y:S01]  /*28780*/  PRMT R72, R8, 0x7610, R72 ;  /* 0x0000761008487816 */ /* 0x000fe20000000048 */
[----:B------:R-:W-:Y:S01]  /*28790*/  IMAD.MOV.U32 R34, RZ, RZ, R14 ;  /* 0x000000ffff227224 */ /* 0x000fe200078e000e */
[----:B------:R-:W-:-:S02]  /*287a0*/  PRMT R73, R9, 0x7610, R73 ;  /* 0x0000761009497816 */ /* 0x000fc40000000049 */
[----:B------:R-:W-:Y:S02]  /*287b0*/  CS2R R8, SRZ ;  /* 0x0000000000087805 */ /* 0x000fe4000001ff00 */
[----:B------:R-:W-:Y:S02]  /*287c0*/  PRMT R74, R10, 0x7610, R74 ;  /* 0x000076100a4a7816 */ /* 0x000fe4000000004a */
[----:B------:R-:W-:Y:S01]  /*287d0*/  PRMT R75, R11, 0x7610, R75 ;  /* 0x000076100b4b7816 */ /* 0x000fe2000000004b */
[----:B------:R-:W-:Y:S06]  /*287e0*/  BRA `(.L_x_2185) ;  /* 0xfffffe4000a07947 */ /* 0x000fec000383ffff */
.L_x_1838:
[----:B0-----:R0:W1:Y:S02]  /*287f0*/  SYNCS.PHASECHK.TRANS64.TRYWAIT P4, [R18+URZ+0x28800], R29 ;  /* 0x0288001d120075a7 */ /* 0x001064000808017f */
[----:B-1----:R-:W-:Y:S05]  /*28800*/  @!P4 NANOSLEEP.SYNCS 0x989680 ;  /* 0x009896800000c95d */ /* 0x002fea0003900000 */
[----:B------:R-:W1:Y:S02]  /*28810*/  @!P4 SYNCS.PHASECHK.TRANS64 P4, [R18+URZ+0x28800], R29 ;  /* 0x0288001d1200c5a7 */ /* 0x000e64000808007f */
[----:B-1----:R-:W-:Y:S05]  /*28820*/  @!P4 BRA `(.L_x_1838) ;  /* 0xfffffffc00f0c947 */ /* 0x002fea000383ffff */
[----:B------:R-:W-:Y:S05]  /*28830*/  BRA `(.L_x_2186) ;  /* 0xfffffe4400487947 */ /* 0x000fea000383ffff */
.L_x_1848:
[----:B----4-:R4:W0:Y:S02]  /*28840*/  SYNCS.PHASECHK.TRANS64.TRYWAIT P1, [R8+URZ+0x28830], R3 ;  /* 0x02883003080075a7 */ /* 0x010824000802017f */
[----:B0-----:R-:W-:Y:S05]  /*28850*/  @!P1 NANOSLEEP.SYNCS 0x989680 ;  /* 0x009896800000995d */ /* 0x001fea0003900000 */
[----:B------:R-:W0:Y:S02]  /*28860*/  @!P1 SYNCS.PHASECHK.TRANS64 P1, [R8+URZ+0x28830], R3 ;  /* 0x02883003080095a7 */ /* 0x000e24000802007f */
[----:B0-----:R-:W-:Y:S05]  /*28870*/  @!P1 BRA `(.L_x_1848) ;  /* 0xfffffffc00f09947 */ /* 0x001fea000383ffff */
[----:B------:R-:W-:Y:S05]  /*28880*/  BRA `(.L_x_1847) ;  /* 0xfffffe60001c7947 */ /* 0x000fea000383ffff */
.L_x_1867:
[----:B-1----:R1:W2:Y:S02]  /*28890*/  SYNCS.PHASECHK.TRANS64.TRYWAIT P4, [R7+URZ+0x28830], R6 ;  /* 0x02883006070075a7 */ /* 0x0022a4000808017f */
[----:B--2---:R-:W-:Y:S05]  /*288a0*/  @!P4 NANOSLEEP.SYNCS 0x989680 ;  /* 0x009896800000c95d */ /* 0x004fea0003900000 */
[----:B------:R-:W2:Y:S02]  /*288b0*/  @!P4 SYNCS.PHASECHK.TRANS64 P4, [R7+URZ+0x28830], R6 ;  /* 0x028830060700c5a7 */ /* 0x000ea4000808007f */
[----:B--2---:R-:W-:Y:S05]  /*288c0*/  @!P4 BRA `(.L_x_1867) ;  /* 0xfffffffc00f0c947 */ /* 0x004fea000383ffff */
[----:B------:R-:W-:Y:S05]  /*288d0*/  BRA `(.L_x_1866) ;  /* 0xfffffe9c00047947 */ /* 0x000fea000383ffff */
.L_x_1871:
[----:B-1----:R1:W2:Y:S02]  /*288e0*/  SYNCS.PHASECHK.TRANS64.TRYWAIT P3, [R7+URZ+0x28850], R6 ;  /* 0x02885006070075a7 */ /* 0x0022a4000806017f */
[----:B--2---:R-:W-:Y:S05]  /*288f0*/  @!P3 NANOSLEEP.SYNCS 0x989680 ;  /* 0x009896800000b95d */ /* 0x004fea0003900000 */
[----:B------:R-:W2:Y:S02]  /*28900*/  @!P3 SYNCS.PHASECHK.TRANS64 P3, [R7+URZ+0x28850], R6 ;  /* 0x028850060700b5a7 */ /* 0x000ea4000806007f */
[----:B--2---:R-:W-:Y:S05]  /*28910*/  @!P3 BRA `(.L_x_1871) ;  /* 0xfffffffc00f0b947 */ /* 0x004fea000383ffff */
[----:B------:R-:W-:Y:S05]  /*28920*/  BRA `(.L_x_1868) ;  /* 0xfffffea000147947 */ /* 0x000fea000383ffff */
.L_x_1892:
[----:B-1----:R1:W2:Y:S02]  /*28930*/  SYNCS.PHASECHK.TRANS64.TRYWAIT P2, [R7+URZ+0x28830], R6 ;  /* 0x02883006070075a7 */ /* 0x0022a4000804017f */
[----:B--2---:R-:W-:Y:S05]  /*28940*/  @!P2 NANOSLEEP.SYNCS 0x989680 ;  /* 0x009896800000a95d */ /* 0x004fea0003900000 */
[----:B------:R-:W2:Y:S02]  /*28950*/  @!P2 SYNCS.PHASECHK.TRANS64 P2, [R7+URZ+0x28830], R6 ;  /* 0x028830060700a5a7 */ /* 0x000ea4000804007f */
[----:B--2---:R-:W-:Y:S05]  /*28960*/  @!P2 BRA `(.L_x_1892) ;  /* 0xfffffffc00f0a947 */ /* 0x004fea000383ffff */
[----:B------:R-:W-:Y:S05]  /*28970*/  BRA `(.L_x_1891) ;  /* 0xfffffed8003c7947 */ /* 0x000fea000383ffff */
.L_x_1896:
[----:B-1----:R1:W2:Y:S02]  /*28980*/  SYNCS.PHASECHK.TRANS64.TRYWAIT P1, [R7+URZ+0x28850], R6 ;  /* 0x02885006070075a7 */ /* 0x0022a4000802017f */
[----:B--2---:R-:W-:Y:S05]  /*28990*/  @!P1 NANOSLEEP.SYNCS 0x989680 ;  /* 0x009896800000995d */ /* 0x004fea0003900000 */
[----:B------:R-:W2:Y:S02]  /*289a0*/  @!P1 SYNCS.PHASECHK.TRANS64 P1, [R7+URZ+0x28850], R6 ;  /* 0x02885006070095a7 */ /* 0x000ea4000802007f */
[----:B--2---:R-:W-:Y:S05]  /*289b0*/  @!P1 BRA `(.L_x_1896) ;  /* 0xfffffffc00f09947 */ /* 0x004fea000383ffff */
[----:B------:R-:W-:Y:S05]  /*289c0*/  BRA `(.L_x_1893) ;  /* 0xfffffedc00587947 */ /* 0x000fea000383ffff */
.L_x_1905:
[----:B-1----:R1:W2:Y:S02]  /*289d0*/  SYNCS.PHASECHK.TRANS64.TRYWAIT P2, [R7+URZ+0x28830], R6 ;  /* 0x02883006070075a7 */ /* 0x0022a4000804017f */
[----:B--2---:R-:W-:Y:S05]  /*289e0*/  @!P2 NANOSLEEP.SYNCS 0x989680 ;  /* 0x009896800000a95d */ /* 0x004fea0003900000 */
[----:B------:R-:W2:Y:S02]  /*289f0*/  @!P2 SYNCS.PHASECHK.TRANS64 P2, [R7+URZ+0x28830], R6 ;  /* 0x028830060700a5a7 */ /* 0x000ea4000804007f */
[----:B--2---:R-:W-:Y:S05]  /*28a00*/  @!P2 BRA `(.L_x_1905) ;  /* 0xfffffffc00f0a947 */ /* 0x004fea000383ffff */
[----:B------:R-:W-:Y:S05]  /*28a10*/  BRA `(.L_x_1904) ;  /* 0xffffff0000c87947 */ /* 0x000fea000383ffff */
.L_x_1909:
[----:B-1----:R1:W2:Y:S02]  /*28a20*/  SYNCS.PHASECHK.TRANS64.TRYWAIT P1, [R7+URZ+0x28850], R6 ;  /* 0x02885006070075a7 */ /* 0x0022a4000802017f */
[----:B--2---:R-:W-:Y:S05]  /*28a30*/  @!P1 NANOSLEEP.SYNCS 0x989680 ;  /* 0x009896800000995d */ /* 0x004fea0003900000 */
[----:B------:R-:W2:Y:S02]  /*28a40*/  @!P1 SYNCS.PHASECHK.TRANS64 P1, [R7+URZ+0x28850], R6 ;  /* 0x02885006070095a7 */ /* 0x000ea4000802007f */
[----:B--2---:R-:W-:Y:S05]  /*28a50*/  @!P1 BRA `(.L_x_1909) ;  /* 0xfffffffc00f09947 */ /* 0x004fea000383ffff */
[----:B------:R-:W-:Y:S05]  /*28a60*/  BRA `(.L_x_1906) ;  /* 0xffffff0400e47947 */ /* 0x000fea000383ffff */
.L_x_1924:
[----:B-1----:R1:W2:Y:S02]  /*28a70*/  SYNCS.PHASECHK.TRANS64.TRYWAIT P1, [R13+URZ+0x28850], R0 ;  /* 0x028850000d0075a7 */ /* 0x0022a4000802017f */
[----:B--2---:R-:W-:Y:S05]  /*28a80*/  @!P1 NANOSLEEP.SYNCS 0x989680 ;  /* 0x009896800000995d */ /* 0x004fea0003900000 */
[----:B------:R-:W2:Y:S02]  /*28a90*/  @!P1 SYNCS.PHASECHK.TRANS64 P1, [R13+URZ+0x28850], R0 ;  /* 0x028850000d0095a7 */ /* 0x000ea4000802007f */
[----:B--2---:R-:W-:Y:S05]  /*28aa0*/  @!P1 BRA `(.L_x_1924) ;  /* 0xfffffffc00f09947 */ /* 0x004fea000383ffff */
[----:B------:R-:W-:Y:S05]  /*28ab0*/  BRA `(.L_x_1923) ;  /* 0xffffff3c00447947 */ /* 0x000fea000383ffff */
.L_x_1939:
[----:B------:R-:W-:Y:S02]  /*28ac0*/  IMAD.MOV.U32 R13, RZ, RZ, R4 ;  /* 0x000000ffff0d7224 */ /* 0x000fe400078e0004 */
[----:B------:R-:W-:Y:S02]  /*28ad0*/  IMAD.MOV.U32 R12, RZ, RZ, RZ ;  /* 0x000000ffff0c7224 */ /* 0x000fe400078e00ff */
[----:B------:R-:W-:Y:S02]  /*28ae0*/  IMAD.MOV.U32 R11, RZ, RZ, 0x181f ;  /* 0x0000181fff0b7424 */ /* 0x000fe400078e00ff */
[----:B------:R-:W-:-:S07]  /*28af0*/  IMAD.MOV.U32 R15, RZ, RZ, -0x1 ;  /* 0xffffffffff0f7424 */ /* 0x000fce00078e00ff */
[----:B---3--:R-:W-:Y:S05]  /*28b00*/  WARPSYNC.COLLECTIVE R15, `(.L_x_2187) ;  /* 0x000000000f087348 */ /* 0x008fea0003c00000 */
[----:B------:R0:W1:Y:S02]  /*28b10*/  SHFL.IDX P6, R14, R13, R12, R11 ;  /* 0x0000000c0d0e7389 */ /* 0x00006400000c000b */
[----:B01-3--:R-:W-:Y:S01]  /*28b20*/  ENDCOLLECTIVE ;  /* 0x000000000000791b */ /* 0x00bfe20003800000 */
.L_x_2187:
[----:B------:R-:W-:Y:S02]  /*28b30*/  IMAD.MOV.U32 R13, RZ, RZ, R0 ;  /* 0x000000ffff0d7224 */ /* 0x000fe400078e0000 */
[----:B------:R-:W-:-:S07]  /*28b40*/  IMAD.MOV.U32 R3, RZ, RZ, R14 ;  /* 0x000000ffff037224 */ /* 0x000fce00078e000e */
[----:B------:R-:W-:Y:S05]  /*28b50*/  WARPSYNC.COLLECTIVE R15, `(.L_x_2188) ;  /* 0x000000000f087348 */ /* 0x000fea0003c00000 */
[----:B------:R0:W1:Y:S02]  /*28b60*/  SHFL.IDX P6, R14, R13, R12, R11 ;  /* 0x0000000c0d0e7389 */ /* 0x00006400000c000b */
[----:B01----:R-:W-:Y:S01]  /*28b70*/  ENDCOLLECTIVE ;  /* 0x000000000000791b */ /* 0x003fe20003800000 */
.L_x_2188:
[----:B------:R-:W-:Y:S05]  /*28b80*/  BRA `(.L_x_2189) ;  /* 0xffffff6000847947 */ /* 0x000fea000383ffff */
.L_x_1942:
[----:B------:R-:W-:Y:S01]  /*28b90*/  BSSY B1, `(.L_x_2190) ;  /* 0x0000008000017945 */ /* 0x000fe20003800000 */
[----:B------:R-:W-:Y:S02]  /*28ba0*/  IMAD.MOV.U32 R13, RZ, RZ, R4 ;  /* 0x000000ffff0d7224 */ /* 0x000fe400078e0004 */
[----:B------:R-:W-:Y:S02]  /*28bb0*/  IMAD.MOV.U32 R12, RZ, RZ, 0x1 ;  /* 0x00000001ff0c7424 */ /* 0x000fe400078e00ff */
[----:B------:R-:W-:Y:S02]  /*28bc0*/  IMAD.MOV.U32 R11, RZ, RZ, 0x181f ;  /* 0x0000181fff0b7424 */ /* 0x000fe400078e00ff */
[----:B----4-:R-:W-:-:S07]  /*28bd0*/  IMAD.MOV.U32 R15, RZ, RZ, -0x1 ;  /* 0xffffffffff0f7424 */ /* 0x010fce00078e00ff */
[----:B0123--:R-:W-:Y:S05]  /*28be0*/  WARPSYNC.COLLECTIVE R15, `(.L_x_2191) ;  /* 0x000000000f087348 */ /* 0x00ffea0003c00000 */
[----:B--2---:R2:W4:Y:S02]  /*28bf0*/  SHFL.IDX P6, R14, R13, R12, R11 ;  /* 0x0000000c0d0e7389 */ /* 0x00452400000c000b */
[----:B01234-:R-:W-:Y:S01]  /*28c00*/  ENDCOLLECTIVE ;  /* 0x000000000000791b */ /* 0x01ffe20003800000 */
.L_x_2191:
[----:B------:R-:W-:Y:S05]  /*28c10*/  BSYNC B1 ;  /* 0x0000000000017941 */ /* 0x000fea0003800000 */
.L_x_2190:
        /* <DEDUP_REMOVED lines=8> */
.L_x_2192:
[----:B------:R-:W-:Y:S05]  /*28ca0*/  BRA `(.L_x_2193) ;  /* 0xffffff6000847947 */ /* 0x000fea000383ffff */
.L_x_1945:
        /* <DEDUP_REMOVED lines=8> */
.L_x_2195:
[----:B------:R-:W-:Y:S05]  /*28d30*/  BSYNC B1 ;  /* 0x0000000000017941 */ /* 0x000fea0003800000 */
.L_x_2194:
        /* <DEDUP_REMOVED lines=8> */
.L_x_2196:
[----:B------:R-:W-:Y:S05]  /*28dc0*/  BRA `(.L_x_2197) ;  /* 0xffffff6000847947 */ /* 0x000fea000383ffff */
.L_x_1948:
[----:B------:R-:W-:Y:S01]  /*28dd0*/  BSSY B1, `(.L_x_2198) ;  /* 0x0000008000017945 */ /* 0x000fe20003800000 */
[----:B------:R-:W-:Y:S02]  /*28de0*/  IMAD.MOV.U32 R13, RZ, RZ, R4 ;  /* 0x000000ffff0d7224 */ /* 0x000fe400078e0004 */
[----:B------:R-:W-:Y:S02]  /*28df0*/  IMAD.MOV.U32 R12, RZ, RZ, 0x3 ;  /* 0x00000003ff0c7424 */ /* 0x000fe400078e00ff */
[----:B------:R-:W-:Y:S02]  /*28e00*/  IMAD.MOV.U32 R11, RZ, RZ, 0x181f ;  /* 0x0000181fff0b7424 */ /* 0x000fe400078e00ff */
[----:B0-----:R-:W-:-:S07]  /*28e10*/  IMAD.MOV.U32 R15, RZ, RZ, -0x1 ;  /* 0xffffffffff0f7424 */ /* 0x001fce00078e00ff */
[----:B-1234-:R-:W-:Y:S05]  /*28e20*/  WARPSYNC.COLLECTIVE R15, `(.L_x_2199) ;  /* 0x000000000f087348 */ /* 0x01efea0003c00000 */
[----:B----4-:R0:W4:Y:S02]  /*28e30*/  SHFL.IDX P6, R14, R13, R12, R11 ;  /* 0x0000000c0d0e7389 */ /* 0x01012400000c000b */
[----:B01234-:R-:W-:Y:S01]  /*28e40*/  ENDCOLLECTIVE ;  /* 0x000000000000791b */ /* 0x01ffe20003800000 */
.L_x_2199:
[----:B------:R-:W-:Y:S05]  /*28e50*/  BSYNC B1 ;  /* 0x0000000000017941 */ /* 0x000fea0003800000 */
.L_x_2198:
        /* <DEDUP_REMOVED lines=8> */
.L_x_2200:
[----:B------:R-:W-:Y:S05]  /*28ee0*/  BRA `(.L_x_2201) ;  /* 0xffffff6000847947 */ /* 0x000fea000383ffff */
.L_x_1973:
[----:B------:R-:W0:Y:S01]  /*28ef0*/  S2R R12, SR_TID.X ;  /* 0x00000000000c7919 */ /* 0x000e220000002100 */
[----:B------:R-:W-:Y:S01]  /*28f00*/  BSSY B1, `(.L_x_2202) ;  /* 0x000000a000017945 */ /* 0x000fe20003800000 */
[----:B------:R-:W-:Y:S02]  /*28f10*/  IMAD.MOV.U32 R11, RZ, RZ, 0x1f ;  /* 0x0000001fff0b7424 */ /* 0x000fe400078e00ff */
[----:B------:R-:W-:Y:S01]  /*28f20*/  IMAD.MOV.U32 R15, RZ, RZ, -0x1 ;  /* 0xffffffffff0f7424 */ /* 0x000fe200078e00ff */
[----:B0-----:R-:W-:-:S04]  /*28f30*/  SHF.R.U32.HI R12, RZ, 0x5, R12 ;  /* 0x00000005ff0c7819 */ /* 0x001fc8000001160c */
[----:B------:R-:W-:-:S05]  /*28f40*/  LOP3.LUT R12, R12, 0x3, RZ, 0xc0, !PT ;  /* 0x000000030c0c7812 */ /* 0x000fca00078ec0ff */
[----:B------:R-:W-:Y:S02]  /*28f50*/  IMAD.MOV.U32 R13, RZ, RZ, R12 ;  /* 0x000000ffff0d7224 */ /* 0x000fe400078e000c */
[----:B------:R-:W-:-:S07]  /*28f60*/  IMAD.MOV.U32 R12, RZ, RZ, RZ ;  /* 0x000000ffff0c7224 */ /* 0x000fce00078e00ff */
[----:B------:R-:W-:Y:S05]  /*28f70*/  WARPSYNC.COLLECTIVE R15, `(.L_x_2203) ;  /* 0x000000000f087348 */ /* 0x000fea0003c00000 */
[----:B------:R0:W1:Y:S02]  /*28f80*/  SHFL.IDX P6, R14, R13, R12, R11 ;  /* 0x0000000c0d0e7389 */ /* 0x00006400000c000b */
[----:B01----:R-:W-:Y:S01]  /*28f90*/  ENDCOLLECTIVE ;  /* 0x000000000000791b */ /* 0x003fe20003800000 */
.L_x_2203:
[----:B------:R-:W-:Y:S05]  /*28fa0*/  BSYNC B1 ;  /* 0x0000000000017941 */ /* 0x000fea0003800000 */
.L_x_2202:
[----:B------:R-:W-:Y:S05]  /*28fb0*/  BRA `(.L_x_2204) ;  /* 0xffffff78006c7947 */ /* 0x000fea000383ffff */
.L_x_1975:
[----:B------:R-:W-:Y:S01]  /*28fc0*/  BSSY B1, `(.L_x_2205) ;  /* 0x0000006000017945 */ /* 0x000fe20003800000 */
[----:B------:R-:W-:-:S07]  /*28fd0*/  IMAD.MOV.U32 R15, RZ, RZ, -0x1 ;  /* 0xffffffffff0f7424 */ /* 0x000fce00078e00ff */
[----:B0-----:R-:W-:Y:S05]  /*28fe0*/  WARPSYNC.COLLECTIVE R15, `(.L_x_2206) ;  /* 0x000000000f0c7348 */ /* 0x001fea0003c00000 */
[----:B------:R-:W-:Y:S02]  /*28ff0*/  ELECT P6, UR62, PT ;  /* 0x00000000003e782f */ /* 0x000fe400038c0000 */
[----:B------:R-:W-:Y:S01]  /*29000*/  MOV R14, UR62 ;  /* 0x0000003e000e7c02 */ /* 0x000fe20008000f00 */
[----:B0-----:R-:W-:Y:S10]  /*29010*/  ENDCOLLECTIVE ;  /* 0x000000000000791b */ /* 0x001ff40003800000 */
.L_x_2206:
[----:B------:R-:W-:Y:S05]  /*29020*/  BSYNC B1 ;  /* 0x0000000000017941 */ /* 0x000fea0003800000 */
.L_x_2205:
[----:B------:R-:W-:Y:S05]  /*29030*/  BRA `(.L_x_1974) ;  /* 0xffffff7800647947 */ /* 0x000fea000383ffff */
.L_x_1977:
[----:B0-----:R0:W1:Y:S02]  /*29040*/  SYNCS.PHASECHK.TRANS64.TRYWAIT P0, [R22+URZ+0x28820], R3 ;  /* 0x02882003160075a7 */ /* 0x001064000800017f */
[----:B-1----:R-:W-:Y:S05]  /*29050*/  @!P0 NANOSLEEP.SYNCS 0x989680 ;  /* 0x009896800000895d */ /* 0x002fea0003900000 */
[----:B------:R-:W1:Y:S02]  /*29060*/  @!P0 SYNCS.PHASECHK.TRANS64 P0, [R22+URZ+0x28820], R3 ;  /* 0x02882003160085a7 */ /* 0x000e64000800007f */
[----:B-1----:R-:W-:Y:S05]  /*29070*/  @!P0 BRA `(.L_x_1977) ;  /* 0xfffffffc00f08947 */ /* 0x002fea000383ffff */
[----:B------:R-:W-:Y:S05]  /*29080*/  BRA `(.L_x_2207) ;  /* 0xffffff7800747947 */ /* 0x000fea000383ffff */
.L_x_1981:
[----:B-1----:R1:W2:Y:S02]  /*29090*/  SYNCS.PHASECHK.TRANS64.TRYWAIT P0, [R11+URZ+0x288a0], R14 ;  /* 0x0288a00e0b0075a7 */ /* 0x0022a4000800017f */
[----:B--2---:R-:W-:Y:S05]  /*290a0*/  @!P0 NANOSLEEP.SYNCS 0x989680 ;  /* 0x009896800000895d */ /* 0x004fea0003900000 */
[----:B------:R-:W2:Y:S02]  /*290b0*/  @!P0 SYNCS.PHASECHK.TRANS64 P0, [R11+URZ+0x288a0], R14 ;  /* 0x0288a00e0b0085a7 */ /* 0x000ea4000800007f */
[----:B--2---:R-:W-:Y:S05]  /*290c0*/  @!P0 BRA `(.L_x_1981) ;  /* 0xfffffffc00f08947 */ /* 0x004fea000383ffff */
[----:B------:R-:W-:Y:S05]  /*290d0*/  BRA `(.L_x_2208) ;  /* 0xffffff78008c7947 */ /* 0x000fea000383ffff */
.L_x_1987:
[----:B0-----:R0:W2:Y:S02]  /*290e0*/  SYNCS.PHASECHK.TRANS64.TRYWAIT P0, [R11+URZ+0x288c0], R14 ;  /* 0x0288c00e0b0075a7 */ /* 0x0010a4000800017f */
[----:B--2---:R-:W-:Y:S05]  /*290f0*/  @!P0 NANOSLEEP.SYNCS 0x989680 ;  /* 0x009896800000895d */ /* 0x004fea0003900000 */
[----:B------:R-:W2:Y:S02]  /*29100*/  @!P0 SYNCS.PHASECHK.TRANS64 P0, [R11+URZ+0x288c0], R14 ;  /* 0x0288c00e0b0085a7 */ /* 0x000ea4000800007f */
[----:B--2---:R-:W-:Y:S05]  /*29110*/  @!P0 BRA `(.L_x_1987) ;  /* 0xfffffffc00f08947 */ /* 0x004fea000383ffff */
[----:B------:R-:W-:Y:S05]  /*29120*/  BRA `(.L_x_2209) ;  /* 0xffffff7c004c7947 */ /* 0x000fea000383ffff */
.L_x_1995:
[----:B0-----:R0:W1:Y:S02]  /*29130*/  SYNCS.PHASECHK.TRANS64.TRYWAIT P1, [R12+URZ+0x288a0], R2 ;  /* 0x0288a0020c0075a7 */ /* 0x001064000802017f */
[----:B-1----:R-:W-:Y:S05]  /*29140*/  @!P1 NANOSLEEP.SYNCS 0x989680 ;  /* 0x009896800000995d */ /* 0x002fea0003900000 */
[----:B------:R-:W1:Y:S02]  /*29150*/  @!P1 SYNCS.PHASECHK.TRANS64 P1, [R12+URZ+0x288a0], R2 ;  /* 0x0288a0020c0095a7 */ /* 0x000e64000802007f */
[----:B-1----:R-:W-:Y:S05]  /*29160*/  @!P1 BRA `(.L_x_1995) ;  /* 0xfffffffc00f09947 */ /* 0x002fea000383ffff */
[----:B------:R-:W-:Y:S05]  /*29170*/  BRA `(.L_x_2210) ;  /* 0xffffff8000487947 */ /* 0x000fea000383ffff */
.L_x_2001:
[----:B-1----:R1:W2:Y:S02]  /*29180*/  SYNCS.PHASECHK.TRANS64.TRYWAIT P1, [R12+URZ+0x288c0], R2 ;  /* 0x0288c0020c0075a7 */ /* 0x0022a4000802017f */
[----:B--2---:R-:W-:Y:S05]  /*29190*/  @!P1 NANOSLEEP.SYNCS 0x989680 ;  /* 0x009896800000995d */ /* 0x004fea0003900000 */
[----:B------:R-:W2:Y:S02]  /*291a0*/  @!P1 SYNCS.PHASECHK.TRANS64 P1, [R12+URZ+0x288c0], R2 ;  /* 0x0288c0020c0095a7 */ /* 0x000ea4000802007f */
[----:B--2---:R-:W-:Y:S05]  /*291b0*/  @!P1 BRA `(.L_x_2001) ;  /* 0xfffffffc00f09947 */ /* 0x004fea000383ffff */
[----:B------:R-:W-:Y:S05]  /*291c0*/  BRA `(.L_x_2211) ;  /* 0xffffff8400007947 */ /* 0x000fea000383ffff */
.L_x_2023:
[----:B------:R-:W0:Y:S01]  /*291d0*/  S2R R9, SR_TID.X ;  /* 0x0000000000097919 */ /* 0x000e220000002100 */
[----:B------:R-:W-:Y:S01]  /*291e0*/  BSSY B0, `(.L_x_2212) ;  /* 0x000000a000007945 */ /* 0x000fe20003800000 */
[----:B------:R-:W-:Y:S02]  /*291f0*/  IMAD.MOV.U32 R12, RZ, RZ, RZ ;  /* 0x000000ffff0c7224 */ /* 0x000fe400078e00ff */
[----:B------:R-:W-:Y:S02]  /*29200*/  IMAD.MOV.U32 R11, RZ, RZ, 0x1f ;  /* 0x0000001fff0b7424 */ /* 0x000fe400078e00ff */
[----:B------:R-:W-:Y:S01]  /*29210*/  IMAD.MOV.U32 R15, RZ, RZ, -0x1 ;  /* 0xffffffffff0f7424 */ /* 0x000fe200078e00ff */
[----:B0-----:R-:W-:-:S04]  /*29220*/  SHF.R.U32.HI R9, RZ, 0x5, R9 ;  /* 0x00000005ff097819 */ /* 0x001fc80000011609 */
[----:B------:R-:W-:-:S05]  /*29230*/  LOP3.LUT R9, R9, 0x3, RZ, 0xc0, !PT ;  /* 0x0000000309097812 */ /* 0x000fca00078ec0ff */
[----:B------:R-:W-:-:S07]  /*29240*/  IMAD.MOV.U32 R13, RZ, RZ, R9 ;  /* 0x000000ffff0d7224 */ /* 0x000fce00078e0009 */
[----:B-----5:R-:W-:Y:S05]  /*29250*/  WARPSYNC.COLLECTIVE R15, `(.L_x_2213) ;  /* 0x000000000f087348 */ /* 0x020fea0003c00000 */
[----:B------:R0:W1:Y:S02]  /*29260*/  SHFL.IDX P6, R14, R13, R12, R11 ;  /* 0x0000000c0d0e7389 */ /* 0x00006400000c000b */
[----:B01---5:R-:W-:Y:S01]  /*29270*/  ENDCOLLECTIVE ;  /* 0x000000000000791b */ /* 0x023fe20003800000 */
.L_x_2213:
[----:B------:R-:W-:Y:S05]  /*29280*/  BSYNC B0 ;  /* 0x0000000000007941 */ /* 0x000fea0003800000 */
.L_x_2212:
[----:B------:R-:W-:Y:S05]  /*29290*/  BRA `(.L_x_2214) ;  /* 0xffffff9000cc7947 */ /* 0x000fea000383ffff */
.L_x_2026:
[----:B0-----:R0:W1:Y:S02]  /*292a0*/  SYNCS.PHASECHK.TRANS64.TRYWAIT P0, [R7+URZ+0x28840], R2 ;  /* 0x02884002070075a7 */ /* 0x001064000800017f */
[----:B-1----:R-:W-:Y:S05]  /*292b0*/  @!P0 NANOSLEEP.SYNCS 0x989680 ;  /* 0x009896800000895d */ /* 0x002fea0003900000 */
[----:B------:R-:W1:Y:S02]  /*292c0*/  @!P0 SYNCS.PHASECHK.TRANS64 P0, [R7+URZ+0x28840], R2 ;  /* 0x02884002070085a7 */ /* 0x000e64000800007f */
[----:B-1----:R-:W-:Y:S05]  /*292d0*/  @!P0 BRA `(.L_x_2026) ;  /* 0xfffffffc00f08947 */ /* 0x002fea000383ffff */
[----:B------:R-:W-:Y:S05]  /*292e0*/  BRA `(.L_x_2215) ;  /* 0xffffff9400287947 */ /* 0x000fea000383ffff */
.L_x_2027:
        /* <DEDUP_REMOVED lines=8> */
.L_x_2217:
[----:B------:R-:W-:Y:S05]  /*29370*/  BSYNC B0 ;  /* 0x0000000000007941 */ /* 0x000fea0003800000 */
.L_x_2216:
        /* <DEDUP_REMOVED lines=9> */
.L_x_2218:
[----:B------:R-:W-:Y:S01]  /*29410*/  MOV R13, R0 ;  /* 0x00000000000d7202 */ /* 0x000fe20000000f00 */
[----:B------:R-:W-:Y:S02]  /*29420*/  IMAD.MOV.U32 R12, RZ, RZ, 0x1 ;  /* 0x00000001ff0c7424 */ /* 0x000fe400078e00ff */
[----:B------:R-:W-:-:S07]  /*29430*/  IMAD.MOV.U32 R3, RZ, RZ, R14 ;  /* 0x000000ffff037224 */ /* 0x000fce00078e000e */
[----:B------:R-:W-:Y:S05]  /*29440*/  WARPSYNC.COLLECTIVE R15, `(.L_x_2219) ;  /* 0x000000000f087348 */ /* 0x000fea0003c00000 */
[----:B------:R0:W1:Y:S02]  /*29450*/  SHFL.IDX P6, R14, R13, R12, R11 ;  /* 0x0000000c0d0e7389 */ /* 0x00006400000c000b */
[----:B01----:R-:W-:Y:S01]  /*29460*/  ENDCOLLECTIVE ;  /* 0x000000000000791b */ /* 0x003fe20003800000 */
.L_x_2219:
        /* <DEDUP_REMOVED lines=16> */
.L_x_2220:
[----:B------:R-:W-:Y:S02]  /*29570*/  @P0 IMAD R8, R5, 0x2, R22 ;  /* 0x0000000205080824 */ /* 0x000fe400078e0216 */
[----:B------:R-:W-:Y:S02]  /*29580*/  IMAD.MOV.U32 R13, RZ, RZ, R0 ;  /* 0x000000ffff0d7224 */ /* 0x000fe400078e0000 */
[----:B------:R-:W-:Y:S02]  /*29590*/  IMAD.MOV.U32 R12, RZ, RZ, 0x2 ;  /* 0x00000002ff0c7424 */ /* 0x000fe400078e00ff */
[----:B------:R-:W-:-:S07]  /*295a0*/  IMAD.MOV.U32 R3, RZ, RZ, R14 ;  /* 0x000000ffff037224 */ /* 0x000fce00078e000e */
[----:B------:R-:W-:Y:S05]  /*295b0*/  WARPSYNC.COLLECTIVE R15, `(.L_x_2221) ;  /* 0x000000000f087348 */ /* 0x000fea0003c00000 */
[----:B------:R0:W1:Y:S02]  /*295c0*/  SHFL.IDX P6, R14, R13, R12, R11 ;  /* 0x0000000c0d0e7389 */ /* 0x00006400000c000b */
[----:B01----:R-:W-:Y:S01]  /*295d0*/  ENDCOLLECTIVE ;  /* 0x000000000000791b */ /* 0x003fe20003800000 */
.L_x_2221:
        /* <DEDUP_REMOVED lines=16> */
.L_x_2222:
[----:B------:R-:W-:Y:S02]  /*296e0*/  @P0 IMAD R8, R5, 0x2, R22 ;  /* 0x0000000205080824 */ /* 0x000fe400078e0216 */
[----:B------:R-:W-:Y:S02]  /*296f0*/  IMAD.MOV.U32 R13, RZ, RZ, R0 ;  /* 0x000000ffff0d7224 */ /* 0x000fe400078e0000 */
[----:B------:R-:W-:Y:S02]  /*29700*/  IMAD.MOV.U32 R12, RZ, RZ, 0x3 ;  /* 0x00000003ff0c7424 */ /* 0x000fe400078e00ff */
[----:B------:R-:W-:-:S07]  /*29710*/  IMAD.MOV.U32 R3, RZ, RZ, R14 ;  /* 0x000000ffff037224 */ /* 0x000fce00078e000e */
[----:B------:R-:W-:Y:S05]  /*29720*/  WARPSYNC.COLLECTIVE R15, `(.L_x_2223) ;  /* 0x000000000f087348 */ /* 0x000fea0003c00000 */
[----:B------:R0:W1:Y:S02]  /*29730*/  SHFL.IDX P6, R14, R13, R12, R11 ;  /* 0x0000000c0d0e7389 */ /* 0x00006400000c000b */
[----:B01----:R-:W-:Y:S01]  /*29740*/  ENDCOLLECTIVE ;  /* 0x000000000000791b */ /* 0x003fe20003800000 */
.L_x_2223:
        /* <DEDUP_REMOVED lines=16> */
.L_x_2224:
[----:B------:R-:W-:Y:S02]  /*29850*/  @P0 IMAD R8, R5, 0x2, R22 ;  /* 0x0000000205080824 */ /* 0x000fe400078e0216 */
[----:B------:R-:W-:Y:S02]  /*29860*/  IMAD.MOV.U32 R13, RZ, RZ, R0 ;  /* 0x000000ffff0d7224 */ /* 0x000fe400078e0000 */
[----:B------:R-:W-:Y:S02]  /*29870*/  IMAD.MOV.U32 R12, RZ, RZ, 0x4 ;  /* 0x00000004ff0c7424 */ /* 0x000fe400078e00ff */
[----:B------:R-:W-:-:S07]  /*29880*/  IMAD.MOV.U32 R3, RZ, RZ, R14 ;  /* 0x000000ffff037224 */ /* 0x000fce00078e000e */
[----:B------:R-:W-:Y:S05]  /*29890*/  WARPSYNC.COLLECTIVE R15, `(.L_x_2225) ;  /* 0x000000000f087348 */ /* 0x000fea0003c00000 */
[----:B------:R0:W1:Y:S02]  /*298a0*/  SHFL.IDX P6, R14, R13, R12, R11 ;  /* 0x0000000c0d0e7389 */ /* 0x00006400000c000b */
[----:B01----:R-:W-:Y:S01]  /*298b0*/  ENDCOLLECTIVE ;  /* 0x000000000000791b */ /* 0x003fe20003800000 */
.L_x_2225:
        /* <DEDUP_REMOVED lines=16> */
.L_x_2226:
[----:B------:R-:W-:Y:S02]  /*299c0*/  @P0 IMAD R8, R5, 0x2, R22 ;  /* 0x0000000205080824 */ /* 0x000fe400078e0216 */
[----:B------:R-:W-:Y:S02]  /*299d0*/  IMAD.MOV.U32 R13, RZ, RZ, R0 ;  /* 0x000000ffff0d7224 */ /* 0x000fe400078e0000 */
[----:B------:R-:W-:Y:S02]  /*299e0*/  IMAD.MOV.U32 R12, RZ, RZ, 0x5 ;  /* 0x00000005ff0c7424 */ /* 0x000fe400078e00ff */
[----:B------:R-:W-:-:S07]  /*299f0*/  IMAD.MOV.U32 R3, RZ, RZ, R14 ;  /* 0x000000ffff037224 */ /* 0x000fce00078e000e */
[----:B------:R-:W-:Y:S05]  /*29a00*/  WARPSYNC.COLLECTIVE R15, `(.L_x_2227) ;  /* 0x000000000f087348 */ /* 0x000fea0003c00000 */
[----:B------:R0:W1:Y:S02]  /*29a10*/  SHFL.IDX P6, R14, R13, R12, R11 ;  /* 0x0000000c0d0e7389 */ /* 0x00006400000c000b */
[----:B01----:R-:W-:Y:S01]  /*29a20*/  ENDCOLLECTIVE ;  /* 0x000000000000791b */ /* 0x003fe20003800000 */
.L_x_2227:
        /* <DEDUP_REMOVED lines=16> */
.L_x_2228:
[----:B------:R-:W-:Y:S02]  /*29b30*/  @P0 IMAD R8, R5, 0x2, R22 ;  /* 0x0000000205080824 */ /* 0x000fe400078e0216 */
[----:B------:R-:W-:Y:S02]  /*29b40*/  IMAD.MOV.U32 R13, RZ, RZ, R0 ;  /* 0x000000ffff0d7224 */ /* 0x000fe400078e0000 */
[----:B------:R-:W-:Y:S02]  /*29b50*/  IMAD.MOV.U32 R12, RZ, RZ, 0x6 ;  /* 0x00000006ff0c7424 */ /* 0x000fe400078e00ff */
[----:B------:R-:W-:-:S07]  /*29b60*/  IMAD.MOV.U32 R3, RZ, RZ, R14 ;  /* 0x000000ffff037224 */ /* 0x000fce00078e000e */
[----:B------:R-:W-:Y:S05]  /*29b70*/  WARPSYNC.COLLECTIVE R15, `(.L_x_2229) ;  /* 0x000000000f087348 */ /* 0x000fea0003c00000 */
[----:B------:R0:W1:Y:S02]  /*29b80*/  SHFL.IDX P6, R14, R13, R12, R11 ;  /* 0x0000000c0d0e7389 */ /* 0x00006400000c000b */
[----:B01----:R-:W-:Y:S01]  /*29b90*/  ENDCOLLECTIVE ;  /* 0x000000000000791b */ /* 0x003fe20003800000 */
.L_x_2229:
        /* <DEDUP_REMOVED lines=16> */
.L_x_2230:
[----:B------:R-:W-:Y:S01]  /*29ca0*/  @P0 IMAD R8, R5, 0x2, R22 ;  /* 0x0000000205080824 */ /* 0x000fe200078e0216 */
[----:B------:R-:W-:Y:S01]  /*29cb0*/  MOV R13, R0 ;  /* 0x00000000000d7202 */ /* 0x000fe20000000f00 */
[----:B------:R-:W-:Y:S02]  /*29cc0*/  IMAD.MOV.U32 R12, RZ, RZ, 0x7 ;  /* 0x00000007ff0c7424 */ /* 0x000fe400078e00ff */
[----:B------:R-:W-:-:S07]  /*29cd0*/  IMAD.MOV.U32 R3, RZ, RZ, R14 ;  /* 0x000000ffff037224 */ /* 0x000fce00078e000e */
[----:B------:R-:W-:Y:S05]  /*29ce0*/  WARPSYNC.COLLECTIVE R15, `(.L_x_2231) ;  /* 0x000000000f087348 */ /* 0x000fea0003c00000 */
[----:B------:R0:W1:Y:S02]  /*29cf0*/  SHFL.IDX P6, R14, R13, R12, R11 ;  /* 0x0000000c0d0e7389 */ /* 0x00006400000c000b */
[----:B01----:R-:W-:Y:S01]  /*29d00*/  ENDCOLLECTIVE ;  /* 0x000000000000791b */ /* 0x003fe20003800000 */
.L_x_2231:
        /* <DEDUP_REMOVED lines=10> */
.L_x_2232:
[----:B------:R-:W-:Y:S01]  /*29db0*/  @!PT LDS RZ, [RZ] ;  /* 0x00000000fffff984 */ /* 0x000fe20000000800 */
[----:B------:R-:W-:Y:S01]  /*29dc0*/  @!PT LDS RZ, [RZ] ;  /* 0x00000000fffff984 */ /* 0x000fe20000000800 */
[----:B------:R-:W-:Y:S01]  /*29dd0*/  @!PT LDS RZ, [RZ] ;  /* 0x00000000fffff984 */ /* 0x000fe20000000800 */
[----:B------:R-:W-:Y:S04]  /*29de0*/  @P0 LDGSTS.E.BYPASS.LTC128B.128 [R8+0x1b400], desc[UR54][R2.64], !P3 ;  /* 0x1b40000002080fae */ /* 0x000fe8000d901d76 */
[----:B------:R0:W-:Y:S02]  /*29df0*/  @P0 LDGSTS.E.BYPASS.LTC128B.128 [R8+0x1f400], desc[UR54][R2.64+0x80], !P2 ;  /* 0x1f40008002080fae */ /* 0x0001e4000d101d76 */
[----:B0-----:R-:W-:Y:S01]  /*29e00*/  IMAD.MOV.U32 R2, RZ, RZ, R14 ;  /* 0x000000ffff027224 */ /* 0x001fe200078e000e */
[----:B------:R-:W-:Y:S06]  /*29e10*/  BRA `(.L_x_2233) ;  /* 0xffffff90000c7947 */ /* 0x000fec000383ffff */
.L_x_2032:
        /* <DEDUP_REMOVED lines=9> */
.L_x_2234:
[C---:B------:R-:W-:Y:S01]  /*29eb0*/  VIADD R6, R27.reuse, 0x10 ;  /* 0x000000101b067836 */ /* 0x040fe20000000000 */
[----:B------:R-:W-:Y:S01]  /*29ec0*/  ISETP.GE.AND P3, PT, R27, R33, PT ;  /* 0x000000211b00720c */ /* 0x000fe20003f66270 */
[----:B------:R-:W-:Y:S02]  /*29ed0*/  IMAD.MOV.U32 R13, RZ, RZ, R0 ;  /* 0x000000ffff0d7224 */ /* 0x000fe400078e0000 */
[----:B------:R-:W-:-:S10]  /*29ee0*/  IMAD.MOV.U32 R2, RZ, RZ, R14 ;  /* 0x000000ffff027224 */ /* 0x000fd400078e000e */
[----:B------:R-:W-:Y:S05]  /*29ef0*/  WARPSYNC.COLLECTIVE R15, `(.L_x_2235) ;  /* 0x000000000f087348 */ /* 0x000fea0003c00000 */
[----:B------:R0:W1:Y:S02]  /*29f00*/  SHFL.IDX P6, R14, R13, R12, R11 ;  /* 0x0000000c0d0e7389 */ /* 0x00006400000c000b */
[----:B01----:R-:W-:Y:S01]  /*29f10*/  ENDCOLLECTIVE ;  /* 0x000000000000791b */ /* 0x003fe20003800000 */
.L_x_2235:
[----:B------:R-:W-:Y:S02]  /*29f20*/  IMAD.MOV.U32 R13, RZ, RZ, R4 ;  /* 0x000000ffff0d7224 */ /* 0x000fe400078e0004 */
[----:B------:R-:W-:Y:S02]  /*29f30*/  IMAD.MOV.U32 R12, RZ, RZ, 0x1 ;  /* 0x00000001ff0c7424 */ /* 0x000fe400078e00ff */
[----:B------:R-:W-:-:S07]  /*29f40*/  IMAD.MOV.U32 R3, RZ, RZ, R14 ;  /* 0x000000ffff037224 */ /* 0x000fce00078e000e */
[----:B------:R-:W-:Y:S05]  /*29f50*/  WARPSYNC.COLLECTIVE R15, `(.L_x_2236) ;  /* 0x000000000f087348 */ /* 0x000fea0003c00000 */
[----:B------:R0:W1:Y:S02]  /*29f60*/  SHFL.IDX P6, R14, R13, R12, R11 ;  /* 0x0000000c0d0e7389 */ /* 0x00006400000c000b */
[----:B01----:R-:W-:Y:S01]  /*29f70*/  ENDCOLLECTIVE ;  /* 0x000000000000791b */ /* 0x003fe20003800000 */
.L_x_2236:
[----:B------:R-:W-:-:S05]  /*29f80*/  @!P3 LEA R5, P2, R31, R3, 0x1 ;  /* 0x000000031f05b211 */ /* 0x000fca00078408ff */
[----:B------:R-:W-:Y:S02]  /*29f90*/  @!P3 IMAD.X R3, RZ, RZ, R2, P2 ;  /* 0x000000ffff03b224 */ /* 0x000fe400010e0602 */
[----:B------:R-:W-:Y:S02]  /*29fa0*/  @!P3 IMAD.MOV.U32 R2, RZ, RZ, R5 ;  /* 0x000000ffff02b224 */ /* 0x000fe400078e0005 */
[----:B------:R-:W-:-:S03]  /*29fb0*/  IMAD.MOV.U32 R13, RZ, RZ, R0 ;  /* 0x000000ffff0d7224 */ /* 0x000fc600078e0000 */
[----:B------:R-:W-:Y:S01]  /*29fc0*/  @!PT LDS RZ, [RZ] ;  /* 0x00000000fffff984 */ /* 0x000fe20000000800 */
[----:B------:R-:W-:Y:S01]  /*29fd0*/  @!PT LDS RZ, [RZ] ;  /* 0x00000000fffff984 */ /* 0x000fe20000000800 */
[----:B------:R-:W-:Y:S01]  /*29fe0*/  @!PT LDS RZ, [RZ] ;  /* 0x00000000fffff984 */ /* 0x000fe20000000800 */
[----:B------:R-:W-:Y:S04]  /*29ff0*/  @!P3 LDGSTS.E.BYPASS.LTC128B.128 [R8+0x10400], desc[UR54][R2.64], !P0 ;  /* 0x104000000208bfae */ /* 0x000fe8000c101d76 */
[----:B------:R0:W-:Y:S01]  /*2a000*/  @!P3 LDGSTS.E.BYPASS.LTC128B.128 [R8+0x14400], desc[UR54][R2.64+0x80], !P1 ;  /* 0x144000800208bfae */ /* 0x0001e2000c901d76 */
[----:B------:R-:W-:Y:S01]  /*2a010*/  ISETP.GE.AND P3, PT, R6, R33, PT ;  /* 0x000000210600720c */ /* 0x000fe20003f66270 */
[----:B0-----:R-:W-:-:S12]  /*2a020*/  IMAD.MOV.U32 R2, RZ, RZ, R14 ;  /* 0x000000ffff027224 */ /* 0x001fd800078e000e */
[----:B------:R-:W-:Y:S05]  /*2a030*/  WARPSYNC.COLLECTIVE R15, `(.L_x_2237) ;  /* 0x000000000f087348 */ /* 0x000fea0003c00000 */
[----:B------:R0:W1:Y:S02]  /*2a040*/  SHFL.IDX P6, R14, R13, R12, R11 ;  /* 0x0000000c0d0e7389 */ /* 0x00006400000c000b */
[----:B01----:R-:W-:Y:S01]  /*2a050*/  ENDCOLLECTIVE ;  /* 0x000000000000791b */ /* 0x003fe20003800000 */
.L_x_2237:
[----:B------:R-:W-:Y:S02]  /*2a060*/  IMAD.MOV.U32 R13, RZ, RZ, R4 ;  /* 0x000000ffff0d7224 */ /* 0x000fe400078e0004 */
[----:B------:R-:W-:Y:S01]  /*2a070*/  IMAD.MOV.U32 R12, RZ, RZ, 0x2 ;  /* 0x00000002ff0c7424 */ /* 0x000fe200078e00ff */
[----:B------:R-:W-:-:S13]  /*2a080*/  @!P3 LEA R5, P2, R31, R14, 0x1 ;  /* 0x0000000e1f05b211 */ /* 0x000fda00078408ff */
[----:B------:R-:W-:Y:S05]  /*2a090*/  WARPSYNC.COLLECTIVE R15, `(.L_x_2238) ;  /* 0x000000000f087348 */ /* 0x000fea0003c00000 */
[----:B------:R0:W1:Y:S02]  /*2a0a0*/  SHFL.IDX P6, R14, R13, R12, R11 ;  /* 0x0000000c0d0e7389 */ /* 0x00006400000c000b */
[----:B01----:R-:W-:Y:S01]  /*2a0b0*/  ENDCOLLECTIVE ;  /* 0x000000000000791b */ /* 0x003fe20003800000 */
.L_x_2238:
[----:B------:R-:W-:Y:S02]  /*2a0c0*/  @!P3 IMAD.X R6, RZ, RZ, R2, P2 ;  /* 0x000000ffff06b224 */ /* 0x000fe400010e0602 */
[----:B------:R-:W-:Y:S02]  /*2a0d0*/  @!P3 IMAD.MOV.U32 R2, RZ, RZ, R5 ;  /* 0x000000ffff02b224 */ /* 0x000fe400078e0005 */
[----:B------:R-:W-:Y:S02]  /*2a0e0*/  @!P3 IMAD.MOV.U32 R3, RZ, RZ, R6 ;  /* 0x000000ffff03b224 */ /* 0x000fe400078e0006 */
[----:B------:R-:W-:-:S03]  /*2a0f0*/  VIADD R6, R27, 0x20 ;  /* 0x000000201b067836 */ /* 0x000fc60000000000 */
[----:B------:R-:W-:Y:S01]  /*2a100*/  @!PT LDS RZ, [RZ] ;  /* 0x00000000fffff984 */ /* 0x000fe20000000800 */
[----:B------:R-:W-:Y:S01]  /*2a110*/  @!PT LDS RZ, [RZ] ;  /* 0x00000000fffff984 */ /* 0x000fe20000000800 */
[----:B------:R-:W-:Y:S01]  /*2a120*/  @!PT LDS RZ, [RZ] ;  /* 0x00000000fffff984 */ /* 0x000fe20000000800 */
[----:B------:R-:W-:Y:S01]  /*2a130*/  @!P3 LDGSTS.E.BYPASS.LTC128B.128 [R8+0x10c00], desc[UR54][R2.64], !P0 ;  /* 0x10c000000208bfae */ /* 0x000fe2000c101d76 */
[----:B------:R-:W-:-:S03]  /*2a140*/  IMAD.MOV.U32 R13, RZ, RZ, R0 ;  /* 0x000000ffff0d7224 */ /* 0x000fc600078e0000 */
[----:B------:R0:W-:Y:S01]  /*2a150*/  @!P3 LDGSTS.E.BYPASS.LTC128B.128 [R8+0x14c00], desc[UR54][R2.64+0x80], !P1 ;  /* 0x14c000800208bfae */ /* 0x0001e2000c901d76 */
[----:B------:R-:W-:Y:S01]  /*2a160*/  ISETP.GE.AND P3, PT, R6, R33, PT ;  /* 0x000000210600720c */ /* 0x000fe20003f66270 */
[----:B0-----:R-:W-:-:S12]  /*2a170*/  IMAD.MOV.U32 R2, RZ, RZ, R14 ;  /* 0x000000ffff027224 */ /* 0x001fd800078e000e */
[----:B------:R-:W-:Y:S05]  /*2a180*/  WARPSYNC.COLLECTIVE R15, `(.L_x_2239) ;  /* 0x000000000f087348 */ /* 0x000fea0003c00000 */
[----:B------:R0:W1:Y:S02]  /*2a190*/  SHFL.IDX P6, R14, R13, R12, R11 ;  /* 0x0000000c0d0e7389 */ /* 0x00006400000c000b */
[----:B01----:R-:W-:Y:S01]  /*2a1a0*/  ENDCOLLECTIVE ;  /* 0x000000000000791b */ /* 0x003fe20003800000 */
.L_x_2239:
[----:B------:R-:W-:Y:S02]  /*2a1b0*/  IMAD.MOV.U32 R13, RZ, RZ, R4 ;  /* 0x000000ffff0d7224 */ /* 0x000fe400078e0004 */
[----:B------:R-:W-:Y:S01]  /*2a1c0*/  IMAD.MOV.U32 R12, RZ, RZ, 0x3 ;  /* 0x00000003ff0c7424 */ /* 0x000fe200078e00ff */
[----:B------:R-:W-:-:S13]  /*2a1d0*/  @!P3 LEA R5, P2, R31, R14, 0x1 ;  /* 0x0000000e1f05b211 */ /* 0x000fda00078408ff */
[----:B------:R-:W-:Y:S05]  /*2a1e0*/  WARPSYNC.COLLECTIVE R15, `(.L_x_2240) ;  /* 0x000000000f087348 */ /* 0x000fea0003c00000 */
[----:B------:R0:W1:Y:S02]  /*2a1f0*/  SHFL.IDX P6, R14, R13, R12, R11 ;  /* 0x0000000c0d0e7389 */ /* 0x00006400000c000b */
[----:B01----:R-:W-:Y:S01]  /*2a200*/  ENDCOLLECTIVE ;  /* 0x000000000000791b */ /* 0x003fe20003800000 */
.L_x_2240:
        /* <DEDUP_REMOVED lines=15> */
.L_x_2241:
[----:B------:R-:W-:Y:S02]  /*2a300*/  IMAD.MOV.U32 R13, RZ, RZ, R4 ;  /* 0x000000ffff0d7224 */ /* 0x000fe400078e0004 */
[----:B------:R-:W-:Y:S01]  /*2a310*/  IMAD.MOV.U32 R12, RZ, RZ, 0x4 ;  /* 0x00000004ff0c7424 */ /* 0x000fe200078e00ff */
[----:B------:R-:W-:-:S13]  /*2a320*/  @!P3 LEA R5, P2, R31, R14, 0x1 ;  /* 0x0000000e1f05b211 */ /* 0x000fda00078408ff */
[----:B------:R-:W-:Y:S05]  /*2a330*/  WARPSYNC.COLLECTIVE R15, `(.L_x_2242) ;  /* 0x000000000f087348 */ /* 0x000fea0003c00000 */
[----:B------:R0:W1:Y:S02]  /*2a340*/  SHFL.IDX P6, R14, R13, R12, R11 ;  /* 0x0000000c0d0e7389 */ /* 0x00006400000c000b */
[----:B01----:R-:W-:Y:S01]  /*2a350*/  ENDCOLLECTIVE ;  /* 0x000000000000791b */ /* 0x003fe20003800000 */
.L_x_2242:
        /* <DEDUP_REMOVED lines=10> */
[----:B------:R-:W-:Y:S02]  /*2a400*/  ISETP.GE.AND P3, PT, R6, R33, PT ;  /* 0x000000210600720c */ /* 0x000fe40003f66270 */
[----:B0-----:R-:W-:-:S11]  /*2a410*/  MOV R2, R14 ;  /* 0x0000000e00027202 */ /* 0x001fd60000000f00 */
[----:B------:R-:W-:Y:S05]  /*2a420*/  WARPSYNC.COLLECTIVE R15, `(.L_x_2243) ;  /* 0x000000000f087348 */ /* 0x000fea0003c00000 */
[----:B------:R0:W1:Y:S02]  /*2a430*/  SHFL.IDX P6, R14, R13, R12, R11 ;  /* 0x0000000c0d0e7389 */ /* 0x00006400000c000b */
[----:B01----:R-:W-:Y:S01]  /*2a440*/  ENDCOLLECTIVE ;  /* 0x000000000000791b */ /* 0x003fe20003800000 */
.L_x_2243:
[----:B------:R-:W-:Y:S02]  /*2a450*/  IMAD.MOV.U32 R13, RZ, RZ, R4 ;  /* 0x000000ffff0d7224 */ /* 0x000fe400078e0004 */
[----:B------:R-:W-:Y:S01]  /*2a460*/  IMAD.MOV.U32 R12, RZ, RZ, 0x5 ;  /* 0x00000005ff0c7424 */ /* 0x000fe200078e00ff */
[----:B------:R-:W-:-:S13]  /*2a470*/  @!P3 LEA R5, P2, R31, R14, 0x1 ;  /* 0x0000000e1f05b211 */ /* 0x000fda00078408ff */
[----:B------:R-:W-:Y:S05]  /*2a480*/  WARPSYNC.COLLECTIVE R15, `(.L_x_2244) ;  /* 0x000000000f087348 */ /* 0x000fea0003c00000 */
[----:B------:R0:W1:Y:S02]  /*2a490*/  SHFL.IDX P6, R14, R13, R12, R11 ;  /* 0x0000000c0d0e7389 */ /* 0x00006400000c000b */
[----:B01----:R-:W-:Y:S01]  /*2a4a0*/  ENDCOLLECTIVE ;  /* 0x000000000000791b */ /* 0x003fe20003800000 */
.L_x_2244:
        /* <DEDUP_REMOVED lines=15> */
.L_x_2245:
[----:B------:R-:W-:Y:S02]  /*2a5a0*/  IMAD.MOV.U32 R13, RZ, RZ, R4 ;  /* 0x000000ffff0d7224 */ /* 0x000fe400078e0004 */
[----:B------:R-:W-:Y:S01]  /*2a5b0*/  IMAD.MOV.U32 R12, RZ, RZ, 0x6 ;  /* 0x00000006ff0c7424 */ /* 0x000fe200078e00ff */
[----:B------:R-:W-:-:S13]  /*2a5c0*/  @!P3 LEA R5, P2, R31, R14, 0x1 ;  /* 0x0000000e1f05b211 */ /* 0x000fda00078408ff */
[----:B------:R-:W-:Y:S05]  /*2a5d0*/  WARPSYNC.COLLECTIVE R15, `(.L_x_2246) ;  /* 0x000000000f087348 */ /* 0x000fea0003c00000 */
[----:B------:R0:W1:Y:S02]  /*2a5e0*/  SHFL.IDX P6, R14, R13, R12, R11 ;  /* 0x0000000c0d0e7389 */ /* 0x00006400000c000b */
[----:B01----:R-:W-:Y:S01]  /*2a5f0*/  ENDCOLLECTIVE ;  /* 0x000000000000791b */ /* 0x003fe20003800000 */
.L_x_2246:
        /* <DEDUP_REMOVED lines=15> */
.L_x_2247:
[----:B------:R-:W-:Y:S02]  /*2a6f0*/  IMAD.MOV.U32 R13, RZ, RZ, R4 ;  /* 0x000000ffff0d7224 */ /* 0x000fe400078e0004 */
[----:B------:R-:W-:Y:S02]  /*2a700*/  IMAD.MOV.U32 R12, RZ, RZ, 0x7 ;  /* 0x00000007ff0c7424 */ /* 0x000fe400078e00ff */
[----:B------:R-:W-:-:S07]  /*2a710*/  IMAD.MOV.U32 R3, RZ, RZ, R14 ;  /* 0x000000ffff037224 */ /* 0x000fce00078e000e */
[----:B------:R-:W-:Y:S05]  /*2a720*/  WARPSYNC.COLLECTIVE R15, `(.L_x_2248) ;  /* 0x000000000f087348 */ /* 0x000fea0003c00000 */
[----:B------:R0:W1:Y:S02]  /*2a730*/  SHFL.IDX P6, R14, R13, R12, R11 ;  /* 0x0000000c0d0e7389 */ /* 0x00006400000c000b */
[----:B01----:R-:W-:Y:S01]  /*2a740*/  ENDCOLLECTIVE ;  /* 0x000000000000791b */ /* 0x003fe20003800000 */
.L_x_2248:
[----:B------:R-:W-:-:S05]  /*2a750*/  @!P3 LEA R5, P2, R31, R3, 0x1 ;  /* 0x000000031f05b211 */ /* 0x000fca00078408ff */
[----:B------:R-:W-:Y:S02]  /*2a760*/  @!P3 IMAD.X R6, RZ, RZ, R2, P2 ;  /* 0x000000ffff06b224 */ /* 0x000fe400010e0602 */
[----:B------:R-:W-:Y:S02]  /*2a770*/  @!P3 IMAD.MOV.U32 R2, RZ, RZ, R5 ;  /* 0x000000ffff02b224 */ /* 0x000fe400078e0005 */
[----:B------:R-:W-:Y:S02]  /*2a780*/  @!P3 IMAD.MOV.U32 R3, RZ, RZ, R6 ;  /* 0x000000ffff03b224 */ /* 0x000fe400078e0006 */
[----:B------:R-:W-:-:S03]  /*2a790*/  IMAD.MOV.U32 R13, RZ, RZ, R0 ;  /* 0x000000ffff0d7224 */ /* 0x000fc600078e0000 */
[----:B------:R-:W-:Y:S01]  /*2a7a0*/  @!PT LDS RZ, [RZ] ;  /* 0x00000000fffff984 */ /* 0x000fe20000000800 */
[----:B------:R-:W-:Y:S01]  /*2a7b0*/  @!PT LDS RZ, [RZ] ;  /* 0x00000000fffff984 */ /* 0x000fe20000000800 */
[----:B------:R-:W-:Y:S01]  /*2a7c0*/  @!PT LDS RZ, [RZ] ;  /* 0x00000000fffff984 */ /* 0x000fe20000000800 */
[----:B------:R0:W-:Y:S04]  /*2a7d0*/  @!P3 LDGSTS.E.BYPASS.LTC128B.128 [R8+0x13400], desc[UR54][R2.64], !P0 ;  /* 0x134000000208bfae */ /* 0x0001e8000c101d76 */
[----:B------:R0:W-:Y:S01]  /*2a7e0*/  @!P3 LDGSTS.E.BYPASS.LTC128B.128 [R8+0x17400], desc[UR54][R2.64+0x80], !P1 ;  /* 0x174000800208bfae */ /* 0x0001e2000c901d76 */
[----:B------:R-:W-:-:S07]  /*2a7f0*/  IMAD.MOV.U32 R4, RZ, RZ, R14 ;  /* 0x000000ffff047224 */ /* 0x000fce00078e000e */
[----:B0-----:R-:W-:Y:S05]  /*2a800*/  WARPSYNC.COLLECTIVE R15, `(.L_x_2249) ;  /* 0x000000000f087348 */ /* 0x001fea0003c00000 */
[----:B------:R1:W2:Y:S02]  /*2a810*/  SHFL.IDX P6, R14, R13, R12, R11 ;  /* 0x0000000c0d0e7389 */ /* 0x0002a400000c000b */
[----:B012---:R-:W-:Y:S01]  /*2a820*/  ENDCOLLECTIVE ;  /* 0x000000000000791b */ /* 0x007fe20003800000 */
.L_x_2249:
[----:B------:R-:W-:Y:S05]  /*2a830*/  BRA `(.L_x_2250) ;  /* 0xffffff9000807947 */ /* 0x000fea000383ffff */
.L_x_2037:
[----:B0-----:R0:W1:Y:S02]  /*2a840*/  SYNCS.PHASECHK.TRANS64.TRYWAIT P0, [R22+URZ+0x28820], R3 ;  /* 0x02882003160075a7 */ /* 0x001064000800017f */
[----:B-1----:R-:W-:Y:S05]  /*2a850*/  @!P0 NANOSLEEP.SYNCS 0x989680 ;  /* 0x009896800000895d */ /* 0x002fea0003900000 */
[----:B------:R-:W1:Y:S02]  /*2a860*/  @!P0 SYNCS.PHASECHK.TRANS64 P0, [R22+URZ+0x28820], R3 ;  /* 0x02882003160085a7 */ /* 0x000e64000800007f */
[----:B-1----:R-:W-:Y:S05]  /*2a870*/  @!P0 BRA `(.L_x_2037) ;  /* 0xfffffffc00f08947 */ /* 0x002fea000383ffff */
[----:B------:R-:W-:Y:S05]  /*2a880*/  BRA `(.L_x_2251) ;  /* 0xffffff9000fc7947 */ /* 0x000fea000383ffff */
.L_x_2042:
[----:B0-----:R0:W1:Y:S02]  /*2a890*/  SYNCS.PHASECHK.TRANS64.TRYWAIT P0, [R6+URZ+0x28840], R2 ;  /* 0x02884002060075a7 */ /* 0x001064000800017f */
[----:B-1----:R-:W-:Y:S05]  /*2a8a0*/  @!P0 NANOSLEEP.SYNCS 0x989680 ;  /* 0x009896800000895d */ /* 0x002fea0003900000 */
[----:B------:R-:W1:Y:S02]  /*2a8b0*/  @!P0 SYNCS.PHASECHK.TRANS64 P0, [R6+URZ+0x28840], R2 ;  /* 0x02884002060085a7 */ /* 0x000e64000800007f */
[----:B-1----:R-:W-:Y:S05]  /*2a8c0*/  @!P0 BRA `(.L_x_2042) ;  /* 0xfffffffc00f08947 */ /* 0x002fea000383ffff */
[----:B------:R-:W-:Y:S05]  /*2a8d0*/  BRA `(.L_x_2252) ;  /* 0xffffff9400c47947 */ /* 0x000fea000383ffff */
.L_x_2043:
        /* <DEDUP_REMOVED lines=8> */
.L_x_2254:
[----:B------:R-:W-:Y:S05]  /*2a960*/  BSYNC B1 ;  /* 0x0000000000017941 */ /* 0x000fea0003800000 */
.L_x_2253:
        /* <DEDUP_REMOVED lines=9> */
.L_x_2255:
[----:B------:R-:W-:Y:S02]  /*2aa00*/  IMAD R8, R8, 0x2, R22 ;  /* 0x0000000208087824 */ /* 0x000fe400078e0216 */
[----:B------:R-:W-:Y:S02]  /*2aa10*/  IMAD.MOV.U32 R13, RZ, RZ, R9 ;  /* 0x000000ffff0d7224 */ /* 0x000fe400078e0009 */
[----:B------:R-:W-:Y:S02]  /*2aa20*/  IMAD.MOV.U32 R12, RZ, RZ, 0x1 ;  /* 0x00000001ff0c7424 */ /* 0x000fe400078e00ff */
[----:B------:R-:W-:-:S07]  /*2aa30*/  IMAD.MOV.U32 R2, RZ, RZ, R14 ;  /* 0x000000ffff027224 */ /* 0x000fce00078e000e */
[----:B------:R-:W-:Y:S05]  /*2aa40*/  WARPSYNC.COLLECTIVE R15, `(.L_x_2256) ;  /* 0x000000000f087348 */ /* 0x000fea0003c00000 */
[----:B------:R0:W1:Y:S02]  /*2aa50*/  SHFL.IDX P6, R14, R13, R12, R11 ;  /* 0x0000000c0d0e7389 */ /* 0x00006400000c000b */
[----:B01----:R-:W-:Y:S01]  /*2aa60*/  ENDCOLLECTIVE ;  /* 0x000000000000791b */ /* 0x003fe20003800000 */
.L_x_2256:
        /* <DEDUP_REMOVED lines=12> */
.L_x_2257:
[----:B------:R-:W-:Y:S02]  /*2ab30*/  IMAD.MOV.U32 R13, RZ, RZ, R9 ;  /* 0x000000ffff0d7224 */ /* 0x000fe400078e0009 */
[----:B------:R-:W-:Y:S02]  /*2ab40*/  IMAD.MOV.U32 R12, RZ, RZ, 0x2 ;  /* 0x00000002ff0c7424 */ /* 0x000fe400078e00ff */
[----:B------:R-:W-:-:S07]  /*2ab50*/  IMAD.MOV.U32 R2, RZ, RZ, R14 ;  /* 0x000000ffff027224 */ /* 0x000fce00078e000e */
[----:B------:R-:W-:Y:S05]  /*2ab60*/  WARPSYNC.COLLECTIVE R15, `(.L_x_2258) ;  /* 0x000000000f087348 */ /* 0x000fea0003c00000 */
[----:B------:R0:W1:Y:S02]  /*2ab70*/  SHFL.IDX P6, R14, R13, R12, R11 ;  /* 0x0000000c0d0e7389 */ /* 0x00006400000c000b */
[----:B01----:R-:W-:Y:S01]  /*2ab80*/  ENDCOLLECTIVE ;  /* 0x000000000000791b */ /* 0x003fe20003800000 */
.L_x_2258:
        /* <DEDUP_REMOVED lines=12> */
.L_x_2259:
[----:B------:R-:W-:Y:S02]  /*2ac50*/  IMAD.MOV.U32 R13, RZ, RZ, R9 ;  /* 0x000000ffff0d7224 */ /* 0x000fe400078e0009 */
[----:B------:R-:W-:Y:S02]  /*2ac60*/  IMAD.MOV.U32 R12, RZ, RZ, 0x3 ;  /* 0x00000003ff0c7424 */ /* 0x000fe400078e00ff */
[----:B------:R-:W-:-:S07]  /*2ac70*/  IMAD.MOV.U32 R2, RZ, RZ, R14 ;  /* 0x000000ffff027224 */ /* 0x000fce00078e000e */
[----:B------:R-:W-:Y:S05]  /*2ac80*/  WARPSYNC.COLLECTIVE R15, `(.L_x_2260) ;  /* 0x000000000f087348 */ /* 0x000fea0003c00000 */
[----:B------:R0:W1:Y:S02]  /*2ac90*/  SHFL.IDX P6, R14, R13, R12, R11 ;  /* 0x0000000c0d0e7389 */ /* 0x00006400000c000b */
[----:B01----:R-:W-:Y:S01]  /*2aca0*/  ENDCOLLECTIVE ;  /* 0x000000000000791b */ /* 0x003fe20003800000 */
.L_x_2260:
        /* <DEDUP_REMOVED lines=12> */
.L_x_2261:
[----:B------:R-:W-:Y:S02]  /*2ad70*/  IMAD.MOV.U32 R13, RZ, RZ, R9 ;  /* 0x000000ffff0d7224 */ /* 0x000fe400078e0009 */
[----:B------:R-:W-:Y:S02]  /*2ad80*/  IMAD.MOV.U32 R12, RZ, RZ, 0x4 ;  /* 0x00000004ff0c7424 */ /* 0x000fe400078e00ff */
[----:B------:R-:W-:-:S07]  /*2ad90*/  IMAD.MOV.U32 R2, RZ, RZ, R14 ;  /* 0x000000ffff027224 */ /* 0x000fce00078e000e */
[----:B------:R-:W-:Y:S05]  /*2ada0*/  WARPSYNC.COLLECTIVE R15, `(.L_x_2262) ;  /* 0x000000000f087348 */ /* 0x000fea0003c00000 */
[----:B------:R0:W1:Y:S02]  /*2adb0*/  SHFL.IDX P6, R14, R13, R12, R11 ;  /* 0x0000000c0d0e7389 */ /* 0x00006400000c000b */
[----:B01----:R-:W-:Y:S01]  /*2adc0*/  ENDCOLLECTIVE ;  /* 0x000000000000791b */ /* 0x003fe20003800000 */
.L_x_2262:
        /* <DEDUP_REMOVED lines=12> */
.L_x_2263:
[----:B------:R-:W-:Y:S02]  /*2ae90*/  IMAD.MOV.U32 R13, RZ, RZ, R9 ;  /* 0x000000ffff0d7224 */ /* 0x000fe400078e0009 */
[----:B------:R-:W-:Y:S02]  /*2aea0*/  IMAD.MOV.U32 R12, RZ, RZ, 0x5 ;  /* 0x00000005ff0c7424 */ /* 0x000fe400078e00ff */
[----:B------:R-:W-:-:S07]  /*2aeb0*/  IMAD.MOV.U32 R2, RZ, RZ, R14 ;  /* 0x000000ffff027224 */ /* 0x000fce00078e000e */
[----:B------:R-:W-:Y:S05]  /*2aec0*/  WARPSYNC.COLLECTIVE R15, `(.L_x_2264) ;  /* 0x000000000f087348 */ /* 0x000fea0003c00000 */
[----:B------:R0:W1:Y:S02]  /*2aed0*/  SHFL.IDX P6, R14, R13, R12, R11 ;  /* 0x0000000c0d0e7389 */ /* 0x00006400000c000b */
[----:B01----:R-:W-:Y:S01]  /*2aee0*/  ENDCOLLECTIVE ;  /* 0x000000000000791b */ /* 0x003fe20003800000 */
.L_x_2264:
        /* <DEDUP_REMOVED lines=12> */
.L_x_2265:
[----:B------:R-:W-:Y:S02]  /*2afb0*/  IMAD.MOV.U32 R13, RZ, RZ, R9 ;  /* 0x000000ffff0d7224 */ /* 0x000fe400078e0009 */
[----:B------:R-:W-:Y:S02]  /*2afc0*/  IMAD.MOV.U32 R12, RZ, RZ, 0x6 ;  /* 0x00000006ff0c7424 */ /* 0x000fe400078e00ff */
[----:B------:R-:W-:-:S07]  /*2afd0*/  IMAD.MOV.U32 R2, RZ, RZ, R14 ;  /* 0x000000ffff027224 */ /* 0x000fce00078e000e */
[----:B------:R-:W-:Y:S05]  /*2afe0*/  WARPSYNC.COLLECTIVE R15, `(.L_x_2266) ;  /* 0x000000000f087348 */ /* 0x000fea0003c00000 */
[----:B------:R0:W1:Y:S02]  /*2aff0*/  SHFL.IDX P6, R14, R13, R12, R11 ;  /* 0x0000000c0d0e7389 */ /* 0x00006400000c000b */
[----:B01----:R-:W-:Y:S01]  /*2b000*/  ENDCOLLECTIVE ;  /* 0x000000000000791b */ /* 0x003fe20003800000 */
.L_x_2266:
        /* <DEDUP_REMOVED lines=12> */
.L_x_2267:
[----:B------:R-:W-:Y:S02]  /*2b0d0*/  IMAD.MOV.U32 R13, RZ, RZ, R9 ;  /* 0x000000ffff0d7224 */ /* 0x000fe400078e0009 */
[----:B------:R-:W-:Y:S02]  /*2b0e0*/  IMAD.MOV.U32 R12, RZ, RZ, 0x7 ;  /* 0x00000007ff0c7424 */ /* 0x000fe400078e00ff */
[----:B------:R-:W-:-:S07]  /*2b0f0*/  IMAD.MOV.U32 R2, RZ, RZ, R14 ;  /* 0x000000ffff027224 */ /* 0x000fce00078e000e */
[----:B------:R-:W-:Y:S05]  /*2b100*/  WARPSYNC.COLLECTIVE R15, `(.L_x_2268) ;  /* 0x000000000f087348 */ /* 0x000fea0003c00000 */
[----:B------:R0:W1:Y:S02]  /*2b110*/  SHFL.IDX P6, R14, R13, R12, R11 ;  /* 0x0000000c0d0e7389 */ /* 0x00006400000c000b */
[----:B01----:R-:W-:Y:S01]  /*2b120*/  ENDCOLLECTIVE ;  /* 0x000000000000791b */ /* 0x003fe20003800000 */
.L_x_2268:
        /* <DEDUP_REMOVED lines=12> */
.L_x_2269:
[----:B------:R-:W-:Y:S01]  /*2b1f0*/  IMAD.MOV.U32 R2, RZ, RZ, R14 ;  /* 0x000000ffff027224 */ /* 0x000fe200078e000e */
[----:B------:R-:W-:Y:S06]  /*2b200*/  BRA `(.L_x_2270) ;  /* 0xffffff9000987947 */ /* 0x000fec000383ffff */
.L_x_2048:
[----:B-1----:R1:W2:Y:S02]  /*2b210*/  SYNCS.PHASECHK.TRANS64.TRYWAIT P0, [R6+URZ+0x28860], R2 ;  /* 0x02886002060075a7 */ /* 0x0022a4000800017f */
[----:B--2---:R-:W-:Y:S05]  /*2b220*/  @!P0 NANOSLEEP.SYNCS 0x989680 ;  /* 0x009896800000895d */ /* 0x004fea0003900000 */
[----:B------:R-:W2:Y:S02]  /*2b230*/  @!P0 SYNCS.PHASECHK.TRANS64 P0, [R6+URZ+0x28860], R2 ;  /* 0x02886002060085a7 */ /* 0x000ea4000800007f */
[----:B--2---:R-:W-:Y:S05]  /*2b240*/  @!P0 BRA `(.L_x_2048) ;  /* 0xfffffffc00f08947 */ /* 0x004fea000383ffff */
[----:B------:R-:W-:Y:S05]  /*2b250*/  BRA `(.L_x_2271) ;  /* 0xffffff9000f47947 */ /* 0x000fea000383ffff */
.L_x_2049:
        /* <DEDUP_REMOVED lines=8> */
.L_x_2273:
[----:B------:R-:W-:Y:S05]  /*2b2e0*/  BSYNC B1 ;  /* 0x0000000000017941 */ /* 0x000fea0003800000 */
.L_x_2272:
[----:B------:R-:W-:Y:S01]  /*2b2f0*/  IMAD.MOV.U32 R13, RZ, RZ, R17 ;  /* 0x000000ffff0d7224 */ /* 0x000fe200078e0011 */
[----:B------:R-:W-:Y:S01]  /*2b300*/  MOV R3, R14 ;  /* 0x0000000e00037202 */ /* 0x000fe20000000f00 */
[----:B------:R-:W-:Y:S02]  /*2b310*/  IMAD.MOV.U32 R12, RZ, RZ, RZ ;  /* 0x000000ffff0c7224 */ /* 0x000fe400078e00ff */
[----:B------:R-:W-:Y:S02]  /*2b320*/  IMAD.MOV.U32 R11, RZ, RZ, 0x181f ;  /* 0x0000181fff0b7424 */ /* 0x000fe400078e00ff */
[----:B------:R-:W-:Y:S02]  /*2b330*/  IMAD.MOV.U32 R15, RZ, RZ, -0x1 ;  /* 0xffffffffff0f7424 */ /* 0x000fe400078e00ff */
[----:B------:R-:W-:-:S07]  /*2b340*/  IMAD R7, R7, 0x2, R22 ;  /* 0x0000000207077824 */ /* 0x000fce00078e0216 */
[----:B------:R-:W-:Y:S05]  /*2b350*/  WARPSYNC.COLLECTIVE R15, `(.L_x_2274) ;  /* 0x000000000f087348 */ /* 0x000fea0003c00000 */
[----:B------:R0:W1:Y:S02]  /*2b360*/  SHFL.IDX P6, R14, R13, R12, R11 ;  /* 0x0000000c0d0e7389 */ /* 0x00006400000c000b */
[----:B01----:R-:W-:Y:S01]  /*2b370*/  ENDCOLLECTIVE ;  /* 0x000000000000791b */ /* 0x003fe20003800000 */
.L_x_2274:
[----:B------:R-:W-:Y:S02]  /*2b380*/  IMAD.MOV.U32 R13, RZ, RZ, R23 ;  /* 0x000000ffff0d7224 */ /* 0x000fe400078e0017 */
[----:B------:R-:W-:Y:S02]  /*2b390*/  IMAD.MOV.U32 R12, RZ, RZ, 0x1 ;  /* 0x00000001ff0c7424 */ /* 0x000fe400078e00ff */
[----:B------:R-:W-:-:S07]  /*2b3a0*/  IMAD.MOV.U32 R2, RZ, RZ, R14 ;  /* 0x000000ffff027224 */ /* 0x000fce00078e000e */
[----:B------:R-:W-:Y:S05]  /*2b3b0*/  WARPSYNC.COLLECTIVE R15, `(.L_x_2275) ;  /* 0x000000000f087348 */ /* 0x000fea0003c00000 */
[----:B------:R0:W1:Y:S02]  /*2b3c0*/  SHFL.IDX P6, R14, R13, R12, R11 ;  /* 0x0000000c0d0e7389 */ /* 0x00006400000c000b */
[----:B01----:R-:W-:Y:S01]  /*2b3d0*/  ENDCOLLECTIVE ;  /* 0x000000000000791b */ /* 0x003fe20003800000 */
.L_x_2275:
        /* <DEDUP_REMOVED lines=14> */
.L_x_2276:
[----:B------:R-:W-:Y:S02]  /*2b4c0*/  IMAD.MOV.U32 R13, RZ, RZ, R23 ;  /* 0x000000ffff0d7224 */ /* 0x000fe400078e0017 */
[----:B------:R-:W-:Y:S02]  /*2b4d0*/  IMAD.MOV.U32 R12, RZ, RZ, 0x2 ;  /* 0x00000002ff0c7424 */ /* 0x000fe400078e00ff */
[----:B------:R-:W-:-:S07]  /*2b4e0*/  IMAD.MOV.U32 R2, RZ, RZ, R14 ;  /* 0x000000ffff027224 */ /* 0x000fce00078e000e */
[----:B------:R-:W-:Y:S05]  /*2b4f0*/  WARPSYNC.COLLECTIVE R15, `(.L_x_2277) ;  /* 0x000000000f087348 */ /* 0x000fea0003c00000 */
[----:B------:R0:W1:Y:S02]  /*2b500*/  SHFL.IDX P6, R14, R13, R12, R11 ;  /* 0x0000000c0d0e7389 */ /* 0x00006400000c000b */
[----:B01----:R-:W-:Y:S01]  /*2b510*/  ENDCOLLECTIVE ;  /* 0x000000000000791b */ /* 0x003fe20003800000 */
.L_x_2277:
        /* <DEDUP_REMOVED lines=14> */
.L_x_2278:
[----:B------:R-:W-:Y:S02]  /*2b600*/  IMAD.MOV.U32 R13, RZ, RZ, R23 ;  /* 0x000000ffff0d7224 */ /* 0x000fe400078e0017 */
[----:B------:R-:W-:Y:S02]  /*2b610*/  IMAD.MOV.U32 R12, RZ, RZ, 0x3 ;  /* 0x00000003ff0c7424 */ /* 0x000fe400078e00ff */
[----:B------:R-:W-:-:S07]  /*2b620*/  IMAD.MOV.U32 R2, RZ, RZ, R14 ;  /* 0x000000ffff027224 */ /* 0x000fce00078e000e */
[----:B------:R-:W-:Y:S05]  /*2b630*/  WARPSYNC.COLLECTIVE R15, `(.L_x_2279) ;  /* 0x000000000f087348 */ /* 0x000fea0003c00000 */
[----:B------:R0:W1:Y:S02]  /*2b640*/  SHFL.IDX P6, R14, R13, R12, R11 ;  /* 0x0000000c0d0e7389 */ /* 0x00006400000c000b */
[----:B01----:R-:W-:Y:S01]  /*2b650*/  ENDCOLLECTIVE ;  /* 0x000000000000791b */ /* 0x003fe20003800000 */
.L_x_2279:
        /* <DEDUP_REMOVED lines=14> */
.L_x_2280:
[----:B------:R-:W-:Y:S02]  /*2b740*/  IMAD.MOV.U32 R13, RZ, RZ, R23 ;  /* 0x000000ffff0d7224 */ /* 0x000fe400078e0017 */
[----:B------:R-:W-:Y:S02]  /*2b750*/  IMAD.MOV.U32 R12, RZ, RZ, 0x4 ;  /* 0x00000004ff0c7424 */ /* 0x000fe400078e00ff */
[----:B------:R-:W-:-:S07]  /*2b760*/  IMAD.MOV.U32 R2, RZ, RZ, R14 ;  /* 0x000000ffff027224 */ /* 0x000fce00078e000e */
[----:B------:R-:W-:Y:S05]  /*2b770*/  WARPSYNC.COLLECTIVE R15, `(.L_x_2281) ;  /* 0x000000000f087348 */ /* 0x000fea0003c00000 */
[----:B------:R0:W1:Y:S02]  /*2b780*/  SHFL.IDX P6, R14, R13, R12, R11 ;  /* 0x0000000c0d0e7389 */ /* 0x00006400000c000b */
[----:B01----:R-:W-:Y:S01]  /*2b790*/  ENDCOLLECTIVE ;  /* 0x000000000000791b */ /* 0x003fe20003800000 */
.L_x_2281:
        /* <DEDUP_REMOVED lines=14> */
.L_x_2282:
[----:B------:R-:W-:Y:S02]  /*2b880*/  IMAD.MOV.U32 R13, RZ, RZ, R23 ;  /* 0x000000ffff0d7224 */ /* 0x000fe400078e0017 */
[----:B------:R-:W-:Y:S02]  /*2b890*/  IMAD.MOV.U32 R12, RZ, RZ, 0x5 ;  /* 0x00000005ff0c7424 */ /* 0x000fe400078e00ff */
[----:B------:R-:W-:-:S07]  /*2b8a0*/  IMAD.MOV.U32 R2, RZ, RZ, R14 ;  /* 0x000000ffff027224 */ /* 0x000fce00078e000e */
[----:B------:R-:W-:Y:S05]  /*2b8b0*/  WARPSYNC.COLLECTIVE R15, `(.L_x_2283) ;  /* 0x000000000f087348 */ /* 0x000fea0003c00000 */
[----:B------:R0:W1:Y:S02]  /*2b8c0*/  SHFL.IDX P6, R14, R13, R12, R11 ;  /* 0x0000000c0d0e7389 */ /* 0x00006400000c000b */
[----:B01----:R-:W-:Y:S01]  /*2b8d0*/  ENDCOLLECTIVE ;  /* 0x000000000000791b */ /* 0x003fe20003800000 */
.L_x_2283:
        /* <DEDUP_REMOVED lines=14> */
.L_x_2284:
[----:B------:R-:W-:Y:S02]  /*2b9c0*/  IMAD.MOV.U32 R13, RZ, RZ, R23 ;  /* 0x000000ffff0d7224 */ /* 0x000fe400078e0017 */
[----:B------:R-:W-:Y:S02]  /*2b9d0*/  IMAD.MOV.U32 R12, RZ, RZ, 0x6 ;  /* 0x00000006ff0c7424 */ /* 0x000fe400078e00ff */
[----:B------:R-:W-:-:S07]  /*2b9e0*/  IMAD.MOV.U32 R2, RZ, RZ, R14 ;  /* 0x000000ffff027224 */ /* 0x000fce00078e000e */
[----:B------:R-:W-:Y:S05]  /*2b9f0*/  WARPSYNC.COLLECTIVE R15, `(.L_x_2285) ;  /* 0x000000000f087348 */ /* 0x000fea0003c00000 */
[----:B------:R0:W1:Y:S02]  /*2ba00*/  SHFL.IDX P6, R14, R13, R12, R11 ;  /* 0x0000000c0d0e7389 */ /* 0x00006400000c000b */
[----:B01----:R-:W-:Y:S01]  /*2ba10*/  ENDCOLLECTIVE ;  /* 0x000000000000791b */ /* 0x003fe20003800000 */
.L_x_2285:
        /* <DEDUP_REMOVED lines=14> */
.L_x_2286:
[----:B------:R-:W-:Y:S02]  /*2bb00*/  IMAD.MOV.U32 R13, RZ, RZ, R23 ;  /* 0x000000ffff0d7224 */ /* 0x000fe400078e0017 */
[----:B------:R-:W-:Y:S01]  /*2bb10*/  IMAD.MOV.U32 R12, RZ, RZ, 0x7 ;  /* 0x00000007ff0c7424 */ /* 0x000fe200078e00ff */
[----:B------:R-:W-:-:S07]  /*2bb20*/  MOV R2, R14 ;  /* 0x0000000e00027202 */ /* 0x000fce0000000f00 */
[----:B------:R-:W-:Y:S05]  /*2bb30*/  WARPSYNC.COLLECTIVE R15, `(.L_x_2287) ;  /* 0x000000000f087348 */ /* 0x000fea0003c00000 */
[----:B------:R0:W1:Y:S02]  /*2bb40*/  SHFL.IDX P6, R14, R13, R12, R11 ;  /* 0x0000000c0d0e7389 */ /* 0x00006400000c000b */
[----:B01----:R-:W-:Y:S01]  /*2bb50*/  ENDCOLLECTIVE ;  /* 0x000000000000791b */ /* 0x003fe20003800000 */
.L_x_2287:
        /* <DEDUP_REMOVED lines=13> */
.L_x_2288:
[----:B------:R-:W-:Y:S01]  /*2bc30*/  @!PT LDS RZ, [RZ] ;  /* 0x00000000fffff984 */ /* 0x000fe20000000800 */
[----:B------:R-:W-:Y:S01]  /*2bc40*/  @!PT LDS RZ, [RZ] ;  /* 0x00000000fffff984 */ /* 0x000fe20000000800 */
[----:B------:R-:W-:Y:S01]  /*2bc50*/  @!PT LDS RZ, [RZ] ;  /* 0x00000000fffff984 */ /* 0x000fe20000000800 */
[----:B------:R0:W-:Y:S02]  /*2bc60*/  LDGSTS.E.BYPASS.LTC128B.128 [R7+0x7400], desc[UR54][R2.64+0x80], !P0 ;  /* 0x0740008002077fae */ /* 0x0001e4000c101d76 */
[----:B0-----:R-:W-:Y:S01]  /*2bc70*/  IMAD.MOV.U32 R2, RZ, RZ, R14 ;  /* 0x000000ffff027224 */ /* 0x001fe200078e000e */
[----:B------:R-:W-:Y:S06]  /*2bc80*/  BRA `(.L_x_2289) ;  /* 0xffffff8c007c7947 */ /* 0x000fec000383ffff */
.L_x_2057:
[----:B0-----:R0:W1:Y:S02]  /*2bc90*/  SYNCS.PHASECHK.TRANS64.TRYWAIT P0, [R0+URZ+0x28860], R3 ;  /* 0x02886003000075a7 */ /* 0x001064000800017f */
[----:B-1----:R-:W-:Y:S05]  /*2bca0*/  @!P0 NANOSLEEP.SYNCS 0x989680 ;  /* 0x009896800000895d */ /* 0x002fea0003900000 */
[----:B------:R-:W1:Y:S02]  /*2bcb0*/  @!P0 SYNCS.PHASECHK.TRANS64 P0, [R0+URZ+0x28860], R3 ;  /* 0x02886003000085a7 */ /* 0x000e64000800007f */
[----:B-1----:R-:W-:Y:S05]  /*2bcc0*/  @!P0 BRA `(.L_x_2057) ;  /* 0xfffffffc00f08947 */ /* 0x002fea000383ffff */
[----:B------:R-:W-:Y:S05]  /*2bcd0*/  BRA `(.L_x_2290) ;  /* 0xffffff90009c7947 */ /* 0x000fea000383ffff */
.L_x_2058:
        /* <DEDUP_REMOVED lines=8> */
.L_x_2292:
[----:B------:R-:W-:Y:S05]  /*2bd60*/  BSYNC B0 ;  /* 0x0000000000007941 */ /* 0x000fea0003800000 */
.L_x_2291:
        /* <DEDUP_REMOVED lines=9> */
.L_x_2293:
        /* <DEDUP_REMOVED lines=12> */
.L_x_2294:
        /* <DEDUP_REMOVED lines=13> */
.L_x_2295:
[----:B------:R-:W-:Y:S02]  /*2bf90*/  IMAD.MOV.U32 R13, RZ, RZ, R23 ;  /* 0x000000ffff0d7224 */ /* 0x000fe400078e0017 */
[----:B------:R-:W-:Y:S02]  /*2bfa0*/  IMAD.MOV.U32 R12, RZ, RZ, 0x2 ;  /* 0x00000002ff0c7424 */ /* 0x000fe400078e00ff */
[----:B------:R-:W-:-:S07]  /*2bfb0*/  IMAD.MOV.U32 R10, RZ, RZ, R14 ;  /* 0x000000ffff0a7224 */ /* 0x000fce00078e000e */
[----:B------:R-:W-:Y:S05]  /*2bfc0*/  WARPSYNC.COLLECTIVE R15, `(.L_x_2296) ;  /* 0x000000000f087348 */ /* 0x000fea0003c00000 */
[----:B------:R0:W1:Y:S02]  /*2bfd0*/  SHFL.IDX P6, R14, R13, R12, R11 ;  /* 0x0000000c0d0e7389 */ /* 0x00006400000c000b */
[----:B01----:R-:W-:Y:S01]  /*2bfe0*/  ENDCOLLECTIVE ;  /* 0x000000000000791b */ /* 0x003fe20003800000 */
.L_x_2296:
        /* <DEDUP_REMOVED lines=14> */
.L_x_2297:
[----:B------:R-:W-:Y:S02]  /*2c0d0*/  IMAD.MOV.U32 R13, RZ, RZ, R23 ;  /* 0x000000ffff0d7224 */ /* 0x000fe400078e0017 */
[----:B------:R-:W-:Y:S01]  /*2c0e0*/  IMAD.MOV.U32 R12, RZ, RZ, 0x3 ;  /* 0x00000003ff0c7424 */ /* 0x000fe200078e00ff */
[----:B------:R-:W-:-:S13]  /*2c0f0*/  IADD3 R2, P2, R14, R5, RZ ;  /* 0x000000050e027210 */ /* 0x000fda0007f5e0ff */
[----:B------:R-:W-:Y:S05]  /*2c100*/  WARPSYNC.COLLECTIVE R15, `(.L_x_2298) ;  /* 0x000000000f087348 */ /* 0x000fea0003c00000 */
[----:B------:R0:W1:Y:S02]  /*2c110*/  SHFL.IDX P6, R14, R13, R12, R11 ;  /* 0x0000000c0d0e7389 */ /* 0x00006400000c000b */
[----:B01----:R-:W-:Y:S01]  /*2c120*/  ENDCOLLECTIVE ;  /* 0x000000000000791b */ /* 0x003fe20003800000 */
.L_x_2298:
        /* <DEDUP_REMOVED lines=13> */
.L_x_2299:
[----:B------:R-:W-:Y:S02]  /*2c200*/  IMAD.MOV.U32 R13, RZ, RZ, R23 ;  /* 0x000000ffff0d7224 */ /* 0x000fe400078e0017 */
[----:B------:R-:W-:Y:S01]  /*2c210*/  IMAD.MOV.U32 R12, RZ, RZ, 0x4 ;  /* 0x00000004ff0c7424 */ /* 0x000fe200078e00ff */
[----:B------:R-:W-:-:S13]  /*2c220*/  IADD3 R2, P2, R14, R5, RZ ;  /* 0x000000050e027210 */ /* 0x000fda0007f5e0ff */
[----:B------:R-:W-:Y:S05]  /*2c230*/  WARPSYNC.COLLECTIVE R15, `(.L_x_2300) ;  /* 0x000000000f087348 */ /* 0x000fea0003c00000 */
[----:B------:R0:W1:Y:S02]  /*2c240*/  SHFL.IDX P6, R14, R13, R12, R11 ;  /* 0x0000000c0d0e7389 */ /* 0x00006400000c000b */
[----:B01----:R-:W-:Y:S01]  /*2c250*/  ENDCOLLECTIVE ;  /* 0x000000000000791b */ /* 0x003fe20003800000 */
.L_x_2300:
        /* <DEDUP_REMOVED lines=13> */
.L_x_2301:
[----:B------:R-:W-:Y:S01]  /*2c330*/  IMAD.MOV.U32 R13, RZ, RZ, R23 ;  /* 0x000000ffff0d7224 */ /* 0x000fe200078e0017 */
[----:B------:R-:W-:Y:S01]  /*2c340*/  MOV R12, 0x5 ;  /* 0x00000005000c7802 */ /* 0x000fe20000000f00 */
[----:B------:R-:W-:-:S07]  /*2c350*/  IMAD.MOV.U32 R10, RZ, RZ, R14 ;  /* 0x000000ffff0a7224 */ /* 0x000fce00078e000e */
[----:B------:R-:W-:Y:S05]  /*2c360*/  WARPSYNC.COLLECTIVE R15, `(.L_x_2302) ;  /* 0x000000000f087348 */ /* 0x000fea0003c00000 */
[----:B------:R0:W1:Y:S02]  /*2c370*/  SHFL.IDX P6, R14, R13, R12, R11 ;  /* 0x0000000c0d0e7389 */ /* 0x00006400000c000b */
[----:B01----:R-:W-:Y:S01]  /*2c380*/  ENDCOLLECTIVE ;  /* 0x000000000000791b */ /* 0x003fe20003800000 */
.L_x_2302:
        /* <DEDUP_REMOVED lines=14> */
.L_x_2303:
[----:B------:R-:W-:Y:S02]  /*2c470*/  IMAD.MOV.U32 R13, RZ, RZ, R23 ;  /* 0x000000ffff0d7224 */ /* 0x000fe400078e0017 */
[----:B------:R-:W-:Y:S01]  /*2c480*/  IMAD.MOV.U32 R12, RZ, RZ, 0x6 ;  /* 0x00000006ff0c7424 */ /* 0x000fe200078e00ff */
[----:B------:R-:W-:-:S13]  /*2c490*/  IADD3 R2, P2, R14, R5, RZ ;  /* 0x000000050e027210 */ /* 0x000fda0007f5e0ff */
[----:B------:R-:W-:Y:S05]  /*2c4a0*/  WARPSYNC.COLLECTIVE R15, `(.L_x_2304) ;  /* 0x000000000f087348 */ /* 0x000fea0003c00000 */
[----:B------:R0:W1:Y:S02]  /*2c4b0*/  SHFL.IDX P6, R14, R13, R12, R11 ;  /* 0x0000000c0d0e7389 */ /* 0x00006400000c000b */
[----:B01----:R-:W-:Y:S01]  /*2c4c0*/  ENDCOLLECTIVE ;  /* 0x000000000000791b */ /* 0x003fe20003800000 */
.L_x_2304:
        /* <DEDUP_REMOVED lines=13> */
.L_x_2305:
[----:B------:R-:W-:Y:S02]  /*2c5a0*/  IMAD.MOV.U32 R13, RZ, RZ, R23 ;  /* 0x000000ffff0d7224 */ /* 0x000fe400078e0017 */
[----:B------:R-:W-:Y:S02]  /*2c5b0*/  IMAD.MOV.U32 R12, RZ, RZ, 0x7 ;  /* 0x00000007ff0c7424 */ /* 0x000fe400078e00ff */
[----:B------:R-:W-:-:S07]  /*2c5c0*/  IMAD.MOV.U32 R10, RZ, RZ, R14 ;  /* 0x000000ffff0a7224 */ /* 0x000fce00078e000e */
[----:B------:R-:W-:Y:S05]  /*2c5d0*/  WARPSYNC.COLLECTIVE R15, `(.L_x_2306) ;  /* 0x000000000f087348 */ /* 0x000fea0003c00000 */
[----:B------:R0:W1:Y:S02]  /*2c5e0*/  SHFL.IDX P6, R14, R13, R12, R11 ;  /* 0x0000000c0d0e7389 */ /* 0x00006400000c000b */
[----:B01----:R-:W-:Y:S01]  /*2c5f0*/  ENDCOLLECTIVE ;  /* 0x000000000000791b */ /* 0x003fe20003800000 */
.L_x_2306:
        /* <DEDUP_REMOVED lines=12> */
.L_x_2307:
[----:B------:R-:W-:Y:S05]  /*2c6c0*/  BRA `(.L_x_2308) ;  /* 0xffffff8c003c7947 */ /* 0x000fea000383ffff */
.L_x_2063:
        /* <DEDUP_REMOVED lines=8> */
.L_x_2310:
[----:B------:R-:W-:Y:S05]  /*2c750*/  BSYNC B0 ;  /* 0x0000000000007941 */ /* 0x000fea0003800000 */
.L_x_2309:
        /* <DEDUP_REMOVED lines=9> */
.L_x_2311:
[----:B------:R-:W-:Y:S02]  /*2c7f0*/  ULDC UR4, c[0x0][0xc3c] ;  /* 0x00030f0000047ab9 */ /* 0x000fe40000000800 */
[----:B------:R-:W-:-:S13]  /*2c800*/  ISETP.GE.OR P1, PT, R5, UR4, !P0 ;  /* 0x0000000405007c0c */ /* 0x000fda000c726670 */
[----:B------:R-:W0:Y:S01]  /*2c810*/  @!P1 LDC.64 R2, c[0x0][0xc80] ;  /* 0x00032000ff029b82 */ /* 0x000e220000000a00 */
[----:B------:R-:W-:Y:S02]  /*2c820*/  IMAD.MOV.U32 R11, RZ, RZ, RZ ;  /* 0x000000ffff0b7224 */ /* 0x000fe400078e00ff */
[----:B------:R-:W-:Y:S02]  /*2c830*/  IMAD.MOV.U32 R4, RZ, RZ, R14 ;  /* 0x000000ffff047224 */ /* 0x000fe400078e000e */
[----:B0-----:R-:W-:-:S06]  /*2c840*/  @!P1 IMAD.WIDE R2, R5, 0x4, R2 ;  /* 0x0000000405029825 */ /* 0x001fcc00078e0202 */
[----:B------:R-:W2:Y:S01]  /*2c850*/  @!P1 LDG.E R2, desc[UR54][R2.64] ;  /* 0x0000003602029981 */ /* 0x000ea2000c1e1900 */
[----:B------:R-:W-:Y:S01]  /*2c860*/  IMAD.MOV.U32 R5, RZ, RZ, RZ ;  /* 0x000000ffff057224 */ /* 0x000fe200078e00ff */
        /* <DEDUP_REMOVED lines=10> */
.L_x_2312:
[----:B------:R-:W-:Y:S01]  /*2c910*/  IMAD.MOV.U32 R12, RZ, RZ, 0x2 ;  /* 0x00000002ff0c7424 */ /* 0x000fe200078e00ff */
[----:B------:R-:W-:-:S05]  /*2c920*/  SEL R6, R14, RZ, P1 ;  /* 0x000000ff0e067207 */ /* 0x000fca0000800000 */
[----:B------:R-:W-:-:S04]  /*2c930*/  IMAD.IADD R6, R5, 0x1, R6 ;  /* 0x0000000105067824 */ /* 0x000fc800078e0206 */
[----:B------:R-:W-:-:S07]  /*2c940*/  IMAD.MOV.U32 R13, RZ, RZ, R6 ;  /* 0x000000ffff0d7224 */ /* 0x000fce00078e0006 */
[----:B------:R-:W-:Y:S05]  /*2c950*/  WARPSYNC.COLLECTIVE R15, `(.L_x_2313) ;  /* 0x000000000f087348 */ /* 0x000fea0003c00000 */
[----:B------:R0:W1:Y:S02]  /*2c960*/  SHFL.UP P6, R14, R13, R12, R11 ;  /* 0x0400000c0d0e7389 */ /* 0x00006400000c000b */
[----:B01----:R-:W-:Y:S01]  /*2c970*/  ENDCOLLECTIVE ;  /* 0x000000000000791b */ /* 0x003fe20003800000 */
.L_x_2313:
[----:B------:R-:W-:Y:S01]  /*2c980*/  IMAD.MOV.U32 R12, RZ, RZ, 0x4 ;  /* 0x00000004ff0c7424 */ /* 0x000fe200078e00ff */
[----:B------:R-:W-:-:S05]  /*2c990*/  SEL R7, R14, RZ, P2 ;  /* 0x000000ff0e077207 */ /* 0x000fca0001000000 */
[----:B------:R-:W-:-:S04]  /*2c9a0*/  IMAD.IADD R7, R6, 0x1, R7 ;  /* 0x0000000106077824 */ /* 0x000fc800078e0207 */
[----:B------:R-:W-:-:S07]  /*2c9b0*/  IMAD.MOV.U32 R13, RZ, RZ, R7 ;  /* 0x000000ffff0d7224 */ /* 0x000fce00078e0007 */
[----:B------:R-:W-:Y:S05]  /*2c9c0*/  WARPSYNC.COLLECTIVE R15, `(.L_x_2314) ;  /* 0x000000000f087348 */ /* 0x000fea0003c00000 */
[----:B------:R0:W1:Y:S02]  /*2c9d0*/  SHFL.UP P6, R14, R13, R12, R11 ;  /* 0x0400000c0d0e7389 */ /* 0x00006400000c000b */
[----:B01----:R-:W-:Y:S01]  /*2c9e0*/  ENDCOLLECTIVE ;  /* 0x000000000000791b */ /* 0x003fe20003800000 */
.L_x_2314:
[----:B------:R-:W-:Y:S01]  /*2c9f0*/  IMAD.MOV.U32 R12, RZ, RZ, 0x8 ;  /* 0x00000008ff0c7424 */ /* 0x000fe200078e00ff */
[----:B------:R-:W-:-:S05]  /*2ca00*/  SEL R2, R14, RZ, P3 ;  /* 0x000000ff0e027207 */ /* 0x000fca0001800000 */
[----:B------:R-:W-:-:S04]  /*2ca10*/  IMAD.IADD R2, R7, 0x1, R2 ;  /* 0x0000000107027824 */ /* 0x000fc800078e0202 */
[----:B------:R-:W-:-:S07]  /*2ca20*/  IMAD.MOV.U32 R13, RZ, RZ, R2 ;  /* 0x000000ffff0d7224 */ /* 0x000fce00078e0002 */
[----:B------:R-:W-:Y:S05]  /*2ca30*/  WARPSYNC.COLLECTIVE R15, `(.L_x_2315) ;  /* 0x000000000f087348 */ /* 0x000fea0003c00000 */
[----:B------:R0:W1:Y:S02]  /*2ca40*/  SHFL.UP P6, R14, R13, R12, R11 ;  /* 0x0400000c0d0e7389 */ /* 0x00006400000c000b */
[----:B01----:R-:W-:Y:S01]  /*2ca50*/  ENDCOLLECTIVE ;  /* 0x000000000000791b */ /* 0x003fe20003800000 */
.L_x_2315:
[----:B------:R-:W-:Y:S01]  /*2ca60*/  IMAD.MOV.U32 R12, RZ, RZ, 0x10 ;  /* 0x00000010ff0c7424 */ /* 0x000fe200078e00ff */
[----:B------:R-:W-:-:S05]  /*2ca70*/  SEL R3, R14, RZ, P4 ;  /* 0x000000ff0e037207 */ /* 0x000fca0002000000 */
[----:B------:R-:W-:-:S04]  /*2ca80*/  IMAD.IADD R3, R2, 0x1, R3 ;  /* 0x0000000102037824 */ /* 0x000fc800078e0203 */
[----:B------:R-:W-:-:S07]  /*2ca90*/  IMAD.MOV.U32 R13, RZ, RZ, R3 ;  /* 0x000000ffff0d7224 */ /* 0x000fce00078e0003 */
[----:B------:R-:W-:Y:S05]  /*2caa0*/  WARPSYNC.COLLECTIVE R15, `(.L_x_2316) ;  /* 0x000000000f087348 */ /* 0x000fea0003c00000 */
[----:B------:R0:W1:Y:S02]  /*2cab0*/  SHFL.UP P6, R14, R13, R12, R11 ;  /* 0x0400000c0d0e7389 */ /* 0x00006400000c000b */
[----:B01----:R-:W-:Y:S01]  /*2cac0*/  ENDCOLLECTIVE ;  /* 0x000000000000791b */ /* 0x003fe20003800000 */
.L_x_2316:
        /* <DEDUP_REMOVED lines=8> */
.L_x_2317:
[----:B------:R-:W-:Y:S05]  /*2cb50*/  BRA `(.L_x_2318) ;  /* 0xffffff8c00487947 */ /* 0x000fea000383ffff */
.L_x_2068:
        /* <DEDUP_REMOVED lines=8> */
.L_x_2320:
[----:B------:R-:W-:Y:S05]  /*2cbe0*/  BSYNC B0 ;  /* 0x0000000000007941 */ /* 0x000fea0003800000 */
.L_x_2319:
        /* <DEDUP_REMOVED lines=8> */
.L_x_2321:
[----:B------:R-:W-:Y:S01]  /*2cc70*/  IMAD.MOV.U32 R12, RZ, RZ, 0x4 ;  /* 0x00000004ff0c7424 */ /* 0x000fe200078e00ff */
[----:B------:R-:W-:-:S05]  /*2cc80*/  SEL R2, R14, RZ, P2 ;  /* 0x000000ff0e027207 */ /* 0x000fca0001000000 */
[----:B------:R-:W-:-:S04]  /*2cc90*/  IMAD.IADD R2, R13, 0x1, R2 ;  /* 0x000000010d027824 */ /* 0x000fc800078e0202 */
[----:B------:R-:W-:-:S07]  /*2cca0*/  IMAD.MOV.U32 R13, RZ, RZ, R2 ;  /* 0x000000ffff0d7224 */ /* 0x000fce00078e0002 */
[----:B------:R-:W-:Y:S05]  /*2ccb0*/  WARPSYNC.COLLECTIVE R15, `(.L_x_2322) ;  /* 0x000000000f087348 */ /* 0x000fea0003c00000 */
[----:B------:R0:W1:Y:S02]  /*2ccc0*/  SHFL.UP P6, R14, R13, R12, R11 ;  /* 0x0400000c0d0e7389 */ /* 0x00006400000c000b */
[----:B01----:R-:W-:Y:S01]  /*2ccd0*/  ENDCOLLECTIVE ;  /* 0x000000000000791b */ /* 0x003fe20003800000 */
.L_x_2322:
[----:B------:R-:W-:Y:S01]  /*2cce0*/  IMAD.MOV.U32 R12, RZ, RZ, 0x8 ;  /* 0x00000008ff0c7424 */ /* 0x000fe200078e00ff */
[----:B------:R-:W-:-:S05]  /*2ccf0*/  SEL R3, R14, RZ, P3 ;  /* 0x000000ff0e037207 */ /* 0x000fca0001800000 */
[----:B------:R-:W-:-:S04]  /*2cd00*/  IMAD.IADD R3, R2, 0x1, R3 ;  /* 0x0000000102037824 */ /* 0x000fc800078e0203 */
[----:B------:R-:W-:-:S07]  /*2cd10*/  IMAD.MOV.U32 R13, RZ, RZ, R3 ;  /* 0x000000ffff0d7224 */ /* 0x000fce00078e0003 */
[----:B------:R-:W-:Y:S05]  /*2cd20*/  WARPSYNC.COLLECTIVE R15, `(.L_x_2323) ;  /* 0x000000000f087348 */ /* 0x000fea0003c00000 */
[----:B------:R0:W1:Y:S02]  /*2cd30*/  SHFL.UP P6, R14, R13, R12, R11 ;  /* 0x0400000c0d0e7389 */ /* 0x00006400000c000b */
[----:B01----:R-:W-:Y:S01]  /*2cd40*/  ENDCOLLECTIVE ;  /* 0x000000000000791b */ /* 0x003fe20003800000 */
.L_x_2323:
[----:B------:R-:W-:Y:S01]  /*2cd50*/  IMAD.MOV.U32 R12, RZ, RZ, 0x10 ;  /* 0x00000010ff0c7424 */ /* 0x000fe200078e00ff */
[----:B------:R-:W-:-:S05]  /*2cd60*/  SEL R4, R14, RZ, P4 ;  /* 0x000000ff0e047207 */ /* 0x000fca0002000000 */
[----:B------:R-:W-:-:S04]  /*2cd70*/  IMAD.IADD R4, R3, 0x1, R4 ;  /* 0x0000000103047824 */ /* 0x000fc800078e0204 */
[----:B------:R-:W-:-:S07]  /*2cd80*/  IMAD.MOV.U32 R13, RZ, RZ, R4 ;  /* 0x000000ffff0d7224 */ /* 0x000fce00078e0004 */
[----:B------:R-:W-:Y:S05]  /*2cd90*/  WARPSYNC.COLLECTIVE R15, `(.L_x_2324) ;  /* 0x000000000f087348 */ /* 0x000fea0003c00000 */
[----:B------:R0:W1:Y:S02]  /*2cda0*/  SHFL.UP P6, R14, R13, R12, R11 ;  /* 0x0400000c0d0e7389 */ /* 0x00006400000c000b */
[----:B01----:R-:W-:Y:S01]  /*2cdb0*/  ENDCOLLECTIVE ;  /* 0x000000000000791b */ /* 0x003fe20003800000 */
.L_x_2324:
        /* <DEDUP_REMOVED lines=8> */
.L_x_2325:
[----:B------:R-:W-:Y:S05]  /*2ce40*/  BRA `(.L_x_2326) ;  /* 0xffffff8c00287947 */ /* 0x000fea000383ffff */
.L_x_2070:
[----:B------:R-:W-:Y:S01]  /*2ce50*/  BSSY B0, `(.L_x_2327) ;  /* 0x0000006000007945 */ /* 0x000fe20003800000 */
[----:B------:R-:W-:Y:S01]  /*2ce60*/  PLOP3.LUT P6, PT, P6, PT, PT, 0x8, 0x0 ;  /* 0x000000000000781c */ /* 0x000fe200037ce170 */
[----:B------:R-:W-:-:S12]  /*2ce70*/  IMAD.MOV.U32 R15, RZ, RZ, -0x1 ;  /* 0xffffffffff0f7424 */ /* 0x000fd800078e00ff */
[----:B01----:R-:W-:Y:S05]  /*2ce80*/  WARPSYNC.COLLECTIVE R15, `(.L_x_2328) ;  /* 0x000000000f087348 */ /* 0x003fea0003c00000 */
[----:B------:R-:W-:Y:S01]  /*2ce90*/  VOTE.ANY R14, PT, P6 ;  /* 0x00000000000e7806 */ /* 0x000fe200030e0100 */
[----:B01----:R-:W-:Y:S06]  /*2cea0*/  ENDCOLLECTIVE ;  /* 0x000000000000791b */ /* 0x003fec0003800000 */
.L_x_2328:
[----:B------:R-:W-:Y:S05]  /*2ceb0*/  BSYNC B0 ;  /* 0x0000000000007941 */ /* 0x000fea0003800000 */
.L_x_2327:
        /* <DEDUP_REMOVED lines=9> */
.L_x_2329:
[----:B------:R-:W-:Y:S01]  /*2cf50*/  IMAD.MOV.U32 R5, RZ, RZ, R14 ;  /* 0x000000ffff057224 */ /* 0x000fe200078e000e */
[----:B------:R-:W-:Y:S06]  /*2cf60*/  BRA `(.L_x_2330) ;  /* 0xffffff8c00187947 */ /* 0x000fec000383ffff */
.L_x_2072:
[----:B------:R-:W-:Y:S01]  /*2cf70*/  BSSY B0, `(.L_x_2331) ;  /* 0x0000007000007945 */ /* 0x000fe20003800000 */
[----:B------:R-:W-:Y:S02]  /*2cf80*/  IMAD.MOV.U32 R13, RZ, RZ, R6 ;  /* 0x000000ffff0d7224 */ /* 0x000fe400078e0006 */
[----:B------:R-:W-:Y:S02]  /*2cf90*/  IMAD.MOV.U32 R11, RZ, RZ, 0x1f ;  /* 0x0000001fff0b7424 */ /* 0x000fe400078e00ff */
[----:B------:R-:W-:-:S07]  /*2cfa0*/  IMAD.MOV.U32 R15, RZ, RZ, -0x1 ;  /* 0xffffffffff0f7424 */ /* 0x000fce00078e00ff */
[----:B0123--:R-:W-:Y:S05]  /*2cfb0*/  WARPSYNC.COLLECTIVE R15, `(.L_x_2332) ;  /* 0x000000000f087348 */ /* 0x00ffea0003c00000 */
[----:B------:R4:W0:Y:S02]  /*2cfc0*/  SHFL.IDX P6, R14, R13, R12, R11 ;  /* 0x0000000c0d0e7389 */ /* 0x00082400000c000b */
[----:B01234-:R-:W-:Y:S01]  /*2cfd0*/  ENDCOLLECTIVE ;  /* 0x000000000000791b */ /* 0x01ffe20003800000 */
.L_x_2332:
[----:B------:R-:W-:Y:S05]  /*2cfe0*/  BSYNC B0 ;  /* 0x0000000000007941 */ /* 0x000fea0003800000 */
.L_x_2331:
[----:B------:R-:W-:Y:S05]  /*2cff0*/  BRA `(.L_x_2071) ;  /* 0xffffff8c00107947 */ /* 0x000fea000383ffff */
.L_x_2076:
[----:B0-----:R0:W2:Y:S02]  /*2d000*/  SYNCS.PHASECHK.TRANS64.TRYWAIT P0, [R7+URZ+0x28820], R0 ;  /* 0x02882000070075a7 */ /* 0x0010a4000800017f */
[----:B--2---:R-:W-:Y:S05]  /*2d010*/  @!P0 NANOSLEEP.SYNCS 0x989680 ;  /* 0x009896800000895d */ /* 0x004fea0003900000 */
[----:B------:R-:W2:Y:S02]  /*2d020*/  @!P0 SYNCS.PHASECHK.TRANS64 P0, [R7+URZ+0x28820], R0 ;  /* 0x02882000070085a7 */ /* 0x000ea4000800007f */
[----:B--2---:R-:W-:Y:S05]  /*2d030*/  @!P0 BRA `(.L_x_2076) ;  /* 0xfffffffc00f08947 */ /* 0x004fea000383ffff */
[----:B------:R-:W-:Y:S05]  /*2d040*/  BRA `(.L_x_2333) ;  /* 0xffffff9000887947 */ /* 0x000fea000383ffff */
.L_x_2077:
        /* <DEDUP_REMOVED lines=8> */
[----:B01-3--:R-:W-:Y:S05]  /*2d0d0*/  WARPSYNC.COLLECTIVE R15, `(.L_x_2335) ;  /* 0x000000000f087348 */ /* 0x00bfea0003c00000 */
[----:B------:R2:W4:Y:S02]  /*2d0e0*/  SHFL.IDX P6, R14, R13, R12, R11 ;  /* 0x0000000c0d0e7389 */ /* 0x00052400000c000b */
[----:B01234-:R-:W-:Y:S01]  /*2d0f0*/  ENDCOLLECTIVE ;  /* 0x000000000000791b */ /* 0x01ffe20003800000 */
.L_x_2335:
[----:B------:R-:W-:Y:S05]  /*2d100*/  BSYNC B0 ;  /* 0x0000000000007941 */ /* 0x000fea0003800000 */
.L_x_2334:
[----:B------:R-:W-:Y:S05]  /*2d110*/  BRA `(.L_x_2336) ;  /* 0xffffff9000707947 */ /* 0x000fea000383ffff */
.L_x_2078:
[----:B------:R-:W-:Y:S01]  /*2d120*/  BSSY B0, `(.L_x_2337) ;  /* 0x0000006000007945 */ /* 0x000fe20003800000 */
[----:B------:R-:W-:-:S07]  /*2d130*/  IMAD.MOV.U32 R15, RZ, RZ, -0x1 ;  /* 0xffffffffff0f7424 */ /* 0x000fce00078e00ff */
[----:B01-3--:R-:W-:Y:S05]  /*2d140*/  WARPSYNC.COLLECTIVE R15, `(.L_x_2338) ;  /* 0x000000000f0c7348 */ /* 0x00bfea0003c00000 */
[----:B------:R-:W-:Y:S02]  /*2d150*/  ELECT P6, UR62, PT ;  /* 0x00000000003e782f */ /* 0x000fe400038c0000 */
[----:B------:R-:W-:Y:S01]  /*2d160*/  MOV R14, UR62 ;  /* 0x0000003e000e7c02 */ /* 0x000fe20008000f00 */
[----:B01-3--:R-:W-:Y:S10]  /*2d170*/  ENDCOLLECTIVE ;  /* 0x000000000000791b */ /* 0x00bff40003800000 */
.L_x_2338:
[----:B------:R-:W-:Y:S05]  /*2d180*/  BSYNC B0 ;  /* 0x0000000000007941 */ /* 0x000fea0003800000 */
.L_x_2337:
[----:B------:R-:W-:Y:S05]  /*2d190*/  BRA `(.L_x_2339) ;  /* 0xffffff9000647947 */ /* 0x000fea000383ffff */
.L_x_2080:
[----:B0-----:R0:W2:Y:S02]  /*2d1a0*/  SYNCS.PHASECHK.TRANS64.TRYWAIT P1, [R5+URZ+0x28840], R0 ;  /* 0x02884000050075a7 */ /* 0x0010a4000802017f */
[----:B--2---:R-:W-:Y:S05]  /*2d1b0*/  @!P1 NANOSLEEP.SYNCS 0x989680 ;  /* 0x009896800000995d */ /* 0x004fea0003900000 */
[----:B------:R-:W2:Y:S02]  /*2d1c0*/  @!P1 SYNCS.PHASECHK.TRANS64 P1, [R5+URZ+0x28840], R0 ;  /* 0x02884000050095a7 */ /* 0x000ea4000802007f */
[----:B--2---:R-:W-:Y:S05]  /*2d1d0*/  @!P1 BRA `(.L_x_2080) ;  /* 0xfffffffc00f09947 */ /* 0x004fea000383ffff */
[----:B------:R-:W-:Y:S05]  /*2d1e0*/  BRA `(.L_x_2340) ;  /* 0xffffff9000847947 */ /* 0x000fea000383ffff */
.L_x_2082:
[----:B--2---:R2:W4:Y:S02]  /*2d1f0*/  SYNCS.PHASECHK.TRANS64.TRYWAIT P1, [R3+URZ+0x28840], R2 ;  /* 0x02884002030075a7 */ /* 0x004524000802017f */
[----:B----4-:R-:W-:Y:S05]  /*2d200*/  @!P1 NANOSLEEP.SYNCS 0x989680 ;  /* 0x009896800000995d */ /* 0x010fea0003900000 */
[----:B------:R-:W4:Y:S02]  /*2d210*/  @!P1 SYNCS.PHASECHK.TRANS64 P1, [R3+URZ+0x28840], R2 ;  /* 0x02884002030095a7 */ /* 0x000f24000802007f */
[----:B----4-:R-:W-:Y:S05]  /*2d220*/  @!P1 BRA `(.L_x_2082) ;  /* 0xfffffffc00f09947 */ /* 0x010fea000383ffff */
[----:B------:R-:W-:Y:S05]  /*2d230*/  BRA `(.L_x_2341) ;  /* 0xffffff9000907947 */ /* 0x000fea000383ffff */
.L_x_2084:
[----:B----4-:R4:W0:Y:S02]  /*2d240*/  SYNCS.PHASECHK.TRANS64.TRYWAIT P1, [R5+URZ+0x28860], R0 ;  /* 0x02886000050075a7 */ /* 0x010824000802017f */
[----:B0-----:R-:W-:Y:S05]  /*2d250*/  @!P1 NANOSLEEP.SYNCS 0x989680 ;  /* 0x009896800000995d */ /* 0x001fea0003900000 */
[----:B------:R-:W0:Y:S02]  /*2d260*/  @!P1 SYNCS.PHASECHK.TRANS64 P1, [R5+URZ+0x28860], R0 ;  /* 0x02886000050095a7 */ /* 0x000e24000802007f */
[----:B0-----:R-:W-:Y:S05]  /*2d270*/  @!P1 BRA `(.L_x_2084) ;  /* 0xfffffffc00f09947 */ /* 0x001fea000383ffff */
[----:B------:R-:W-:Y:S05]  /*2d280*/  BRA `(.L_x_2342) ;  /* 0xffffff90008c7947 */ /* 0x000fea000383ffff */
.L_x_2343:
        /* <DEDUP_REMOVED lines=15> */
.L_x_3483:


//--------------------- .text._ZN7cutlass13device_kernelIN5flash11enable_sm90INS1_16FlashAttnFwdSm90INS1_25CollectiveMainloopFwdSm90ILi2EN4cute5tupleIJNS5_1CILi1EEES8_S8_EEENS6_IJNS7_ILi128EEESA_SA_EEELi128ENS_10bfloat16_tEfNS_4arch4Sm90ELb1ELb0ELb1ELb0ELb1ELb0ELb0ELb1ELb1ELb1ELb0ELb0EEENS1_21CollectiveEpilogueFwdISB_S9_SC_SE_Li256ELb0ELb1ELb0ELb0EEENS1_30DynamicPersistentTileSchedulerILi256ELi128ELb0ELb1ELb1EEEEEEEEEvNT_6ParamsE --------------------------
	.section	.text._ZN7cutlass13device_kernelIN5flash11enable_sm90INS1_16FlashAttnFwdSm90INS1_25CollectiveMainloopFwdSm90ILi2EN4cute5tupleIJNS5_1CILi1EEES8_S8_EEENS6_IJNS7_ILi128EEESA_SA_EEELi128ENS_10bfloat16_tEfNS_4arch4Sm90ELb1ELb0ELb1ELb0ELb1ELb0ELb0ELb1ELb1ELb1ELb0ELb0EEENS1_21CollectiveEpilogueFwdISB_S9_SC_SE_Li256ELb0ELb1ELb0ELb0EEENS1_30DynamicPersistentTileSchedulerILi256ELi128ELb0ELb1ELb1EEEEEEEEEvNT_6ParamsE,"ax",@progbits
	.align	128
.text._ZN7cutlass13device_kernelIN5flash11enable_sm90INS1_16FlashAttnFwdSm90INS1_25CollectiveMainloopFwdSm90ILi2EN4cute5tupleIJNS5_1CILi1EEES8_S8_EEENS6_IJNS7_ILi128EEESA_SA_EEELi128ENS_10bfloat16_tEfNS_4arch4Sm90ELb1ELb0ELb1ELb0ELb1ELb0ELb0ELb1ELb1ELb1ELb0ELb0EEENS1_21CollectiveEpilogueFwdISB_S9_SC_SE_Li256ELb0ELb1ELb0ELb0EEENS1_30DynamicPersistentTileSchedulerILi256ELi128ELb0ELb1ELb1EEEEEEEEEvNT_6ParamsE:
        .type           _ZN7cutlass13device_kernelIN5flash11enable_sm90INS1_16FlashAttnFwdSm90INS1_25CollectiveMainloopFwdSm90ILi2EN4cute5tupleIJNS5_1CILi1EEES8_S8_EEENS6_IJNS7_ILi128EEESA_SA_EEELi128ENS_10bfloat16_tEfNS_4arch4Sm90ELb1ELb0ELb1ELb0ELb1ELb0ELb0ELb1ELb1ELb1ELb0ELb0EEENS1_21CollectiveEpilogueFwdISB_S9_SC_SE_Li256ELb0ELb1ELb0ELb0EEENS1_30DynamicPersistentTileSchedulerILi256ELi128ELb0ELb1ELb1EEEEEEEEEvNT_6ParamsE,@function
        .size           _ZN7cutlass13device_kernelIN5flash11enable_sm90INS1_16FlashAttnFwdSm90INS1_25CollectiveMainloopFwdSm90ILi2EN4cute5tupleIJNS5_1CILi1EEES8_S8_EEENS6_IJNS7_ILi128EEESA_SA_EEELi128ENS_10bfloat16_tEfNS_4arch4Sm90ELb1ELb0ELb1ELb0ELb1ELb0ELb0ELb1ELb1ELb1ELb0ELb0EEENS1_21CollectiveEpilogueFwdISB_S9_SC_SE_Li256ELb0ELb1ELb0ELb0EEENS1_30DynamicPersistentTileSchedulerILi256ELi128ELb0ELb1ELb1EEEEEEEEEvNT_6ParamsE,(.L_x_3484 - _ZN7cutlass13device_kernelIN5flash11enable_sm90INS1_16FlashAttnFwdSm90INS1_25CollectiveMainloopFwdSm90ILi2EN4cute5tupleIJNS5_1CILi1EEES8_S8_EEENS6_IJNS7_ILi128EEESA_SA_EEELi128ENS_10bfloat16_tEfNS_4arch4Sm90ELb1ELb0ELb1ELb0ELb1ELb0ELb0ELb1ELb1ELb1ELb0ELb0EEENS1_21CollectiveEpilogueFwdISB_S9_SC_SE_Li256ELb0ELb1ELb0ELb0EEENS1_30DynamicPersistentTileSchedulerILi256ELi128ELb0ELb1ELb1EEEEEEEEEvNT_6ParamsE)
        .other          _ZN7cutlass13device_kernelIN5flash11enable_sm90INS1_16FlashAttnFwdSm90INS1_25CollectiveMainloopFwdSm90ILi2EN4cute5tupleIJNS5_1CILi1EEES8_S8_EEENS6_IJNS7_ILi128EEESA_SA_EEELi128ENS_10bfloat16_tEfNS_4arch4Sm90ELb1ELb0ELb1ELb0ELb1ELb0ELb0ELb1ELb1ELb1ELb0ELb0EEENS1_21CollectiveEpilogueFwdISB_S9_SC_SE_Li256ELb0ELb1ELb0ELb0EEENS1_30DynamicPersistentTileSchedulerILi256ELi128ELb0ELb1ELb1EEEEEEEEEvNT_6ParamsE,@"STO_CUDA_ENTRY STV_DEFAULT"
_ZN7cutlass13device_kernelIN5flash11enable_sm90INS1_16FlashAttnFwdSm90INS1_25CollectiveMainloopFwdSm90ILi2EN4cute5tupleIJNS5_1CILi1EEES8_S8_EEENS6_IJNS7_ILi128EEESA_SA_EEELi128ENS_10bfloat16_tEfNS_4arch4Sm90ELb1ELb0ELb1ELb0ELb1ELb0ELb0ELb1ELb1ELb1ELb0ELb0EEENS1_21CollectiveEpilogueFwdISB_S9_SC_SE_Li256ELb0ELb1ELb0ELb0EEENS1_30DynamicPersistentTileSchedulerILi256ELi128ELb0ELb1ELb1EEEEEEEEEvNT_6ParamsE:
        /* <DEDUP_REMOVED lines=44> */
.L_x_2344:
        /* <DEDUP_REMOVED lines=22> */
.L_x_2345:
        /* <DEDUP_REMOVED lines=18> */
.L_x_2346:
        /* <DEDUP_REMOVED lines=22> */
.L_x_2347:
        /* <DEDUP_REMOVED lines=23> */
.L_x_2348:
        /* <DEDUP_REMOVED lines=8> */
.L_x_2350:
        /* <DEDUP_REMOVED lines=21> */
[CC--:B------:R-:W-:Y:S02]  /*09e0*/  LEA.HI R4, R3.reuse, R190.reuse, RZ, 0x5 ;  /* 0x000000be03047211 */ /* 0x0c0fe400078f28ff */
[----:B------:R-:W-:Y:S02]  /*09f0*/  LOP3.LUT R5, R0, 0xffffff80, RZ, 0xc0, !PT ;  /* 0xffffff8000057812 */ /* 0x000fe400078ec0ff */
[----:B------:R-:W-:Y:S01]  /*0a00*/  LEA.HI R2, R3, R190, RZ, 0x4 ;  /* 0x000000be03027211 */ /* 0x000fe200078f20ff */
[----:B------:R-:W-:Y:S01]  /*0a10*/  IMAD.SHL.U32 R4, R4, 0x20, RZ ;  /* 0x0000002004047824 */ /* 0x000fe200078e00ff */
[----:B------:R-:W-:Y:S01]  /*0a20*/  SHF.R.S32.HI R185, RZ, 0x7, R0 ;  /* 0x00000007ffb97819 */ /* 0x000fe20000011400 */
[----:B------:R-:W-:Y:S01]  /*0a30*/  IMAD.IADD R184, R190, 0x1, -R5 ;  /* 0x00000001beb87824 */ /* 0x000fe200078e0a05 */
[----:B------:R-:W-:-:S02]  /*0a40*/  LOP3.LUT R5, R2, 0x3fffff0, RZ, 0xc0, !PT ;  /* 0x03fffff002057812 */ /* 0x000fc400078ec0ff */
[----:B------:R-:W-:Y:S02]  /*0a50*/  SHF.R.S32.HI R7, RZ, 0x4, R2 ;  /* 0x00000004ff077819 */ /* 0x000fe40000011402 */
[----:B------:R-:W-:Y:S01]  /*0a60*/  LOP3.LUT R4, R4, 0xfffffc00, RZ, 0xc0, !PT ;  /* 0xfffffc0004047812 */ /* 0x000fe200078ec0ff */
[----:B------:R-:W-:Y:S01]  /*0a70*/  IMAD.IADD R5, R190, 0x1, -R5 ;  /* 0x00000001be057824 */ /* 0x000fe200078e0a05 */
[----:B------:R-:W-:Y:S02]  /*0a80*/  LEA.HI R2, R2, R7, RZ, 0x1 ;  /* 0x0000000702027211 */ /* 0x000fe400078f08ff */
[----:B------:R-:W-:Y:S02]  /*0a90*/  SHF.R.S32.HI R9, RZ, 0x1f, R184 ;  /* 0x0000001fff097819 */ /* 0x000fe400000114b8 */
[----:B------:R-:W-:Y:S02]  /*0aa0*/  LOP3.LUT R2, R2, 0x1ffffffe, RZ, 0xc0, !PT ;  /* 0x1ffffffe02027812 */ /* 0x000fe400078ec0ff */
[----:B------:R-:W-:-:S02]  /*0ab0*/  LEA R5, R5, R4, 0x6 ;  /* 0x0000000405057211 */ /* 0x000fc400078e30ff */
[----:B------:R-:W-:Y:S01]  /*0ac0*/  LEA.HI R4, R3, R190, RZ, 0x2 ;  /* 0x000000be03047211 */ /* 0x000fe200078f10ff */
[----:B------:R-:W-:Y:S01]  /*0ad0*/  IMAD.IADD R2, R7, 0x1, -R2 ;  /* 0x0000000107027824 */ /* 0x000fe200078e0a02 */
[----:B------:R-:W-:Y:S02]  /*0ae0*/  LEA.HI R6, R9, R184, RZ, 0x2 ;  /* 0x000000b809067211 */ /* 0x000fe400078f10ff */
[----:B------:R-:W-:Y:S01]  /*0af0*/  LOP3.LUT R7, R4, 0xfffffffc, RZ, 0xc0, !PT ;  /* 0xfffffffc04077812 */ /* 0x000fe200078ec0ff */
[----:B------:R-:W-:Y:S01]  /*0b00*/  IMAD R187, R2, 0x8, R5 ;  /* 0x0000000802bb7824 */ /* 0x000fe200078e0205 */
[--C-:B------:R-:W-:Y:S02]  /*0b10*/  SHF.R.S32.HI R8, RZ, 0x2, R6.reuse ;  /* 0x00000002ff087819 */ /* 0x100fe40000011406 */
[----:B------:R-:W-:Y:S01]  /*0b20*/  SHF.R.S32.HI R11, RZ, 0x1f, R6 ;  /* 0x0000001fff0b7819 */ /* 0x000fe20000011406 */
[----:B------:R-:W-:Y:S01]  /*0b30*/  IMAD.IADD R7, R190, 0x1, -R7 ;  /* 0x00000001be077824 */ /* 0x000fe200078e0a07 */
[----:B------:R-:W-:-:S02]  /*0b40*/  LEA.HI R3, R3, R190, RZ, 0x3 ;  /* 0x000000be03037211 */ /* 0x000fc400078f18ff */
[----:B------:R-:W-:Y:S02]  /*0b50*/  LEA.HI R11, R11, R8, RZ, 0x3 ;  /* 0x000000080b0b7211 */ /* 0x000fe400078f18ff */
[----:B------:R-:W-:Y:S02]  /*0b60*/  LEA.HI R0, R0, R185, RZ, 0x1 ;  /* 0x000000b900007211 */ /* 0x000fe400078f08ff */
[----:B------:R-:W-:Y:S02]  /*0b70*/  LOP3.LUT R11, R11, 0xfffffff8, RZ, 0xc0, !PT ;  /* 0xfffffff80b0b7812 */ /* 0x000fe400078ec0ff */
[----:B------:R-:W-:Y:S02]  /*0b80*/  LEA.HI R2, R7, R7, RZ, 0x1 ;  /* 0x0000000707027211 */ /* 0x000fe400078f08ff */
[----:B------:R-:W-:Y:S01]  /*0b90*/  LOP3.LUT R19, R3, 0xfffffff8, RZ, 0xc0, !PT ;  /* 0xfffffff803137812 */ /* 0x000fe200078ec0ff */
[----:B------:R-:W-:Y:S01]  /*0ba0*/  IMAD.IADD R8, R8, 0x1, -R11 ;  /* 0x0000000108087824 */ /* 0x000fe200078e0a0b */
[----:B------:R-:W-:-:S02]  /*0bb0*/  LEA.HI R9, R9, R184, RZ, 0x5 ;  /* 0x000000b809097211 */ /* 0x000fc400078f28ff */
[----:B------:R-:W-:Y:S01]  /*0bc0*/  LOP3.LUT R0, R0, 0x3fffffe, RZ, 0xc0, !PT ;  /* 0x03fffffe00007812 */ /* 0x000fe200078ec0ff */
[----:B------:R-:W-:Y:S01]  /*0bd0*/  IMAD.IADD R19, R190, 0x1, -R19 ;  /* 0x00000001be137824 */ /* 0x000fe200078e0a13 */
[----:B------:R-:W-:Y:S02]  /*0be0*/  LOP3.LUT R2, R2, 0x1ffffffe, RZ, 0xc0, !PT ;  /* 0x1ffffffe02027812 */ /* 0x000fe400078ec0ff */
[----:B------:R-:W-:Y:S01]  /*0bf0*/  SHF.R.S32.HI R9, RZ, 0x5, R9 ;  /* 0x00000005ff097819 */ /* 0x000fe20000011409 */
[----:B------:R-:W-:Y:S01]  /*0c00*/  IMAD.IADD R0, R185, 0x1, -R0 ;  /* 0x00000001b9007824 */ /* 0x000fe200078e0a00 */
[----:B------:R-:W-:Y:S01]  /*0c10*/  LOP3.LUT R5, R6, 0x7ffffffc, RZ, 0xc0, !PT ;  /* 0x7ffffffc06057812 */ /* 0x000fe200078ec0ff */
[----:B------:R-:W-:Y:S01]  /*0c20*/  IMAD.IADD R17, R7, 0x1, -R2 ;  /* 0x0000000107117824 */ /* 0x000fe200078e0a02 */
[----:B------:R-:W-:Y:S01]  /*0c30*/  LEA R9, R9, R8, 0x4 ;  /* 0x0000000809097211 */ /* 0x000fe200078e20ff */
[----:B------:R-:W-:Y:S01]  /*0c40*/  IMAD.SHL.U32 R2, R19, 0x8, RZ ;  /* 0x0000000813027824 */ /* 0x000fe200078e00ff */
[----:B------:R-:W-:Y:S01]  /*0c50*/  SHF.R.S32.HI R22, RZ, 0x3, R3 ;  /* 0x00000003ff167819 */ /* 0x000fe20000011403 */
[----:B------:R-:W-:Y:S01]  /*0c60*/  IMAD.IADD R16, R184, 0x1, -R5 ;  /* 0x00000001b8107824 */ /* 0x000fe200078e0a05 */
[----:B------:R-:W-:Y:S01]  /*0c70*/  LEA R186, R0, R9, 0x6 ;  /* 0x0000000900ba7211 */ /* 0x000fe200078e30ff */
[----:B------:R-:W-:Y:S01]  /*0c80*/  VIADD R18, R2, 0x40 ;  /* 0x0000004002127836 */ /* 0x000fe20000000000 */
[----:B------:R-:W-:-:S03]  /*0c90*/  SHF.R.S32.HI R189, RZ, 0x1f, R2 ;  /* 0x0000001fffbd7819 */ /* 0x000fc60000011402 */
[----:B------:R-:W-:Y:S01]  /*0ca0*/  IMAD R17, R17, 0x8, R186 ;  /* 0x0000000811117824 */ /* 0x000fe200078e02ba */
[----:B------:R-:W-:-:S07]  /*0cb0*/  SHF.R.S32.HI R188, RZ, 0x1f, R18 ;  /* 0x0000001fffbc7819 */ /* 0x000fce0000011412 */
.L_x_2407:
        /* <DEDUP_REMOVED lines=12> */
[----:B01234-:R-:W-:Y:S05]  /*0d80*/  @!P0 BRA `(.L_x_2351) ;  /* 0x0000000000208947 */ /* 0x01ffea0003800000 */
        /* <DEDUP_REMOVED lines=8> */
.L_x_2351:
[----:B------:R-:W-:Y:S01]  /*0e10*/  ULDC UR7, c[0x0][0xc54] ;  /* 0x0003150000077ab9 */ /* 0x000fe20000000800 */
[----:B------:R-:W-:Y:S01]  /*0e20*/  UMOV UR6, UR9 ;  /* 0x0000000900067c82 */ /* 0x000fe20008000000 */
[----:B------:R-:W-:-:S11]  /*0e30*/  UISETP.NE.AND UP0, UPT, UR7, 0x1, UPT ;  /* 0x000000010700788c */ /* 0x000fd6000bf05270 */
[----:B------:R-:W-:Y:S02]  /*0e40*/  @UP0 ULDC.64 UR10, c[0x0][0xc58] ;  /* 0x00031600000a0ab9 */ /* 0x000fe40000000a00 */
[----:B------:R-:W-:-:S04]  /*0e50*/  UIMAD.WIDE.U32 UR4, UR9, UR10, URZ ;  /* 0x0000000a090472a5 */ /* 0x000fc8000f8e003f */
[----:B------:R-:W-:-:S04]  /*0e60*/  @UP0 USHF.R.U32.HI UR6, URZ, UR11, UR5 ;  /* 0x0000000b3f060299 */ /* 0x000fc80008011605 */
[----:B------:R-:W-:-:S12]  /*0e70*/  UIMAD UR4, UR6, UR7, URZ ;  /* 0x00000007060472a4 */ /* 0x000fd8000f8e023f */
.L_x_2352:
[----:B------:R-:W-:Y:S01]  /*0e80*/  ULDC.64 UR10, c[0x0][0x418] ;  /* 0x00010600000a7ab9 */ /* 0x000fe20000000a00 */
[----:B------:R-:W-:Y:S01]  /*0e90*/  ULOP3.LUT UR6, URZ, UR6, URZ, 0x33, !UPT ;  /* 0x000000063f067292 */ /* 0x000fe2000f8e333f */
[----:B------:R-:W-:Y:S01]  /*0ea0*/  PLOP3.LUT P0, PT, PT, PT, PT, 0x80, 0x0 ;  /* 0x000000000000781c */ /* 0x000fe20003f0f070 */
[----:B------:R-:W-:Y:S01]  /*0eb0*/  UISETP.NE.U32.AND UP0, UPT, UR10, URZ, UPT ;  /* 0x0000003f0a00728c */ /* 0x000fe2000bf05070 */
[----:B------:R-:W-:Y:S01]  /*0ec0*/  IMAD.MOV.U32 R0, RZ, RZ, RZ ;  /* 0x000000ffff007224 */ /* 0x000fe200078e00ff */
[----:B------:R-:W-:Y:S01]  /*0ed0*/  ULDC UR5, c[0x0][0xc3c] ;  /* 0x00030f0000057ab9 */ /* 0x000fe20000000800 */
[----:B------:R-:W-:Y:S01]  /*0ee0*/  UIADD3 UR4, UR9, -UR4, URZ ;  /* 0x8000000409047290 */ /* 0x000fe2000fffe03f */
[----:B------:R-:W-:Y:S01]  /*0ef0*/  MOV R3, RZ ;  /* 0x000000ff00037202 */ /* 0x000fe20000000f00 */
[----:B------:R-:W-:Y:S01]  /*0f00*/  UISETP.NE.AND.EX UP0, UPT, UR11, URZ, UPT, UP0 ;  /* 0x0000003f0b00728c */ /* 0x000fe2000bf05300 */
[----:B------:R-:W-:Y:S01]  /*0f10*/  CS2R R150, SRZ ;  /* 0x0000000000967805 */ /* 0x000fe2000001ff00 */
[----:B------:R-:W-:Y:S01]  /*0f20*/  UIADD3 UR6, UR6, UR5, URZ ;  /* 0x0000000506067290 */ /* 0x000fe2000fffe03f */
[----:B------:R-:W-:Y:S01]  /*0f30*/  CS2R R148, SRZ ;  /* 0x0000000000947805 */ /* 0x000fe2000001ff00 */
[----:B------:R-:W-:Y:S01]  /*0f40*/  ULDC UR11, c[0x0][0x448] ;  /* 0x00011200000b7ab9 */ /* 0x000fe20000000800 */
[----:B------:R-:W-:Y:S01]  /*0f50*/  ULDC UR10, c[0x0][0xc54] ;  /* 0x00031500000a7ab9 */ /* 0x000fe20000000800 */
[----:B------:R-:W-:Y:S01]  /*0f60*/  UISETP.NE.AND UP2, UPT, UR11, 0x1, UPT ;  /* 0x000000010b00788c */ /* 0x000fe2000bf45270 */
[----:B------:R-:W-:Y:S01]  /*0f70*/  CS2R R146, SRZ ;  /* 0x0000000000927805 */ /* 0x000fe2000001ff00 */
[----:B------:R-:W-:Y:S01]  /*0f80*/  USHF.L.U32 UR37, UR6, 0x7, URZ ;  /* 0x0000000706257899 */ /* 0x000fe2000800063f */
[----:B------:R-:W-:Y:S01]  /*0f90*/  CS2R R144, SRZ ;  /* 0x0000000000907805 */ /* 0x000fe2000001ff00 */
[----:B------:R-:W-:Y:S01]  /*0fa0*/  UIMAD UR10, UR8, UR10, UR4 ;  /* 0x0000000a080a72a4 */ /* 0x000fe2000f8e0204 */
[----:B------:R-:W-:Y:S01]  /*0fb0*/  CS2R R142, SRZ ;  /* 0x00000000008e7805 */ /* 0x000fe2000001ff00 */
[----:B------:R-:W-:Y:S01]  /*0fc0*/  UIADD3 UR6, UR37, 0x7f, URZ ;  /* 0x0000007f25067890 */ /* 0x000fe2000fffe03f */
[----:B------:R-:W-:Y:S01]  /*0fd0*/  CS2R R140, SRZ ;  /* 0x00000000008c7805 */ /* 0x000fe2000001ff00 */
[----:B------:R-:W-:Y:S01]  /*0fe0*/  ULDC UR48, c[0x0][0x424] ;  /* 0x0001090000307ab9 */ /* 0x000fe20000000800 */
[----:B------:R-:W-:Y:S01]  /*0ff0*/  ULDC UR7, c[0x0][0x288] ;  /* 0x0000a20000077ab9 */ /* 0x000fe20000000800 */
[----:B------:R-:W-:Y:S01]  /*1000*/  USEL UR48, UR48, 0x1, UP0 ;  /* 0x0000000130307887 */ /* 0x000fe20008000000 */
[----:B------:R-:W-:Y:S01]  /*1010*/  CS2R R138, SRZ ;  /* 0x00000000008a7805 */ /* 0x000fe2000001ff00 */
[----:B------:R-:W-:Y:S01]  /*1020*/  @UP2 ULDC UR4, c[0x0][0x44c] ;  /* 0x0001130000042ab9 */ /* 0x000fe20000000800 */
[----:B------:R-:W-:Y:S01]  /*1030*/  UIADD3 UR7, -UR7, 0x80, URZ ;  /* 0x0000008007077890 */ /* 0x000fe2000fffe13f */
[----:B------:R-:W-:Y:S01]  /*1040*/  CS2R R136, SRZ ;  /* 0x0000000000887805 */ /* 0x000fe2000001ff00 */
[----:B------:R-:W-:Y:S01]  /*1050*/  UIMAD.WIDE.U32 UR4, UR6, UR4, URZ ;  /* 0x00000004060472a5 */ /* 0x000fe2000f8e003f */
[----:B------:R-:W-:Y:S01]  /*1060*/  CS2R R134, SRZ ;  /* 0x0000000000867805 */ /* 0x000fe2000001ff00 */
[----:B------:R-:W-:Y:S01]  /*1070*/  ULDC UR9, c[0x0][0x2f0] ;  /* 0x0000bc0000097ab9 */ /* 0x000fe20000000800 */
[----:B------:R-:W-:Y:S01]  /*1080*/  @UP2 ULDC UR11, c[0x0][0x450] ;  /* 0x00011400000b2ab9 */ /* 0x000fe20000000800 */
[----:B------:R-:W-:Y:S01]  /*1090*/  UIMAD UR7, UR48, UR9, UR7 ;  /* 0x00000009300772a4 */ /* 0x000fe2000f8e0207 */
[----:B------:R-:W-:Y:S01]  /*10a0*/  CS2R R132, SRZ ;  /* 0x0000000000847805 */ /* 0x000fe2000001ff00 */
[----:B------:R-:W-:Y:S01]  /*10b0*/  @UP2 USHF.R.U32.HI UR6, URZ, UR11, UR5 ;  /* 0x0000000b3f062299 */ /* 0x000fe20008011605 */
[----:B------:R-:W-:Y:S01]  /*10c0*/  CS2R R130, SRZ ;  /* 0x0000000000827805 */ /* 0x000fe2000001ff00 */
[----:B------:R-:W-:Y:S01]  /*10d0*/  UIMAD UR4, UR48, UR9, 0x7f ;  /* 0x0000007f300474a4 */ /* 0x000fe2000f8e0209 */
[----:B------:R-:W-:Y:S01]  /*10e0*/  CS2R R128, SRZ ;  /* 0x0000000000807805 */ /* 0x000fe2000001ff00 */
[----:B------:R-:W-:Y:S01]  /*10f0*/  UIADD3 UR6, UR7, UR6, URZ ;  /* 0x0000000607067290 */ /* 0x000fe2000fffe03f */
[----:B------:R-:W-:Y:S01]  /*1100*/  CS2R R126, SRZ ;  /* 0x00000000007e7805 */ /* 0x000fe2000001ff00 */
[----:B------:R-:W-:Y:S01]  /*1110*/  USHF.R.S32.HI UR5, URZ, 0x1f, UR4 ;  /* 0x0000001f3f057899 */ /* 0x000fe20008011404 */
[----:B------:R-:W-:Y:S01]  /*1120*/  CS2R R124, SRZ ;  /* 0x00000000007c7805 */ /* 0x000fe2000001ff00 */
[----:B------:R-:W-:Y:S01]  /*1130*/  USHF.R.S32.HI UR7, URZ, 0x1f, UR6 ;  /* 0x0000001f3f077899 */ /* 0x000fe20008011406 */
[----:B------:R-:W-:Y:S01]  /*1140*/  CS2R R122, SRZ ;  /* 0x00000000007a7805 */ /* 0x000fe2000001ff00 */
[----:B------:R-:W-:Y:S01]  /*1150*/  ULEA.HI UR5, UR5, UR4, URZ, 0x7 ;  /* 0x0000000405057291 */ /* 0x000fe2000f8f383f */
[----:B------:R-:W-:Y:S01]  /*1160*/  CS2R R120, SRZ ;  /* 0x0000000000787805 */ /* 0x000fe2000001ff00 */
[----:B------:R-:W-:Y:S01]  /*1170*/  ULEA.HI UR7, UR7, UR6, URZ, 0x7 ;  /* 0x0000000607077291 */ /* 0x000fe2000f8f383f */
[----:B------:R-:W-:Y:S01]  /*1180*/  CS2R R118, SRZ ;  /* 0x0000000000767805 */ /* 0x000fe2000001ff00 */
[----:B------:R-:W-:Y:S01]  /*1190*/  USHF.R.S32.HI UR56, URZ, 0x7, UR5 ;  /* 0x000000073f387899 */ /* 0x000fe20008011405 */
[----:B------:R-:W-:Y:S01]  /*11a0*/  CS2R R116, SRZ ;  /* 0x0000000000747805 */ /* 0x000fe2000001ff00 */
[----:B------:R-:W-:Y:S01]  /*11b0*/  USHF.R.S32.HI UR7, URZ, 0x7, UR7 ;  /* 0x000000073f077899 */ /* 0x000fe20008011407 */
[----:B------:R-:W-:Y:S01]  /*11c0*/  CS2R R114, SRZ ;  /* 0x0000000000727805 */ /* 0x000fe2000001ff00 */
[----:B------:R-:W-:Y:S01]  /*11d0*/  ULDC UR38, c[0x0][0xc48] ;  /* 0x0003120000267ab9 */ /* 0x000fe20000000800 */
[----:B------:R-:W-:Y:S01]  /*11e0*/  UMOV UR42, UR10 ;  /* 0x0000000a002a7c82 */ /* 0x000fe20008000000 */
[----:B------:R-:W-:Y:S01]  /*11f0*/  UISETP.LT.AND UP0, UPT, UR56, UR7, UPT ;  /* 0x000000073800728c */ /* 0x000fe2000bf01270 */
[----:B------:R-:W-:Y:S01]  /*1200*/  CS2R R112, SRZ ;  /* 0x0000000000707805 */ /* 0x000fe2000001ff00 */
[----:B------:R-:W-:Y:S01]  /*1210*/  UISETP.NE.AND UP1, UPT, UR38, 0x1, UPT ;  /* 0x000000012600788c */ /* 0x000fe2000bf25270 */
[----:B------:R-:W-:Y:S01]  /*1220*/  CS2R R110, SRZ ;  /* 0x00000000006e7805 */ /* 0x000fe2000001ff00 */
[----:B------:R-:W-:Y:S01]  /*1230*/  USEL UR56, UR56, UR7, UP0 ;  /* 0x0000000738387287 */ /* 0x000fe20008000000 */
[----:B------:R-:W-:Y:S01]  /*1240*/  CS2R R108, SRZ ;  /* 0x00000000006c7805 */ /* 0x000fe2000001ff00 */
[----:B------:R-:W-:Y:S01]  /*1250*/  UP2UR UR49, UPR, URZ, 0x4 ;  /* 0x000000043f317883 */ /* 0x000fe20008000000 */
[----:B------:R-:W-:Y:S01]  /*1260*/  CS2R R106, SRZ ;  /* 0x00000000006a7805 */ /* 0x000fe2000001ff00 */
[----:B------:R-:W-:Y:S01]  /*1270*/  UISETP.GE.AND UP0, UPT, UR56, 0x1, UPT ;  /* 0x000000013800788c */ /* 0x000fe2000bf06270 */
[----:B------:R-:W-:-:S02]  /*1280*/  CS2R R104, SRZ ;  /* 0x0000000000687805 */ /* 0x000fc4000001ff00 */
[----:B------:R-:W-:Y:S02]  /*1290*/  CS2R R102, SRZ ;  /* 0x0000000000667805 */ /* 0x000fe4000001ff00 */
[----:B------:R-:W-:Y:S02]  /*12a0*/  CS2R R100, SRZ ;  /* 0x0000000000647805 */ /* 0x000fe4000001ff00 */
[----:B------:R-:W-:Y:S01]  /*12b0*/  CS2R R98, SRZ ;  /* 0x0000000000627805 */ /* 0x000fe2000001ff00 */
[----:B------:R-:W-:Y:S01]  /*12c0*/  @UP1 ULDC UR8, c[0x0][0xc4c] ;  /* 0x0003130000081ab9 */ /* 0x000fe20000000800 */
[----:B------:R-:W-:Y:S01]  /*12d0*/  PLOP3.LUT P1, PT, PT, PT, UP0, 0x80, 0x0 ;  /* 0x000000000000781c */ /* 0x000fe20003f2f008 */
[----:B------:R-:W-:Y:S01]  /*12e0*/  UIMAD.WIDE.U32 UR4, UR10, UR8, URZ ;  /* 0x000000080a0472a5 */ /* 0x000fe2000f8e003f */
[----:B------:R-:W-:Y:S01]  /*12f0*/  CS2R R96, SRZ ;  /* 0x0000000000607805 */ /* 0x000fe2000001ff00 */
[----:B------:R-:W-:Y:S01]  /*1300*/  @UP1 ULDC UR6, c[0x0][0xc50] ;  /* 0x0003140000061ab9 */ /* 0x000fe20000000800 */
[----:B------:R-:W-:Y:S01]  /*1310*/  CS2R R6, SRZ ;  /* 0x0000000000067805 */ /* 0x000fe2000001ff00 */
[----:B------:R-:W-:Y:S01]  /*1320*/  @UP1 USHF.R.U32.HI UR42, URZ, UR6, UR5 ;  /* 0x000000063f2a1299 */ /* 0x000fe20008011605 */
[----:B------:R-:W-:Y:S01]  /*1330*/  IMAD.MOV.U32 R94, RZ, RZ, RZ ;  /* 0x000000ffff5e7224 */ /* 0x000fe200078e00ff */
[----:B------:R-:W-:Y:S01]  /*1340*/  CS2R R90, SRZ ;  /* 0x00000000005a7805 */ /* 0x000fe2000001ff00 */
[----:B------:R-:W-:Y:S01]  /*1350*/  IMAD.MOV.U32 R93, RZ, RZ, RZ ;  /* 0x000000ffff5d7224 */ /* 0x000fe200078e00ff */
[----:B------:R-:W-:Y:S01]  /*1360*/  UIADD3 UR4, -UR42, URZ, URZ ;  /* 0x0000003f2a047290 */ /* 0x000fe2000fffe13f */
[----:B------:R-:W-:-:S03]  /*1370*/  CS2R R88, SRZ ;  /* 0x0000000000587805 */ /* 0x000fc6000001ff00 */
[----:B------:R-:W-:Y:S01]  /*1380*/  UIMAD UR38, UR38, UR4, UR10 ;  /* 0x00000004262672a4 */ /* 0x000fe2000f8e020a */
[----:B------:R-:W-:Y:S11]  /*1390*/  @!P1 BRA `(.L_x_2353) ;  /* 0x0000009000d09947 */ /* 0x000ff60003800000 */
        /* <DEDUP_REMOVED lines=25> */
[----:B------:R-:W-:Y:S01]  /*1530*/  MOV R12, 0x1 ;  /* 0x00000001000c7802 */ /* 0x000fe20000000f00 */
[----:B------:R-:W-:-:S02]  /*1540*/  IMAD.U32 R11, RZ, RZ, UR7 ;  /* 0x00000007ff0b7e24 */ /* 0x000fc4000f8e00ff */
[----:B------:R-:W-:Y:S02]  /*1550*/  IMAD.MOV.U32 R8, RZ, RZ, 0x70 ;  /* 0x00000070ff087424 */ /* 0x000fe400078e00ff */
[----:B0-----:R-:W-:-:S07]  /*1560*/  IMAD.MOV.U32 R13, RZ, RZ, RZ ;  /* 0x000000ffff0d7224 */ /* 0x001fce00078e00ff */
[----:B------:R-:W-:-:S07]  /*1570*/  LEPC R20, `(.L_x_2354) ;  /* 0x000000001014794e */ /* 0x000fce0000000000 */
[----:B-1----:R-:W-:Y:S05]  /*1580*/  CALL.ABS.NOINC R14 ;  /* 0x000000000e007343 */ /* 0x002fea0003c00000 */
.L_x_2354:
        /* <DEDUP_REMOVED lines=9> */
.L_x_2471:
[----:B------:R-:W-:Y:S05]  /*1620*/  @!P0 BRA `(.L_x_2356) ;  /* 0x0000000000048947 */ /* 0x000fea0003800000 */
[----:B------:R-:W-:Y:S01]  /*1630*/  BPT.TRAP 0x1 ;  /* 0x000000040000795c */ /* 0x000fe20000300000 */
.L_x_2356:
[----:B0-----:R-:W-:Y:S01]  /*1640*/  IMAD.U32 R0, RZ, RZ, UR43 ;  /* 0x0000002bff007e24 */ /* 0x001fe2000f8e00ff */
[----:B------:R-:W-:-:S04]  /*1650*/  MOV R3, UR44 ;  /* 0x0000002c00037c02 */ /* 0x000fc80008000f00 */
[----:B------:R-:W-:Y:S02]  /*1660*/  LEA R0, R0, UR41, 0x3 ;  /* 0x0000002900007c11 */ /* 0x000fe4000f8e18ff */
[----:B------:R-:W-:-:S04]  /*1670*/  SHF.L.U32 R3, R3, 0x1f, RZ ;  /* 0x0000001f03037819 */ /* 0x000fc800000006ff */
[----:B------:R0:W1:Y:S01]  /*1680*/  SYNCS.PHASECHK.TRANS64.TRYWAIT P1, [R0+URZ+0x28830], R3 ;  /* 0x02883003000075a7 */ /* 0x000062000802017f */
[----:B------:R-:W-:Y:S05]  /*1690*/  @!P0 BRA `(.L_x_2357) ;  /* 0x0000000000048947 */ /* 0x000fea0003800000 */
[----:B------:R-:W-:Y:S01]  /*16a0*/  BPT.TRAP 0x1 ;  /* 0x000000040000795c */ /* 0x000fe20000300000 */
.L_x_2357:
[----:B-1----:R-:W-:Y:S05]  /*16b0*/  @P1 BRA `(.L_x_2358) ;  /* 0x0000000000081947 */ /* 0x002fea0003800000 */
[----:B------:R-:W1:Y:S02]  /*16c0*/  SYNCS.PHASECHK.TRANS64.TRYWAIT P1, [R0+URZ+0x28830], R3 ;  /* 0x02883003000075a7 */ /* 0x000e64000802017f */
[----:B-1----:R-:W-:Y:S05]  /*16d0*/  @!P1 BRA `(.L_x_2359) ;  /* 0x000000ec00f09947 */ /* 0x002fea0003800000 */
.L_x_2358:
        /* <DEDUP_REMOVED lines=63> */
.L_x_2360:
[----:B------:R-:W-:Y:S01]  /*1ad0*/  UISETP.NE.AND UP0, UPT, UR49, URZ, UPT ;  /* 0x0000003f3100728c */ /* 0x000fe2000bf05270 */
[----:B------:R-:W-:Y:S01]  /*1ae0*/  R2UR UR15, R0 ;  /* 0x00000000000f72ca */ /* 0x000fe200000e0000 */
[----:B------:R-:W-:Y:S01]  /*1af0*/  ULDC UR10, c[0x0][0x9d8] ;  /* 0x00027600000a7ab9 */ /* 0x000fe20000000800 */
[----:B------:R-:W-:Y:S01]  /*1b00*/  ULDC UR11, c[0x0][0x2f0] ;  /* 0x0000bc00000b7ab9 */ /* 0x000fe20000000800 */
[----:B01----:R-:W-:Y:S01]  /*1b10*/  FMUL.FTZ R3, R24, UR10 ;  /* 0x0000000a18037c20 */ /* 0x003fe20008410000 */
[----:B------:R-:W-:Y:S01]  /*1b20*/  VIADD R24, R17, UR37 ;  /* 0x0000002511187c36 */ /* 0x000fe20008000000 */
[----:B------:R-:W-:Y:S01]  /*1b30*/  PLOP3.LUT P1, PT, PT, PT, UP0, 0x80, 0x0 ;  /* 0x000000000000781c */ /* 0x000fe20003f2f008 */
[----:B------:R-:W-:Y:S01]  /*1b40*/  FMUL.FTZ R26, R26, UR10 ;  /* 0x0000000a1a1a7c20 */ /* 0x000fe20008410000 */
[----:B------:R-:W-:Y:S01]  /*1b50*/  PLOP3.LUT P2, PT, PT, PT, UP0, 0x80, 0x0 ;  /* 0x000000000000781c */ /* 0x000fe20003f4f008 */
[----:B------:R-:W-:Y:S01]  /*1b60*/  FMUL.FTZ R5, R25, UR10 ;  /* 0x0000000a19057c20 */ /* 0x000fe20008410000 */
[----:B------:R-:W-:Y:S01]  /*1b70*/  FMUL.FTZ R39, R39, UR10 ;  /* 0x0000000a27277c20 */ /* 0x000fe20008410000 */
[----:B------:R-:W-:Y:S01]  /*1b80*/  @UP0 ULDC UR6, c[0x0][0x44c] ;  /* 0x0001130000060ab9 */ /* 0x000fe20000000800 */
[----:B------:R0:W1:Y:S01]  /*1b90*/  MUFU.TANH R96, R26 ;  /* 0x0000001a00607308 */ /* 0x0000620000002400 */
[----:B------:R-:W-:Y:S01]  /*1ba0*/  FMUL.FTZ R27, R27, UR10 ;  /* 0x0000000a1b1b7c20 */ /* 0x000fe20008410000 */
[----:B------:R-:W-:-:S02]  /*1bb0*/  IMAD.U32 R25, RZ, RZ, UR11 ;  /* 0x0000000bff197e24 */ /* 0x000fc4000f8e00ff */
[----:B------:R-:W-:Y:S01]  /*1bc0*/  FMUL.FTZ R30, R30, UR10 ;  /* 0x0000000a1e1e7c20 */ /* 0x000fe20008410000 */
[----:B------:R-:W-:Y:S01]  /*1bd0*/  ULDC UR14, c[0x0][0x288] ;  /* 0x0000a200000e7ab9 */ /* 0x000fe20000000800 */
[----:B------:R-:W-:Y:S01]  /*1be0*/  FMUL.FTZ R31, R31, UR10 ;  /* 0x0000000a1f1f7c20 */ /* 0x000fe20008410000 */
[----:B------:R-:W-:Y:S01]  /*1bf0*/  FMUL.FTZ R34, R34, UR10 ;  /* 0x0000000a22227c20 */ /* 0x000fe20008410000 */
[----:B------:R-:W-:Y:S01]  /*1c00*/  @P1 IMAD.HI.U32 R4, R24, UR6, RZ ;  /* 0x0000000618041c27 */ /* 0x000fe2000f8e00ff */
[----:B------:R-:W-:Y:S01]  /*1c10*/  @UP0 ULDC UR6, c[0x0][0x450] ;  /* 0x0001140000060ab9 */ /* 0x000fe20000000800 */
[----:B------:R2:W-:Y:S02]  /*1c20*/  MUFU.TANH R94, R39 ;  /* 0x00000027005e7308 */ /* 0x0005e40000002400 */
[----:B------:R-:W-:Y:S01]  /*1c30*/  FMUL.FTZ R35, R35, UR10 ;  /* 0x0000000a23237c20 */ /* 0x000fe20008410000 */
[----:B------:R-:W-:Y:S01]  /*1c40*/  FMUL.FTZ R38, R38, UR10 ;  /* 0x0000000a26267c20 */ /* 0x000fe20008410000 */
[----:B------:R-:W-:Y:S01]  /*1c50*/  @P2 SHF.R.U32.HI R24, RZ, UR6, R4 ;  /* 0x00000006ff182c19 */ /* 0x000fe20008011604 */
[----:B------:R-:W-:Y:S01]  /*1c60*/  UMOV UR6, 0xffffff80 ;  /* 0xffffff8000067882 */ /* 0x000fe20000000000 */
[----:B------:R-:W-:Y:S01]  /*1c70*/  FMUL.FTZ R42, R42, UR10 ;  /* 0x0000000a2a2a7c20 */ /* 0x000fe20008410000 */
[----:B------:R-:W-:Y:S01]  /*1c80*/  UIMAD UR6, UR56, UR6, 0x80 ;  /* 0x00000080380674a4 */ /* 0x000fe2000f8e0206 */
[----:B------:R-:W-:Y:S01]  /*1c90*/  FMUL.FTZ R43, R43, UR10 ;  /* 0x0000000a2b2b7c20 */ /* 0x000fe20008410000 */
[----:B0-----:R-:W0:Y:S01]  /*1ca0*/  SHFL.IDX PT, R26, R24, 0x1, 0x1c1f ;  /* 0x003c1f00181a7f89 */ /* 0x001e2200000e0000 */
[----:B------:R-:W3:Y:S01]  /*1cb0*/  MUFU.TANH R98, R27 ;  /* 0x0000001b00627308 */ /* 0x000ee20000002400 */
[----:B------:R-:W-:Y:S01]  /*1cc0*/  UIADD3 UR7, UR6, 0x1, URZ ;  /* 0x0000000106077890 */ /* 0x000fe2000fffe03f */
[----:B------:R-:W-:Y:S01]  /*1cd0*/  FMUL.FTZ R46, R46, UR10 ;  /* 0x0000000a2e2e7c20 */ /* 0x000fe20008410000 */
[----:B------:R-:W-:Y:S01]  /*1ce0*/  UIMAD UR6, UR48, UR11, UR6 ;  /* 0x0000000b300672a4 */ /* 0x000fe2000f8e0206 */
[----:B------:R-:W-:Y:S01]  /*1cf0*/  FMUL.FTZ R47, R47, UR10 ;  /* 0x0000000a2f2f7c20 */ /* 0x000fe20008410000 */
[----:B------:R-:W-:Y:S01]  /*1d00*/  FMUL.FTZ R50, R50, UR10 ;  /* 0x0000000a32327c20 */ /* 0x000fe20008410000 */
[----:B------:R-:W-:Y:S01]  /*1d10*/  FMUL.FTZ R51, R51, UR10 ;  /* 0x0000000a33337c20 */ /* 0x000fe20008410000 */
[----:B------:R-:W-:Y:S01]  /*1d20*/  IMAD.U32 R9, RZ, RZ, UR7 ;  /* 0x00000007ff097e24 */ /* 0x000fe2000f8e00ff */
[----:B------:R-:W4:Y:S01]  /*1d30*/  MUFU.TANH R30, R30 ;  /* 0x0000001e001e7308 */ /* 0x000f220000002400 */
[----:B--2---:R-:W-:-:S02]  /*1d40*/  IMAD.U32 R39, RZ, RZ, UR6 ;  /* 0x00000006ff277e24 */ /* 0x004fc4000f8e00ff */
[----:B------:R-:W-:Y:S01]  /*1d50*/  FMUL.FTZ R54, R54, UR10 ;  /* 0x0000000a36367c20 */ /* 0x000fe20008410000 */
[C---:B------:R-:W-:Y:S02]  /*1d60*/  IMAD R4, R16.reuse, -0x2, R9 ;  /* 0xfffffffe10047824 */ /* 0x040fe400078e0209 */
[----:B------:R-:W-:Y:S01]  /*1d70*/  FMUL.FTZ R55, R55, UR10 ;  /* 0x0000000a37377c20 */ /* 0x000fe20008410000 */
[----:B------:R-:W-:Y:S02]  /*1d80*/  IMAD R39, R16, -0x2, R39 ;  /* 0xfffffffe10277824 */ /* 0x000fe400078e0227 */
[----:B------:R-:W-:Y:S01]  /*1d90*/  FMUL.FTZ R58, R58, UR10 ;  /* 0x0000000a3a3a7c20 */ /* 0x000fe20008410000 */
[----:B------:R-:W-:Y:S01]  /*1da0*/  IMAD R25, R25, UR48, R4 ;  /* 0x0000003019197c24 */ /* 0x000fe2000f8e0204 */
[----:B------:R-:W2:Y:S01]  /*1db0*/  MUFU.TANH R102, R31 ;  /* 0x0000001f00667308 */ /* 0x000ea20000002400 */
[----:B------:R-:W-:Y:S01]  /*1dc0*/  FMUL.FTZ R66, R66, UR10 ;  /* 0x0000000a42427c20 */ /* 0x000fe20008410000 */
[----:B------:R-:W-:Y:S01]  /*1dd0*/  FMUL.FTZ R4, R70, UR10 ;  /* 0x0000000a46047c20 */ /* 0x000fe20008410000 */
[----:B------:R-:W-:Y:S01]  /*1de0*/  FMUL.FTZ R59, R59, UR10 ;  /* 0x0000000a3b3b7c20 */ /* 0x000fe20008410000 */
[----:B------:R-:W-:Y:S01]  /*1df0*/  FMUL.FTZ R7, R28, UR10 ;  /* 0x0000000a1c077c20 */ /* 0x000fe20008410000 */
[----:B------:R-:W-:Y:S01]  /*1e00*/  FMUL.FTZ R62, R62, UR10 ;  /* 0x0000000a3e3e7c20 */ /* 0x000fe20008410000 */
[----:B------:R-:W-:Y:S01]  /*1e10*/  FMUL.FTZ R10, R32, UR10 ;  /* 0x0000000a200a7c20 */ /* 0x000fe20008410000 */
[----:B0-----:R-:W-:Y:S01]  /*1e20*/  IADD3 R26, R26, -UR14, R25 ;  /* 0x8000000e1a1a7c10 */ /* 0x001fe2000fffe019 */
[----:B------:R-:W0:Y:S01]  /*1e30*/  MUFU.TANH R34, R34 ;  /* 0x0000002200227308 */ /* 0x000e220000002400 */
[----:B------:R-:W-:Y:S01]  /*1e40*/  FMUL.FTZ R63, R63, UR10 ;  /* 0x0000000a3f3f7c20 */ /* 0x000fe20008410000 */
[----:B------:R-:W-:Y:S01]  /*1e50*/  FMUL.FTZ R11, R37, UR10 ;  /* 0x0000000a250b7c20 */ /* 0x000fe20008410000 */
[----:B------:R-:W-:Y:S01]  /*1e60*/  VIMNMX R9, R39, R26, PT ;  /* 0x0000001a27097248 */ /* 0x000fe20003fe0100 */
[----:B------:R-:W-:Y:S01]  /*1e70*/  FMUL.FTZ R37, R56, UR10 ;  /* 0x0000000a38257c20 */ /* 0x000fe20008410000 */
[----:B------:R-:W-:Y:S01]  /*1e80*/  FMUL.FTZ R67, R67, UR10 ;  /* 0x0000000a43437c20 */ /* 0x000fe20008410000 */
[----:B------:R-:W-:Y:S01]  /*1e90*/  FMUL.FTZ R12, R36, UR10 ;  /* 0x0000000a240c7c20 */ /* 0x000fe20008410000 */
[C---:B------:R-:W-:Y:S01]  /*1ea0*/  ISETP.GT.AND P1, PT, R9.reuse, RZ, PT ;  /* 0x000000ff0900720c */ /* 0x040fe20003f24270 */
[----:B------:R-:W5:Y:S01]  /*1eb0*/  MUFU.TANH R106, R35 ;  /* 0x00000023006a7308 */ /* 0x000f620000002400 */
[----:B------:R-:W-:Y:S01]  /*1ec0*/  ISETP.GT.AND P2, PT, R9, 0x1, PT ;  /* 0x000000010900780c */ /* 0x000fe20003f44270 */
[----:B------:R-:W-:Y:S01]  /*1ed0*/  FMUL.FTZ R71, R71, UR10 ;  /* 0x0000000a47477c20 */ /* 0x000fe20008410000 */
[C---:B------:R-:W-:Y:S01]  /*1ee0*/  ISETP.GT.AND P3, PT, R9.reuse, 0x8, PT ;  /* 0x000000080900780c */ /* 0x040fe20003f64270 */
[----:B------:R-:W-:Y:S01]  /*1ef0*/  FMUL.FTZ R74, R74, UR10 ;  /* 0x0000000a4a4a7c20 */ /* 0x000fe20008410000 */
[----:B-1----:R-:W-:Y:S01]  /*1f00*/  FSEL R96, R96, -INF , P1 ;  /* 0xff80000060607808 */ /* 0x002fe20000800000 */
[----:B------:R-:W-:Y:S01]  /*1f10*/  FMUL.FTZ R15, R40, UR10 ;  /* 0x0000000a280f7c20 */ /* 0x000fe20008410000 */
[----:B---3--:R-:W-:Y:S01]  /*1f20*/  FSEL R98, R98, -INF , P2 ;  /* 0xff80000062627808 */ /* 0x008fe20001000000 */
[----:B------:R-:W1:Y:S01]  /*1f30*/  MUFU.TANH R38, R38 ;  /* 0x0000002600267308 */ /* 0x000e620000002400 */
[----:B------:R-:W-:Y:S01]  /*1f40*/  ISETP.GT.AND P1, PT, R9, 0x9, PT ;  /* 0x000000090900780c */ /* 0x000fe20003f24270 */
[----:B------:R-:W-:Y:S01]  /*1f50*/  FMUL.FTZ R75, R75, UR10 ;  /* 0x0000000a4b4b7c20 */ /* 0x000fe20008410000 */
[----:B----4-:R-:W-:Y:S01]  /*1f60*/  FSEL R100, R30, -INF , P3 ;  /* 0xff8000001e647808 */ /* 0x010fe20001800000 */
[----:B------:R-:W-:Y:S01]  /*1f70*/  FMUL.FTZ R21, R44, UR10 ;  /* 0x0000000a2c157c20 */ /* 0x000fe20008410000 */
[----:B------:R-:W-:Y:S01]  /*1f80*/  FMNMX.FTZ R13, R96, R98, !PT ;  /* 0x00000062600d7209 */ /* 0x000fe20007810000 */
[----:B------:R-:W-:Y:S01]  /*1f90*/  FMUL.FTZ R78, R78, UR10 ;  /* 0x0000000a4e4e7c20 */ /* 0x000fe20008410000 */
[----:B------:R-:W-:Y:S01]  /*1fa0*/  ISETP.GT.AND P2, PT, R9, 0x10, PT ;  /* 0x000000100900780c */ /* 0x000fe20003f44270 */
[----:B------:R-:W3:Y:S01]  /*1fb0*/  MUFU.TANH R42, R42 ;  /* 0x0000002a002a7308 */ /* 0x000ee20000002400 */
[----:B--2---:R-:W-:Y:S01]  /*1fc0*/  FSEL R102, R102, -INF , P1 ;  /* 0xff80000066667808 */ /* 0x004fe20000800000 */
[----:B------:R-:W-:Y:S01]  /*1fd0*/  FMUL.FTZ R79, R79, UR10 ;  /* 0x0000000a4f4f7c20 */ /* 0x000fe20008410000 */
[----:B------:R-:W-:Y:S01]  /*1fe0*/  FMNMX.FTZ R13, R100, R13, !PT ;  /* 0x0000000d640d7209 */ /* 0x000fe20007810000 */
[----:B------:R-:W-:Y:S01]  /*1ff0*/  FMUL.FTZ R8, R33, UR10 ;  /* 0x0000000a21087c20 */ /* 0x000fe20008410000 */
[C---:B------:R-:W-:Y:S01]  /*2000*/  ISETP.GT.AND P1, PT, R9.reuse, 0x11, PT ;  /* 0x000000110900780c */ /* 0x040fe20003f24270 */
[----:B------:R-:W-:Y:S01]  /*2010*/  FMUL.FTZ R33, R52, UR10 ;  /* 0x0000000a34217c20 */ /* 0x000fe20008410000 */
[----:B0-----:R-:W-:Y:S01]  /*2020*/  FSEL R104, R34, -INF , P2 ;  /* 0xff80000022687808 */ /* 0x001fe20001000000 */
[----:B------:R-:W0:Y:S01]  /*2030*/  MUFU.TANH R43, R43 ;  /* 0x0000002b002b7308 */ /* 0x000e220000002400 */
[----:B------:R-:W-:Y:S01]  /*2040*/  FMNMX.FTZ R13, R102, R13, !PT ;  /* 0x0000000d660d7209 */ /* 0x000fe20007810000 */
[----:B------:R-:W-:Y:S01]  /*2050*/  FMUL.FTZ R82, R82, UR10 ;  /* 0x0000000a52527c20 */ /* 0x000fe20008410000 */
[----:B------:R-:W-:Y:S01]  /*2060*/  ISETP.GT.AND P2, PT, R9, 0x18, PT ;  /* 0x000000180900780c */ /* 0x000fe20003f44270 */
[----:B------:R-:W-:Y:S01]  /*2070*/  FMUL.FTZ R6, R29, UR10 ;  /* 0x0000000a1d067c20 */ /* 0x000fe20008410000 */
[----:B-----5:R-:W-:Y:S01]  /*2080*/  FSEL R106, R106, -INF , P1 ;  /* 0xff8000006a6a7808 */ /* 0x020fe20000800000 */
[----:B------:R-:W-:Y:S01]  /*2090*/  FMUL.FTZ R29, R48, UR10 ;  /* 0x0000000a301d7c20 */ /* 0x000fe20008410000 */
[----:B------:R-:W-:Y:S01]  /*20a0*/  FMNMX.FTZ R13, R104, R13, !PT ;  /* 0x0000000d680d7209 */ /* 0x000fe20007810000 */
[----:B------:R-:W2:Y:S01]  /*20b0*/  MUFU.TANH R46, R46 ;  /* 0x0000002e002e7308 */ /* 0x000ea20000002400 */
[----:B------:R-:W-:Y:S01]  /*20c0*/  ISETP.GT.AND P1, PT, R9, 0x19, PT ;  /* 0x000000190900780c */ /* 0x000fe20003f24270 */
[----:B------:R-:W-:Y:S01]  /*20d0*/  FMUL.FTZ R83, R83, UR10 ;  /* 0x0000000a53537c20 */ /* 0x000fe20008410000 */
[----:B-1----:R-:W-:Y:S01]  /*20e0*/  FSEL R108, R38, -INF , P2 ;  /* 0xff800000266c7808 */ /* 0x002fe20001000000 */
[----:B------:R-:W-:Y:S01]  /*20f0*/  FMUL.FTZ R86, R86, UR10 ;  /* 0x0000000a56567c20 */ /* 0x000fe20008410000 */
[----:B------:R-:W-:Y:S01]  /*2100*/  FMNMX.FTZ R13, R106, R13, !PT ;  /* 0x0000000d6a0d7209 */ /* 0x000fe20007810000 */
[----:B------:R-:W-:Y:S01]  /*2110*/  FMUL.FTZ R87, R87, UR10 ;  /* 0x0000000a57577c20 */ /* 0x000fe20008410000 */
[----:B------:R-:W-:Y:S01]  /*2120*/  ISETP.GT.AND P2, PT, R9, 0x20, PT ;  /* 0x000000200900780c */ /* 0x000fe20003f44270 */
[----:B------:R-:W1:Y:S01]  /*2130*/  MUFU.TANH R47, R47 ;  /* 0x0000002f002f7308 */ /* 0x000e620000002400 */
[----:B------:R-:W-:Y:S01]  /*2140*/  FSEL R94, R94, -INF , P1 ;  /* 0xff8000005e5e7808 */ /* 0x000fe20000800000 */
[----:B------:R-:W-:Y:S01]  /*2150*/  FMUL.FTZ R14, R41, UR10 ;  /* 0x0000000a290e7c20 */ /* 0x000fe20008410000 */
[----:B------:R-:W-:Y:S01]  /*2160*/  FMNMX.FTZ R13, R108, R13, !PT ;  /* 0x0000000d6c0d7209 */ /* 0x000fe20007810000 */
[----:B------:R4:W5:Y:S01]  /*2170*/  SHFL.IDX PT, R41, R24, RZ, 0x1c1f ;  /* 0x001c1fff18297589 */ /* 0x00096200000e0000 */
[C---:B------:R-:W-:Y:S01]  /*2180*/  ISETP.GT.AND P1, PT, R9.reuse, 0x21, PT ;  /* 0x000000210900780c */ /* 0x040fe20003f24270 */
[----:B------:R-:W-:Y:S01]  /*2190*/  ULDC UR6, c[0x0][0x988] ;  /* 0x0002620000067ab9 */ /* 0x000fe20000000800 */
[----:B---3--:R-:W-:Y:S01]  /*21a0*/  FSEL R92, R42, -INF , P2 ;  /* 0xff8000002a5c7808 */ /* 0x008fe20001000000 */
[----:B------:R-:W3:Y:S01]  /*21b0*/  MUFU.TANH R50, R50 ;  /* 0x0000003200327308 */ /* 0x000ee20000002400 */
[----:B------:R-:W-:Y:S01]  /*21c0*/  FMNMX.FTZ R13, R94, R13, !PT ;  /* 0x0000000d5e0d7209 */ /* 0x000fe20007810000 */
[----:B------:R-:W-:Y:S01]  /*21d0*/  FMUL.FTZ R60, R60, UR10 ;  /* 0x0000000a3c3c7c20 */ /* 0x000fe20008410000 */
[----:B------:R-:W-:Y:S01]  /*21e0*/  ISETP.GT.AND P2, PT, R9, 0x28, PT ;  /* 0x000000280900780c */ /* 0x000fe20003f44270 */
[----:B----4-:R-:W-:Y:S01]  /*21f0*/  VIADD R24, R25, -UR14 ;  /* 0x8000000e19187c36 */ /* 0x010fe20008000000 */
[----:B0-----:R-:W-:Y:S01]  /*2200*/  FSEL R90, R43, -INF , P1 ;  /* 0xff8000002b5a7808 */ /* 0x001fe20000800000 */
[----:B------:R-:W-:Y:S01]  /*2210*/  FMUL.FTZ R20, R45, UR10 ;  /* 0x0000000a2d147c20 */ /* 0x000fe20008410000 */
[----:B------:R-:W-:Y:S01]  /*2220*/  FMNMX.FTZ R13, R92, R13, !PT ;  /* 0x0000000d5c0d7209 */ /* 0x000fe20007810000 */
[----:B------:R-:W-:Y:S01]  /*2230*/  MUFU.TANH R51, R51 ;  /* 0x0000003300337308 */ /* 0x000fe20000002400 */
[----:B------:R-:W-:Y:S01]  /*2240*/  ISETP.GT.AND P1, PT, R9, 0x29, PT ;  /* 0x000000290900780c */ /* 0x000fe20003f24270 */
[----:B------:R-:W-:Y:S01]  /*2250*/  FMUL.FTZ R27, R49, UR10 ;  /* 0x0000000a311b7c20 */ /* 0x000fe20008410000 */
[----:B--2---:R-:W-:Y:S01]  /*2260*/  FSEL R88, R46, -INF , P2 ;  /* 0xff8000002e587808 */ /* 0x004fe20001000000 */
[----:B------:R-:W-:Y:S01]  /*2270*/  FMUL.FTZ R31, R53, UR10 ;  /* 0x0000000a351f7c20 */ /* 0x000fe20008410000 */
[----:B------:R-:W-:Y:S01]  /*2280*/  FMNMX.FTZ R13, R90, R13, !PT ;  /* 0x0000000d5a0d7209 */ /* 0x000fe20007810000 */
[----:B------:R-:W-:Y:S01]  /*2290*/  FMUL.FTZ R35, R57, UR10 ;  /* 0x0000000a39237c20 */ /* 0x000fe20008410000 */
[----:B------:R-:W-:Y:S01]  /*22a0*/  ISETP.GT.AND P2, PT, R9, 0x30, PT ;  /* 0x000000300900780c */ /* 0x000fe20003f44270 */
[----:B------:R-:W0:Y:S01]  /*22b0*/  MUFU.TANH R54, R54 ;  /* 0x0000003600367308 */ /* 0x000e220000002400 */
[----:B-1----:R-:W-:Y:S01]  /*22c0*/  FSEL R70, R47, -INF , P1 ;  /* 0xff8000002f467808 */ /* 0x002fe20000800000 */
[----:B------:R-:W-:Y:S01]  /*22d0*/  FMUL.FTZ R61, R61, UR10 ;  /* 0x0000000a3d3d7c20 */ /* 0x000fe20008410000 */
[----:B------:R-:W-:Y:S01]  /*22e0*/  FMNMX.FTZ R13, R88, R13, !PT ;  /* 0x0000000d580d7209 */ /* 0x000fe20007810000 */
[----:B------:R-:W-:Y:S01]  /*22f0*/  FMUL.FTZ R64, R64, UR10 ;  /* 0x0000000a40407c20 */ /* 0x000fe20008410000 */
[----:B------:R-:W-:Y:S01]  /*2300*/  ISETP.GT.AND P1, PT, R9, 0x31, PT ;  /* 0x000000310900780c */ /* 0x000fe20003f24270 */
[----:B------:R-:W-:Y:S01]  /*2310*/  FMUL.FTZ R65, R65, UR10 ;  /* 0x0000000a41417c20 */ /* 0x000fe20008410000 */
[----:B------:R-:W-:Y:S01]  /*2320*/  FMNMX.FTZ R13, R70, R13, !PT ;  /* 0x0000000d460d7209 */ /* 0x000fe20007810000 */
[----:B------:R-:W-:Y:S01]  /*2330*/  MUFU.TANH R55, R55 ;  /* 0x0000003700377308 */ /* 0x000fe20000002400 */
[----:B-----5:R-:W-:Y:S01]  /*2340*/  VIADDMNMX R41, R41, R24, R39, PT ;  /* 0x0000001829297246 */ /* 0x020fe20003800127 */
[----:B------:R-:W-:Y:S01]  /*2350*/  FMUL.FTZ R68, R68, UR10 ;  /* 0x0000000a44447c20 */ /* 0x000fe20008410000 */
[----:B------:R-:W-:Y:S01]  /*2360*/  FMUL.FTZ R69, R69, UR10 ;  /* 0x0000000a45457c20 */ /* 0x000fe20008410000 */
[----:B------:R-:W-:Y:S01]  /*2370*/  FMUL.FTZ R72, R72, UR10 ;  /* 0x0000000a48487c20 */ /* 0x000fe20008410000 */
[----:B------:R-:W-:Y:S01]  /*2380*/  ISETP.GT.AND P3, PT, R41, 0x8, PT ;  /* 0x000000082900780c */ /* 0x000fe20003f64270 */
        /* <DEDUP_REMOVED lines=8> */
[----:B------:R-:W-:Y:S01]  /*2410*/  @UP0 ULDC UR18, c[0x0][0x450] ;  /* 0x0001140000120ab9 */ /* 0x000fe20000000800 */
[----:B------:R-:W-:Y:S01]  /*2420*/  UMOV UR10, UR37 ;  /* 0x00000025000a7c82 */ /* 0x000fe20008000000 */
[----:B------:R3:W-:Y:S01]  /*2430*/  MUFU.TANH R34, R66 ;  /* 0x0000004200227308 */ /* 0x0007e20000002400 */
[----:B------:R-:W-:Y:S01]  /*2440*/  UIMAD UR11, UR48, UR11, -UR14 ;  /* 0x0000000b300b72a4 */ /* 0x000fe2000f8e0a0e */
[----:B------:R-:W-:Y:S01]  /*2450*/  CS2R R150, SRZ ;  /* 0x0000000000967805 */ /* 0x000fe2000001ff00 */
[----:B------:R-:W-:Y:S01]  /*2460*/  UIADD3 UR56, UR56, -0x2, URZ ;  /* 0xfffffffe38387890 */ /* 0x000fe2000fffe03f */
[----:B------:R-:W-:-:S02]  /*2470*/  CS2R R148, SRZ ;  /* 0x0000000000947805 */ /* 0x000fc4000001ff00 */
[----:B------:R-:W-:Y:S02]  /*2480*/  CS2R R146, SRZ ;  /* 0x0000000000927805 */ /* 0x000fe4000001ff00 */
[----:B------:R-:W-:Y:S02]  /*2490*/  CS2R R144, SRZ ;  /* 0x0000000000907805 */ /* 0x000fe4000001ff00 */
[----:B------:R-:W-:Y:S01]  /*24a0*/  CS2R R142, SRZ ;  /* 0x00000000008e7805 */ /* 0x000fe2000001ff00 */
[----:B------:R-:W2:Y:S01]  /*24b0*/  MUFU.TANH R59, R59 ;  /* 0x0000003b003b7308 */ /* 0x000ea20000002400 */
[----:B---3--:R-:W-:Y:S02]  /*24c0*/  FSEL R66, R50, -INF , P2 ;  /* 0xff80000032427808 */ /* 0x008fe40001000000 */
[----:B------:R-:W-:Y:S02]  /*24d0*/  CS2R R140, SRZ ;  /* 0x00000000008c7805 */ /* 0x000fe4000001ff00 */
[----:B------:R-:W-:-:S02]  /*24e0*/  ISETP.GT.AND P2, PT, R9, 0x38, PT ;  /* 0x000000380900780c */ /* 0x000fc40003f44270 */
[----:B------:R-:W-:Y:S02]  /*24f0*/  CS2R R138, SRZ ;  /* 0x00000000008a7805 */ /* 0x000fe4000001ff00 */
[----:B------:R-:W-:Y:S02]  /*2500*/  FMNMX.FTZ R13, R66, R13, !PT ;  /* 0x0000000d420d7209 */ /* 0x000fe40007810000 */
[----:B------:R-:W-:Y:S02]  /*2510*/  CS2R R136, SRZ ;  /* 0x0000000000887805 */ /* 0x000fe4000001ff00 */
[----:B0-----:R-:W-:Y:S01]  /*2520*/  FSEL R58, R54, -INF , P2 ;  /* 0xff800000363a7808 */ /* 0x001fe20001000000 */
[----:B------:R0:W3:Y:S01]  /*2530*/  MUFU.TANH R32, R62 ;  /* 0x0000003e00207308 */ /* 0x0000e20000002400 */
[----:B------:R-:W-:Y:S02]  /*2540*/  ISETP.GT.AND P2, PT, R9, 0x40, PT ;  /* 0x000000400900780c */ /* 0x000fe40003f44270 */
[----:B------:R-:W-:-:S02]  /*2550*/  CS2R R134, SRZ ;  /* 0x0000000000867805 */ /* 0x000fc4000001ff00 */
[----:B------:R-:W-:Y:S02]  /*2560*/  CS2R R132, SRZ ;  /* 0x0000000000847805 */ /* 0x000fe4000001ff00 */
[----:B------:R-:W-:Y:S02]  /*2570*/  CS2R R130, SRZ ;  /* 0x0000000000827805 */ /* 0x000fe4000001ff00 */
[----:B-1----:R-:W-:Y:S02]  /*2580*/  FSEL R30, R28, -INF , P2 ;  /* 0xff8000001c1e7808 */ /* 0x002fe40001000000 */
[----:B------:R-:W-:Y:S02]  /*2590*/  CS2R R128, SRZ ;  /* 0x0000000000807805 */ /* 0x000fe4000001ff00 */
[----:B------:R-:W-:Y:S01]  /*25a0*/  ISETP.GT.AND P2, PT, R9, 0x48, PT ;  /* 0x000000480900780c */ /* 0x000fe20003f44270 */
[----:B------:R-:W1:Y:S01]  /*25b0*/  MUFU.TANH R63, R63 ;  /* 0x0000003f003f7308 */ /* 0x000e620000002400 */
[----:B0-----:R-:W-:-:S02]  /*25c0*/  FSEL R62, R51, -INF , P1 ;  /* 0xff800000333e7808 */ /* 0x001fc40000800000 */
[----:B------:R-:W-:Y:S02]  /*25d0*/  CS2R R126, SRZ ;  /* 0x00000000007e7805 */ /* 0x000fe4000001ff00 */
[----:B------:R-:W-:Y:S02]  /*25e0*/  ISETP.GT.AND P1, PT, R9, 0x39, PT ;  /* 0x000000390900780c */ /* 0x000fe40003f24270 */
[----:B------:R-:W-:Y:S02]  /*25f0*/  CS2R R124, SRZ ;  /* 0x00000000007c7805 */ /* 0x000fe4000001ff00 */
[----:B------:R-:W-:Y:S02]  /*2600*/  FMNMX.FTZ R13, R62, R13, !PT ;  /* 0x0000000d3e0d7209 */ /* 0x000fe40007810000 */
[----:B------:R-:W-:Y:S02]  /*2610*/  CS2R R122, SRZ ;  /* 0x00000000007a7805 */ /* 0x000fe4000001ff00 */
[----:B------:R-:W-:Y:S01]  /*2620*/  FSEL R56, R55, -INF , P1 ;  /* 0xff80000037387808 */ /* 0x000fe20000800000 */
[----:B------:R-:W0:Y:S01]  /*2630*/  MUFU.TANH R36, R67 ;  /* 0x0000004300247308 */ /* 0x000e220000002400 */
[----:B------:R-:W-:-:S02]  /*2640*/  FMNMX.FTZ R13, R58, R13, !PT ;  /* 0x0000000d3a0d7209 */ /* 0x000fc40007810000 */
[----:B------:R-:W-:Y:S02]  /*2650*/  CS2R R120, SRZ ;  /* 0x0000000000787805 */ /* 0x000fe4000001ff00 */
[----:B------:R-:W-:Y:S02]  /*2660*/  ISETP.GT.AND P1, PT, R9, 0x41, PT ;  /* 0x000000410900780c */ /* 0x000fe40003f24270 */
[----:B------:R-:W-:Y:S02]  /*2670*/  CS2R R118, SRZ ;  /* 0x0000000000767805 */ /* 0x000fe4000001ff00 */
[----:B------:R-:W-:Y:S02]  /*2680*/  FMNMX.FTZ R13, R56, R13, !PT ;  /* 0x0000000d380d7209 */ /* 0x000fe40007810000 */
[----:B------:R-:W-:Y:S02]  /*2690*/  CS2R R116, SRZ ;  /* 0x0000000000747805 */ /* 0x000fe4000001ff00 */
[----:B--2---:R-:W-:Y:S01]  /*26a0*/  FSEL R26, R59, -INF , P1 ;  /* 0xff8000003b1a7808 */ /* 0x004fe20000800000 */
[----:B------:R-:W2:Y:S01]  /*26b0*/  MUFU.TANH R4, R4 ;  /* 0x0000000400047308 */ /* 0x000ea20000002400 */
[----:B------:R-:W-:-:S02]  /*26c0*/  FMNMX.FTZ R13, R30, R13, !PT ;  /* 0x0000000d1e0d7209 */ /* 0x000fc40007810000 */
[----:B------:R-:W-:Y:S02]  /*26d0*/  CS2R R114, SRZ ;  /* 0x0000000000727805 */ /* 0x000fe4000001ff00 */
[C---:B------:R-:W-:Y:S02]  /*26e0*/  ISETP.GT.AND P1, PT, R9.reuse, 0x49, PT ;  /* 0x000000490900780c */ /* 0x040fe40003f24270 */
[----:B------:R-:W-:Y:S02]  /*26f0*/  CS2R R112, SRZ ;  /* 0x0000000000707805 */ /* 0x000fe4000001ff00 */
[----:B---3--:R-:W-:Y:S02]  /*2700*/  FSEL R28, R32, -INF , P2 ;  /* 0xff800000201c7808 */ /* 0x008fe40001000000 */
[----:B------:R-:W-:Y:S02]  /*2710*/  CS2R R110, SRZ ;  /* 0x00000000006e7805 */ /* 0x000fe4000001ff00 */
[----:B------:R-:W-:Y:S01]  /*2720*/  FMNMX.FTZ R13, R26, R13, !PT ;  /* 0x0000000d1a0d7209 */ /* 0x000fe20007810000 */
[----:B------:R-:W3:Y:S01]  /*2730*/  MUFU.TANH R42, R71 ;  /* 0x00000047002a7308 */ /* 0x000ee20000002400 */
[----:B------:R-:W-:-:S02]  /*2740*/  ISETP.GT.AND P2, PT, R9, 0x50, PT ;  /* 0x000000500900780c */ /* 0x000fc40003f44270 */
[----:B-1----:R-:W-:Y:S02]  /*2750*/  FSEL R32, R63, -INF , P1 ;  /* 0xff8000003f207808 */ /* 0x002fe40000800000 */
[----:B------:R-:W-:Y:S02]  /*2760*/  FMNMX.FTZ R13, R28, R13, !PT ;  /* 0x0000000d1c0d7209 */ /* 0x000fe40007810000 */
[C---:B------:R-:W-:Y:S01]  /*2770*/  ISETP.GT.AND P1, PT, R9.reuse, 0x51, PT ;  /* 0x000000510900780c */ /* 0x040fe20003f24270 */
[----:B------:R-:W1:Y:S01]  /*2780*/  MUFU.TANH R40, R74 ;  /* 0x0000004a00287308 */ /* 0x000e620000002400 */
[----:B------:R-:W-:Y:S02]  /*2790*/  FSEL R34, R34, -INF , P2 ;  /* 0xff80000022227808 */ /* 0x000fe40001000000 */
[----:B------:R-:W-:Y:S02]  /*27a0*/  FMNMX.FTZ R13, R32, R13, !PT ;  /* 0x0000000d200d7209 */ /* 0x000fe40007810000 */
[----:B------:R-:W-:-:S02]  /*27b0*/  ISETP.GT.AND P2, PT, R9, 0x58, PT ;  /* 0x000000580900780c */ /* 0x000fc40003f44270 */
[----:B0-----:R-:W-:Y:S01]  /*27c0*/  FSEL R36, R36, -INF , P1 ;  /* 0xff80000024247808 */ /* 0x001fe20000800000 */
[----:B------:R-:W0:Y:S01]  /*27d0*/  MUFU.TANH R44, R75 ;  /* 0x0000004b002c7308 */ /* 0x000e220000002400 */
[----:B------:R-:W-:Y:S02]  /*27e0*/  FMNMX.FTZ R13, R34, R13, !PT ;  /* 0x0000000d220d7209 */ /* 0x000fe40007810000 */
[C---:B------:R-:W-:Y:S02]  /*27f0*/  ISETP.GT.AND P1, PT, R9.reuse, 0x59, PT ;  /* 0x000000590900780c */ /* 0x040fe40003f24270 */
[----:B--2---:R-:W-:Y:S02]  /*2800*/  FSEL R38, R4, -INF , P2 ;  /* 0xff80000004267808 */ /* 0x004fe40001000000 */
[----:B------:R-:W-:Y:S01]  /*2810*/  FMNMX.FTZ R13, R36, R13, !PT ;  /* 0x0000000d240d7209 */ /* 0x000fe20007810000 */
[----:B------:R-:W2:Y:S01]  /*2820*/  MUFU.TANH R46, R78 ;  /* 0x0000004e002e7308 */ /* 0x000ea20000002400 */
[----:B------:R-:W-:-:S02]  /*2830*/  ISETP.GT.AND P2, PT, R9, 0x60, PT ;  /* 0x000000600900780c */ /* 0x000fc40003f44270 */
[----:B---3--:R-:W-:Y:S02]  /*2840*/  FSEL R42, R42, -INF , P1 ;  /* 0xff8000002a2a7808 */ /* 0x008fe40000800000 */
[----:B------:R-:W-:Y:S02]  /*2850*/  FMNMX.FTZ R13, R38, R13, !PT ;  /* 0x0000000d260d7209 */ /* 0x000fe40007810000 */
[C---:B------:R-:W-:Y:S01]  /*2860*/  ISETP.GT.AND P1, PT, R9.reuse, 0x61, PT ;  /* 0x000000610900780c */ /* 0x040fe20003f24270 */
[----:B------:R-:W3:Y:S01]  /*2870*/  MUFU.TANH R52, R79 ;  /* 0x0000004f00347308 */ /* 0x000ee20000002400 */
[----:B-1----:R-:W-:Y:S02]  /*2880*/  FSEL R40, R40, -INF , P2 ;  /* 0xff80000028287808 */ /* 0x002fe40001000000 */
        /* <DEDUP_REMOVED lines=8> */
[----:B------:R-:W1:Y:S01]  /*2910*/  MUFU.TANH R50, R83 ;  /* 0x0000005300327308 */ /* 0x000e620000002400 */
[----:B------:R-:W-:-:S02]  /*2920*/  ISETP.GT.AND P2, PT, R9, 0x70, PT ;  /* 0x000000700900780c */ /* 0x000fc40003f44270 */
[----:B---3--:R-:W-:Y:S02]  /*2930*/  FSEL R52, R52, -INF , P1 ;  /* 0xff80000034347808 */ /* 0x008fe40000800000 */
[----:B------:R-:W-:Y:S02]  /*2940*/  FMNMX.FTZ R13, R46, R13, !PT ;  /* 0x0000000d2e0d7209 */ /* 0x000fe40007810000 */
[C---:B------:R-:W-:Y:S01]  /*2950*/  ISETP.GT.AND P1, PT, R9.reuse, 0x71, PT ;  /* 0x000000710900780c */ /* 0x040fe20003f24270 */
[----:B------:R-:W2:Y:S01]  /*2960*/  MUFU.TANH R54, R86 ;  /* 0x0000005600367308 */ /* 0x000ea20000002400 */
[----:B0-----:R-:W-:Y:S02]  /*2970*/  FSEL R48, R48, -INF , P2 ;  /* 0xff80000030307808 */ /* 0x001fe40001000000 */
[----:B------:R-:W-:Y:S02]  /*2980*/  FMNMX.FTZ R13, R52, R13, !PT ;  /* 0x0000000d340d7209 */ /* 0x000fe40007810000 */
[----:B------:R-:W-:-:S02]  /*2990*/  ISETP.GT.AND P2, PT, R9, 0x78, PT ;  /* 0x000000780900780c */ /* 0x000fc40003f44270 */
[----:B------:R-:W-:Y:S01]  /*29a0*/  FMNMX.FTZ R13, R48, R13, !PT ;  /* 0x0000000d300d7209 */ /* 0x000fe20007810000 */
[----:B------:R-:W0:Y:S01]  /*29b0*/  MUFU.TANH R87, R87 ;  /* 0x0000005700577308 */ /* 0x000e220000002400 */
[----:B-1----:R-:W-:Y:S02]  /*29c0*/  FSEL R50, R50, -INF , P1 ;  /* 0xff80000032327808 */ /* 0x002fe40000800000 */
[----:B------:R-:W-:Y:S02]  /*29d0*/  ISETP.GT.AND P1, PT, R9, 0x79, PT ;  /* 0x000000790900780c */ /* 0x000fe40003f24270 */
[----:B------:R-:W-:-:S03]  /*29e0*/  FMNMX.FTZ R9, R50, R13, !PT ;  /* 0x0000000d32097209 */ /* 0x000fc60007810000 */
[----:B------:R-:W-:Y:S01]  /*29f0*/  MUFU.TANH R3, R3 ;  /* 0x0000000300037308 */ /* 0x000fe20000002400 */
[----:B--2---:R-:W-:Y:S02]  /*2a00*/  FSEL R54, R54, -INF , P2 ;  /* 0xff80000036367808 */ /* 0x004fe40001000000 */
[----:B------:R-:W-:Y:S02]  /*2a10*/  ISETP.GT.AND P2, PT, R41, 0x1, PT ;  /* 0x000000012900780c */ /* 0x000fe40003f44270 */
[----:B------:R-:W-:-:S03]  /*2a20*/  FMNMX.FTZ R4, R54, R9, !PT ;  /* 0x0000000936047209 */ /* 0x000fc60007810000 */
[----:B------:R-:W1:Y:S01]  /*2a30*/  MUFU.TANH R5, R5 ;  /* 0x0000000500057308 */ /* 0x000e620000002400 */
[----:B0-----:R-:W-:-:S04]  /*2a40*/  FSEL R13, R87, -INF , P1 ;  /* 0xff800000570d7808 */ /* 0x001fc80000800000 */
[----:B------:R-:W-:-:S03]  /*2a50*/  FMNMX.FTZ R4, R13, R4, !PT ;  /* 0x000000040d047209 */ /* 0x000fc60007810000 */
[----:B------:R-:W0:Y:S02]  /*2a60*/  MUFU.TANH R7, R7 ;  /* 0x0000000700077308 */ /* 0x000e240000002400 */
[----:B------:R-:W2:Y:S06]  /*2a70*/  SHFL.BFLY PT, R9, R4, 0x2, 0x1f ;  /* 0x0c401f0004097f89 */ /* 0x000eac00000e0000 */
[----:B------:R-:W-:Y:S01]  /*2a80*/  MUFU.TANH R6, R6 ;  /* 0x0000000600067308 */ /* 0x000fe20000002400 */
[----:B-1----:R-:W-:Y:S02]  /*2a90*/  FSEL R5, R5, -INF , P2 ;  /* 0xff80000005057808 */ /* 0x002fe40001000000 */
[----:B------:R-:W-:-:S05]  /*2aa0*/  ISETP.GT.AND P2, PT, R41, 0x10, PT ;  /* 0x000000102900780c */ /* 0x000fca0003f44270 */
[----:B------:R-:W1:Y:S01]  /*2ab0*/  MUFU.TANH R10, R10 ;  /* 0x0000000a000a7308 */ /* 0x000e620000002400 */
[----:B0-----:R-:W-:-:S07]  /*2ac0*/  FSEL R39, R7, -INF , P3 ;  /* 0xff80000007277808 */ /* 0x001fce0001800000 */
[----:B------:R-:W-:Y:S01]  /*2ad0*/  MUFU.TANH R8, R8 ;  /* 0x0000000800087308 */ /* 0x000fe20000002400 */
[----:B--2---:R-:W-:-:S05]  /*2ae0*/  FMNMX.FTZ R43, R4, R9, !PT ;  /* 0x00000009042b7209 */ /* 0x004fca0007810000 */
[----:B------:R-:W0:Y:S02]  /*2af0*/  SHFL.BFLY PT, R4, R43, 0x1, 0x1f ;  /* 0x0c201f002b047f89 */ /* 0x000e2400000e0000 */
[----:B------:R-:W2:Y:S01]  /*2b00*/  MUFU.TANH R12, R12 ;  /* 0x0000000c000c7308 */ /* 0x000ea20000002400 */
[----:B-1----:R-:W-:Y:S02]  /*2b10*/  FSEL R45, R10, -INF , P2 ;  /* 0xff8000000a2d7808 */ /* 0x002fe40001000000 */
[----:B------:R-:W-:-:S05]  /*2b20*/  ISETP.GT.AND P2, PT, R41, 0x18, PT ;  /* 0x000000182900780c */ /* 0x000fca0003f44270 */
[----:B------:R1:W-:Y:S08]  /*2b30*/  MUFU.TANH R55, R60 ;  /* 0x0000003c00377308 */ /* 0x0003f00000002400 */
[----:B------:R-:W3:Y:S01]  /*2b40*/  MUFU.TANH R11, R11 ;  /* 0x0000000b000b7308 */ /* 0x000ee20000002400 */
[----:B--2---:R-:W-:Y:S02]  /*2b50*/  FSEL R49, R12, -INF , P2 ;  /* 0xff8000000c317808 */ /* 0x004fe40001000000 */
[----:B------:R-:W-:-:S02]  /*2b60*/  ISETP.GT.AND P2, PT, R41, 0x20, PT ;  /* 0x000000202900780c */ /* 0x000fc40003f44270 */
[----:B0-----:R-:W-:-:S03]  /*2b70*/  FMNMX.FTZ R9, R43, R4, !PT ;  /* 0x000000042b097209 */ /* 0x001fc60007810000 */
[----:B------:R-:W0:Y:S01]  /*2b80*/  MUFU.TANH R15, R15 ;  /* 0x0000000f000f7308 */ /* 0x000e220000002400 */
[----:B------:R-:W-:Y:S01]  /*2b90*/  MOV R4, UR6 ;  /* 0x0000000600047c02 */ /* 0x000fe20008000f00 */
[----:B------:R-:W-:Y:S01]  /*2ba0*/  @UP0 ULDC UR6, c[0x0][0x44c] ;  /* 0x0001130000060ab9 */ /* 0x000fe20000000800 */
[C---:B------:R-:W-:Y:S01]  /*2bb0*/  FSETP.NEU.FTZ.AND P1, PT, R9.reuse, -INF , PT ;  /* 0xff8000000900780b */ /* 0x040fe20003f3d000 */
[----:B------:R-:W-:Y:S02]  /*2bc0*/  UIMAD.WIDE.U32 UR6, UR37, UR6, URZ ;  /* 0x00000006250672a5 */ /* 0x000fe4000f8e003f */
[----:B------:R-:W-:Y:S01]  /*2bd0*/  FMUL.FTZ R43, R9, R4 ;  /* 0x00000004092b7220 */ /* 0x000fe20000410000 */
[----:B------:R-:W-:Y:S01]  /*2be0*/  UIADD3 UR6, UR15, 0x28840, URZ ;  /* 0x000288400f067890 */ /* 0x000fe2000fffe03f */
[----:B------:R-:W2:Y:S01]  /*2bf0*/  MUFU.TANH R14, R14 ;  /* 0x0000000e000e7308 */ /* 0x000ea20000002400 */
[----:B------:R-:W-:Y:S02]  /*2c00*/  @UP0 USHF.R.U32.HI UR10, URZ, UR18, UR7 ;  /* 0x000000123f0a0299 */ /* 0x000fe40008011607 */
[----:B------:R-:W-:Y:S01]  /*2c10*/  FSEL R25, R43, RZ, P1 ;  /* 0x000000ff2b197208 */ /* 0x000fe20000800000 */
[----:B------:R-:W-:Y:S01]  /*2c20*/  UPRMT UR6, UR39, 0x654, UR6 ;  /* 0x0000065427067896 */ /* 0x000fe20008000006 */
[----:B------:R-:W-:Y:S01]  /*2c30*/  ISETP.GT.AND P1, PT, R41, RZ, PT ;  /* 0x000000ff2900720c */ /* 0x000fe20003f24270 */
[----:B------:R-:W-:-:S02]  /*2c40*/  UIADD3 UR11, UR11, UR10, URZ ;  /* 0x0000000a0b0b7290 */ /* 0x000fc4000fffe03f */
[----:B------:R-:W4:Y:S01]  /*2c50*/  MUFU.TANH R21, R21 ;  /* 0x0000001500157308 */ /* 0x000f220000002400 */
[----:B------:R-:W-:Y:S01]  /*2c60*/  FSEL R3, R3, -INF , P1 ;  /* 0xff80000003037808 */ /* 0x000fe20000800000 */
[-CC-:B------:R-:W-:Y:S01]  /*2c70*/  FFMA.FTZ R171, R58, R4.reuse, -R25.reuse ;  /* 0x000000043aab7223 */ /* 0x180fe20000010819 */
[----:B------:R-:W-:Y:S01]  /*2c80*/  ISETP.GT.AND P1, PT, R41, 0x9, PT ;  /* 0x000000092900780c */ /* 0x000fe20003f24270 */
[-CC-:B------:R-:W-:Y:S01]  /*2c90*/  FFMA.FTZ R58, R56, R4.reuse, -R25.reuse ;  /* 0x00000004383a7223 */ /* 0x180fe20000010819 */
[----:B-1----:R-:W-:Y:S01]  /*2ca0*/  FMNMX.FTZ R60, R3, R5, !PT ;  /* 0x00000005033c7209 */ /* 0x002fe20007810000 */
[--C-:B------:R-:W-:Y:S01]  /*2cb0*/  FFMA.FTZ R163, R38, R4, -R25.reuse ;  /* 0x0000000426a37223 */ /* 0x100fe20000010819 */
[----:B------:R-:W-:Y:S01]  /*2cc0*/  FSEL R43, R6, -INF , P1 ;  /* 0xff800000062b7808 */ /* 0x000fe20000800000 */
[----:B------:R-:W1:Y:S01]  /*2cd0*/  MUFU.TANH R20, R20 ;  /* 0x0000001400147308 */ /* 0x000e620000002400 */
[----:B------:R-:W-:Y:S01]  /*2ce0*/  FMNMX.FTZ R60, R39, R60, !PT ;  /* 0x0000003c273c7209 */ /* 0x000fe20007810000 */
[-CC-:B------:R-:W-:Y:S01]  /*2cf0*/  FFMA.FTZ R153, R40, R4.reuse, -R25.reuse ;  /* 0x0000000428997223 */ /* 0x180fe20000010819 */
[----:B------:R-:W-:Y:S01]  /*2d00*/  ISETP.GT.AND P1, PT, R41, 0x11, PT ;  /* 0x000000112900780c */ /* 0x000fe20003f24270 */
[--C-:B------:R-:W-:Y:S01]  /*2d10*/  FFMA.FTZ R181, R96, R4, -R25.reuse ;  /* 0x0000000460b57223 */ /* 0x100fe20000010819 */
[----:B------:R-:W-:Y:S01]  /*2d20*/  FMNMX.FTZ R60, R43, R60, !PT ;  /* 0x0000003c2b3c7209 */ /* 0x000fe20007810000 */
[--C-:B------:R-:W-:Y:S01]  /*2d30*/  FFMA.FTZ R24, R98, R4, -R25.reuse ;  /* 0x0000000462187223 */ /* 0x100fe20000010819 */
[----:B------:R-:W-:Y:S01]  /*2d40*/  FSEL R47, R8, -INF , P1 ;  /* 0xff800000082f7808 */ /* 0x000fe20000800000 */
[----:B------:R-:W5:Y:S01]  /*2d50*/  MUFU.TANH R29, R29 ;  /* 0x0000001d001d7308 */ /* 0x000f620000002400 */
[----:B------:R-:W-:Y:S01]  /*2d60*/  FMNMX.FTZ R60, R45, R60, !PT ;  /* 0x0000003c2d3c7209 */ /* 0x000fe20007810000 */
[-CC-:B------:R-:W-:Y:S01]  /*2d70*/  FFMA.FTZ R183, R100, R4.reuse, -R25.reuse ;  /* 0x0000000464b77223 */ /* 0x180fe20000010819 */
[----:B------:R-:W-:Y:S01]  /*2d80*/  ISETP.GT.AND P1, PT, R41, 0x19, PT ;  /* 0x000000192900780c */ /* 0x000fe20003f24270 */
[--C-:B------:R-:W-:Y:S01]  /*2d90*/  FFMA.FTZ R6, R102, R4, -R25.reuse ;  /* 0x0000000466067223 */ /* 0x100fe20000010819 */
[----:B------:R-:W-:Y:S01]  /*2da0*/  FMNMX.FTZ R60, R47, R60, !PT ;  /* 0x0000003c2f3c7209 */ /* 0x000fe20007810000 */
[--C-:B------:R-:W-:Y:S01]  /*2db0*/  FFMA.FTZ R177, R104, R4, -R25.reuse ;  /* 0x0000000468b17223 */ /* 0x100fe20000010819 */
[----:B---3--:R-:W-:Y:S01]  /*2dc0*/  FSEL R11, R11, -INF , P1 ;  /* 0xff8000000b0b7808 */ /* 0x008fe20000800000 */
[----:B------:R-:W3:Y:S01]  /*2dd0*/  MUFU.TANH R27, R27 ;  /* 0x0000001b001b7308 */ /* 0x000ee20000002400 */
[----:B------:R-:W-:Y:S01]  /*2de0*/  FMNMX.FTZ R60, R49, R60, !PT ;  /* 0x0000003c313c7209 */ /* 0x000fe20007810000 */
[-CC-:B------:R-:W-:Y:S01]  /*2df0*/  FFMA.FTZ R8, R106, R4.reuse, -R25.reuse ;  /* 0x000000046a087223 */ /* 0x180fe20000010819 */
[----:B------:R-:W-:Y:S01]  /*2e00*/  ISETP.GT.AND P1, PT, R41, 0x21, PT ;  /* 0x000000212900780c */ /* 0x000fe20003f24270 */
[-CC-:B------:R-:W-:Y:S01]  /*2e10*/  FFMA.FTZ R167, R28, R4.reuse, -R25.reuse ;  /* 0x000000041ca77223 */ /* 0x180fe20000010819 */
[----:B0-----:R-:W-:Y:S01]  /*2e20*/  FSEL R15, R15, -INF , P2 ;  /* 0xff8000000f0f7808 */ /* 0x001fe20001000000 */
[--C-:B------:R-:W-:Y:S01]  /*2e30*/  FFMA.FTZ R179, R108, R4, -R25.reuse ;  /* 0x000000046cb37223 */ /* 0x100fe20000010819 */
[----:B------:R-:W-:Y:S01]  /*2e40*/  FMNMX.FTZ R60, R11, R60, !PT ;  /* 0x0000003c0b3c7209 */ /* 0x000fe20007810000 */
[----:B------:R-:W0:Y:S01]  /*2e50*/  MUFU.TANH R33, R33 ;  /* 0x0000002100217308 */ /* 0x000e220000002400 */
[----:B------:R-:W-:Y:S01]  /*2e60*/  ISETP.GT.AND P2, PT, R41, 0x28, PT ;  /* 0x000000282900780c */ /* 0x000fe20003f44270 */
[-CC-:B------:R-:W-:Y:S01]  /*2e70*/  FFMA.FTZ R28, R32, R4.reuse, -R25.reuse ;  /* 0x00000004201c7223 */ /* 0x180fe20000010819 */
[----:B--2---:R-:W-:Y:S01]  /*2e80*/  FSEL R51, R14, -INF , P1 ;  /* 0xff8000000e337808 */ /* 0x004fe20000800000 */
[--C-:B------:R-:W-:Y:S01]  /*2e90*/  FFMA.FTZ R161, R34, R4, -R25.reuse ;  /* 0x0000000422a17223 */ /* 0x100fe20000010819 */
[----:B------:R-:W-:Y:S01]  /*2ea0*/  FMNMX.FTZ R60, R15, R60, !PT ;  /* 0x0000003c0f3c7209 */ /* 0x000fe20007810000 */
[-CC-:B------:R-:W-:Y:S01]  /*2eb0*/  FFMA.FTZ R32, R42, R4.reuse, -R25.reuse ;  /* 0x000000042a207223 */ /* 0x180fe20000010819 */
[----:B------:R-:W-:Y:S01]  /*2ec0*/  ISETP.GT.AND P1, PT, R41, 0x29, PT ;  /* 0x000000292900780c */ /* 0x000fe20003f24270 */
[----:B------:R-:W2:Y:S01]  /*2ed0*/  MUFU.TANH R31, R31 ;  /* 0x0000001f001f7308 */ /* 0x000ea20000002400 */
[----:B----4-:R-:W-:Y:S01]  /*2ee0*/  FSEL R21, R21, -INF , P2 ;  /* 0xff80000015157808 */ /* 0x010fe20001000000 */
[--C-:B------:R-:W-:Y:S01]  /*2ef0*/  FFMA.FTZ R34, R44, R4, -R25.reuse ;  /* 0x000000042c227223 */ /* 0x100fe20000010819 */
[----:B------:R-:W-:Y:S01]  /*2f00*/  FMNMX.FTZ R60, R51, R60, !PT ;  /* 0x0000003c333c7209 */ /* 0x000fe20007810000 */
[-CC-:B------:R-:W-:Y:S01]  /*2f10*/  FFMA.FTZ R10, R94, R4.reuse, -R25.reuse ;  /* 0x000000045e0a7223 */ /* 0x180fe20000010819 */
[----:B------:R-:W-:Y:S01]  /*2f20*/  ISETP.GT.AND P2, PT, R41, 0x30, PT ;  /* 0x000000302900780c */ /* 0x000fe20003f44270 */
[--C-:B------:R-:W-:Y:S01]  /*2f30*/  FFMA.FTZ R173, R92, R4, -R25.reuse ;  /* 0x000000045cad7223 */ /* 0x100fe20000010819 */
[----:B-1----:R-:W-:Y:S01]  /*2f40*/  FSEL R53, R20, -INF , P1 ;  /* 0xff80000014357808 */ /* 0x002fe20000800000 */
[----:B------:R-:W1:Y:S01]  /*2f50*/  MUFU.TANH R37, R37 ;  /* 0x0000002500257308 */ /* 0x000e620000002400 */
[----:B------:R-:W-:Y:S01]  /*2f60*/  FMNMX.FTZ R60, R21, R60, !PT ;  /* 0x0000003c153c7209 */ /* 0x000fe20007810000 */
[-CC-:B------:R-:W-:Y:S01]  /*2f70*/  FFMA.FTZ R12, R90, R4.reuse, -R25.reuse ;  /* 0x000000045a0c7223 */ /* 0x180fe20000010819 */
[----:B------:R-:W-:Y:S01]  /*2f80*/  ISETP.GT.AND P1, PT, R41, 0x31, PT ;  /* 0x000000312900780c */ /* 0x000fe20003f24270 */
[-CC-:B------:R-:W-:Y:S01]  /*2f90*/  FFMA.FTZ R175, R88, R4.reuse, -R25.reuse ;  /* 0x0000000458af7223 */ /* 0x180fe20000010819 */
[----:B-----5:R-:W-:Y:S01]  /*2fa0*/  FSEL R29, R29, -INF , P2 ;  /* 0xff8000001d1d7808 */ /* 0x020fe20001000000 */
[--C-:B------:R-:W-:Y:S01]  /*2fb0*/  FFMA.FTZ R14, R70, R4, -R25.reuse ;  /* 0x00000004460e7223 */ /* 0x100fe20000010819 */
[----:B------:R-:W-:Y:S01]  /*2fc0*/  FMNMX.FTZ R60, R53, R60, !PT ;  /* 0x0000003c353c7209 */ /* 0x000fe20007810000 */
[----:B------:R-:W4:Y:S01]  /*2fd0*/  MUFU.TANH R35, R35 ;  /* 0x0000002300237308 */ /* 0x000f220000002400 */
[----:B------:R-:W-:Y:S01]  /*2fe0*/  ISETP.GT.AND P2, PT, R41, 0x38, PT ;  /* 0x000000382900780c */ /* 0x000fe20003f44270 */
[-CC-:B------:R-:W-:Y:S01]  /*2ff0*/  FFMA.FTZ R169, R66, R4.reuse, -R25.reuse ;  /* 0x0000000442a97223 */ /* 0x180fe20000010819 */
[----:B---3--:R-:W-:Y:S01]  /*3000*/  FSEL R27, R27, -INF , P1 ;  /* 0xff8000001b1b7808 */ /* 0x008fe20000800000 */
[--C-:B------:R-:W-:Y:S01]  /*3010*/  FFMA.FTZ R62, R62, R4, -R25.reuse ;  /* 0x000000043e3e7223 */ /* 0x100fe20000010819 */
[----:B------:R-:W-:Y:S01]  /*3020*/  FMNMX.FTZ R60, R29, R60, !PT ;  /* 0x0000003c1d3c7209 */ /* 0x000fe20007810000 */
[-CC-:B------:R-:W-:Y:S01]  /*3030*/  FFMA.FTZ R165, R30, R4.reuse, -R25.reuse ;  /* 0x000000041ea57223 */ /* 0x180fe20000010819 */
[----:B------:R-:W-:Y:S01]  /*3040*/  ISETP.GT.AND P1, PT, R41, 0x39, PT ;  /* 0x000000392900780c */ /* 0x000fe20003f24270 */
[----:B------:R-:W3:Y:S01]  /*3050*/  MUFU.TANH R57, R61 ;  /* 0x0000003d00397308 */ /* 0x000ee20000002400 */
[----:B0-----:R-:W-:Y:S01]  /*3060*/  FSEL R33, R33, -INF , P2 ;  /* 0xff80000021217808 */ /* 0x001fe20001000000 */
[--C-:B------:R-:W-:Y:S01]  /*3070*/  FFMA.FTZ R26, R26, R4, -R25.reuse ;  /* 0x000000041a1a7223 */ /* 0x100fe20000010819 */
[----:B------:R-:W-:Y:S01]  /*3080*/  FMNMX.FTZ R60, R27, R60, !PT ;  /* 0x0000003c1b3c7209 */ /* 0x000fe20007810000 */
[-CC-:B------:R-:W-:Y:S01]  /*3090*/  FFMA.FTZ R30, R36, R4.reuse, -R25.reuse ;  /* 0x00000004241e7223 */ /* 0x180fe20000010819 */
[----:B------:R-:W-:Y:S01]  /*30a0*/  ISETP.GT.AND P2, PT, R41, 0x40, PT ;  /* 0x000000402900780c */ /* 0x000fe20003f44270 */
[--C-:B------:R-:W-:Y:S01]  /*30b0*/  FFMA.FTZ R155, R46, R4, -R25.reuse ;  /* 0x000000042e9b7223 */ /* 0x100fe20000010819 */
[----:B--2---:R-:W-:Y:S01]  /*30c0*/  FSEL R31, R31, -INF , P1 ;  /* 0xff8000001f1f7808 */ /* 0x004fe20000800000 */
[----:B------:R-:W0:Y:S01]  /*30d0*/  MUFU.TANH R59, R64 ;  /* 0x00000040003b7308 */ /* 0x000e220000002400 */
[----:B------:R-:W-:Y:S01]  /*30e0*/  FMNMX.FTZ R60, R33, R60, !PT ;  /* 0x0000003c213c7209 */ /* 0x000fe20007810000 */
[----:B------:R-:W-:Y:S01]  /*30f0*/  USHF.R.S32.HI UR7, URZ, 0x1f, UR11 ;  /* 0x0000001f3f077899 */ /* 0x000fe2000801140b */
[----:B------:R-:W-:Y:S01]  /*3100*/  ISETP.GT.AND P1, PT, R41, 0x41, PT ;  /* 0x000000412900780c */ /* 0x000fe20003f24270 */
[--C-:B------:R-:W-:Y:S01]  /*3110*/  FFMA.FTZ R36, R52, R4, -R25.reuse ;  /* 0x0000000434247223 */ /* 0x100fe20000010819 */
[----:B-1----:R-:W-:Y:S01]  /*3120*/  FSEL R37, R37, -INF , P2 ;  /* 0xff80000025257808 */ /* 0x002fe20001000000 */
[----:B------:R-:W-:Y:S01]  /*3130*/  ULEA.HI UR7, UR7, UR11, URZ, 0x7 ;  /* 0x0000000b07077291 */ /* 0x000fe2000f8f383f */
[----:B------:R-:W-:Y:S01]  /*3140*/  FMNMX.FTZ R60, R31, R60, !PT ;  /* 0x0000003c1f3c7209 */ /* 0x000fe20007810000 */
[----:B------:R-:W1:Y:S01]  /*3150*/  MUFU.TANH R65, R65 ;  /* 0x0000004100417308 */ /* 0x000e620000002400 */
[----:B------:R-:W-:Y:S01]  /*3160*/  ISETP.GT.AND P2, PT, R41, 0x48, PT ;  /* 0x000000482900780c */ /* 0x000fe20003f44270 */
[--C-:B------:R-:W-:Y:S01]  /*3170*/  FFMA.FTZ R157, R48, R4, -R25.reuse ;  /* 0x00000004309d7223 */ /* 0x100fe20000010819 */
[----:B----4-:R-:W-:Y:S01]  /*3180*/  FSEL R35, R35, -INF , P1 ;  /* 0xff80000023237808 */ /* 0x010fe20000800000 */
[----:B------:R-:W-:Y:S01]  /*3190*/  USHF.R.S32.HI UR7, URZ, 0x7, UR7 ;  /* 0x000000073f077899 */ /* 0x000fe20008011407 */
[----:B------:R-:W-:Y:S01]  /*31a0*/  FMNMX.FTZ R60, R37, R60, !PT ;  /* 0x0000003c253c7209 */ /* 0x000fe20007810000 */
[--C-:B------:R-:W-:Y:S01]  /*31b0*/  FFMA.FTZ R159, R54, R4, -R25.reuse ;  /* 0x00000004369f7223 */ /* 0x100fe20000010819 */
[----:B------:R-:W-:Y:S01]  /*31c0*/  ISETP.GT.AND P1, PT, R41, 0x49, PT ;  /* 0x000000492900780c */ /* 0x000fe20003f24270 */
[----:B------:R-:W2:Y:S01]  /*31d0*/  MUFU.TANH R63, R68 ;  /* 0x00000044003f7308 */ /* 0x000ea20000002400 */
[----:B------:R-:W-:Y:S01]  /*31e0*/  FSEL R55, R55, -INF , P2 ;  /* 0xff80000037377808 */ /* 0x000fe20001000000 */
[----:B------:R-:W-:Y:S01]  /*31f0*/  UISETP.LT.AND UP0, UPT, URZ, UR7, UPT ;  /* 0x000000073f00728c */ /* 0x000fe2000bf01270 */
[----:B------:R-:W-:Y:S01]  /*3200*/  FMNMX.FTZ R60, R35, R60, !PT ;  /* 0x0000003c233c7209 */ /* 0x000fe20007810000 */
[----:B------:R-:W-:Y:S01]  /*3210*/  FFMA.FTZ R13, R13, R4, -R25 ;  /* 0x000000040d0d7223 */ /* 0x000fe20000010819 */
[----:B------:R-:W-:Y:S01]  /*3220*/  ISETP.GT.AND P2, PT, R41, 0x50, PT ;  /* 0x000000502900780c */ /* 0x000fe20003f44270 */
[----:B------:R-:W-:Y:S01]  /*3230*/  USEL UR54, URZ, UR7, !UP0 ;  /* 0x000000073f367287 */ /* 0x000fe2000c000000 */
[----:B---3--:R-:W-:Y:S01]  /*3240*/  FSEL R57, R57, -INF , P1 ;  /* 0xff80000039397808 */ /* 0x008fe20000800000 */
[----:B------:R-:W3:Y:S01]  /*3250*/  MUFU.TANH R69, R69 ;  /* 0x0000004500457308 */ /* 0x000ee20000002400 */
[----:B------:R-:W-:Y:S01]  /*3260*/  FMNMX.FTZ R60, R55, R60, !PT ;  /* 0x0000003c373c7209 */ /* 0x000fe20007810000 */
[----:B------:R-:W-:Y:S01]  /*3270*/  UISETP.GE.AND UP0, UPT, UR56, UR54, UPT ;  /* 0x000000363800728c */ /* 0x000fe2000bf06270 */
[----:B------:R-:W-:Y:S01]  /*3280*/  ISETP.GT.AND P1, PT, R41, 0x51, PT ;  /* 0x000000512900780c */ /* 0x000fe20003f24270 */
[----:B------:R-:W-:Y:S01]  /*3290*/  SYNCS.ARRIVE.TRANS64.RED.A1T0 RZ, [UR6], RZ ;  /* 0x000000ffffff79a7 */ /* 0x000fe20008100406 */
[----:B0-----:R-:W-:-:S02]  /*32a0*/  FSEL R59, R59, -INF , P2 ;  /* 0xff8000003b3b7808 */ /* 0x001fc40001000000 */
[----:B------:R-:W-:Y:S02]  /*32b0*/  CS2R R108, SRZ ;  /* 0x00000000006c7805 */ /* 0x000fe4000001ff00 */
[----:B------:R-:W-:Y:S01]  /*32c0*/  FMNMX.FTZ R60, R57, R60, !PT ;  /* 0x0000003c393c7209 */ /* 0x000fe20007810000 */
[----:B------:R-:W0:Y:S01]  /*32d0*/  MUFU.TANH R67, R72 ;  /* 0x0000004800437308 */ /* 0x000e220000002400 */
[----:B------:R-:W-:Y:S02]  /*32e0*/  ISETP.GT.AND P2, PT, R41, 0x58, PT ;  /* 0x000000582900780c */ /* 0x000fe40003f44270 */
[----:B------:R-:W-:Y:S02]  /*32f0*/  CS2R R106, SRZ ;  /* 0x00000000006a7805 */ /* 0x000fe4000001ff00 */
[----:B-1----:R-:W-:Y:S02]  /*3300*/  FSEL R61, R65, -INF , P1 ;  /* 0xff800000413d7808 */ /* 0x002fe40000800000 */
[----:B------:R-:W-:-:S02]  /*3310*/  CS2R R104, SRZ ;  /* 0x0000000000687805 */ /* 0x000fc4000001ff00 */
[----:B------:R-:W-:Y:S02]  /*3320*/  FMNMX.FTZ R60, R59, R60, !PT ;  /* 0x0000003c3b3c7209 */ /* 0x000fe40007810000 */
[----:B------:R-:W-:Y:S02]  /*3330*/  CS2R R102, SRZ ;  /* 0x0000000000667805 */ /* 0x000fe4000001ff00 */
[----:B------:R-:W-:Y:S01]  /*3340*/  ISETP.GT.AND P1, PT, R41, 0x59, PT ;  /* 0x000000592900780c */ /* 0x000fe20003f24270 */
[----:B------:R-:W1:Y:S01]  /*3350*/  MUFU.TANH R73, R73 ;  /* 0x0000004900497308 */ /* 0x000e620000002400 */
[----:B--2---:R-:W-:Y:S02]  /*3360*/  FSEL R63, R63, -INF , P2 ;  /* 0xff8000003f3f7808 */ /* 0x004fe40001000000 */
[----:B------:R-:W-:Y:S02]  /*3370*/  CS2R R100, SRZ ;  /* 0x0000000000647805 */ /* 0x000fe4000001ff00 */
[----:B------:R-:W-:-:S02]  /*3380*/  FMNMX.FTZ R60, R61, R60, !PT ;  /* 0x0000003c3d3c7209 */ /* 0x000fc40007810000 */
[----:B------:R-:W-:Y:S02]  /*3390*/  CS2R R98, SRZ ;  /* 0x0000000000627805 */ /* 0x000fe4000001ff00 */
[----:B------:R-:W-:Y:S02]  /*33a0*/  ISETP.GT.AND P2, PT, R41, 0x60, PT ;  /* 0x000000602900780c */ /* 0x000fe40003f44270 */
[----:B------:R-:W-:Y:S02]  /*33b0*/  CS2R R96, SRZ ;  /* 0x0000000000607805 */ /* 0x000fe4000001ff00 */
[----:B---3--:R-:W-:Y:S01]  /*33c0*/  FSEL R65, R69, -INF , P1 ;  /* 0xff80000045417808 */ /* 0x008fe20000800000 */
[----:B------:R-:W2:Y:S01]  /*33d0*/  MUFU.TANH R71, R76 ;  /* 0x0000004c00477308 */ /* 0x000ea20000002400 */
[----:B------:R-:W-:Y:S02]  /*33e0*/  FMNMX.FTZ R60, R63, R60, !PT ;  /* 0x0000003c3f3c7209 */ /* 0x000fe40007810000 */
[----:B------:R-:W-:-:S02]  /*33f0*/  CS2R R94, SRZ ;  /* 0x00000000005e7805 */ /* 0x000fc4000001ff00 */
[----:B------:R-:W-:Y:S02]  /*3400*/  ISETP.GT.AND P1, PT, R41, 0x61, PT ;  /* 0x000000612900780c */ /* 0x000fe40003f24270 */
[----:B------:R-:W-:Y:S02]  /*3410*/  CS2R R92, SRZ ;  /* 0x00000000005c7805 */ /* 0x000fe4000001ff00 */
[----:B0-----:R-:W-:Y:S02]  /*3420*/  FSEL R67, R67, -INF , P2 ;  /* 0xff80000043437808 */ /* 0x001fe40001000000 */
[----:B------:R-:W-:Y:S02]  /*3430*/  CS2R R90, SRZ ;  /* 0x00000000005a7805 */ /* 0x000fe4000001ff00 */
[----:B------:R-:W-:Y:S01]  /*3440*/  FMNMX.FTZ R60, R65, R60, !PT ;  /* 0x0000003c413c7209 */ /* 0x000fe20007810000 */
[----:B------:R-:W0:Y:S01]  /*3450*/  MUFU.TANH R77, R77 ;  /* 0x0000004d004d7308 */ /* 0x000e220000002400 */
[----:B------:R-:W-:-:S02]  /*3460*/  ISETP.GT.AND P2, PT, R41, 0x68, PT ;  /* 0x000000682900780c */ /* 0x000fc40003f44270 */
[----:B------:R-:W-:Y:S02]  /*3470*/  CS2R R88, SRZ ;  /* 0x0000000000587805 */ /* 0x000fe4000001ff00 */
[----:B-1----:R-:W-:Y:S02]  /*3480*/  FSEL R69, R73, -INF , P1 ;  /* 0xff80000049457808 */ /* 0x002fe40000800000 */
[----:B------:R-:W-:Y:S02]  /*3490*/  FMNMX.FTZ R20, R67, R60, !PT ;  /* 0x0000003c43147209 */ /* 0x000fe40007810000 */
[----:B------:R-:W-:Y:S01]  /*34a0*/  ISETP.GT.AND P1, PT, R41, 0x69, PT ;  /* 0x000000692900780c */ /* 0x000fe20003f24270 */
[----:B------:R-:W1:Y:S01]  /*34b0*/  MUFU.TANH R75, R80 ;  /* 0x00000050004b7308 */ /* 0x000e620000002400 */
[----:B--2---:R-:W-:Y:S02]  /*34c0*/  FSEL R71, R71, -INF , P2 ;  /* 0xff80000047477808 */ /* 0x004fe40001000000 */
[----:B------:R-:W-:-:S02]  /*34d0*/  FMNMX.FTZ R20, R69, R20, !PT ;  /* 0x0000001445147209 */ /* 0x000fc40007810000 */
[----:B------:R-:W-:Y:S02]  /*34e0*/  ISETP.GT.AND P2, PT, R41, 0x70, PT ;  /* 0x000000702900780c */ /* 0x000fe40003f44270 */
[----:B------:R-:W-:Y:S01]  /*34f0*/  FMNMX.FTZ R20, R71, R20, !PT ;  /* 0x0000001447147209 */ /* 0x000fe20007810000 */
[----:B------:R-:W2:Y:S01]  /*3500*/  MUFU.TANH R81, R81 ;  /* 0x0000005100517308 */ /* 0x000ea20000002400 */
[----:B0-----:R-:W-:Y:S02]  /*3510*/  FSEL R73, R77, -INF , P1 ;  /* 0xff8000004d497808 */ /* 0x001fe40000800000 */
[----:B------:R-:W-:Y:S02]  /*3520*/  ISETP.GT.AND P1, PT, R41, 0x71, PT ;  /* 0x000000712900780c */ /* 0x000fe40003f24270 */
[----:B------:R-:W-:-:S03]  /*3530*/  FMNMX.FTZ R20, R73, R20, !PT ;  /* 0x0000001449147209 */ /* 0x000fc60007810000 */
[----:B------:R-:W0:Y:S01]  /*3540*/  MUFU.TANH R84, R84 ;  /* 0x0000005400547308 */ /* 0x000e220000002400 */
[----:B-1----:R-:W-:Y:S02]  /*3550*/  FSEL R75, R75, -INF , P2 ;  /* 0xff8000004b4b7808 */ /* 0x002fe40001000000 */
[----:B------:R-:W-:Y:S02]  /*3560*/  ISETP.GT.AND P2, PT, R41, 0x78, PT ;  /* 0x000000782900780c */ /* 0x000fe40003f44270 */
[----:B------:R-:W-:-:S03]  /*3570*/  FMNMX.FTZ R56, R75, R20, !PT ;  /* 0x000000144b387209 */ /* 0x000fc60007810000 */
[----:B------:R-:W1:Y:S01]  /*3580*/  MUFU.TANH R79, R85 ;  /* 0x00000055004f7308 */ /* 0x000e620000002400 */
[----:B--2---:R-:W-:Y:S02]  /*3590*/  FSEL R77, R81, -INF , P1 ;  /* 0xff800000514d7808 */ /* 0x004fe40000800000 */
[----:B------:R-:W-:Y:S02]  /*35a0*/  ISETP.GT.AND P1, PT, R41, 0x79, PT ;  /* 0x000000792900780c */ /* 0x000fe40003f24270 */
[----:B------:R-:W-:-:S03]  /*35b0*/  FMNMX.FTZ R56, R77, R56, !PT ;  /* 0x000000384d387209 */ /* 0x000fc60007810000 */
[----:B------:R-:W-:Y:S01]  /*35c0*/  MUFU.EX2 R181, R181 ;  /* 0x000000b500b57308 */ /* 0x000fe20000000800 */
[----:B0-----:R-:W-:-:S04]  /*35d0*/  FSEL R41, R84, -INF , P2 ;  /* 0xff80000054297808 */ /* 0x001fc80001000000 */
[----:B------:R-:W-:-:S03]  /*35e0*/  FMNMX.FTZ R56, R41, R56, !PT ;  /* 0x0000003829387209 */ /* 0x000fc60007810000 */
[----:B------:R-:W0:Y:S01]  /*35f0*/  MUFU.EX2 R24, R24 ;  /* 0x0000001800187308 */ /* 0x000e220000000800 */
[----:B-1----:R-:W-:-:S04]  /*3600*/  FSEL R79, R79, -INF , P1 ;  /* 0xff8000004f4f7808 */ /* 0x002fc80000800000 */
[----:B------:R-:W-:-:S03]  /*3610*/  FMNMX.FTZ R56, R79, R56, !PT ;  /* 0x000000384f387209 */ /* 0x000fc60007810000 */
[----:B------:R-:W-:Y:S02]  /*3620*/  MUFU.EX2 R183, R183 ;  /* 0x000000b700b77308 */ /* 0x000fe40000000800 */
[----:B------:R-:W1:Y:S06]  /*3630*/  SHFL.BFLY PT, R7, R56, 0x2, 0x1f ;  /* 0x0c401f0038077f89 */ /* 0x000e6c00000e0000 */
[----:B------:R-:W-:Y:S01]  /*3640*/  MUFU.EX2 R6, R6 ;  /* 0x0000000600067308 */ /* 0x000fe20000000800 */
[----:B0-----:R-:W-:Y:S01]  /*3650*/  FADD.FTZ R44, R181, R24 ;  /* 0x00000018b52c7221 */ /* 0x001fe20000010000 */
[----:B------:R-:W-:-:S06]  /*3660*/  F2FP.BF16.F32.PACK_AB R181, R24, R181 ;  /* 0x000000b518b5723e */ /* 0x000fcc00000010ff */
[----:B------:R-:W-:Y:S08]  /*3670*/  MUFU.EX2 R177, R177 ;  /* 0x000000b100b17308 */ /* 0x000ff00000000800 */
[----:B------:R-:W-:Y:S01]  /*3680*/  MUFU.EX2 R8, R8 ;  /* 0x0000000800087308 */ /* 0x000fe20000000800 */
[----:B-1----:R-:W-:-:S05]  /*3690*/  FMNMX.FTZ R38, R56, R7, !PT ;  /* 0x0000000738267209 */ /* 0x002fca0007810000 */
[----:B------:R-:W0:Y:S02]  /*36a0*/  SHFL.BFLY PT, R7, R38, 0x1, 0x1f ;  /* 0x0c201f0026077f89 */ /* 0x000e2400000e0000 */
[----:B------:R-:W-:Y:S08]  /*36b0*/  MUFU.EX2 R179, R179 ;  /* 0x000000b300b37308 */ /* 0x000ff00000000800 */
[----:B------:R-:W-:Y:S08]  /*36c0*/  MUFU.EX2 R10, R10 ;  /* 0x0000000a000a7308 */ /* 0x000ff00000000800 */
[----:B------:R-:W-:Y:S01]  /*36d0*/  MUFU.EX2 R173, R173 ;  /* 0x000000ad00ad7308 */ /* 0x000fe20000000800 */
[----:B0-----:R-:W-:-:S07]  /*36e0*/  FMNMX.FTZ R7, R38, R7, !PT ;  /* 0x0000000726077209 */ /* 0x001fce0007810000 */
[----:B------:R-:W-:Y:S01]  /*36f0*/  MUFU.EX2 R12, R12 ;  /* 0x0000000c000c7308 */ /* 0x000fe20000000800 */
[-C--:B------:R-:W-:Y:S01]  /*3700*/  FFMA.FTZ R38, R50, R4.reuse, -R25 ;  /* 0x0000000432267223 */ /* 0x080fe20000010819 */
[C---:B------:R-:W-:Y:S01]  /*3710*/  FSETP.NEU.FTZ.AND P1, PT, R7.reuse, -INF , PT ;  /* 0xff8000000700780b */ /* 0x040fe20003f3d000 */
[----:B------:R-:W-:-:S05]  /*3720*/  FMUL.FTZ R40, R7, R4 ;  /* 0x0000000407287220 */ /* 0x000fca0000410000 */
[----:B------:R-:W-:Y:S01]  /*3730*/  MUFU.EX2 R175, R175 ;  /* 0x000000af00af7308 */ /* 0x000fe20000000800 */
[----:B------:R-:W-:Y:S02]  /*3740*/  FSEL R40, R40, RZ, P1 ;  /* 0x000000ff28287208 */ /* 0x000fe40000800000 */
[----:B------:R-:W-:-:S03]  /*3750*/  PLOP3.LUT P1, PT, PT, PT, UP0, 0x80, 0x0 ;  /* 0x000000000000781c */ /* 0x000fc60003f2f008 */
        /* <DEDUP_REMOVED lines=28> */
[-C--:B------:R-:W-:Y:S01]  /*3920*/  FFMA.FTZ R69, R69, R4.reuse, -R40 ;  /* 0x0000000445457223 */ /* 0x080fe20000010828 */
[----:B------:R-:W2:Y:S01]  /*3930*/  MUFU.EX2 R182, R43 ;  /* 0x0000002b00b67308 */ /* 0x000ea20000000800 */
[----:B0-----:R-:W-:Y:S01]  /*3940*/  FADD.FTZ R42, R3, R180 ;  /* 0x000000b4032a7221 */ /* 0x001fe20000010000 */
[----:B------:R-:W-:Y:S01]  /*3950*/  F2FP.BF16.F32.PACK_AB R180, R180, R3 ;  /* 0x00000003b4b4723e */ /* 0x000fe200000010ff */
[-CC-:B------:R-:W-:Y:S01]  /*3960*/  FFMA.FTZ R71, R71, R4.reuse, -R40.reuse ;  /* 0x0000000447477223 */ /* 0x180fe20000010828 */
[-CC-:B------:R-:W-:Y:S01]  /*3970*/  FFMA.FTZ R73, R73, R4.reuse, -R40.reuse ;  /* 0x0000000449497223 */ /* 0x180fe20000010828 */
[-CC-:B------:R-:W-:Y:S01]  /*3980*/  FFMA.FTZ R75, R75, R4.reuse, -R40.reuse ;  /* 0x000000044b4b7223 */ /* 0x180fe20000010828 */
[-CC-:B------:R-:W-:Y:S01]  /*3990*/  FFMA.FTZ R77, R77, R4.reuse, -R40.reuse ;  /* 0x000000044d4d7223 */ /* 0x180fe20000010828 */
[-C--:B------:R-:W-:Y:S01]  /*39a0*/  FFMA.FTZ R41, R41, R4.reuse, -R40 ;  /* 0x0000000429297223 */ /* 0x080fe20000010828 */
[----:B------:R-:W0:Y:S01]  /*39b0*/  MUFU.EX2 R45, R45 ;  /* 0x0000002d002d7308 */ /* 0x000e220000000800 */
[----:B-1----:R-:W-:Y:S01]  /*39c0*/  FADD.FTZ R5, R39, R42 ;  /* 0x0000002a27057221 */ /* 0x002fe20000010000 */
[----:B------:R-:W-:-:S06]  /*39d0*/  FFMA.FTZ R40, R79, R4, -R40 ;  /* 0x000000044f287223 */ /* 0x000fcc0000010828 */
[----:B------:R-:W1:Y:S01]  /*39e0*/  MUFU.EX2 R176, R47 ;  /* 0x0000002f00b07308 */ /* 0x000e620000000800 */
[C---:B--2---:R-:W-:Y:S01]  /*39f0*/  FADD.FTZ R42, R182.reuse, R5 ;  /* 0x00000005b62a7221 */ /* 0x044fe20000010000 */
[----:B------:R-:W-:-:S06]  /*3a00*/  F2FP.BF16.F32.PACK_AB R182, R182, R39 ;  /* 0x00000027b6b6723e */ /* 0x000fcc00000010ff */
[----:B------:R-:W2:Y:S01]  /*3a10*/  MUFU.EX2 R49, R49 ;  /* 0x0000003100317308 */ /* 0x000ea20000000800 */
[----:B0-----:R-:W-:-:S07]  /*3a20*/  FADD.FTZ R5, R45, R42 ;  /* 0x0000002a2d057221 */ /* 0x001fce0000010000 */
[----:B------:R0:W3:Y:S01]  /*3a30*/  MUFU.EX2 R178, R11 ;  /* 0x0000000b00b27308 */ /* 0x0000e20000000800 */
[C---:B-1----:R-:W-:Y:S01]  /*3a40*/  FADD.FTZ R0, R176.reuse, R5 ;  /* 0x00000005b0007221 */ /* 0x042fe20000010000 */
[----:B------:R-:W-:-:S06]  /*3a50*/  F2FP.BF16.F32.PACK_AB R176, R176, R45 ;  /* 0x0000002db0b0723e */ /* 0x000fcc00000010ff */
[----:B------:R-:W1:Y:S01]  /*3a60*/  MUFU.EX2 R15, R15 ;  /* 0x0000000f000f7308 */ /* 0x000e620000000800 */
[----:B0-----:R-:W-:Y:S01]  /*3a70*/  FADD.FTZ R11, R183, R44 ;  /* 0x0000002cb70b7221 */ /* 0x001fe20000010000 */
[----:B--2---:R-:W-:Y:S01]  /*3a80*/  FADD.FTZ R5, R49, R0 ;  /* 0x0000000031057221 */ /* 0x004fe20000010000 */
[C---:B------:R-:W-:Y:S02]  /*3a90*/  F2FP.BF16.F32.PACK_AB R183, R6.reuse, R183 ;  /* 0x000000b706b7723e */ /* 0x040fe400000010ff */
[----:B------:R-:W-:-:S03]  /*3aa0*/  FADD.FTZ R44, R6, R11 ;  /* 0x0000000b062c7221 */ /* 0x000fc60000010000 */
[----:B------:R-:W0:Y:S01]  /*3ab0*/  MUFU.EX2 R172, R51 ;  /* 0x0000003300ac7308 */ /* 0x000e220000000800 */
[----:B------:R-:W-:Y:S01]  /*3ac0*/  FADD.FTZ R11, R177, R44 ;  /* 0x0000002cb10b7221 */ /* 0x000fe20000010000 */
[----:B---3--:R-:W-:Y:S01]  /*3ad0*/  FADD.FTZ R0, R178, R5 ;  /* 0x00000005b2007221 */ /* 0x008fe20000010000 */
[C---:B------:R-:W-:Y:S02]  /*3ae0*/  F2FP.BF16.F32.PACK_AB R177, R8.reuse, R177 ;  /* 0x000000b108b1723e */ /* 0x040fe400000010ff */
[----:B------:R-:W-:Y:S01]  /*3af0*/  FADD.FTZ R42, R8, R11 ;  /* 0x0000000b082a7221 */ /* 0x000fe20000010000 */
[----:B------:R-:W-:Y:S02]  /*3b00*/  F2FP.BF16.F32.PACK_AB R178, R178, R49 ;  /* 0x00000031b2b2723e */ /* 0x000fe400000010ff */
[----:B------:R-:W2:Y:S01]  /*3b10*/  MUFU.EX2 R21, R21 ;  /* 0x0000001500157308 */ /* 0x000ea20000000800 */
[----:B------:R-:W-:Y:S01]  /*3b20*/  FADD.FTZ R11, R179, R42 ;  /* 0x0000002ab30b7221 */ /* 0x000fe20000010000 */
[----:B-1----:R-:W-:Y:S01]  /*3b30*/  FADD.FTZ R5, R15, R0 ;  /* 0x000000000f057221 */ /* 0x002fe20000010000 */
[----:B------:R-:W-:-:S02]  /*3b40*/  F2FP.BF16.F32.PACK_AB R179, R10, R179 ;  /* 0x000000b30ab3723e */ /* 0x000fc400000010ff */
[----:B------:R-:W-:-:S03]  /*3b50*/  FADD.FTZ R42, R10, R11 ;  /* 0x0000000b0a2a7221 */ /* 0x000fc60000010000 */
[----:B------:R-:W1:Y:S01]  /*3b60*/  MUFU.EX2 R174, R53 ;  /* 0x0000003500ae7308 */ /* 0x000e620000000800 */
[----:B------:R-:W-:Y:S01]  /*3b70*/  FADD.FTZ R11, R173, R42 ;  /* 0x0000002aad0b7221 */ /* 0x000fe20000010000 */
[----:B0-----:R-:W-:Y:S01]  /*3b80*/  FADD.FTZ R0, R172, R5 ;  /* 0x00000005ac007221 */ /* 0x001fe20000010000 */
[C---:B------:R-:W-:Y:S02]  /*3b90*/  F2FP.BF16.F32.PACK_AB R173, R12.reuse, R173 ;  /* 0x000000ad0cad723e */ /* 0x040fe400000010ff */
[----:B------:R-:W-:Y:S01]  /*3ba0*/  FADD.FTZ R42, R12, R11 ;  /* 0x0000000b0c2a7221 */ /* 0x000fe20000010000 */
[----:B------:R-:W-:Y:S02]  /*3bb0*/  F2FP.BF16.F32.PACK_AB R172, R172, R15 ;  /* 0x0000000facac723e */ /* 0x000fe400000010ff */
[----:B------:R-:W0:Y:S01]  /*3bc0*/  MUFU.EX2 R14, R14 ;  /* 0x0000000e000e7308 */ /* 0x000e220000000800 */
[----:B--2---:R-:W-:Y:S01]  /*3bd0*/  FADD.FTZ R5, R21, R0 ;  /* 0x0000000015057221 */ /* 0x004fe20000010000 */
[----:B------:R-:W-:-:S06]  /*3be0*/  FADD.FTZ R11, R175, R42 ;  /* 0x0000002aaf0b7221 */ /* 0x000fcc0000010000 */
        /* <DEDUP_REMOVED lines=99> */
[----:B-1----:R-:W-:Y:S01]  /*4220*/  FADD.FTZ R5, R159, R8 ;  /* 0x000000089f057221 */ /* 0x002fe20000010000 */
[C---:B0-----:R-:W-:Y:S01]  /*4230*/  FADD.FTZ R0, R40.reuse, R3 ;  /* 0x0000000328007221 */ /* 0x041fe20000010000 */
[----:B------:R-:W-:Y:S02]  /*4240*/  F2FP.BF16.F32.PACK_AB R158, R40, R41 ;  /* 0x00000029289e723e */ /* 0x000fe400000010ff */
[C---:B--2---:R-:W-:Y:S01]  /*4250*/  FADD.FTZ R3, R6.reuse, R5 ;  /* 0x0000000506037221 */ /* 0x044fe20000010000 */
[----:B------:R-:W-:Y:S01]  /*4260*/  F2FP.BF16.F32.PACK_AB R159, R6, R159 ;  /* 0x0000009f069f723e */ /* 0x000fe200000010ff */
[----:B------:R-:W-:Y:S06]  /*4270*/  @!P1 BRA `(.L_x_2361) ;  /* 0x0000003000849947 */ /* 0x000fec0003800000 */
[----:B------:R-:W-:Y:S01]  /*4280*/  IMAD.MOV.U32 R6, RZ, RZ, R9 ;  /* 0x000000ffff067224 */ /* 0x000fe200078e0009 */
[----:B------:R-:W-:Y:S01]  /*4290*/  UMOV UR57, UR44 ;  /* 0x0000002c00397c82 */ /* 0x000fe20008000000 */
[----:B------:R-:W-:Y:S01]  /*42a0*/  IMAD.MOV.U32 R5, RZ, RZ, R7 ;  /* 0x000000ffff057224 */ /* 0x000fe200078e0007 */
[----:B------:R-:W-:Y:S01]  /*42b0*/  UMOV UR55, UR43 ;  /* 0x0000002b00377c82 */ /* 0x000fe20008000000 */
[----:B------:R-:W-:Y:S01]  /*42c0*/  IMAD.MOV.U32 R151, RZ, RZ, RZ ;  /* 0x000000ffff977224 */ /* 0x000fe200078e00ff */
[----:B------:R-:W-:Y:S01]  /*42d0*/  ULDC UR52, c[0x0][0x288] ;  /* 0x0000a20000347ab9 */ /* 0x000fe20000000800 */
[----:B------:R-:W-:-:S05]  /*42e0*/  ULDC UR53, c[0x0][0x9d8] ;  /* 0x0002760000357ab9 */ /* 0x000fca0000000800 */
.L_x_2372:
[----:B------:R-:W-:Y:S01]  /*42f0*/  ISETP.NE.AND P2, PT, RZ, UR40, PT ;  /* 0x00000028ff007c0c */ /* 0x000fe2000bf45270 */
[----:B------:R-:W-:-:S04]  /*4300*/  UISETP.NE.AND UP0, UPT, UR55, 0x1, UPT ;  /* 0x000000013700788c */ /* 0x000fc8000bf05270 */
[----:B------:R-:W-:-:S04]  /*4310*/  USEL UR44, URZ, 0x1, UP0 ;  /* 0x000000013f2c7887 */ /* 0x000fc80008000000 */
[----:B------:R-:W-:-:S04]  /*4320*/  ULOP3.LUT UR44, UR57, UR44, URZ, 0x3c, !UPT ;  /* 0x0000002c392c7292 */ /* 0x000fc8000f8e3c3f */
[----:B------:R-:W-:Y:S08]  /*4330*/  @P2 BRA `(.L_x_2362) ;  /* 0x0000000000382947 */ /* 0x000ff00003800000 */
[----:B------:R-:W-:Y:S05]  /*4340*/  @!P0 BRA `(.L_x_2363) ;  /* 0x0000000000048947 */ /* 0x000fea0003800000 */
[----:B------:R-:W-:Y:S01]  /*4350*/  BPT.TRAP 0x1 ;  /* 0x000000040000795c */ /* 0x000fe20000300000 */
.L_x_2363:
[----:B------:R-:W-:Y:S01]  /*4360*/  UIADD3 UR6, UR55, 0x1, URZ ;  /* 0x0000000137067890 */ /* 0x000fe2000fffe03f */
[----:B------:R-:W-:-:S03]  /*4370*/  MOV R4, UR44 ;  /* 0x0000002c00047c02 */ /* 0x000fc60008000f00 */
[----:B------:R-:W-:Y:S01]  /*4380*/  UISETP.NE.AND UP0, UPT, UR6, 0x2, UPT ;  /* 0x000000020600788c */ /* 0x000fe2000bf05270 */
[----:B------:R-:W-:-:S03]  /*4390*/  SHF.L.U32 R4, R4, 0x1f, RZ ;  /* 0x0000001f04047819 */ /* 0x000fc600000006ff */
[----:B------:R-:W-:-:S04]  /*43a0*/  USEL UR6, UR6, URZ, UP0 ;  /* 0x0000003f06067287 */ /* 0x000fc80008000000 */
[----:B------:R-:W-:-:S09]  /*43b0*/  ULEA UR6, UR6, UR41, 0x3 ;  /* 0x0000002906067291 */ /* 0x000fd2000f8e183f */
[----:B------:R0:W1:Y:S01]  /*43c0*/  SYNCS.PHASECHK.TRANS64.TRYWAIT P1, [UR6+0x28830], R4 ;  /* 0x02883004ff0075a7 */ /* 0x0000620008020146 */
[----:B------:R-:W-:Y:S05]  /*43d0*/  @!P0 BRA `(.L_x_2364) ;  /* 0x0000000000048947 */ /* 0x000fea0003800000 */
[----:B------:R-:W-:Y:S01]  /*43e0*/  BPT.TRAP 0x1 ;  /* 0x000000040000795c */ /* 0x000fe20000300000 */
.L_x_2364:
[----:B-1----:R-:W-:Y:S05]  /*43f0*/  @P1 BRA `(.L_x_2362) ;  /* 0x0000000000081947 */ /* 0x002fea0003800000 */
[----:B------:R-:W1:Y:S02]  /*4400*/  SYNCS.PHASECHK.TRANS64.TRYWAIT P1, [UR6+0x28830], R4 ;  /* 0x02883004ff0075a7 */ /* 0x000e640008020146 */
[----:B-1----:R-:W-:Y:S05]  /*4410*/  @!P1 BRA `(.L_x_2365) ;  /* 0x000000c000b49947 */ /* 0x002fea0003800000 */
.L_x_2362:
        /* <DEDUP_REMOVED lines=48> */
.L_x_2367:
[----:B------:R-:W-:Y:S01]  /*4720*/  ULEA UR6, UR55, UR41, 0x3 ;  /* 0x0000002937067291 */ /* 0x000fe2000f8e183f */
[----:B------:R-:W-:-:S05]  /*4730*/  IMAD.U32 R4, RZ, RZ, UR57 ;  /* 0x00000039ff047e24 */ /* 0x000fca000f8e00ff */
[----:B------:R-:W-:-:S04]  /*4740*/  SHF.L.U32 R4, R4, 0x1f, RZ ;  /* 0x0000001f04047819 */ /* 0x000fc800000006ff */
[----:B------:R0:W1:Y:S01]  /*4750*/  SYNCS.PHASECHK.TRANS64.TRYWAIT P1, [UR6+0x28850], R4 ;  /* 0x02885004ff0075a7 */ /* 0x0000620008020146 */
[----:B------:R-:W-:Y:S05]  /*4760*/  @!P0 BRA `(.L_x_2368) ;  /* 0x0000000000048947 */ /* 0x000fea0003800000 */
[----:B------:R-:W-:Y:S01]  /*4770*/  BPT.TRAP 0x1 ;  /* 0x000000040000795c */ /* 0x000fe20000300000 */
.L_x_2368:
[----:B-1----:R-:W-:Y:S05]  /*4780*/  @P1 BRA `(.L_x_2366) ;  /* 0x0000000000081947 */ /* 0x002fea0003800000 */
[----:B------:R-:W1:Y:S02]  /*4790*/  SYNCS.PHASECHK.TRANS64.TRYWAIT P1, [UR6+0x28850], R4 ;  /* 0x02885004ff0075a7 */ /* 0x000e640008020146 */
[----:B-1----:R-:W-:Y:S05]  /*47a0*/  @!P1 BRA `(.L_x_2369) ;  /* 0x000000bc00e89947 */ /* 0x002fea0003800000 */
.L_x_2366:
        /* <DEDUP_REMOVED lines=49> */
.L_x_2370:
[----:B------:R-:W-:Y:S01]  /*4ac0*/  UISETP.NE.AND UP0, UPT, UR49, URZ, UPT ;  /* 0x0000003f3100728c */ /* 0x000fe2000bf05270 */
[----:B------:R-:W-:Y:S02]  /*4ad0*/  VIADD R13, R17, UR37 ;  /* 0x00000025110d7c36 */ /* 0x000fe40008000000 */
[----:B------:R-:W-:Y:S01]  /*4ae0*/  FMUL.FTZ R12, R31, UR53 ;  /* 0x000000351f0c7c20 */ /* 0x000fe20008410000 */
[----:B------:R-:W-:Y:S01]  /*4af0*/  FMUL.FTZ R24, R24, UR53 ;  /* 0x0000003518187c20 */ /* 0x000fe20008410000 */
[----:B------:R-:W1:Y:S01]  /*4b00*/  LDC R31, c[0x0][0x2f0] ;  /* 0x0000bc00ff1f7b82 */ /* 0x000e620000000800 */
[----:B------:R-:W-:Y:S01]  /*4b10*/  FMUL.FTZ R15, R35, UR53 ;  /* 0x00000035230f7c20 */ /* 0x000fe20008410000 */
[----:B------:R-:W-:Y:S01]  /*4b20*/  PLOP3.LUT P1, PT, PT, PT, UP0, 0x80, 0x0 ;  /* 0x000000000000781c */ /* 0x000fe20003f2f008 */
[----:B------:R2:W3:Y:S01]  /*4b30*/  MUFU.TANH R11, R24 ;  /* 0x00000018000b7308 */ /* 0x0004e20000002400 */
[----:B------:R-:W-:Y:S01]  /*4b40*/  PLOP3.LUT P2, PT, PT, PT, UP0, 0x80, 0x0 ;  /* 0x000000000000781c */ /* 0x000fe20003f4f008 */
[----:B------:R-:W-:Y:S01]  /*4b50*/  FMUL.FTZ R25, R25, UR53 ;  /* 0x0000003519197c20 */ /* 0x000fe20008410000 */
[----:B------:R-:W-:Y:S01]  /*4b60*/  FMUL.FTZ R28, R28, UR53 ;  /* 0x000000351c1c7c20 */ /* 0x000fe20008410000 */
[----:B------:R-:W-:Y:S01]  /*4b70*/  @UP0 ULDC UR6, c[0x0][0x44c] ;  /* 0x0001130000060ab9 */ /* 0x000fe20000000800 */
[----:B------:R-:W-:Y:S01]  /*4b80*/  FMUL.FTZ R29, R29, UR53 ;  /* 0x000000351d1d7c20 */ /* 0x000fe20008410000 */
[----:B------:R-:W-:Y:S01]  /*4b90*/  FMUL.FTZ R32, R32, UR53 ;  /* 0x0000003520207c20 */ /* 0x000fe20008410000 */
[----:B------:R-:W-:Y:S01]  /*4ba0*/  FMUL.FTZ R33, R33, UR53 ;  /* 0x0000003521217c20 */ /* 0x000fe20008410000 */
[----:B------:R-:W4:Y:S01]  /*4bb0*/  MUFU.TANH R175, R25 ;  /* 0x0000001900af7308 */ /* 0x000f220000002400 */
[----:B--2---:R-:W-:Y:S01]  /*4bc0*/  FMUL.FTZ R24, R42, UR53 ;  /* 0x000000352a187c20 */ /* 0x004fe20008410000 */
[----:B------:R-:W-:Y:S01]  /*4bd0*/  FMUL.FTZ R40, R40, UR53 ;  /* 0x0000003528287c20 */ /* 0x000fe20008410000 */
[----:B------:R-:W-:Y:S01]  /*4be0*/  FMUL.FTZ R36, R36, UR53 ;  /* 0x0000003524247c20 */ /* 0x000fe20008410000 */
[----:B0-----:R-:W-:Y:S01]  /*4bf0*/  @P1 IMAD.HI.U32 R4, R13, UR6, RZ ;  /* 0x000000060d041c27 */ /* 0x001fe2000f8e00ff */
[----:B------:R-:W-:-:S03]  /*4c00*/  @UP0 ULDC UR6, c[0x0][0x450] ;  /* 0x0001140000060ab9 */ /* 0x000fc60000000800 */
[----:B------:R-:W-:Y:S01]  /*4c10*/  FMUL.FTZ R37, R37, UR53 ;  /* 0x0000003525257c20 */ /* 0x000fe20008410000 */
[----:B------:R-:W-:Y:S01]  /*4c20*/  FMUL.FTZ R41, R41, UR53 ;  /* 0x0000003529297c20 */ /* 0x000fe20008410000 */
[----:B------:R-:W0:Y:S01]  /*4c30*/  MUFU.TANH R173, R28 ;  /* 0x0000001c00ad7308 */ /* 0x000e220000002400 */
[----:B------:R-:W-:Y:S01]  /*4c40*/  @P2 SHF.R.U32.HI R13, RZ, UR6, R4 ;  /* 0x00000006ff0d2c19 */ /* 0x000fe20008011604 */
[----:B------:R-:W-:Y:S01]  /*4c50*/  UMOV UR6, 0xffffff80 ;  /* 0xffffff8000067882 */ /* 0x000fe20000000000 */
[----:B------:R-:W-:Y:S01]  /*4c60*/  FMUL.FTZ R44, R44, UR53 ;  /* 0x000000352c2c7c20 */ /* 0x000fe20008410000 */
[----:B------:R-:W-:Y:S01]  /*4c70*/  UIMAD UR6, UR56, UR6, 0x1 ;  /* 0x00000001380674a4 */ /* 0x000fe2000f8e0206 */
[----:B------:R-:W-:Y:S01]  /*4c80*/  FMUL.FTZ R45, R45, UR53 ;  /* 0x000000352d2d7c20 */ /* 0x000fe20008410000 */
[----:B------:R-:W2:Y:S01]  /*4c90*/  SHFL.IDX PT, R7, R13, RZ, 0x1c1f ;  /* 0x001c1fff0d077589 */ /* 0x000ea200000e0000 */
[----:B------:R-:W-:Y:S01]  /*4ca0*/  FMUL.FTZ R48, R48, UR53 ;  /* 0x0000003530307c20 */ /* 0x000fe20008410000 */
[----:B------:R-:W5:Y:S01]  /*4cb0*/  MUFU.TANH R29, R29 ;  /* 0x0000001d001d7308 */ /* 0x000f620000002400 */
[----:B------:R-:W-:Y:S01]  /*4cc0*/  FMUL.FTZ R49, R49, UR53 ;  /* 0x0000003531317c20 */ /* 0x000fe20008410000 */
[----:B------:R-:W-:-:S02]  /*4cd0*/  IMAD.U32 R35, RZ, RZ, UR6 ;  /* 0x00000006ff237e24 */ /* 0x000fc4000f8e00ff */
[----:B------:R-:W-:Y:S01]  /*4ce0*/  FMUL.FTZ R52, R52, UR53 ;  /* 0x0000003534347c20 */ /* 0x000fe20008410000 */
[----:B------:R-:W-:Y:S01]  /*4cf0*/  FMUL.FTZ R53, R53, UR53 ;  /* 0x0000003535357c20 */ /* 0x000fe20008410000 */
[----:B------:R-:W-:Y:S01]  /*4d00*/  FMUL.FTZ R56, R56, UR53 ;  /* 0x0000003538387c20 */ /* 0x000fe20008410000 */
[----:B------:R-:W-:Y:S02]  /*4d10*/  IMAD R42, R16, -0x2, R35 ;  /* 0xfffffffe102a7824 */ /* 0x000fe400078e0223 */
[----:B------:R-:W-:Y:S01]  /*4d20*/  FMUL.FTZ R57, R57, UR53 ;  /* 0x0000003539397c20 */ /* 0x000fe20008410000 */
[----:B------:R-:W5:Y:S01]  /*4d30*/  MUFU.TANH R169, R32 ;  /* 0x0000002000a97308 */ /* 0x000f620000002400 */
[----:B------:R-:W-:Y:S01]  /*4d40*/  FMUL.FTZ R60, R60, UR53 ;  /* 0x000000353c3c7c20 */ /* 0x000fe20008410000 */
[----:B-1----:R-:W-:Y:S02]  /*4d50*/  IMAD R42, R31, UR48, R42 ;  /* 0x000000301f2a7c24 */ /* 0x002fe4000f8e022a */
        /* <DEDUP_REMOVED lines=11> */
[----:B--2---:R-:W-:Y:S01]  /*4e10*/  IADD3 R4, R7, -UR52, R42 ;  /* 0x8000003407047c10 */ /* 0x004fe2000fffe02a */
[----:B------:R-:W-:Y:S01]  /*4e20*/  FMUL.FTZ R7, R69, UR53 ;  /* 0x0000003545077c20 */ /* 0x000fe20008410000 */
[----:B------:R2:W-:Y:S01]  /*4e30*/  MUFU.TANH R161, R40 ;  /* 0x0000002800a17308 */ /* 0x0005e20000002400 */
[----:B------:R-:W-:Y:S01]  /*4e40*/  FMUL.FTZ R38, R59, UR53 ;  /* 0x000000353b267c20 */ /* 0x000fe20008410000 */
[----:B------:R-:W-:Y:S01]  /*4e50*/  ISETP.GT.AND P1, PT, R4, RZ, PT ;  /* 0x000000ff0400720c */ /* 0x000fe20003f24270 */
[----:B------:R-:W-:Y:S01]  /*4e60*/  FMUL.FTZ R68, R68, UR53 ;  /* 0x0000003544447c20 */ /* 0x000fe20008410000 */
[----:B------:R-:W-:Y:S01]  /*4e70*/  ISETP.GT.AND P2, PT, R4, 0x1, PT ;  /* 0x000000010400780c */ /* 0x000fe20003f44270 */
[----:B------:R-:W-:Y:S01]  /*4e80*/  FMUL.FTZ R72, R72, UR53 ;  /* 0x0000003548487c20 */ /* 0x000fe20008410000 */
[----:B---3--:R-:W-:Y:S01]  /*4e90*/  FSEL R11, R11, -INF , P1 ;  /* 0xff8000000b0b7808 */ /* 0x008fe20000800000 */
[----:B------:R-:W-:Y:S01]  /*4ea0*/  FMUL.FTZ R73, R73, UR53 ;  /* 0x0000003549497c20 */ /* 0x000fe20008410000 */
[----:B------:R-:W-:Y:S01]  /*4eb0*/  ISETP.GT.AND P1, PT, R4, 0x8, PT ;  /* 0x000000080400780c */ /* 0x000fe20003f24270 */
[----:B------:R-:W3:Y:S01]  /*4ec0*/  MUFU.TANH R165, R36 ;  /* 0x0000002400a57308 */ /* 0x000ee20000002400 */
[----:B----4-:R-:W-:Y:S01]  /*4ed0*/  FSEL R175, R175, -INF , P2 ;  /* 0xff800000afaf7808 */ /* 0x010fe20001000000 */
[----:B------:R-:W-:Y:S01]  /*4ee0*/  FMUL.FTZ R21, R39, UR53 ;  /* 0x0000003527157c20 */ /* 0x000fe20008410000 */
[----:B--2---:R-:W-:Y:S01]  /*4ef0*/  FMNMX.FTZ R40, R11, R5, !PT ;  /* 0x000000050b287209 */ /* 0x004fe20007810000 */
        /* <DEDUP_REMOVED lines=15> */
[----:B------:R-:W-:Y:S01]  /*4ff0*/  FSEL R169, R169, -INF , P1 ;  /* 0xff800000a9a97808 */ /* 0x000fe20000800000 */
[----:B------:R-:W-:Y:S01]  /*5000*/  FMUL.FTZ R85, R85, UR53 ;  /* 0x0000003555557c20 */ /* 0x000fe20008410000 */
[----:B------:R-:W-:Y:S01]  /*5010*/  FMNMX.FTZ R40, R171, R40, !PT ;  /* 0x00000028ab287209 */ /* 0x000fe20007810000 */
[----:B------:R-:W4:Y:S01]  /*5020*/  SHFL.IDX PT, R13, R13, 0x1, 0x1c1f ;  /* 0x003c1f000d0d7f89 */ /* 0x000f2200000e0000 */
[----:B------:R-:W-:Y:S01]  /*5030*/  ISETP.GT.AND P1, PT, R4, 0x18, PT ;  /* 0x000000180400780c */ /* 0x000fe20003f24270 */
[----:B------:R-:W5:Y:S01]  /*5040*/  MUFU.TANH R44, R44 ;  /* 0x0000002c002c7308 */ /* 0x000f620000002400 */
[----:B-1----:R-:W-:Y:S01]  /*5050*/  FSEL R167, R33, -INF , P2 ;  /* 0xff80000021a77808 */ /* 0x002fe20001000000 */
[----:B------:R-:W-:Y:S01]  /*5060*/  FMUL.FTZ R8, R26, UR53 ;  /* 0x000000351a087c20 */ /* 0x000fe20008410000 */
[----:B------:R-:W-:Y:S01]  /*5070*/  FMNMX.FTZ R40, R169, R40, !PT ;  /* 0x00000028a9287209 */ /* 0x000fe20007810000 */
[----:B------:R-:W-:Y:S01]  /*5080*/  FMUL.FTZ R26, R46, UR53 ;  /* 0x000000352e1a7c20 */ /* 0x000fe20008410000 */
[----:B------:R-:W-:Y:S01]  /*5090*/  ISETP.GT.AND P2, PT, R4, 0x19, PT ;  /* 0x000000190400780c */ /* 0x000fe20003f44270 */
[----:B------:R-:W-:Y:S01]  /*50a0*/  FMUL.FTZ R28, R50, UR53 ;  /* 0x00000035321c7c20 */ /* 0x000fe20008410000 */
[----:B---3--:R-:W-:Y:S01]  /*50b0*/  FSEL R165, R165, -INF , P1 ;  /* 0xff800000a5a57808 */ /* 0x008fe20000800000 */
[----:B------:R-:W1:Y:S01]  /*50c0*/  MUFU.TANH R45, R45 ;  /* 0x0000002d002d7308 */ /* 0x000e620000002400 */
[----:B------:R-:W-:Y:S01]  /*50d0*/  FMNMX.FTZ R40, R167, R40, !PT ;  /* 0x00000028a7287209 */ /* 0x000fe20007810000 */
[----:B------:R-:W-:Y:S01]  /*50e0*/  FMUL.FTZ R50, R83, UR53 ;  /* 0x0000003553327c20 */ /* 0x000fe20008410000 */
[----:B------:R-:W-:Y:S01]  /*50f0*/  ISETP.GT.AND P1, PT, R4, 0x20, PT ;  /* 0x000000200400780c */ /* 0x000fe20003f24270 */
[----:B------:R-:W-:Y:S01]  /*5100*/  FMUL.FTZ R32, R54, UR53 ;  /* 0x0000003536207c20 */ /* 0x000fe20008410000 */
[----:B0-----:R-:W-:Y:S01]  /*5110*/  FSEL R163, R37, -INF , P2 ;  /* 0xff80000025a37808 */ /* 0x001fe20001000000 */
[----:B------:R-:W-:Y:S01]  /*5120*/  FMUL.FTZ R54, R87, UR53 ;  /* 0x0000003557367c20 */ /* 0x000fe20008410000 */
[----:B------:R-:W-:Y:S01]  /*5130*/  FMNMX.FTZ R40, R165, R40, !PT ;  /* 0x00000028a5287209 */ /* 0x000fe20007810000 */
[----:B------:R-:W0:Y:S01]  /*5140*/  MUFU.TANH R48, R48 ;  /* 0x0000003000307308 */ /* 0x000e220000002400 */
[----:B------:R-:W-:Y:S01]  /*5150*/  ISETP.GT.AND P2, PT, R4, 0x21, PT ;  /* 0x000000210400780c */ /* 0x000fe20003f44270 */
[----:B------:R-:W-:Y:S01]  /*5160*/  FMUL.FTZ R36, R58, UR53 ;  /* 0x000000353a247c20 */ /* 0x000fe20008410000 */
[----:B------:R-:W-:Y:S01]  /*5170*/  FSEL R161, R161, -INF , P1 ;  /* 0xff800000a1a17808 */ /* 0x000fe20000800000 */
[----:B------:R-:W-:Y:S01]  /*5180*/  FMUL.FTZ R58, R74, UR53 ;  /* 0x000000354a3a7c20 */ /* 0x000fe20008410000 */
[----:B------:R-:W-:Y:S01]  /*5190*/  FMNMX.FTZ R40, R163, R40, !PT ;  /* 0x00000028a3287209 */ /* 0x000fe20007810000 */
[----:B------:R-:W-:Y:S01]  /*51a0*/  FMUL.FTZ R46, R82, UR53 ;  /* 0x00000035522e7c20 */ /* 0x000fe20008410000 */
[----:B------:R-:W-:Y:S01]  /*51b0*/  ISETP.GT.AND P1, PT, R4, 0x28, PT ;  /* 0x000000280400780c */ /* 0x000fe20003f24270 */
[----:B------:R-:W3:Y:S01]  /*51c0*/  MUFU.TANH R49, R49 ;  /* 0x0000003100317308 */ /* 0x000ee20000002400 */
[----:B--2---:R-:W-:Y:S01]  /*51d0*/  FSEL R159, R41, -INF , P2 ;  /* 0xff800000299f7808 */ /* 0x004fe20001000000 */
[----:B------:R-:W-:Y:S01]  /*51e0*/  ULEA UR6, UR43, UR41, 0x3 ;  /* 0x000000292b067291 */ /* 0x000fe2000f8e183f */
[----:B------:R-:W-:-:S02]  /*51f0*/  FMNMX.FTZ R40, R161, R40, !PT ;  /* 0x00000028a1287209 */ /* 0x000fc40007810000 */
[----:B------:R-:W-:Y:S01]  /*5200*/  ISETP.GT.AND P2, PT, R4, 0x29, PT ;  /* 0x000000290400780c */ /* 0x000fe20003f44270 */
[----:B------:R-:W-:Y:S01]  /*5210*/  UIADD3 UR6, UR6, 0x28840, URZ ;  /* 0x0002884006067890 */ /* 0x000fe2000fffe03f */
[----:B-----5:R-:W-:Y:S01]  /*5220*/  FSEL R157, R44, -INF , P1 ;  /* 0xff8000002c9d7808 */ /* 0x020fe20000800000 */
[----:B------:R-:W2:Y:S01]  /*5230*/  MUFU.TANH R52, R52 ;  /* 0x0000003400347308 */ /* 0x000ea20000002400 */
[----:B------:R-:W-:Y:S01]  /*5240*/  FMNMX.FTZ R40, R159, R40, !PT ;  /* 0x000000289f287209 */ /* 0x000fe20007810000 */
[----:B------:R-:W-:Y:S01]  /*5250*/  FMUL.FTZ R44, R78, UR53 ;  /* 0x000000354e2c7c20 */ /* 0x000fe20008410000 */
[C---:B------:R-:W-:Y:S01]  /*5260*/  ISETP.GT.AND P1, PT, R4.reuse, 0x30, PT ;  /* 0x000000300400780c */ /* 0x040fe20003f24270 */
[----:B------:R-:W-:Y:S01]  /*5270*/  UPRMT UR6, UR39, 0x654, UR6 ;  /* 0x0000065427067896 */ /* 0x000fe20008000006 */
[----:B-1----:R-:W-:Y:S02]  /*5280*/  FSEL R155, R45, -INF , P2 ;  /* 0xff8000002d9b7808 */ /* 0x002fe40001000000 */
[----:B------:R-:W-:Y:S01]  /*5290*/  FMNMX.FTZ R40, R157, R40, !PT ;  /* 0x000000289d287209 */ /* 0x000fe20007810000 */
[----:B------:R-:W-:Y:S01]  /*52a0*/  MUFU.TANH R53, R53 ;  /* 0x0000003500357308 */ /* 0x000fe20000002400 */
[----:B------:R-:W-:-:S02]  /*52b0*/  ISETP.GT.AND P2, PT, R4, 0x31, PT ;  /* 0x000000310400780c */ /* 0x000fc40003f44270 */
[----:B0-----:R-:W-:Y:S01]  /*52c0*/  FSEL R153, R48, -INF , P1 ;  /* 0xff80000030997808 */ /* 0x001fe20000800000 */
[----:B------:R-:W-:Y:S01]  /*52d0*/  FMUL.FTZ R48, R79, UR53 ;  /* 0x000000354f307c20 */ /* 0x000fe20008410000 */
[----:B------:R-:W-:Y:S01]  /*52e0*/  FMNMX.FTZ R40, R155, R40, !PT ;  /* 0x000000289b287209 */ /* 0x000fe20007810000 */
[----:B------:R-:W-:Y:S01]  /*52f0*/  SYNCS.ARRIVE.TRANS64.RED.A1T0 RZ, [UR6], RZ ;  /* 0x000000ffffff79a7 */ /* 0x000fe20008100406 */
[C---:B------:R-:W-:Y:S01]  /*5300*/  ISETP.GT.AND P1, PT, R4.reuse, 0x38, PT ;  /* 0x000000380400780c */ /* 0x040fe20003f24270 */
[----:B------:R-:W0:Y:S01]  /*5310*/  MUFU.TANH R56, R56 ;  /* 0x0000003800387308 */ /* 0x000e220000002400 */
[----:B---3--:R-:W-:Y:S02]  /*5320*/  FSEL R69, R49, -INF , P2 ;  /* 0xff80000031457808 */ /* 0x008fe40001000000 */
[----:B------:R-:W-:Y:S02]  /*5330*/  FMNMX.FTZ R40, R153, R40, !PT ;  /* 0x0000002899287209 */ /* 0x000fe40007810000 */
[----:B------:R-:W-:-:S02]  /*5340*/  ISETP.GT.AND P2, PT, R4, 0x39, PT ;  /* 0x000000390400780c */ /* 0x000fc40003f44270 */
[----:B------:R-:W-:Y:S01]  /*5350*/  FMNMX.FTZ R40, R69, R40, !PT ;  /* 0x0000002845287209 */ /* 0x000fe20007810000 */
[----:B------:R-:W1:Y:S01]  /*5360*/  MUFU.TANH R57, R57 ;  /* 0x0000003900397308 */ /* 0x000e620000002400 */
[----:B----4-:R-:W-:-:S04]  /*5370*/  IADD3 R42, R13, -UR52, R42 ;  /* 0x800000340d2a7c10 */ /* 0x010fc8000fffe02a */
[----:B------:R-:W-:-:S03]  /*5380*/  ISETP.GT.AND P3, PT, R42, 0x1, PT ;  /* 0x000000012a00780c */ /* 0x000fc60003f64270 */
[----:B------:R3:W4:Y:S08]  /*5390*/  MUFU.TANH R55, R60 ;  /* 0x0000003c00377308 */ /* 0x0007300000002400 */
[----:B------:R2:W-:Y:S01]  /*53a0*/  MUFU.TANH R47, R65 ;  /* 0x00000041002f7308 */ /* 0x0005e20000002400 */
[----:B---3--:R-:W-:-:S07]  /*53b0*/  FMUL.FTZ R60, R63, UR53 ;  /* 0x000000353f3c7c20 */ /* 0x008fce0008410000 */
[----:B------:R3:W5:Y:S01]  /*53c0*/  MUFU.TANH R51, R61 ;  /* 0x0000003d00337308 */ /* 0x0007620000002400 */
[----:B--2---:R-:W-:Y:S01]  /*53d0*/  FSEL R65, R52, -INF , P1 ;  /* 0xff80000034417808 */ /* 0x004fe20000800000 */
[----:B------:R-:W-:Y:S01]  /*53e0*/  FMUL.FTZ R52, R86, UR53 ;  /* 0x0000003556347c20 */ /* 0x000fe20008410000 */
[----:B------:R-:W-:Y:S02]  /*53f0*/  ISETP.GT.AND P1, PT, R4, 0x40, PT ;  /* 0x000000400400780c */ /* 0x000fe40003f24270 */
[----:B------:R-:W-:Y:S02]  /*5400*/  FMNMX.FTZ R40, R65, R40, !PT ;  /* 0x0000002841287209 */ /* 0x000fe40007810000 */
[----:B0-----:R-:W-:Y:S01]  /*5410*/  FSEL R59, R56, -INF , P1 ;  /* 0xff800000383b7808 */ /* 0x001fe20000800000 */
[----:B------:R-:W0:Y:S01]  /*5420*/  MUFU.TANH R64, R64 ;  /* 0x0000004000407308 */ /* 0x000e220000002400 */
[----:B---3--:R-:W-:Y:S01]  /*5430*/  FSEL R61, R53, -INF , P2 ;  /* 0xff800000353d7808 */ /* 0x008fe20001000000 */
[----:B------:R-:W-:Y:S01]  /*5440*/  FMUL.FTZ R56, R62, UR53 ;  /* 0x000000353e387c20 */ /* 0x000fe20008410000 */
[----:B------:R-:W-:Y:S01]  /*5450*/  ISETP.GT.AND P2, PT, R4, 0x41, PT ;  /* 0x000000410400780c */ /* 0x000fe20003f44270 */
[----:B------:R-:W-:Y:S01]  /*5460*/  FMUL.FTZ R62, R70, UR53 ;  /* 0x00000035463e7c20 */ /* 0x000fe20008410000 */
[----:B------:R-:W-:Y:S01]  /*5470*/  FMNMX.FTZ R40, R61, R40, !PT ;  /* 0x000000283d287209 */ /* 0x000fe20007810000 */
[----:B------:R-:W-:Y:S01]  /*5480*/  FMUL.FTZ R70, R75, UR53 ;  /* 0x000000354b467c20 */ /* 0x000fe20008410000 */
[----:B------:R-:W-:Y:S01]  /*5490*/  ISETP.GT.AND P1, PT, R4, 0x48, PT ;  /* 0x000000480400780c */ /* 0x000fe20003f24270 */
[----:B------:R-:W2:Y:S01]  /*54a0*/  MUFU.TANH R68, R68 ;  /* 0x0000004400447308 */ /* 0x000ea20000002400 */
[----:B-1----:R-:W-:-:S02]  /*54b0*/  FSEL R57, R57, -INF , P2 ;  /* 0xff80000039397808 */ /* 0x002fc40001000000 */
[----:B------:R-:W-:Y:S02]  /*54c0*/  FMNMX.FTZ R40, R59, R40, !PT ;  /* 0x000000283b287209 */ /* 0x000fe40007810000 */
[C---:B------:R-:W-:Y:S02]  /*54d0*/  ISETP.GT.AND P2, PT, R4.reuse, 0x49, PT ;  /* 0x000000490400780c */ /* 0x040fe40003f44270 */
[----:B----4-:R-:W-:Y:S01]  /*54e0*/  FSEL R55, R55, -INF , P1 ;  /* 0xff80000037377808 */ /* 0x010fe20000800000 */
[----:B------:R-:W1:Y:S01]  /*54f0*/  MUFU.TANH R7, R7 ;  /* 0x0000000700077308 */ /* 0x000e620000002400 */
[----:B------:R-:W-:Y:S02]  /*5500*/  FMNMX.FTZ R40, R57, R40, !PT ;  /* 0x0000002839287209 */ /* 0x000fe40007810000 */
[----:B------:R-:W-:Y:S02]  /*5510*/  ISETP.GT.AND P1, PT, R4, 0x50, PT ;  /* 0x000000500400780c */ /* 0x000fe40003f24270 */
[----:B-----5:R-:W-:-:S02]  /*5520*/  FSEL R51, R51, -INF , P2 ;  /* 0xff80000033337808 */ /* 0x020fc40001000000 */
[----:B------:R-:W-:Y:S01]  /*5530*/  FMNMX.FTZ R40, R55, R40, !PT ;  /* 0x0000002837287209 */ /* 0x000fe20007810000 */
[----:B------:R-:W3:Y:S01]  /*5540*/  MUFU.TANH R45, R72 ;  /* 0x00000048002d7308 */ /* 0x000ee20000002400 */
[----:B------:R-:W-:Y:S02]  /*5550*/  ISETP.GT.AND P2, PT, R4, 0x51, PT ;  /* 0x000000510400780c */ /* 0x000fe40003f44270 */
[----:B0-----:R-:W-:Y:S01]  /*5560*/  FSEL R53, R64, -INF , P1 ;  /* 0xff80000040357808 */ /* 0x001fe20000800000 */
[----:B------:R-:W-:Y:S01]  /*5570*/  FMUL.FTZ R64, R71, UR53 ;  /* 0x0000003547407c20 */ /* 0x000fe20008410000 */
[----:B------:R-:W-:Y:S02]  /*5580*/  FMNMX.FTZ R40, R51, R40, !PT ;  /* 0x0000002833287209 */ /* 0x000fe40007810000 */
[----:B------:R-:W-:Y:S01]  /*5590*/  ISETP.GT.AND P1, PT, R4, 0x58, PT ;  /* 0x000000580400780c */ /* 0x000fe20003f24270 */
[----:B------:R-:W0:Y:S01]  /*55a0*/  MUFU.TANH R39, R73 ;  /* 0x0000004900277308 */ /* 0x000e220000002400 */
[----:B------:R-:W-:-:S02]  /*55b0*/  FSEL R47, R47, -INF , P2 ;  /* 0xff8000002f2f7808 */ /* 0x000fc40001000000 */
[----:B------:R-:W-:Y:S02]  /*55c0*/  FMNMX.FTZ R40, R53, R40, !PT ;  /* 0x0000002835287209 */ /* 0x000fe40007810000 */
[----:B------:R-:W-:Y:S02]  /*55d0*/  ISETP.GT.AND P2, PT, R4, 0x59, PT ;  /* 0x000000590400780c */ /* 0x000fe40003f44270 */
[----:B--2---:R-:W-:Y:S01]  /*55e0*/  FSEL R49, R68, -INF , P1 ;  /* 0xff80000044317808 */ /* 0x004fe20000800000 */
[----:B------:R-:W2:Y:S01]  /*55f0*/  MUFU.TANH R41, R76 ;  /* 0x0000004c00297308 */ /* 0x000ea20000002400 */
[----:B------:R-:W-:Y:S01]  /*5600*/  FMNMX.FTZ R40, R47, R40, !PT ;  /* 0x000000282f287209 */ /* 0x000fe20007810000 */
[----:B------:R-:W-:Y:S01]  /*5610*/  FMUL.FTZ R68, R66, UR53 ;  /* 0x0000003542447c20 */ /* 0x000fe20008410000 */
[----:B------:R-:W-:Y:S01]  /*5620*/  ISETP.GT.AND P1, PT, R4, 0x60, PT ;  /* 0x000000600400780c */ /* 0x000fe20003f24270 */
[----:B------:R-:W-:Y:S01]  /*5630*/  FMUL.FTZ R66, R67, UR53 ;  /* 0x0000003543427c20 */ /* 0x000fe20008410000 */
[----:B-1----:R-:W-:-:S02]  /*5640*/  FSEL R43, R7, -INF , P2 ;  /* 0xff800000072b7808 */ /* 0x002fc40001000000 */
[----:B------:R-:W-:Y:S01]  /*5650*/  FMNMX.FTZ R40, R49, R40, !PT ;  /* 0x0000002831287209 */ /* 0x000fe20007810000 */
[----:B------:R-:W1:Y:S01]  /*5660*/  MUFU.TANH R31, R77 ;  /* 0x0000004d001f7308 */ /* 0x000e620000002400 */
[C---:B------:R-:W-:Y:S02]  /*5670*/  ISETP.GT.AND P2, PT, R4.reuse, 0x61, PT ;  /* 0x000000610400780c */ /* 0x040fe40003f44270 */
[----:B---3--:R-:W-:Y:S02]  /*5680*/  FSEL R45, R45, -INF , P1 ;  /* 0xff8000002d2d7808 */ /* 0x008fe40000800000 */
[----:B------:R-:W-:Y:S02]  /*5690*/  FMNMX.FTZ R40, R43, R40, !PT ;  /* 0x000000282b287209 */ /* 0x000fe40007810000 */
[----:B------:R-:W-:Y:S01]  /*56a0*/  ISETP.GT.AND P1, PT, R4, 0x68, PT ;  /* 0x000000680400780c */ /* 0x000fe20003f24270 */
[----:B------:R-:W3:Y:S01]  /*56b0*/  MUFU.TANH R33, R80 ;  /* 0x0000005000217308 */ /* 0x000ee20000002400 */
[----:B0-----:R-:W-:-:S02]  /*56c0*/  FSEL R39, R39, -INF , P2 ;  /* 0xff80000027277808 */ /* 0x001fc40001000000 */
[----:B------:R-:W-:Y:S02]  /*56d0*/  FMNMX.FTZ R40, R45, R40, !PT ;  /* 0x000000282d287209 */ /* 0x000fe40007810000 */
[C---:B------:R-:W-:Y:S02]  /*56e0*/  ISETP.GT.AND P2, PT, R4.reuse, 0x69, PT ;  /* 0x000000690400780c */ /* 0x040fe40003f44270 */
[----:B--2---:R-:W-:Y:S01]  /*56f0*/  FSEL R41, R41, -INF , P1 ;  /* 0xff80000029297808 */ /* 0x004fe20000800000 */
[----:B------:R-:W0:Y:S01]  /*5700*/  MUFU.TANH R35, R81 ;  /* 0x0000005100237308 */ /* 0x000e220000002400 */
[----:B------:R-:W-:Y:S02]  /*5710*/  FMNMX.FTZ R40, R39, R40, !PT ;  /* 0x0000002827287209 */ /* 0x000fe40007810000 */
[----:B------:R-:W-:Y:S02]  /*5720*/  ISETP.GT.AND P1, PT, R4, 0x70, PT ;  /* 0x000000700400780c */ /* 0x000fe40003f24270 */
[----:B-1----:R-:W-:-:S02]  /*5730*/  FSEL R31, R31, -INF , P2 ;  /* 0xff8000001f1f7808 */ /* 0x002fc40001000000 */
[----:B------:R-:W-:Y:S01]  /*5740*/  FMNMX.FTZ R40, R41, R40, !PT ;  /* 0x0000002829287209 */ /* 0x000fe20007810000 */
[----:B------:R-:W1:Y:S01]  /*5750*/  MUFU.TANH R37, R84 ;  /* 0x0000005400257308 */ /* 0x000e620000002400 */
[C---:B------:R-:W-:Y:S02]  /*5760*/  ISETP.GT.AND P2, PT, R4.reuse, 0x71, PT ;  /* 0x000000710400780c */ /* 0x040fe40003f44270 */
[----:B---3--:R-:W-:Y:S02]  /*5770*/  FSEL R33, R33, -INF , P1 ;  /* 0xff80000021217808 */ /* 0x008fe40000800000 */
[----:B------:R-:W-:Y:S02]  /*5780*/  FMNMX.FTZ R40, R31, R40, !PT ;  /* 0x000000281f287209 */ /* 0x000fe40007810000 */
[----:B------:R-:W-:Y:S01]  /*5790*/  ISETP.GT.AND P1, PT, R4, 0x78, PT ;  /* 0x000000780400780c */ /* 0x000fe20003f24270 */
[----:B------:R-:W2:Y:S01]  /*57a0*/  MUFU.TANH R29, R85 ;  /* 0x00000055001d7308 */ /* 0x000ea20000002400 */
[----:B0-----:R-:W-:-:S02]  /*57b0*/  FSEL R35, R35, -INF , P2 ;  /* 0xff80000023237808 */ /* 0x001fc40001000000 */
[----:B------:R-:W-:Y:S02]  /*57c0*/  FMNMX.FTZ R40, R33, R40, !PT ;  /* 0x0000002821287209 */ /* 0x000fe40007810000 */
[----:B------:R-:W-:Y:S02]  /*57d0*/  ISETP.GT.AND P2, PT, R4, 0x79, PT ;  /* 0x000000790400780c */ /* 0x000fe40003f44270 */
[----:B------:R-:W-:Y:S01]  /*57e0*/  FMNMX.FTZ R40, R35, R40, !PT ;  /* 0x0000002823287209 */ /* 0x000fe20007810000 */
[----:B------:R-:W0:Y:S01]  /*57f0*/  MUFU.TANH R8, R8 ;  /* 0x0000000800087308 */ /* 0x000e220000002400 */
[----:B-1----:R-:W-:Y:S01]  /*5800*/  FSEL R37, R37, -INF , P1 ;  /* 0xff80000025257808 */ /* 0x002fe20000800000 */
[----:B------:R-:W1:Y:S03]  /*5810*/  LDC R4, c[0x0][0x988] ;  /* 0x00026200ff047b82 */ /* 0x000e660000000800 */
[----:B------:R-:W-:-:S03]  /*5820*/  FMNMX.FTZ R40, R37, R40, !PT ;  /* 0x0000002825287209 */ /* 0x000fc60007810000 */
[----:B------:R-:W3:Y:S01]  /*5830*/  MUFU.TANH R9, R9 ;  /* 0x0000000900097308 */ /* 0x000ee20000002400 */
[----:B--2---:R-:W-:Y:S02]  /*5840*/  FSEL R29, R29, -INF , P2 ;  /* 0xff8000001d1d7808 */ /* 0x004fe40001000000 */
[----:B------:R-:W-:Y:S02]  /*5850*/  ISETP.GT.AND P2, PT, R42, RZ, PT ;  /* 0x000000ff2a00720c */ /* 0x000fe40003f44270 */
[----:B------:R-:W-:-:S03]  /*5860*/  FMNMX.FTZ R40, R29, R40, !PT ;  /* 0x000000281d287209 */ /* 0x000fc60007810000 */
[----:B------:R-:W2:Y:S01]  /*5870*/  MUFU.TANH R10, R10 ;  /* 0x0000000a000a7308 */ /* 0x000ea20000002400 */
[----:B0-----:R-:W-:Y:S01]  /*5880*/  FSEL R63, R8, -INF , P2 ;  /* 0xff800000083f7808 */ /* 0x001fe20001000000 */
[----:B------:R-:W0:Y:S01]  /*5890*/  SHFL.BFLY PT, R7, R40, 0x2, 0x1f ;  /* 0x0c401f0028077f89 */ /* 0x000e2200000e0000 */
[----:B------:R-:W-:Y:S02]  /*58a0*/  ISETP.GT.AND P2, PT, R42, 0x8, PT ;  /* 0x000000082a00780c */ /* 0x000fe40003f44270 */
[----:B------:R-:W-:-:S03]  /*58b0*/  FMNMX.FTZ R8, R63, R6, !PT ;  /* 0x000000063f087209 */ /* 0x000fc60007810000 */
[----:B------:R-:W4:Y:S01]  /*58c0*/  MUFU.TANH R12, R12 ;  /* 0x0000000c000c7308 */ /* 0x000f220000002400 */
[----:B---3--:R-:W-:Y:S02]  /*58d0*/  FSEL R67, R9, -INF , P3 ;  /* 0xff80000009437808 */ /* 0x008fe40001800000 */
[----:B------:R-:W-:Y:S02]  /*58e0*/  ISETP.GT.AND P3, PT, R42, 0x9, PT ;  /* 0x000000092a00780c */ /* 0x000fe40003f64270 */
[----:B------:R-:W-:-:S03]  /*58f0*/  FMNMX.FTZ R8, R67, R8, !PT ;  /* 0x0000000843087209 */ /* 0x000fc60007810000 */
[----:B------:R-:W3:Y:S01]  /*5900*/  MUFU.TANH R14, R14 ;  /* 0x0000000e000e7308 */ /* 0x000ee20000002400 */
[----:B--2---:R-:W-:Y:S02]  /*5910*/  FSEL R71, R10, -INF , P2 ;  /* 0xff8000000a477808 */ /* 0x004fe40001000000 */
[----:B------:R-:W-:Y:S02]  /*5920*/  ISETP.GT.AND P2, PT, R42, 0x10, PT ;  /* 0x000000102a00780c */ /* 0x000fe40003f44270 */
[----:B------:R-:W-:-:S03]  /*5930*/  FMNMX.FTZ R8, R71, R8, !PT ;  /* 0x0000000847087209 */ /* 0x000fc60007810000 */
[----:B------:R-:W2:Y:S01]  /*5940*/  MUFU.TANH R15, R15 ;  /* 0x0000000f000f7308 */ /* 0x000ea20000002400 */
[----:B----4-:R-:W-:Y:S02]  /*5950*/  FSEL R73, R12, -INF , P3 ;  /* 0xff8000000c497808 */ /* 0x010fe40001800000 */
[----:B0-----:R-:W-:Y:S02]  /*5960*/  FMNMX.FTZ R7, R40, R7, !PT ;  /* 0x0000000728077209 */ /* 0x001fe40007810000 */
[----:B------:R-:W-:Y:S02]  /*5970*/  ISETP.GT.AND P3, PT, R42, 0x11, PT ;  /* 0x000000112a00780c */ /* 0x000fe40003f64270 */
[----:B------:R-:W-:Y:S01]  /*5980*/  FMNMX.FTZ R8, R73, R8, !PT ;  /* 0x0000000849087209 */ /* 0x000fe20007810000 */
[----:B------:R-:W0:Y:S01]  /*5990*/  SHFL.BFLY PT, R40, R7, 0x1, 0x1f ;  /* 0x0c201f0007287f89 */ /* 0x000e2200000e0000 */
[----:B------:R-:W4:Y:S01]  /*59a0*/  MUFU.TANH R20, R20 ;  /* 0x0000001400147308 */ /* 0x000f220000002400 */
[----:B---3--:R-:W-:-:S02]  /*59b0*/  FSEL R75, R14, -INF , P2 ;  /* 0xff8000000e4b7808 */ /* 0x008fc40001000000 */
        /* <DEDUP_REMOVED lines=8> */
[C---:B------:R-:W-:Y:S02]  /*5a40*/  ISETP.GT.AND P2, PT, R42.reuse, 0x20, PT ;  /* 0x000000202a00780c */ /* 0x040fe40003f44270 */
[----:B------:R-:W-:Y:S02]  /*5a50*/  FMNMX.FTZ R8, R79, R8, !PT ;  /* 0x000000084f087209 */ /* 0x000fe40007810000 */
[----:B0-----:R-:W-:Y:S01]  /*5a60*/  FMNMX.FTZ R7, R7, R40, !PT ;  /* 0x0000002807077209 */ /* 0x001fe20007810000 */
[----:B------:R-:W0:Y:S01]  /*5a70*/  MUFU.TANH R25, R25 ;  /* 0x0000001900197308 */ /* 0x000e220000002400 */
[----:B---3--:R-:W-:Y:S02]  /*5a80*/  FSEL R81, R21, -INF , P3 ;  /* 0xff80000015517808 */ /* 0x008fe40001800000 */
[----:B------:R-:W-:Y:S01]  /*5a90*/  ISETP.GT.AND P3, PT, R42, 0x21, PT ;  /* 0x000000212a00780c */ /* 0x000fe20003f64270 */
[----:B-1----:R-:W-:Y:S01]  /*5aa0*/  FMUL.FTZ R40, R7, R4 ;  /* 0x0000000407287220 */ /* 0x002fe20000410000 */
[----:B------:R-:W-:-:S02]  /*5ab0*/  FMNMX.FTZ R8, R81, R8, !PT ;  /* 0x0000000851087209 */ /* 0x000fc40007810000 */
[----:B------:R-:W-:Y:S01]  /*5ac0*/  FSETP.NEU.FTZ.AND P1, PT, R7, -INF , PT ;  /* 0xff8000000700780b */ /* 0x000fe20003f3d000 */
[----:B------:R-:W1:Y:S01]  /*5ad0*/  MUFU.TANH R26, R26 ;  /* 0x0000001a001a7308 */ /* 0x000e620000002400 */
[----:B--2---:R-:W-:Y:S02]  /*5ae0*/  FSEL R83, R24, -INF , P2 ;  /* 0xff80000018537808 */ /* 0x004fe40001000000 */
[----:B------:R-:W-:Y:S02]  /*5af0*/  ISETP.GT.AND P2, PT, R42, 0x28, PT ;  /* 0x000000282a00780c */ /* 0x000fe40003f44270 */
[----:B------:R-:W-:Y:S02]  /*5b00*/  FMNMX.FTZ R8, R83, R8, !PT ;  /* 0x0000000853087209 */ /* 0x000fe40007810000 */
[----:B------:R-:W-:Y:S01]  /*5b10*/  FSEL R40, R40, RZ, P1 ;  /* 0x000000ff28287208 */ /* 0x000fe20000800000 */
[----:B------:R-:W2:Y:S01]  /*5b20*/  MUFU.TANH R27, R27 ;  /* 0x0000001b001b7308 */ /* 0x000ea20000002400 */
[----:B0-----:R-:W-:-:S02]  /*5b30*/  FSEL R85, R25, -INF , P3 ;  /* 0xff80000019557808 */ /* 0x001fc40001800000 */
[----:B------:R-:W-:Y:S01]  /*5b40*/  ISETP.GT.AND P3, PT, R42, 0x29, PT ;  /* 0x000000292a00780c */ /* 0x000fe20003f64270 */
[--C-:B------:R-:W-:Y:S01]  /*5b50*/  FFMA.FTZ R21, R163, R4, -R40.reuse ;  /* 0x00000004a3157223 */ /* 0x100fe20000010828 */
[----:B------:R-:W-:Y:S01]  /*5b60*/  FMNMX.FTZ R8, R85, R8, !PT ;  /* 0x0000000855087209 */ /* 0x000fe20007810000 */
[-CC-:B------:R-:W-:Y:S01]  /*5b70*/  FFMA.FTZ R178, R165, R4.reuse, -R40.reuse ;  /* 0x00000004a5b27223 */ /* 0x180fe20000010828 */
[-CC-:B------:R-:W-:Y:S01]  /*5b80*/  FFMA.FTZ R172, R161, R4.reuse, -R40.reuse ;  /* 0x00000004a1ac7223 */ /* 0x180fe20000010828 */
[----:B------:R-:W0:Y:S01]  /*5b90*/  MUFU.TANH R28, R28 ;  /* 0x0000001c001c7308 */ /* 0x000e220000002400 */
[----:B-1----:R-:W-:Y:S01]  /*5ba0*/  FSEL R87, R26, -INF , P2 ;  /* 0xff8000001a577808 */ /* 0x002fe20001000000 */
[-CC-:B------:R-:W-:Y:S01]  /*5bb0*/  FFMA.FTZ R15, R167, R4.reuse, -R40.reuse ;  /* 0x00000004a70f7223 */ /* 0x180fe20000010828 */
[C---:B------:R-:W-:Y:S01]  /*5bc0*/  ISETP.GT.AND P2, PT, R42.reuse, 0x30, PT ;  /* 0x000000302a00780c */ /* 0x040fe20003f44270 */
[--C-:B------:R-:W-:Y:S01]  /*5bd0*/  FFMA.FTZ R25, R159, R4, -R40.reuse ;  /* 0x000000049f197223 */ /* 0x100fe20000010828 */
[----:B------:R-:W-:Y:S01]  /*5be0*/  FMNMX.FTZ R8, R87, R8, !PT ;  /* 0x0000000857087209 */ /* 0x000fe20007810000 */
[-CC-:B------:R-:W-:Y:S01]  /*5bf0*/  FFMA.FTZ R176, R169, R4.reuse, -R40.reuse ;  /* 0x00000004a9b07223 */ /* 0x180fe20000010828 */
[-CC-:B------:R-:W-:Y:S01]  /*5c00*/  FFMA.FTZ R174, R157, R4.reuse, -R40.reuse ;  /* 0x000000049dae7223 */ /* 0x180fe20000010828 */
[----:B------:R-:W1:Y:S01]  /*5c10*/  MUFU.TANH R30, R30 ;  /* 0x0000001e001e7308 */ /* 0x000e620000002400 */
[----:B--2---:R-:W-:Y:S01]  /*5c20*/  FSEL R163, R27, -INF , P3 ;  /* 0xff8000001ba37808 */ /* 0x004fe20001800000 */
[-CC-:B------:R-:W-:Y:S01]  /*5c30*/  FFMA.FTZ R13, R171, R4.reuse, -R40.reuse ;  /* 0x00000004ab0d7223 */ /* 0x180fe20000010828 */
[----:B------:R-:W-:Y:S01]  /*5c40*/  ISETP.GT.AND P3, PT, R42, 0x31, PT ;  /* 0x000000312a00780c */ /* 0x000fe20003f64270 */
[--C-:B------:R-:W-:Y:S01]  /*5c50*/  FFMA.FTZ R27, R155, R4, -R40.reuse ;  /* 0x000000049b1b7223 */ /* 0x100fe20000010828 */
[----:B------:R-:W-:Y:S01]  /*5c60*/  FMNMX.FTZ R8, R163, R8, !PT ;  /* 0x00000008a3087209 */ /* 0x000fe20007810000 */
[-CC-:B------:R-:W-:Y:S01]  /*5c70*/  FFMA.FTZ R182, R173, R4.reuse, -R40.reuse ;  /* 0x00000004adb67223 */ /* 0x180fe20000010828 */
[-CC-:B------:R-:W-:Y:S01]  /*5c80*/  FFMA.FTZ R168, R153, R4.reuse, -R40.reuse ;  /* 0x0000000499a87223 */ /* 0x180fe20000010828 */
[----:B------:R-:W2:Y:S01]  /*5c90*/  MUFU.TANH R32, R32 ;  /* 0x0000002000207308 */ /* 0x000ea20000002400 */
[----:B0-----:R-:W-:Y:S01]  /*5ca0*/  FSEL R165, R28, -INF , P2 ;  /* 0xff8000001ca57808 */ /* 0x001fe20001000000 */
[-CC-:B------:R-:W-:Y:S01]  /*5cb0*/  FFMA.FTZ R180, R175, R4.reuse, -R40.reuse ;  /* 0x00000004afb47223 */ /* 0x180fe20000010828 */
        /* <DEDUP_REMOVED lines=8> */
[----:B------:R-:W-:Y:S01]  /*5d40*/  ISETP.GT.AND P3, PT, R42, 0x39, PT ;  /* 0x000000392a00780c */ /* 0x000fe20003f64270 */
[--C-:B------:R-:W-:Y:S01]  /*5d50*/  FFMA.FTZ R33, R35, R4, -R40.reuse ;  /* 0x0000000423217223 */ /* 0x100fe20000010828 */
[----:B------:R-:W-:Y:S01]  /*5d60*/  FMNMX.FTZ R8, R161, R8, !PT ;  /* 0x00000008a1087209 */ /* 0x000fe20007810000 */
[-CC-:B------:R-:W-:Y:S01]  /*5d70*/  FFMA.FTZ R158, R37, R4.reuse, -R40.reuse ;  /* 0x00000004259e7223 */ /* 0x180fe20000010828 */
[----:B------:R-:W-:Y:S01]  /*5d80*/  FSEL R30, R7, RZ, P1 ;  /* 0x000000ff071e7208 */ /* 0x000fe20000800000 */
[----:B------:R-:W1:Y:S01]  /*5d90*/  MUFU.TANH R36, R36 ;  /* 0x0000002400247308 */ /* 0x000e620000002400 */
[----:B--2---:R-:W-:Y:S01]  /*5da0*/  FSEL R167, R32, -INF , P2 ;  /* 0xff80000020a77808 */ /* 0x004fe20001000000 */
[--C-:B------:R-:W-:Y:S01]  /*5db0*/  FFMA.FTZ R154, R41, R4, -R40.reuse ;  /* 0x00000004299a7223 */ /* 0x100fe20000010828 */
[----:B------:R-:W-:Y:S01]  /*5dc0*/  ISETP.GT.AND P2, PT, R42, 0x40, PT ;  /* 0x000000402a00780c */ /* 0x000fe20003f44270 */
[----:B------:R-:W-:Y:S01]  /*5dd0*/  FADD.FTZ R5, -R30, R5 ;  /* 0x000000051e057221 */ /* 0x000fe20000010100 */
[----:B------:R-:W-:Y:S01]  /*5de0*/  FMNMX.FTZ R8, R167, R8, !PT ;  /* 0x00000008a7087209 */ /* 0x000fe20007810000 */
[-CC-:B------:R-:W-:Y:S01]  /*5df0*/  FFMA.FTZ R152, R45, R4.reuse, -R40.reuse ;  /* 0x000000042d987223 */ /* 0x180fe20000010828 */
[-CC-:B------:R-:W-:Y:S01]  /*5e00*/  FFMA.FTZ R162, R49, R4.reuse, -R40.reuse ;  /* 0x0000000431a27223 */ /* 0x180fe20000010828 */
[----:B------:R-:W2:Y:S01]  /*5e10*/  MUFU.TANH R38, R38 ;  /* 0x0000002600267308 */ /* 0x000ea20000002400 */
[----:B0-----:R-:W-:Y:S01]  /*5e20*/  FSEL R159, R34, -INF , P3 ;  /* 0xff800000229f7808 */ /* 0x001fe20001800000 */
[-C--:B------:R-:W-:Y:S01]  /*5e30*/  FMUL.FTZ R34, R5, R4.reuse ;  /* 0x0000000405227220 */ /* 0x080fe20000410000 */
        /* <DEDUP_REMOVED lines=20> */
[----:B------:R-:W-:Y:S01]  /*5f80*/  FFMA.FTZ R29, R29, R4, -R40 ;  /* 0x000000041d1d7223 */ /* 0x000fe20000010828 */
[----:B------:R-:W2:Y:S01]  /*5f90*/  MUFU.TANH R68, R68 ;  /* 0x0000004400447308 */ /* 0x000ea20000002400 */
[----:B0-----:R-:W-:-:S02]  /*5fa0*/  FSEL R171, R56, -INF , P2 ;  /* 0xff80000038ab7808 */ /* 0x001fc40001000000 */
        /* <DEDUP_REMOVED lines=49> */
[----:B------:R-:W-:Y:S01]  /*62c0*/  MUFU.EX2 R180, R180 ;  /* 0x000000b400b47308 */ /* 0x000fe20000000800 */
[----:B-1----:R-:W-:-:S04]  /*62d0*/  FSEL R195, R54, -INF , P3 ;  /* 0xff80000036c37808 */ /* 0x002fc80001800000 */
[----:B------:R-:W-:-:S03]  /*62e0*/  FMNMX.FTZ R8, R195, R8, !PT ;  /* 0x00000008c3087209 */ /* 0x000fc60007810000 */
[----:B------:R-:W-:Y:S02]  /*62f0*/  MUFU.EX2 R182, R182 ;  /* 0x000000b600b67308 */ /* 0x000fe40000000800 */
[----:B------:R-:W0:Y:S06]  /*6300*/  SHFL.BFLY PT, R9, R8, 0x2, 0x1f ;  /* 0x0c401f0008097f89 */ /* 0x000e2c00000e0000 */
[----:B------:R-:W-:Y:S08]  /*6310*/  MUFU.EX2 R13, R13 ;  /* 0x0000000d000d7308 */ /* 0x000ff00000000800 */
[----:B------:R-:W-:Y:S08]  /*6320*/  MUFU.EX2 R176, R176 ;  /* 0x000000b000b07308 */ /* 0x000ff00000000800 */
        /* <DEDUP_REMOVED lines=9> */
[----:B------:R-:W-:-:S06]  /*63c0*/  FMUL.FTZ R8, R9, R4 ;  /* 0x0000000409087220 */ /* 0x000fcc0000410000 */
[----:B------:R-:W-:Y:S01]  /*63d0*/  MUFU.EX2 R174, R174 ;  /* 0x000000ae00ae7308 */ /* 0x000fe20000000800 */
[----:B------:R-:W-:-:S05]  /*63e0*/  FSEL R8, R8, RZ, P2 ;  /* 0x000000ff08087208 */ /* 0x000fca0001000000 */
[-CC-:B------:R-:W-:Y:S01]  /*63f0*/  FFMA.FTZ R10, R63, R4.reuse, -R8.reuse ;  /* 0x000000043f0a7223 */ /* 0x180fe20000010808 */
[----:B------:R-:W-:Y:S01]  /*6400*/  FSEL R63, R9, RZ, P2 ;  /* 0x000000ff093f7208 */ /* 0x000fe20001000000 */
[-CC-:B------:R-:W-:Y:S01]  /*6410*/  FFMA.FTZ R35, R67, R4.reuse, -R8.reuse ;  /* 0x0000000443237223 */ /* 0x180fe20000010808 */
[-CC-:B------:R-:W-:Y:S01]  /*6420*/  FFMA.FTZ R12, R71, R4.reuse, -R8.reuse ;  /* 0x00000004470c7223 */ /* 0x180fe20000010808 */
[-CC-:B------:R-:W-:Y:S01]  /*6430*/  FFMA.FTZ R37, R73, R4.reuse, -R8.reuse ;  /* 0x0000000449257223 */ /* 0x180fe20000010808 */
[-C--:B------:R-:W-:Y:S01]  /*6440*/  FFMA.FTZ R14, R75, R4.reuse, -R8 ;  /* 0x000000044b0e7223 */ /* 0x080fe20000010808 */
[----:B------:R-:W-:Y:S01]  /*6450*/  FADD.FTZ R63, -R63, R6 ;  /* 0x000000063f3f7221 */ /* 0x000fe20000010100 */
[----:B------:R-:W-:Y:S01]  /*6460*/  MUFU.EX2 R10, R10 ;  /* 0x0000000a000a7308 */ /* 0x000fe20000000800 */
[-CC-:B------:R-:W-:Y:S01]  /*6470*/  FFMA.FTZ R41, R77, R4.reuse, -R8.reuse ;  /* 0x000000044d297223 */ /* 0x180fe20000010808 */
[-CC-:B------:R-:W-:Y:S01]  /*6480*/  FFMA.FTZ R20, R79, R4.reuse, -R8.reuse ;  /* 0x000000044f147223 */ /* 0x180fe20000010808 */
[-C--:B------:R-:W-:Y:S01]  /*6490*/  FMUL.FTZ R5, R63, R4.reuse ;  /* 0x000000043f057220 */ /* 0x080fe20000410000 */
[-CC-:B------:R-:W-:Y:S01]  /*64a0*/  FFMA.FTZ R45, R81, R4.reuse, -R8.reuse ;  /* 0x00000004512d7223 */ /* 0x180fe20000010808 */
[-CC-:B------:R-:W-:Y:S01]  /*64b0*/  FFMA.FTZ R24, R83, R4.reuse, -R8.reuse ;  /* 0x0000000453187223 */ /* 0x180fe20000010808 */
[-CC-:B------:R-:W-:Y:S01]  /*64c0*/  FFMA.FTZ R49, R85, R4.reuse, -R8.reuse ;  /* 0x0000000455317223 */ /* 0x180fe20000010808 */
[-CC-:B------:R-:W-:Y:S01]  /*64d0*/  FFMA.FTZ R26, R87, R4.reuse, -R8.reuse ;  /* 0x00000004571a7223 */ /* 0x180fe20000010808 */
[----:B------:R0:W1:Y:S01]  /*64e0*/  MUFU.EX2 R6, R34 ;  /* 0x0000002200067308 */ /* 0x0000620000000800 */
        /* <DEDUP_REMOVED lines=9> */
[-CC-:B0-----:R-:W-:Y:S01]  /*6580*/  FFMA.FTZ R34, R155, R4.reuse, -R8.reuse ;  /* 0x000000049b227223 */ /* 0x181fe20000010808 */
[-CC-:B------:R-:W-:Y:S01]  /*6590*/  FFMA.FTZ R161, R173, R4.reuse, -R8.reuse ;  /* 0x00000004ada17223 */ /* 0x180fe20000010808 */
[-CC-:B------:R-:W-:Y:S01]  /*65a0*/  FFMA.FTZ R163, R175, R4.reuse, -R8.reuse ;  /* 0x00000004afa37223 */ /* 0x180fe20000010808 */
[-CC-:B------:R-:W-:Y:S01]  /*65b0*/  FFMA.FTZ R65, R65, R4.reuse, -R8.reuse ;  /* 0x0000000441417223 */ /* 0x180fe20000010808 */
[-CC-:B------:R-:W-:Y:S01]  /*65c0*/  FFMA.FTZ R179, R179, R4.reuse, -R8.reuse ;  /* 0x00000004b3b37223 */ /* 0x180fe20000010808 */
[--C-:B------:R-:W-:Y:S01]  /*65d0*/  FFMA.FTZ R181, R181, R4, -R8.reuse ;  /* 0x00000004b5b57223 */ /* 0x100fe20000010808 */
[----:B------:R-:W0:Y:S01]  /*65e0*/  MUFU.EX2 R35, R35 ;  /* 0x0000002300237308 */ /* 0x000e220000000800 */
[----:B-1----:R-:W-:Y:S01]  /*65f0*/  FFMA.FTZ R67, R6, R0, R11 ;  /* 0x0000000006437223 */ /* 0x002fe2000001000b */
[-CC-:B------:R-:W-:Y:S01]  /*6600*/  FFMA.FTZ R183, R183, R4.reuse, -R8.reuse ;  /* 0x00000004b7b77223 */ /* 0x180fe20000010808 */
[-CC-:B------:R-:W-:Y:S01]  /*6610*/  FFMA.FTZ R191, R191, R4.reuse, -R8.reuse ;  /* 0x00000004bfbf7223 */ /* 0x180fe20000010808 */
[-CC-:B------:R-:W-:Y:S01]  /*6620*/  FFMA.FTZ R59, R59, R4.reuse, -R8.reuse ;  /* 0x000000043b3b7223 */ /* 0x180fe20000010808 */
[----:B------:R-:W-:Y:S01]  /*6630*/  FADD.FTZ R67, R180, R67 ;  /* 0x00000043b4437221 */ /* 0x000fe20000010000 */
[----:B------:R-:W-:-:S02]  /*6640*/  FFMA.FTZ R193, R193, R4, -R8 ;  /* 0x00000004c1c17223 */ /* 0x000fc40000010808 */
[----:B------:R-:W1:Y:S01]  /*6650*/  MUFU.EX2 R12, R12 ;  /* 0x0000000c000c7308 */ /* 0x000e620000000800 */
[----:B--2---:R-:W-:-:S07]  /*6660*/  FFMA.FTZ R0, R5, R3, R10 ;  /* 0x0000000305007223 */ /* 0x004fce000001000a */
[----:B------:R-:W2:Y:S01]  /*6670*/  MUFU.EX2 R37, R37 ;  /* 0x0000002500257308 */ /* 0x000ea20000000800 */
[----:B0-----:R-:W-:Y:S01]  /*6680*/  FADD.FTZ R3, R35, R0 ;  /* 0x0000000023037221 */ /* 0x001fe20000010000 */
[----:B------:R-:W-:-:S06]  /*6690*/  FADD.FTZ R0, R182, R67 ;  /* 0x00000043b6007221 */ /* 0x000fcc0000010000 */
        /* <DEDUP_REMOVED lines=15> */
[----:B------:R-:W-:-:S03]  /*6790*/  FFMA.FTZ R36, R153, R4, -R8 ;  /* 0x0000000499247223 */ /* 0x000fc60000010808 */
[----:B------:R-:W-:Y:S02]  /*67a0*/  FADD.FTZ R0, R174, R3 ;  /* 0x00000003ae007221 */ /* 0x000fe40000010000 */
        /* <DEDUP_REMOVED lines=40> */
[----:B------:R-:W-:Y:S01]  /*6a30*/  MUFU.EX2 R51, R51 ;  /* 0x0000003300337308 */ /* 0x000fe20000000800 */
[----:B0-----:R-:W-:-:S07]  /*6a40*/  FADD.FTZ R40, R166, R67 ;  /* 0x00000043a6287221 */ /* 0x001fce0000010000 */
[----:B------:R-:W0:Y:S01]  /*6a50*/  MUFU.EX2 R34, R34 ;  /* 0x0000002200227308 */ /* 0x000e220000000800 */
[----:B-1----:R-:W-:-:S07]  /*6a60*/  FADD.FTZ R3, R167, R0 ;  /* 0x00000000a7037221 */ /* 0x002fce0000010000 */
[----:B------:R-:W-:Y:S08]  /*6a70*/  MUFU.EX2 R160, R160 ;  /* 0x000000a000a07308 */ /* 0x000ff00000000800 */
[----:B------:R-:W1:Y:S01]  /*6a80*/  MUFU.EX2 R161, R161 ;  /* 0x000000a100a17308 */ /* 0x000e620000000800 */
[----:B0-----:R-:W-:-:S07]  /*6a90*/  FADD.FTZ R0, R34, R3 ;  /* 0x0000000322007221 */ /* 0x001fce0000010000 */
[----:B------:R-:W-:Y:S08]  /*6aa0*/  MUFU.EX2 R47, R47 ;  /* 0x0000002f002f7308 */ /* 0x000ff00000000800 */
        /* <DEDUP_REMOVED lines=8> */
[----:B------:R1:W-:Y:S08]  /*6b30*/  MUFU.EX2 R153, R65 ;  /* 0x0000004100997308 */ /* 0x0003f00000000800 */
        /* <DEDUP_REMOVED lines=8> */
[----:B------:R-:W-:-:S04]  /*6bc0*/  FADD.FTZ R65, R43, R40 ;  /* 0x000000282b417221 */ /* 0x000fc80000010000 */
[----:B--2---:R-:W-:-:S03]  /*6bd0*/  FADD.FTZ R0, R152, R65 ;  /* 0x0000004198007221 */ /* 0x004fc60000010000 */
[----:B------:R-:W2:Y:S01]  /*6be0*/  MUFU.EX2 R154, R154 ;  /* 0x0000009a009a7308 */ /* 0x000ea20000000800 */
[----:B0-----:R-:W-:-:S04]  /*6bf0*/  FADD.FTZ R3, R42, R3 ;  /* 0x000000032a037221 */ /* 0x001fc80000010000 */
[----:B------:R-:W-:-:S03]  /*6c00*/  FADD.FTZ R3, R153, R3 ;  /* 0x0000000399037221 */ /* 0x000fc60000010000 */
[----:B------:R-:W0:Y:S01]  /*6c10*/  MUFU.EX2 R44, R181 ;  /* 0x000000b5002c7308 */ /* 0x000e220000000800 */
[----:B-1----:R-:W-:-:S07]  /*6c20*/  FADD.FTZ R65, R39, R0 ;  /* 0x0000000027417221 */ /* 0x002fce0000010000 */
[----:B------:R-:W-:Y:S01]  /*6c30*/  MUFU.EX2 R31, R31 ;  /* 0x0000001f001f7308 */ /* 0x000fe20000000800 */
[----:B--2---:R-:W-:-:S07]  /*6c40*/  FADD.FTZ R0, R154, R65 ;  /* 0x000000419a007221 */ /* 0x004fce0000010000 */
[----:B------:R-:W1:Y:S01]  /*6c50*/  MUFU.EX2 R155, R183 ;  /* 0x000000b7009b7308 */ /* 0x000e620000000800 */
[----:B0-----:R-:W-:-:S07]  /*6c60*/  FADD.FTZ R3, R44, R3 ;  /* 0x000000032c037221 */ /* 0x001fce0000010000 */
[----:B------:R-:W-:Y:S08]  /*6c70*/  MUFU.EX2 R156, R156 ;  /* 0x0000009c009c7308 */ /* 0x000ff00000000800 */
[----:B------:R-:W0:Y:S01]  /*6c80*/  MUFU.EX2 R46, R191 ;  /* 0x000000bf002e7308 */ /* 0x000e220000000800 */
[----:B-1----:R-:W-:-:S07]  /*6c90*/  FADD.FTZ R3, R155, R3 ;  /* 0x000000039b037221 */ /* 0x002fce0000010000 */
[----:B------:R-:W1:Y:S08]  /*6ca0*/  MUFU.EX2 R33, R33 ;  /* 0x0000002100217308 */ /* 0x000e700000000800 */
[----:B------:R2:W3:Y:S01]  /*6cb0*/  MUFU.EX2 R157, R59 ;  /* 0x0000003b009d7308 */ /* 0x0004e20000000800 */
[----:B0-----:R-:W-:-:S07]  /*6cc0*/  FADD.FTZ R3, R46, R3 ;  /* 0x000000032e037221 */ /* 0x001fce0000010000 */
[----:B------:R-:W0:Y:S01]  /*6cd0*/  MUFU.EX2 R158, R158 ;  /* 0x0000009e009e7308 */ /* 0x000e220000000800 */
[----:B--2---:R-:W-:-:S04]  /*6ce0*/  FADD.FTZ R59, R31, R0 ;  /* 0x000000001f3b7221 */ /* 0x004fc80000010000 */
[----:B------:R-:W-:-:S03]  /*6cf0*/  FADD.FTZ R0, R156, R59 ;  /* 0x0000003b9c007221 */ /* 0x000fc60000010000 */
[----:B------:R-:W2:Y:S01]  /*6d00*/  MUFU.EX2 R40, R193 ;  /* 0x000000c100287308 */ /* 0x000ea20000000800 */
[----:B-1----:R-:W-:Y:S01]  /*6d10*/  FADD.FTZ R59, R33, R0 ;  /* 0x00000000213b7221 */ /* 0x002fe20000010000 */
[----:B---3--:R-:W-:-:S06]  /*6d20*/  FADD.FTZ R3, R157, R3 ;  /* 0x000000039d037221 */ /* 0x008fcc0000010000 */
        /* <DEDUP_REMOVED lines=8> */
.L_x_2371:
[----:B------:R-:W-:Y:S01]  /*6db0*/  UISETP.GT.AND UP0, UPT, UR56, UR54, UPT ;  /* 0x000000363800728c */ /* 0x000fe2000bf04270 */
[-C--:B------:R-:W-:Y:S01]  /*6dc0*/  FMUL.FTZ R88, R88, R6.reuse ;  /* 0x0000000658587220 */ /* 0x080fe20000410000 */
[----:B------:R-:W-:Y:S01]  /*6dd0*/  ULEA UR6, UR55, UR41, 0x3 ;  /* 0x0000002937067291 */ /* 0x000fe2000f8e183f */
[-C--:B------:R-:W-:Y:S01]  /*6de0*/  FMUL.FTZ R89, R89, R6.reuse ;  /* 0x0000000659597220 */ /* 0x080fe20000410000 */
[----:B------:R-:W-:Y:S01]  /*6df0*/  UIADD3 UR7, UR56, -0x1, URZ ;  /* 0xffffffff38077890 */ /* 0x000fe2000fffe03f */
[-C--:B------:R-:W-:Y:S01]  /*6e00*/  FMUL.FTZ R92, R92, R6.reuse ;  /* 0x000000065c5c7220 */ /* 0x080fe20000410000 */
[----:B------:R-:W-:Y:S01]  /*6e10*/  UIADD3 UR6, UR6, 0x28860, URZ ;  /* 0x0002886006067890 */ /* 0x000fe2000fffe03f */
[----:B------:R-:W-:Y:S01]  /*6e20*/  PLOP3.LUT P1, PT, PT, PT, UP0, 0x80, 0x0 ;  /* 0x000000000000781c */ /* 0x000fe20003f2f008 */
[----:B------:R-:W-:Y:S01]  /*6e30*/  UMOV UR57, UR44 ;  /* 0x0000002c00397c82 */ /* 0x000fe20008000000 */
[----:B------:R-:W-:Y:S01]  /*6e40*/  UMOV UR55, UR43 ;  /* 0x0000002b00377c82 */ /* 0x000fe20008000000 */
[----:B------:R-:W-:Y:S01]  /*6e50*/  UPRMT UR6, UR39, 0x654, UR6 ;  /* 0x0000065427067896 */ /* 0x000fe20008000006 */
[-C--:B------:R-:W-:Y:S01]  /*6e60*/  FMUL.FTZ R93, R93, R6.reuse ;  /* 0x000000065d5d7220 */ /* 0x080fe20000410000 */
[----:B------:R-:W-:Y:S01]  /*6e70*/  UMOV UR56, UR7 ;  /* 0x0000000700387c82 */ /* 0x000fe20008000000 */
        /* <DEDUP_REMOVED lines=94> */
[----:B------:R-:W-:Y:S01]  /*7460*/  MOV R6, R9 ;  /* 0x0000000900067202 */ /* 0x000fe20000000f00 */
[----:B------:R-:W-:Y:S06]  /*7470*/  @P1 BRA `(.L_x_2372) ;  /* 0xffffffcc009c1947 */ /* 0x000fec000383ffff */
[----:B------:R-:W-:-:S05]  /*7480*/  UMOV UR56, UR7 ;  /* 0x0000000700387c82 */ /* 0x000fca0008000000 */
.L_x_2361:
[----:B------:R-:W-:-:S13]  /*7490*/  ISETP.LE.AND P1, PT, RZ, UR56, PT ;  /* 0x00000038ff007c0c */ /* 0x000fda000bf23270 */
[----:B------:R-:W-:Y:S05]  /*74a0*/  @!P1 BRA `(.L_x_2373) ;  /* 0x0000002800149947 */ /* 0x000fea0003800000 */
[----:B------:R-:W-:Y:S01]  /*74b0*/  IMAD.MOV.U32 R8, RZ, RZ, R9 ;  /* 0x000000ffff087224 */ /* 0x000fe200078e0009 */
[----:B------:R-:W-:Y:S01]  /*74c0*/  UMOV UR52, UR44 ;  /* 0x0000002c00347c82 */ /* 0x000fe20008000000 */
[----:B------:R-:W-:Y:S01]  /*74d0*/  IMAD.MOV.U32 R6, RZ, RZ, R7 ;  /* 0x000000ffff067224 */ /* 0x000fe200078e0007 */
[----:B------:R-:W-:Y:S01]  /*74e0*/  UMOV UR49, UR43 ;  /* 0x0000002b00317c82 */ /* 0x000fe20008000000 */
[----:B------:R-:W-:-:S05]  /*74f0*/  ULDC UR48, c[0x0][0x9d8] ;  /* 0x0002760000307ab9 */ /* 0x000fca0000000800 */
.L_x_2384:
[----:B------:R-:W-:Y:S01]  /*7500*/  ISETP.NE.AND P2, PT, RZ, UR40, PT ;  /* 0x00000028ff007c0c */ /* 0x000fe2000bf45270 */
[----:B------:R-:W-:-:S04]  /*7510*/  UISETP.NE.AND UP0, UPT, UR49, 0x1, UPT ;  /* 0x000000013100788c */ /* 0x000fc8000bf05270 */
[----:B------:R-:W-:-:S04]  /*7520*/  USEL UR44, URZ, 0x1, UP0 ;  /* 0x000000013f2c7887 */ /* 0x000fc80008000000 */
[----:B------:R-:W-:-:S04]  /*7530*/  ULOP3.LUT UR44, UR52, UR44, URZ, 0x3c, !UPT ;  /* 0x0000002c342c7292 */ /* 0x000fc8000f8e3c3f */
[----:B------:R-:W-:Y:S08]  /*7540*/  @P2 BRA `(.L_x_2374) ;  /* 0x0000000000382947 */ /* 0x000ff00003800000 */
[----:B------:R-:W-:Y:S05]  /*7550*/  @!P0 BRA `(.L_x_2375) ;  /* 0x0000000000048947 */ /* 0x000fea0003800000 */
[----:B------:R-:W-:Y:S01]  /*7560*/  BPT.TRAP 0x1 ;  /* 0x000000040000795c */ /* 0x000fe20000300000 */
.L_x_2375:
        /* <DEDUP_REMOVED lines=9> */
.L_x_2376:
[----:B-1----:R-:W-:Y:S05]  /*7600*/  @P1 BRA `(.L_x_2374) ;  /* 0x0000000000081947 */ /* 0x002fea0003800000 */
[----:B------:R-:W1:Y:S02]  /*7610*/  SYNCS.PHASECHK.TRANS64.TRYWAIT P1, [UR6+0x28830], R4 ;  /* 0x02883004ff0075a7 */ /* 0x000e640008020146 */
[----:B-1----:R-:W-:Y:S05]  /*7620*/  @!P1 BRA `(.L_x_2377) ;  /* 0x0000009000609947 */ /* 0x002fea0003800000 */
.L_x_2374:
        /* <DEDUP_REMOVED lines=48> */
.L_x_2379:
[----:B------:R-:W-:Y:S01]  /*7930*/  ULEA UR6, UR49, UR41, 0x3 ;  /* 0x0000002931067291 */ /* 0x000fe2000f8e183f */
[----:B------:R-:W-:-:S05]  /*7940*/  IMAD.U32 R4, RZ, RZ, UR52 ;  /* 0x00000034ff047e24 */ /* 0x000fca000f8e00ff */
[----:B------:R-:W-:-:S04]  /*7950*/  SHF.L.U32 R4, R4, 0x1f, RZ ;  /* 0x0000001f04047819 */ /* 0x000fc800000006ff */
[----:B------:R0:W1:Y:S01]  /*7960*/  SYNCS.PHASECHK.TRANS64.TRYWAIT P1, [UR6+0x28850], R4 ;  /* 0x02885004ff0075a7 */ /* 0x0000620008020146 */
[----:B------:R-:W-:Y:S05]  /*7970*/  @!P0 BRA `(.L_x_2380) ;  /* 0x0000000000048947 */ /* 0x000fea0003800000 */
[----:B------:R-:W-:Y:S01]  /*7980*/  BPT.TRAP 0x1 ;  /* 0x000000040000795c */ /* 0x000fe20000300000 */
.L_x_2380:
[----:B-1----:R-:W-:Y:S05]  /*7990*/  @P1 BRA `(.L_x_2378) ;  /* 0x0000000000081947 */ /* 0x002fea0003800000 */
[----:B------:R-:W1:Y:S02]  /*79a0*/  SYNCS.PHASECHK.TRANS64.TRYWAIT P1, [UR6+0x28850], R4 ;  /* 0x02885004ff0075a7 */ /* 0x000e640008020146 */
[----:B-1----:R-:W-:Y:S05]  /*79b0*/  @!P1 BRA `(.L_x_2381) ;  /* 0x0000008c00949947 */ /* 0x002fea0003800000 */
.L_x_2378:
        /* <DEDUP_REMOVED lines=49> */
.L_x_2382:
        /* <DEDUP_REMOVED lines=82> */
[----:B------:R-:W-:-:S04]  /*81f0*/  ULEA UR6, UR43, UR41, 0x3 ;  /* 0x000000292b067291 */ /* 0x000fc8000f8e183f */
[----:B------:R-:W0:Y:S01]  /*8200*/  MUFU.TANH R25, R25 ;  /* 0x0000001900197308 */ /* 0x000e220000002400 */
[----:B--2---:R-:W-:Y:S01]  /*8210*/  FMNMX.FTZ R10, R21, R10, !PT ;  /* 0x0000000a150a7209 */ /* 0x004fe20007810000 */
[----:B------:R-:W-:-:S04]  /*8220*/  UIADD3 UR6, UR6, 0x28840, URZ ;  /* 0x0002884006067890 */ /* 0x000fc8000fffe03f */
[----:B------:R-:W-:Y:S02]  /*8230*/  UPRMT UR6, UR39, 0x654, UR6 ;  /* 0x0000065427067896 */ /* 0x000fe40008000006 */
[----:B------:R-:W2:Y:S01]  /*8240*/  MUFU.TANH R163, R163 ;  /* 0x000000a300a37308 */ /* 0x000ea20000002400 */
[----:B-1----:R-:W-:-:S06]  /*8250*/  FMNMX.FTZ R4, R161, R4, !PT ;  /* 0x00000004a1047209 */ /* 0x002fcc0007810000 */
[----:B------:R-:W-:Y:S01]  /*8260*/  SYNCS.ARRIVE.TRANS64.RED.A1T0 RZ, [UR6], RZ ;  /* 0x000000ffffff79a7 */ /* 0x000fe20008100406 */
[----:B------:R-:W1:Y:S01]  /*8270*/  MUFU.TANH R27, R27 ;  /* 0x0000001b001b7308 */ /* 0x000e620000002400 */
[----:B0-----:R-:W-:-:S07]  /*8280*/  FMNMX.FTZ R10, R25, R10, !PT ;  /* 0x0000000a190a7209 */ /* 0x001fce0007810000 */
[----:B------:R-:W0:Y:S01]  /*8290*/  MUFU.TANH R165, R165 ;  /* 0x000000a500a57308 */ /* 0x000e220000002400 */
[----:B--2---:R-:W-:-:S07]  /*82a0*/  FMNMX.FTZ R4, R163, R4, !PT ;  /* 0x00000004a3047209 */ /* 0x004fce0007810000 */
[----:B------:R-:W2:Y:S01]  /*82b0*/  MUFU.TANH R29, R29 ;  /* 0x0000001d001d7308 */ /* 0x000ea20000002400 */
[----:B-1----:R-:W-:-:S07]  /*82c0*/  FMNMX.FTZ R10, R27, R10, !PT ;  /* 0x0000000a1b0a7209 */ /* 0x002fce0007810000 */
        /* <DEDUP_REMOVED lines=97> */
[----:B0-----:R-:W-:Y:S02]  /*88e0*/  FMNMX.FTZ R4, R213, R4, !PT ;  /* 0x00000004d5047209 */ /* 0x001fe40007810000 */
[----:B--2---:R-:W-:-:S05]  /*88f0*/  FMNMX.FTZ R10, R85, R10, !PT ;  /* 0x0000000a550a7209 */ /* 0x004fca0007810000 */
[----:B------:R-:W0:Y:S01]  /*8900*/  SHFL.BFLY PT, R9, R10, 0x2, 0x1f ;  /* 0x0c401f000a097f89 */ /* 0x000e2200000e0000 */
[----:B-1----:R-:W-:Y:S02]  /*8910*/  FMNMX.FTZ R12, R215, R4, !PT ;  /* 0x00000004d70c7209 */ /* 0x002fe40007810000 */
[----:B------:R-:W1:Y:S03]  /*8920*/  LDC R4, c[0x0][0x988] ;  /* 0x00026200ff047b82 */ /* 0x000e660000000800 */
[----:B------:R-:W2:Y:S01]  /*8930*/  SHFL.BFLY PT, R7, R12, 0x2, 0x1f ;  /* 0x0c401f000c077f89 */ /* 0x000ea200000e0000 */
[----:B0-----:R-:W-:-:S05]  /*8940*/  FMNMX.FTZ R20, R10, R9, !PT ;  /* 0x000000090a147209 */ /* 0x001fca0007810000 */
[----:B------:R-:W0:Y:S01]  /*8950*/  SHFL.BFLY PT, R9, R20, 0x1, 0x1f ;  /* 0x0c201f0014097f89 */ /* 0x000e2200000e0000 */
[----:B--2---:R-:W-:-:S05]  /*8960*/  FMNMX.FTZ R14, R12, R7, !PT ;  /* 0x000000070c0e7209 */ /* 0x004fca0007810000 */
[----:B------:R-:W2:Y:S01]  /*8970*/  SHFL.BFLY PT, R7, R14, 0x1, 0x1f ;  /* 0x0c201f000e077f89 */ /* 0x000ea200000e0000 */
[----:B0-----:R-:W-:-:S05]  /*8980*/  FMNMX.FTZ R9, R20, R9, !PT ;  /* 0x0000000914097209 */ /* 0x001fca0007810000 */
[----:B------:R-:W-:Y:S01]  /*8990*/  FADD.FTZ R87, -R9, R8 ;  /* 0x0000000809577221 */ /* 0x000fe20000010100 */
[----:B--2---:R-:W-:-:S05]  /*89a0*/  FMNMX.FTZ R7, R14, R7, !PT ;  /* 0x000000070e077209 */ /* 0x004fca0007810000 */
[CC--:B-1----:R-:W-:Y:S01]  /*89b0*/  FMUL.FTZ R8, R7.reuse, R4.reuse ;  /* 0x0000000407087220 */ /* 0x0c2fe20000410000 */
[----:B------:R-:W-:Y:S01]  /*89c0*/  FADD.FTZ R47, -R7, R6 ;  /* 0x00000006072f7221 */ /* 0x000fe20000010100 */
[-C--:B------:R-:W-:Y:S02]  /*89d0*/  FMUL.FTZ R6, R87, R4.reuse ;  /* 0x0000000457067220 */ /* 0x080fe40000410000 */
        /* <DEDUP_REMOVED lines=33> */
[-C--:B------:R-:W-:Y:S01]  /*8bf0*/  FMUL.FTZ R47, R47, R4.reuse ;  /* 0x000000042f2f7220 */ /* 0x080fe20000410000 */
[----:B------:R-:W-:Y:S02]  /*8c00*/  MUFU.EX2 R180, R180 ;  /* 0x000000b400b47308 */ /* 0x000fe40000000800 */
        /* <DEDUP_REMOVED lines=31> */
[----:B------:R-:W-:-:S07]  /*8e00*/  FFMA.FTZ R83, R83, R4, -R8 ;  /* 0x0000000453537223 */ /* 0x000fce0000010808 */
[----:B------:R-:W2:Y:S01]  /*8e10*/  MUFU.EX2 R10, R10 ;  /* 0x0000000a000a7308 */ /* 0x000ea20000000800 */
[----:B-1----:R-:W-:-:S07]  /*8e20*/  FFMA.FTZ R3, R6, R3, R181 ;  /* 0x0000000306037223 */ /* 0x002fce00000100b5 */
        /* <DEDUP_REMOVED lines=129> */
.L_x_2383:
        /* <DEDUP_REMOVED lines=12> */
[----:B------:R-:W-:Y:S01]  /*9700*/  FMUL.FTZ R90, R90, R6 ;  /* 0x000000065a5a7220 */ /* 0x000fe20000410000 */
[----:B------:R-:W-:Y:S01]  /*9710*/  F2FP.BF16.F32.PACK_AB R174, R161, R174 ;  /* 0x000000aea1ae723e */ /* 0x000fe200000010ff */
[----:B------:R-:W-:Y:S01]  /*9720*/  FMUL.FTZ R91, R91, R6 ;  /* 0x000000065b5b7220 */ /* 0x000fe20000410000 */
[----:B------:R-:W-:Y:S01]  /*9730*/  F2FP.BF16.F32.PACK_AB R168, R163, R168 ;  /* 0x000000a8a3a8723e */ /* 0x000fe200000010ff */
[----:B------:R-:W-:Y:S01]  /*9740*/  FMUL.FTZ R94, R94, R6 ;  /* 0x000000065e5e7220 */ /* 0x000fe20000410000 */
[----:B------:R-:W-:Y:S01]  /*9750*/  SYNCS.ARRIVE.TRANS64.RED.A1T0 RZ, [UR6], RZ ;  /* 0x000000ffffff79a7 */ /* 0x000fe20008100406 */
[----:B------:R-:W-:Y:S01]  /*9760*/  F2FP.BF16.F32.PACK_AB R170, R165, R170 ;  /* 0x000000aaa5aa723e */ /* 0x000fe200000010ff */
[----:B------:R-:W-:Y:S01]  /*9770*/  FMUL.FTZ R95, R95, R6 ;  /* 0x000000065f5f7220 */ /* 0x000fe20000410000 */
[----:B------:R-:W-:Y:S01]  /*9780*/  F2FP.BF16.F32.PACK_AB R164, R167, R164 ;  /* 0x000000a4a7a4723e */ /* 0x000fe200000010ff */
[----:B------:R-:W-:Y:S01]  /*9790*/  FMUL.FTZ R98, R98, R6 ;  /* 0x0000000662627220 */ /* 0x000fe20000410000 */
        /* <DEDUP_REMOVED lines=86> */
.L_x_2373:
[----:B------:R-:W-:Y:S06]  /*9d00*/  BAR.ARV 0x8, 0x180 ;  /* 0x0206000000007b1d */ /* 0x000fec0000002000 */
[----:B------:R-:W-:Y:S05]  /*9d10*/  @!P0 BRA `(.L_x_2385) ;  /* 0x0000000000048947 */ /* 0x000fea0003800000 */
[----:B------:R-:W-:Y:S01]  /*9d20*/  BPT.TRAP 0x1 ;  /* 0x000000040000795c */ /* 0x000fe20000300000 */
.L_x_2385:
[----:B------:R-:W-:Y:S01]  /*9d30*/  ULEA UR5, UR43, UR41, 0x3 ;  /* 0x000000292b057291 */ /* 0x000fe2000f8e183f */
[----:B------:R-:W-:-:S05]  /*9d40*/  IMAD.U32 R5, RZ, RZ, UR44 ;  /* 0x0000002cff057e24 */ /* 0x000fca000f8e00ff */
[----:B------:R-:W-:-:S04]  /*9d50*/  SHF.L.U32 R5, R5, 0x1f, RZ ;  /* 0x0000001f05057819 */ /* 0x000fc800000006ff */
[----:B------:R0:W1:Y:S01]  /*9d60*/  SYNCS.PHASECHK.TRANS64.TRYWAIT P1, [UR5+0x28850], R5 ;  /* 0x02885005ff0075a7 */ /* 0x0000620008020145 */
[----:B------:R-:W-:Y:S05]  /*9d70*/  @!P0 BRA `(.L_x_2386) ;  /* 0x0000000000048947 */ /* 0x000fea0003800000 */
[----:B------:R-:W-:Y:S01]  /*9d80*/  BPT.TRAP 0x1 ;  /* 0x000000040000795c */ /* 0x000fe20000300000 */
.L_x_2386:
[----:B-1----:R-:W-:Y:S05]  /*9d90*/  @P1 BRA `(.L_x_2387) ;  /* 0x0000000000081947 */ /* 0x002fea0003800000 */
[----:B------:R-:W1:Y:S02]  /*9da0*/  SYNCS.PHASECHK.TRANS64.TRYWAIT P1, [UR5+0x28850], R5 ;  /* 0x02885005ff0075a7 */ /* 0x000e640008020145 */
[----:B-1----:R-:W-:Y:S05]  /*9db0*/  @!P1 BRA `(.L_x_2388) ;  /* 0x0000006800ac9947 */ /* 0x002fea0003800000 */
.L_x_2387:
[----:B------:R-:W-:Y:S01]  /*9dc0*/  UIADD3 UR41, UR41, 0x400, URZ ;  /* 0x0000040029297890 */ /* 0x000fe2000fffe03f */
[----:B------:R-:W-:Y:S01]  /*9dd0*/  WARPGROUP.ARRIVE ;  /* 0x00000000000079c5 */ /* 0x000fe20000000000 */
[----:B------:R-:W-:Y:S01]  /*9de0*/  UMOV UR7, 0x40000040 ;  /* 0x4000004000077882 */ /* 0x000fe20000000000 */
[----:B01----:R-:W0:Y:S01]  /*9df0*/  SHFL.BFLY PT, R5, R0, 0x2, 0x1f ;  /* 0x0c401f0000057f89 */ /* 0x003e2200000e0000 */
[----:B------:R-:W-:Y:S01]  /*9e00*/  USHF.R.U32.HI UR41, URZ, 0x4, UR41 ;  /* 0x000000043f297899 */ /* 0x000fe20008011629 */
[----:B------:R-:W-:Y:S01]  /*9e10*/  MOV R10, RZ ;  /* 0x000000ff000a7202 */ /* 0x000fe20000000f00 */
[----:B------:R-:W-:Y:S01]  /*9e20*/  IMAD.MOV.U32 R12, RZ, RZ, RZ ;  /* 0x000000ffff0c7224 */ /* 0x000fe200078e00ff */
        /* <DEDUP_REMOVED lines=11> */
[----:B------:R-:W-:Y:S01]  /*9ee0*/  IMAD.MOV.U32 R3, RZ, RZ, -0x800000 ;  /* 0xff800000ff037424 */ /* 0x000fe200078e00ff */
[----:B------:R-:W0:Y:S04]  /*9ef0*/  SHFL.BFLY PT, R6, R5, 0x1, 0x1f ;  /* 0x0c201f0005067f89 */ /* 0x000e2800000e0000 */
        /* <DEDUP_REMOVED lines=52> */
.L_x_2389:
        /* <DEDUP_REMOVED lines=74> */
.L_x_2353:
        /* <DEDUP_REMOVED lines=10> */
[----:B------:R-:W1:Y:S01]  /*a780*/  LDC R39, c[0x0][0xbe8] ;  /* 0x0002fa00ff277b82 */ /* 0x000e620000000800 */
[----:B------:R-:W-:Y:S01]  /*a790*/  IMAD R9, R22, 0x40, R2 ;  /* 0x0000004016097824 */ /* 0x000fe200078e0202 */
        /* <DEDUP_REMOVED lines=18> */
[----:B------:R-:W-:Y:S01]  /*a8c0*/  UIMAD UR8, UR42, UR11, UR8 ;  /* 0x0000000b2a0872a4 */ /* 0x000fe2000f8e0208 */
[----:B------:R-:W-:Y:S01]  /*a8d0*/  F2FP.BF16.F32.PACK_AB R147, R151, R150 ;  /* 0x000000969793723e */ /* 0x000fe200000010ff */
[----:B------:R-:W-:Y:S01]  /*a8e0*/  UIMAD.WIDE.U32 UR6, UR42, UR10, UR6 ;  /* 0x0000000a2a0672a5 */ /* 0x000fe2000f8e0006 */
[----:B------:R-:W-:-:S02]  /*a8f0*/  ULDC UR5, c[0x0][0xa88] ;  /* 0x0002a20000057ab9 */ /* 0x000fc40000000800 */
[----:B------:R-:W-:Y:S01]  /*a900*/  ULDC.64 UR10, c[0x0][0xaf0] ;  /* 0x0002bc00000a7ab9 */ /* 0x000fe20000000a00 */
[----:B-1----:R-:W-:Y:S01]  /*a910*/  IMAD R64, R39, UR5, RZ ;  /* 0x0000000527407c24 */ /* 0x002fe2000f8e02ff */
[----:B------:R-:W-:Y:S02]  /*a920*/  MOV R36, R38 ;  /* 0x0000002600247202 */ /* 0x000fe40000000f00 */
[----:B0-----:R-:W-:-:S03]  /*a930*/  MOV R37, R5 ;  /* 0x0000000500257202 */ /* 0x001fc60000000f00 */
[----:B------:R-:W-:-:S04]  /*a940*/  IMAD.WIDE R4, R187, 0x2, R36 ;  /* 0x00000002bb047825 */ /* 0x000fc800078e0224 */
[----:B------:R-:W-:Y:S01]  /*a950*/  IMAD.WIDE R36, R9, 0x2, R36 ;  /* 0x0000000209247825 */ /* 0x000fe200078e0224 */
[C---:B------:R-:W-:Y:S02]  /*a960*/  IADD3 R21, P6, R4.reuse, 0x20, RZ ;  /* 0x0000002004157810 */ /* 0x040fe40007fde0ff */
[C---:B------:R-:W-:Y:S02]  /*a970*/  IADD3 R33, P1, R4.reuse, 0x4040, RZ ;  /* 0x0000404004217810 */ /* 0x040fe40007f3e0ff */
[----:B------:R-:W-:Y:S01]  /*a980*/  IADD3 R45, P0, R4, 0x4060, RZ ;  /* 0x00004060042d7810 */ /* 0x000fe20007f1e0ff */
[--C-:B------:R-:W-:Y:S01]  /*a990*/  IMAD.X R13, RZ, RZ, R5.reuse, P6 ;  /* 0x000000ffff0d7224 */ /* 0x100fe200030e0605 */
[----:B------:R-:W-:Y:S01]  /*a9a0*/  IADD3 R35, P6, R36, 0x1000, RZ ;  /* 0x0000100024237810 */ /* 0x000fe20007fde0ff */
[----:B------:R-:W-:Y:S01]  /*a9b0*/  IMAD.X R43, RZ, RZ, R5, P1 ;  /* 0x000000ffff2b7224 */ /* 0x000fe200008e0605 */
[----:B------:R-:W-:Y:S02]  /*a9c0*/  ISETP.NE.AND P1, PT, R39, 0x1, PT ;  /* 0x000000012700780c */ /* 0x000fe40003f25270 */
[----:B------:R-:W-:-:S02]  /*a9d0*/  LOP3.LUT R34, R35, 0x380, RZ, 0xc0, !PT ;  /* 0x0000038023227812 */ /* 0x000fc400078ec0ff */
[----:B------:R-:W-:Y:S02]  /*a9e0*/  IADD3 R31, P2, R4, 0x4020, RZ ;  /* 0x00004020041f7810 */ /* 0x000fe40007f5e0ff */
[----:B------:R-:W-:Y:S02]  /*a9f0*/  SHF.R.U64 R34, R34, 0x3, RZ ;  /* 0x0000000322227819 */ /* 0x000fe400000012ff */
[----:B------:R-:W-:Y:S01]  /*aa00*/  LOP3.LUT R9, R4, 0x380, RZ, 0xc0, !PT ;  /* 0x0000038004097812 */ /* 0x000fe200078ec0ff */
[----:B------:R-:W-:Y:S01]  /*aa10*/  IMAD.X R41, RZ, RZ, R5, P2 ;  /* 0x000000ffff297224 */ /* 0x000fe200010e0605 */
[----:B------:R-:W-:Y:S01]  /*aa20*/  LOP3.LUT R34, R34, R35, RZ, 0x3c, !PT ;  /* 0x0000002322227212 */ /* 0x000fe200078e3cff */
[----:B------:R-:W-:Y:S01]  /*aa30*/  IMAD.X R35, RZ, RZ, R37, P6 ;  /* 0x000000ffff237224 */ /* 0x000fe200030e0625 */
[----:B------:R-:W-:Y:S01]  /*aa40*/  IADD3 R47, P6, R36, 0x7000, RZ ;  /* 0x00007000242f7810 */ /* 0x000fe20007fde0ff */
[----:B------:R-:W0:Y:S01]  /*aa50*/  @P1 LDC R48, c[0x0][0xbf0] ;  /* 0x0002fc00ff301b82 */ /* 0x000e220000000800 */
[----:B------:R-:W-:-:S02]  /*aa60*/  LOP3.LUT R14, R33, 0x380, RZ, 0xc0, !PT ;  /* 0x00000380210e7812 */ /* 0x000fc400078ec0ff */
[----:B------:R-:W-:Y:S02]  /*aa70*/  LOP3.LUT R20, R47, 0x380, RZ, 0xc0, !PT ;  /* 0x000003802f147812 */ /* 0x000fe400078ec0ff */
[----:B------:R-:W-:Y:S02]  /*aa80*/  LOP3.LUT R44, R45, 0x380, RZ, 0xc0, !PT ;  /* 0x000003802d2c7812 */ /* 0x000fe400078ec0ff */
[----:B------:R-:W-:Y:S02]  /*aa90*/  SHF.R.U64 R20, R20, 0x3, RZ ;  /* 0x0000000314147819 */ /* 0x000fe400000012ff */
[----:B------:R-:W-:Y:S02]  /*aaa0*/  LOP3.LUT R12, R31, 0x380, RZ, 0xc0, !PT ;  /* 0x000003801f0c7812 */ /* 0x000fe400078ec0ff */
[----:B------:R-:W-:Y:S02]  /*aab0*/  LOP3.LUT R20, R20, R47, RZ, 0x3c, !PT ;  /* 0x0000002f14147212 */ /* 0x000fe400078e3cff */
[----:B------:R-:W1:Y:S01]  /*aac0*/  @P1 LDC R47, c[0x0][0xbec] ;  /* 0x0002fb00ff2f1b82 */ /* 0x000e620000000800 */
[----:B------:R-:W-:-:S02]  /*aad0*/  SHF.R.U64 R9, R9, 0x3, RZ ;  /* 0x0000000309097819 */ /* 0x000fc400000012ff */
[----:B------:R-:W-:Y:S02]  /*aae0*/  LOP3.LUT R8, R21, 0x380, RZ, 0xc0, !PT ;  /* 0x0000038015087812 */ /* 0x000fe400078ec0ff */
[----:B------:R-:W-:Y:S02]  /*aaf0*/  SHF.R.U64 R14, R14, 0x3, RZ ;  /* 0x000000030e0e7819 */ /* 0x000fe400000012ff */
[----:B------:R-:W-:Y:S02]  /*ab00*/  SHF.R.U64 R44, R44, 0x3, RZ ;  /* 0x000000032c2c7819 */ /* 0x000fe400000012ff */
[C---:B------:R-:W-:Y:S02]  /*ab10*/  IADD3 R29, P3, R4.reuse, 0x4000, RZ ;  /* 0x00004000041d7810 */ /* 0x040fe40007f7e0ff */
[C---:B------:R-:W-:Y:S02]  /*ab20*/  IADD3 R27, P4, R4.reuse, 0x60, RZ ;  /* 0x00000060041b7810 */ /* 0x040fe40007f9e0ff */
[----:B------:R-:W-:Y:S01]  /*ab30*/  IADD3 R25, P5, R4, 0x40, RZ ;  /* 0x0000004004197810 */ /* 0x000fe20007fbe0ff */
[----:B------:R-:W-:Y:S01]  /*ab40*/  IMAD.X R15, RZ, RZ, R5, P3 ;  /* 0x000000ffff0f7224 */ /* 0x000fe200018e0605 */
[----:B------:R-:W-:-:S02]  /*ab50*/  SHF.R.U64 R12, R12, 0x3, RZ ;  /* 0x000000030c0c7819 */ /* 0x000fc400000012ff */
[----:B------:R-:W-:Y:S01]  /*ab60*/  LOP3.LUT R4, R9, R4, RZ, 0x3c, !PT ;  /* 0x0000000409047212 */ /* 0x000fe200078e3cff */
[----:B------:R-:W-:Y:S01]  /*ab70*/  IMAD.X R9, RZ, RZ, R5, P5 ;  /* 0x000000ffff097224 */ /* 0x000fe200028e0605 */
[----:B------:R-:W-:Y:S02]  /*ab80*/  SHF.R.U64 R8, R8, 0x3, RZ ;  /* 0x0000000308087819 */ /* 0x000fe400000012ff */
[----:B------:R-:W-:Y:S02]  /*ab90*/  LOP3.LUT R42, R14, R33, RZ, 0x3c, !PT ;  /* 0x000000210e2a7212 */ /* 0x000fe400078e3cff */
[----:B------:R-:W-:Y:S02]  /*aba0*/  LOP3.LUT R44, R44, R45, RZ, 0x3c, !PT ;  /* 0x0000002d2c2c7212 */ /* 0x000fe400078e3cff */
[----:B------:R-:W-:Y:S02]  /*abb0*/  LOP3.LUT R10, R29, 0x380, RZ, 0xc0, !PT ;  /* 0x000003801d0a7812 */ /* 0x000fe400078ec0ff */
[----:B------:R-:W-:-:S02]  /*abc0*/  LOP3.LUT R40, R12, R31, RZ, 0x3c, !PT ;  /* 0x0000001f0c287212 */ /* 0x000fc400078e3cff */
[-C--:B------:R-:W-:Y:S02]  /*abd0*/  IADD3.X R45, RZ, R5.reuse, RZ, P0, !PT ;  /* 0x00000005ff2d7210 */ /* 0x080fe400007fe4ff */
[----:B------:R-:W-:Y:S02]  /*abe0*/  IADD3.X R11, RZ, R5, RZ, P4, !PT ;  /* 0x00000005ff0b7210 */ /* 0x000fe400027fe4ff */
[----:B------:R-:W-:Y:S02]  /*abf0*/  LOP3.LUT R12, R8, R21, RZ, 0x3c, !PT ;  /* 0x00000015080c7212 */ /* 0x000fe400078e3cff */
[----:B------:R-:W-:Y:S02]  /*ac00*/  MOV R46, R4 ;  /* 0x00000004002e7202 */ /* 0x000fe40000000f00 */
[----:B------:R-:W-:Y:S02]  /*ac10*/  LOP3.LUT R8, R25, 0x380, RZ, 0xc0, !PT ;  /* 0x0000038019087812 */ /* 0x000fe400078ec0ff */
[----:B------:R-:W-:-:S02]  /*ac20*/  F2FP.BF16.F32.PACK_AB R4, R89, R88 ;  /* 0x000000585904723e */ /* 0x000fc400000010ff */
[----:B------:R-:W-:Y:S01]  /*ac30*/  F2FP.BF16.F32.PACK_AB R5, R91, R90 ;  /* 0x0000005a5b05723e */ /* 0x000fe200000010ff */
[----:B------:R-:W-:Y:S01]  /*ac40*/  BAR.SYNC.DEFER_BLOCKING 0x1, 0x100 ;  /* 0x0044000000007b1d */ /* 0x000fe20000010000 */
[----:B------:R-:W-:Y:S01]  /*ac50*/  MOV R66, R42 ;  /* 0x0000002a00427202 */ /* 0x000fe20000000f00 */
[----:B------:R-:W-:Y:S01]  /*ac60*/  VIADD R42, R17, UR37 ;  /* 0x00000025112a7c36 */ /* 0x000fe20008000000 */
[----:B------:R-:W-:Y:S01]  /*ac70*/  SHF.R.U64 R10, R10, 0x3, RZ ;  /* 0x000000030a0a7819 */ /* 0x000fe200000012ff */
[----:B------:R-:W-:Y:S01]  /*ac80*/  VIADD R43, R186, UR37 ;  /* 0x00000025ba2b7c36 */ /* 0x000fe20008000000 */
[----:B------:R-:W-:Y:S02]  /*ac90*/  SHF.R.U64 R8, R8, 0x3, RZ ;  /* 0x0000000308087819 */ /* 0x000fe400000012ff */
[----:B------:R-:W-:Y:S02]  /*aca0*/  LOP3.LUT R14, R10, R29, RZ, 0x3c, !PT ;  /* 0x0000001d0a0e7212 */ /* 0x000fe400078e3cff */
[----:B------:R-:W-:-:S02]  /*acb0*/  LOP3.LUT R10, R27, 0x380, RZ, 0xc0, !PT ;  /* 0x000003801b0a7812 */ /* 0x000fc400078ec0ff */
[----:B------:R-:W-:Y:S02]  /*acc0*/  LOP3.LUT R8, R8, R25, RZ, 0x3c, !PT ;  /* 0x0000001908087212 */ /* 0x000fe400078e3cff */
[----:B------:R-:W-:Y:S02]  /*acd0*/  IADD3 R25, P0, R36, 0x6000, RZ ;  /* 0x0000600024197810 */ /* 0x000fe40007f1e0ff */
[----:B------:R-:W-:Y:S02]  /*ace0*/  SHF.R.U64 R10, R10, 0x3, RZ ;  /* 0x000000030a0a7819 */ /* 0x000fe400000012ff */
[----:B------:R-:W-:Y:S02]  /*acf0*/  LOP3.LUT R24, R25, 0x380, RZ, 0xc0, !PT ;  /* 0x0000038019187812 */ /* 0x000fe400078ec0ff */
[----:B------:R-:W-:Y:S02]  /*ad00*/  LOP3.LUT R10, R10, R27, RZ, 0x3c, !PT ;  /* 0x0000001b0a0a7212 */ /* 0x000fe400078e3cff */
[----:B------:R-:W-:-:S02]  /*ad10*/  SHF.R.U64 R24, R24, 0x3, RZ ;  /* 0x0000000318187819 */ /* 0x000fc400000012ff */
[----:B------:R-:W-:Y:S01]  /*ad20*/  MOV R54, R10 ;  /* 0x0000000a00367202 */ /* 0x000fe20000000f00 */
[----:B------:R1:W-:Y:S01]  /*ad30*/  STSM.16.M88.4 [R46], R4 ;  /* 0x000000042e007844 */ /* 0x0003e20000000200 */
[----:B------:R-:W-:Y:S01]  /*ad40*/  LOP3.LUT R24, R24, R25, RZ, 0x3c, !PT ;  /* 0x0000001918187212 */ /* 0x000fe200078e3cff */
[----:B------:R-:W-:Y:S01]  /*ad50*/  IMAD.X R25, RZ, RZ, R37, P0 ;  /* 0x000000ffff197224 */ /* 0x000fe200000e0625 */
[----:B------:R-:W-:Y:S01]  /*ad60*/  MOV R53, R14 ;  /* 0x0000000e00357202 */ /* 0x000fe20000000f00 */
[----:B------:R-:W-:Y:S01]  /*ad70*/  IMAD.U32 R14, RZ, RZ, UR8 ;  /* 0x00000008ff0e7e24 */ /* 0x000fe2000f8e00ff */
[----:B------:R-:W-:Y:S01]  /*ad80*/  MOV R15, R12 ;  /* 0x0000000c000f7202 */ /* 0x000fe20000000f00 */
[----:B------:R-:W-:Y:S01]  /*ad90*/  ULDC.64 UR8, c[0x0][0xae8] ;  /* 0x0002ba0000087ab9 */ /* 0x000fe20000000a00 */
[C---:B------:R-:W-:Y:S02]  /*ada0*/  IADD3 R29, P3, R36.reuse, 0x4000, RZ ;  /* 0x00004000241d7810 */ /* 0x040fe40007f7e0ff */
[----:B------:R-:W-:-:S02]  /*adb0*/  IADD3 R27, P2, R36, 0x5000, RZ ;  /* 0x00005000241b7810 */ /* 0x000fc40007f5e0ff */
[----:B------:R-:W-:Y:S02]  /*adc0*/  LOP3.LUT R28, R29, 0x380, RZ, 0xc0, !PT ;  /* 0x000003801d1c7812 */ /* 0x000fe400078ec0ff */
[----:B------:R-:W-:Y:S02]  /*add0*/  LOP3.LUT R26, R27, 0x380, RZ, 0xc0, !PT ;  /* 0x000003801b1a7812 */ /* 0x000fe400078ec0ff */
[----:B------:R-:W-:Y:S01]  /*ade0*/  SHF.R.U64 R28, R28, 0x3, RZ ;  /* 0x000000031c1c7819 */ /* 0x000fe200000012ff */
[----:B-1----:R-:W-:Y:S01]  /*adf0*/  @P1 IMAD.HI.U32 R5, R42, R47, RZ ;  /* 0x0000002f2a051227 */ /* 0x002fe200078e00ff */
[----:B------:R-:W-:Y:S02]  /*ae00*/  MOV R4, R42 ;  /* 0x0000002a00047202 */ /* 0x000fe40000000f00 */
[----:B------:R-:W-:Y:S02]  /*ae10*/  F2FP.BF16.F32.PACK_AB R7, R103, R102 ;  /* 0x000000666707723e */ /* 0x000fe400000010ff */
[----:B0-----:R-:W-:-:S02]  /*ae20*/  @P1 SHF.R.U32.HI R4, RZ, R48, R5 ;  /* 0x00000030ff041219 */ /* 0x001fc40000011605 */
[----:B------:R-:W-:Y:S02]  /*ae30*/  MOV R52, R40 ;  /* 0x0000002800347202 */ /* 0x000fe40000000f00 */
[--C-:B------:R-:W-:Y:S01]  /*ae40*/  SHF.R.S32.HI R5, RZ, 0x1f, R4.reuse ;  /* 0x0000001fff057819 */ /* 0x100fe20000011404 */
[----:B------:R-:W-:Y:S01]  /*ae50*/  IMAD.MOV R6, RZ, RZ, -R4 ;  /* 0x000000ffff067224 */ /* 0x000fe200078e0a04 */
[----:B------:R-:W-:Y:S02]  /*ae60*/  IADD3 R12, P0, R4, UR6, RZ ;  /* 0x00000006040c7c10 */ /* 0x000fe4000ff1e0ff */
        /* <DEDUP_REMOVED lines=8> */
[----:B------:R-:W-:Y:S01]  /*aef0*/  SHF.R.U64 R26, R26, 0x3, RZ ;  /* 0x000000031a1a7819 */ /* 0x000fe200000012ff */
[----:B------:R-:W-:Y:S01]  /*af00*/  IMAD R10, R10, UR6, RZ ;  /* 0x000000060a0a7c24 */ /* 0x000fe2000f8e02ff */
[----:B------:R-:W-:Y:S01]  /*af10*/  LOP3.LUT R28, R28, R29, RZ, 0x3c, !PT ;  /* 0x0000001d1c1c7212 */ /* 0x000fe200078e3cff */
[----:B------:R0:W-:Y:S01]  /*af20*/  STSM.16.M88.4 [R15], R4 ;  /* 0x000000040f007844 */ /* 0x0001e20000000200 */
[----:B------:R-:W-:Y:S01]  /*af30*/  IADD3.X R29, RZ, R37, RZ, P3, !PT ;  /* 0x00000025ff1d7210 */ /* 0x000fe20001ffe4ff */
[----:B------:R-:W-:Y:S01]  /*af40*/  IMAD R41, R11, UR7, R10 ;  /* 0x000000070b297c24 */ /* 0x000fe2000f8e020a */
[----:B------:R-:W-:Y:S01]  /*af50*/  ULDC.64 UR6, c[0x0][0xb50] ;  /* 0x0002d40000067ab9 */ /* 0x000fe20000000a00 */
[----:B------:R-:W-:-:S02]  /*af60*/  MOV R14, R8 ;  /* 0x00000008000e7202 */ /* 0x000fc40000000f00 */
[----:B------:R-:W-:Y:S02]  /*af70*/  LOP3.LUT P0, RZ, R184, 0x3, RZ, 0xc0, !PT ;  /* 0x00000003b8ff7812 */ /* 0x000fe4000780c0ff */
[----:B------:R-:W-:Y:S02]  /*af80*/  F2FP.BF16.F32.PACK_AB R8, R105, R104 ;  /* 0x000000686908723e */ /* 0x000fe400000010ff */
[----:B------:R-:W-:Y:S02]  /*af90*/  F2FP.BF16.F32.PACK_AB R9, R107, R106 ;  /* 0x0000006a6b09723e */ /* 0x000fe400000010ff */
[----:B------:R-:W-:Y:S02]  /*afa0*/  F2FP.BF16.F32.PACK_AB R10, R109, R108 ;  /* 0x0000006c6d0a723e */ /* 0x000fe400000010ff */
[----:B------:R-:W-:Y:S01]  /*afb0*/  F2FP.BF16.F32.PACK_AB R11, R111, R110 ;  /* 0x0000006e6f0b723e */ /* 0x000fe200000010ff */
[----:B0-----:R-:W-:Y:S01]  /*afc0*/  VIADD R5, R43, 0x8 ;  /* 0x000000082b057836 */ /* 0x001fe20000000000 */
[----:B------:R-:W-:-:S02]  /*afd0*/  IADD3 R7, R13, R41, RZ ;  /* 0x000000290d077210 */ /* 0x000fc40007ffe0ff */
[----:B------:R-:W-:Y:S01]  /*afe0*/  LEA R40, P3, R12, UR6, 0x2 ;  /* 0x000000060c287c11 */ /* 0x000fe2000f8610ff */
[----:B------:R0:W-:Y:S01]  /*aff0*/  STSM.16.M88.4 [R14], R8 ;  /* 0x000000080e007844 */ /* 0x0001e20000000200 */
[----:B------:R-:W-:Y:S01]  /*b000*/  LOP3.LUT R26, R26, R27, RZ, 0x3c, !PT ;  /* 0x0000001b1a1a7212 */ /* 0x000fe200078e3cff */
[----:B------:R-:W-:Y:S01]  /*b010*/  IMAD.X R27, RZ, RZ, R37, P2 ;  /* 0x000000ffff1b7224 */ /* 0x000fe200010e0625 */
[-C--:B------:R-:W-:Y:S01]  /*b020*/  ISETP.GE.OR P2, PT, R43, R64.reuse, P0 ;  /* 0x000000402b00720c */ /* 0x080fe20000746670 */
[----:B------:R-:W-:Y:S01]  /*b030*/  SHFL.IDX PT, R60, R40, RZ, 0x1c1f ;  /* 0x001c1fff283c7589 */ /* 0x000fe200000e0000 */
[----:B------:R-:W-:Y:S02]  /*b040*/  ISETP.GE.OR P0, PT, R5, R64, P0 ;  /* 0x000000400500720c */ /* 0x000fe40000706670 */
[----:B------:R-:W-:Y:S01]  /*b050*/  LEA.HI.X R41, R12, UR7, R7, 0x2, P3 ;  /* 0x000000070c297c11 */ /* 0x000fe200098f1407 */
[----:B------:R-:W-:Y:S01]  /*b060*/  SHFL.IDX PT, R62, R40, 0x1, 0x1c1f ;  /* 0x003c1f00283e7f89 */ /* 0x000fe200000e0000 */
[----:B------:R-:W-:-:S02]  /*b070*/  F2FP.BF16.F32.PACK_AB R4, R113, R112 ;  /* 0x000000707104723e */ /* 0x000fc400000010ff */
[----:B------:R-:W-:Y:S01]  /*b080*/  F2FP.BF16.F32.PACK_AB R5, R115, R114 ;  /* 0x000000727305723e */ /* 0x000fe200000010ff */
[----:B------:R-:W1:Y:S01]  /*b090*/  SHFL.IDX PT, R61, R41, RZ, 0x1c1f ;  /* 0x001c1fff293d7589 */ /* 0x000e6200000e0000 */
[----:B------:R-:W-:Y:S02]  /*b0a0*/  F2FP.BF16.F32.PACK_AB R6, R117, R116 ;  /* 0x000000747506723e */ /* 0x000fe400000010ff */
[----:B------:R-:W-:Y:S01]  /*b0b0*/  F2FP.BF16.F32.PACK_AB R7, R119, R118 ;  /* 0x000000767707723e */ /* 0x000fe200000010ff */
[----:B------:R-:W2:Y:S01]  /*b0c0*/  SHFL.IDX PT, R63, R41, 0x1, 0x1c1f ;  /* 0x003c1f00293f7f89 */ /* 0x000ea200000e0000 */
[----:B------:R-:W-:Y:S02]  /*b0d0*/  F2FP.BF16.F32.PACK_AB R12, R121, R120 ;  /* 0x00000078790c723e */ /* 0x000fe400000010ff */
[----:B------:R-:W-:Y:S01]  /*b0e0*/  F2FP.BF16.F32.PACK_AB R13, R123, R122 ;  /* 0x0000007a7b0d723e */ /* 0x000fe200000010ff */
[----:B------:R-:W-:Y:S01]  /*b0f0*/  STSM.16.M88.4 [R54], R4 ;  /* 0x0000000436007844 */ /* 0x000fe20000000200 */
[----:B0-----:R-:W-:-:S02]  /*b100*/  F2FP.BF16.F32.PACK_AB R14, R125, R124 ;  /* 0x0000007c7d0e723e */ /* 0x001fc400000010ff */
[----:B------:R-:W-:Y:S02]  /*b110*/  F2FP.BF16.F32.PACK_AB R15, R127, R126 ;  /* 0x0000007e7f0f723e */ /* 0x000fe400000010ff */
[----:B------:R-:W-:Y:S02]  /*b120*/  F2FP.BF16.F32.PACK_AB R8, R129, R128 ;  /* 0x000000808108723e */ /* 0x000fe400000010ff */
[----:B------:R-:W-:Y:S01]  /*b130*/  F2FP.BF16.F32.PACK_AB R9, R131, R130 ;  /* 0x000000828309723e */ /* 0x000fe200000010ff */
[----:B------:R-:W-:Y:S01]  /*b140*/  STSM.16.M88.4 [R53], R12 ;  /* 0x0000000c35007844 */ /* 0x000fe20000000200 */
[----:B------:R-:W-:Y:S02]  /*b150*/  F2FP.BF16.F32.PACK_AB R10, R133, R132 ;  /* 0x00000084850a723e */ /* 0x000fe400000010ff */
[----:B------:R-:W-:Y:S02]  /*b160*/  F2FP.BF16.F32.PACK_AB R11, R135, R134 ;  /* 0x00000086870b723e */ /* 0x000fe400000010ff */
[----:B------:R-:W-:-:S02]  /*b170*/  MOV R65, R44 ;  /* 0x0000002c00417202 */ /* 0x000fc40000000f00 */
[C---:B------:R-:W-:Y:S01]  /*b180*/  IADD3 R33, P5, R36.reuse, 0x2000, RZ ;  /* 0x0000200024217810 */ /* 0x040fe20007fbe0ff */
[----:B------:R-:W-:Y:S01]  /*b190*/  STSM.16.M88.4 [R52], R8 ;  /* 0x0000000834007844 */ /* 0x000fe20000000200 */
[----:B------:R-:W-:Y:S01]  /*b1a0*/  UIMAD UR5, UR12, UR8, URZ ;  /* 0x000000080c0572a4 */ /* 0x000fe2000f8e023f */
[C---:B------:R-:W-:Y:S02]  /*b1b0*/  IADD3 R31, P4, R36.reuse, 0x3000, RZ ;  /* 0x00003000241f7810 */ /* 0x040fe40007f9e0ff */
[----:B------:R0:W-:Y:S01]  /*b1c0*/  STSM.16.M88.4 [R66], R136 ;  /* 0x0000008842007844 */ /* 0x0001e20000000200 */
[----:B------:R-:W-:Y:S01]  /*b1d0*/  UIMAD.WIDE.U32 UR6, UR38, UR8, URZ ;  /* 0x00000008260672a5 */ /* 0x000fe2000f8e003f */
[----:B------:R-:W-:Y:S02]  /*b1e0*/  LOP3.LUT R21, R36, 0x380, RZ, 0xc0, !PT ;  /* 0x0000038024157812 */ /* 0x000fe400078ec0ff */
[----:B------:R-:W-:Y:S01]  /*b1f0*/  STSM.16.M88.4 [R65], R144 ;  /* 0x0000009041007844 */ /* 0x000fe20000000200 */
[----:B------:R-:W-:Y:S01]  /*b200*/  UIMAD UR5, UR38, UR9, UR5 ;  /* 0x00000009260572a4 */ /* 0x000fe2000f8e0205 */
[----:B------:R-:W-:Y:S01]  /*b210*/  LOP3.LUT R32, R33, 0x380, RZ, 0xc0, !PT ;  /* 0x0000038021207812 */ /* 0x000fe200078ec0ff */
[----:B------:R-:W-:Y:S01]  /*b220*/  BAR.SYNC.DEFER_BLOCKING 0x1, 0x100 ;  /* 0x0044000000007b1d */ /* 0x000fe20000010000 */
[----:B------:R-:W-:-:S07]  /*b230*/  LOP3.LUT R30, R31, 0x380, RZ, 0xc0, !PT ;  /* 0x000003801f1e7812 */ /* 0x000fce00078ec0ff */
[----:B0-----:R-:W0:Y:S01]  /*b240*/  @P1 LDC R66, c[0x0][0xbec] ;  /* 0x0002fb00ff421b82 */ /* 0x001e220000000800 */
[----:B------:R-:W-:Y:S01]  /*b250*/  UIMAD UR8, UR13, UR10, URZ ;  /* 0x0000000a0d0872a4 */ /* 0x000fe2000f8e023f */
[----:B------:R-:W-:Y:S01]  /*b260*/  SHF.R.U64 R21, R21, 0x3, RZ ;  /* 0x0000000315157819 */ /* 0x000fe200000012ff */
[----:B------:R-:W-:Y:S01]  /*b270*/  UIADD3 UR7, UR7, UR5, URZ ;  /* 0x0000000507077290 */ /* 0x000fe2000fffe03f */
[----:B------:R-:W-:Y:S01]  /*b280*/  SHF.R.U64 R32, R32, 0x3, RZ ;  /* 0x0000000320207819 */ /* 0x000fe200000012ff */
[----:B-1----:R1:W-:Y:S01]  /*b290*/  @!P2 ST.E desc[UR50][R60.64], R3 ;  /* 0x000000033c00a985 */ /* 0x0023e2000c101932 */
[----:B------:R-:W-:Y:S01]  /*b2a0*/  UIMAD UR5, UR42, UR11, UR8 ;  /* 0x0000000b2a0572a4 */ /* 0x000fe2000f8e0208 */
[----:B------:R-:W-:Y:S02]  /*b2b0*/  SHF.R.U64 R30, R30, 0x3, RZ ;  /* 0x000000031e1e7819 */ /* 0x000fe400000012ff */
[----:B--2---:R2:W-:Y:S01]  /*b2c0*/  @!P0 ST.E desc[UR50][R62.64], R0 ;  /* 0x000000003e008985 */ /* 0x0045e2000c101932 */
[----:B------:R-:W-:Y:S01]  /*b2d0*/  UIMAD.WIDE.U32 UR6, UR42, UR10, UR6 ;  /* 0x0000000a2a0672a5 */ /* 0x000fe2000f8e0006 */
[----:B------:R-:W-:Y:S01]  /*b2e0*/  LOP3.LUT R36, R21, R36, RZ, 0x3c, !PT ;  /* 0x0000002415247212 */ /* 0x000fe200078e3cff */
[--C-:B------:R-:W-:Y:S01]  /*b2f0*/  IMAD.X R21, RZ, RZ, R37.reuse, P6 ;  /* 0x000000ffff157224 */ /* 0x100fe200030e0625 */
[----:B------:R3:W5:Y:S01]  /*b300*/  LD.E.128 R12, desc[UR50][R24.64] ;  /* 0x00000032180c7980 */ /* 0x000762000c101d00 */
[----:B------:R-:W-:Y:S01]  /*b310*/  LOP3.LUT R32, R32, R33, RZ, 0x3c, !PT ;  /* 0x0000002120207212 */ /* 0x000fe200078e3cff */
[----:B------:R-:W-:Y:S01]  /*b320*/  ULDC.64 UR8, c[0x0][0xae0] ;  /* 0x0002b80000087ab9 */ /* 0x000fe20000000a00 */
[----:B------:R-:W-:Y:S01]  /*b330*/  LOP3.LUT R30, R30, R31, RZ, 0x3c, !PT ;  /* 0x0000001f1e1e7212 */ /* 0x000fe200078e3cff */
[----:B-1----:R-:W1:Y:S01]  /*b340*/  @P1 LDC R61, c[0x0][0xbf0] ;  /* 0x0002fc00ff3d1b82 */ /* 0x002e620000000800 */
[----:B--2---:R-:W-:Y:S01]  /*b350*/  IMAD R0, R19, 0x20, R22 ;  /* 0x0000002013007824 */ /* 0x004fe200078e0216 */
[----:B------:R-:W-:Y:S01]  /*b360*/  UIADD3 UR5, UR7, UR5, URZ ;  /* 0x0000000507057290 */ /* 0x000fe2000fffe03f */
[----:B------:R-:W-:Y:S01]  /*b370*/  IMAD.X R33, RZ, RZ, R37, P5 ;  /* 0x000000ffff217224 */ /* 0x000fe200028e0625 */
[----:B------:R2:W5:Y:S01]  /*b380*/  LD.E.128 R8, desc[UR50][R20.64] ;  /* 0x0000003214087980 */ /* 0x000562000c101d00 */
[----:B---3--:R-:W-:-:S02]  /*b390*/  VIADD R25, R0, UR37 ;  /* 0x0000002500197c36 */ /* 0x008fc40008000000 */
[----:B------:R-:W-:Y:S01]  /*b3a0*/  IMAD.X R31, RZ, RZ, R37, P4 ;  /* 0x000000ffff1f7224 */ /* 0x000fe200020e0625 */
[----:B------:R-:W5:Y:S01]  /*b3b0*/  LD.E.128 R48, desc[UR50][R36.64] ;  /* 0x0000003224307980 */ /* 0x000f62000c101d00 */
[----:B0-----:R-:W-:-:S03]  /*b3c0*/  @P1 IMAD.HI.U32 R0, R25, R66, RZ ;  /* 0x0000004219001227 */ /* 0x001fc600078e00ff */
[----:B------:R-:W5:Y:S01]  /*b3d0*/  LD.E.128 R44, desc[UR50][R34.64] ;  /* 0x00000032222c7980 */ /* 0x000f62000c101d00 */
[----:B------:R-:W-:Y:S01]  /*b3e0*/  IMAD.MOV.U32 R3, RZ, RZ, R25 ;  /* 0x000000ffff037224 */ /* 0x000fe200078e0019 */
[----:B--2---:R-:W-:Y:S01]  /*b3f0*/  MOV R20, UR6 ;  /* 0x0000000600147c02 */ /* 0x004fe20008000f00 */
[----:B------:R-:W-:Y:S01]  /*b400*/  IMAD.U32 R21, RZ, RZ, UR7 ;  /* 0x00000007ff157e24 */ /* 0x000fe2000f8e00ff */
[----:B------:R-:W5:Y:S04]  /*b410*/  LD.E.128 R40, desc[UR50][R32.64] ;  /* 0x0000003220287980 */ /* 0x000f68000c101d00 */
[----:B------:R-:W5:Y:S01]  /*b420*/  LD.E.128 R4, desc[UR50][R30.64] ;  /* 0x000000321e047980 */ /* 0x000f62000c101d00 */
[----:B-1----:R-:W-:Y:S01]  /*b430*/  @P1 SHF.R.U32.HI R3, RZ, R61, R0 ;  /* 0x0000003dff031219 */ /* 0x002fe20000011600 */
[----:B------:R-:W-:-:S02]  /*b440*/  ULDC.64 UR6, c[0x0][0xad8] ;  /* 0x0002b60000067ab9 */ /* 0x000fc40000000a00 */
[----:B------:R-:W5:Y:S01]  /*b450*/  LD.E.128 R56, desc[UR50][R28.64] ;  /* 0x000000321c387980 */ /* 0x000f62000c101d00 */
[--C-:B------:R-:W-:Y:S01]  /*b460*/  SHF.R.S32.HI R0, RZ, 0x1f, R3.reuse ;  /* 0x0000001fff007819 */ /* 0x100fe20000011403 */
[----:B------:R-:W-:Y:S02]  /*b470*/  IMAD.MOV R24, RZ, RZ, -R3 ;  /* 0x000000ffff187224 */ /* 0x000fe400078e0a03 */
[----:B------:R-:W-:Y:S01]  /*b480*/  IMAD.U32 R21, RZ, RZ, UR5 ;  /* 0x00000005ff157e24 */ /* 0x000fe2000f8e00ff */
[----:B------:R0:W5:Y:S01]  /*b490*/  LD.E.128 R52, desc[UR50][R26.64] ;  /* 0x000000321a347980 */ /* 0x000162000c101d00 */
[----:B------:R-:W-:Y:S02]  /*b4a0*/  IMAD R0, R0, UR8, RZ ;  /* 0x0000000800007c24 */ /* 0x000fe4000f8e02ff */
[----:B------:R-:W-:Y:S01]  /*b4b0*/  IMAD R39, R39, R24, R25 ;  /* 0x0000001827277224 */ /* 0x000fe200078e0219 */
[----:B------:R-:W-:Y:S01]  /*b4c0*/  @!PT LDS RZ, [RZ] ;  /* 0x00000000fffff984 */ /* 0x000fe20000000800 */
[----:B------:R-:W-:Y:S01]  /*b4d0*/  @!PT LDS RZ, [RZ] ;  /* 0x00000000fffff984 */ /* 0x000fe20000000800 */
[----:B------:R-:W-:Y:S01]  /*b4e0*/  @!PT LDS RZ, [RZ] ;  /* 0x00000000fffff984 */ /* 0x000fe20000000800 */
[----:B------:R-:W-:Y:S01]  /*b4f0*/  @!PT LDS RZ, [RZ] ;  /* 0x00000000fffff984 */ /* 0x000fe20000000800 */
[----:B------:R1:W-:Y:S06]  /*b500*/  MEMBAR.ALL.CTA ;  /* 0x0000000000007992 */ /* 0x0003ec0000008000 */
[----:B-1----:R-:W1:Y:S01]  /*b510*/  FENCE.VIEW.ASYNC.S ;  /* 0x00000000000073c6 */ /* 0x002e620000000000 */
[----:B------:R-:W-:-:S02]  /*b520*/  IMAD R25, R3, UR9, R0 ;  /* 0x0000000903197c24 */ /* 0x000fc4000f8e0200 */
[----:B------:R-:W-:Y:S01]  /*b530*/  IMAD.WIDE.U32 R20, R3, UR8, R20 ;  /* 0x0000000803147c25 */ /* 0x000fe2000f8e0014 */
[----:B------:R-:W-:-:S03]  /*b540*/  SHF.R.S32.HI R0, RZ, 0x1f, R39 ;  /* 0x0000001fff007819 */ /* 0x000fc60000011427 */
[----:B------:R-:W-:Y:S02]  /*b550*/  IMAD.IADD R21, R21, 0x1, R25 ;  /* 0x0000000115157824 */ /* 0x000fe400078e0219 */
[----:B------:R-:W-:Y:S02]  /*b560*/  IMAD R0, R0, UR6, RZ ;  /* 0x0000000600007c24 */ /* 0x000fe4000f8e02ff */
[----:B0-----:R-:W-:Y:S02]  /*b570*/  VIADD R27, R22, UR37 ;  /* 0x00000025161b7c36 */ /* 0x001fe40008000000 */
[C---:B------:R-:W-:Y:S02]  /*b580*/  IMAD R25, R39.reuse, UR7, R0 ;  /* 0x0000000727197c24 */ /* 0x040fe4000f8e0200 */
[----:B------:R-:W-:Y:S01]  /*b590*/  IMAD.WIDE.U32 R20, R39, UR6, R20 ;  /* 0x0000000627147c25 */ /* 0x000fe2000f8e0014 */
[CC--:B------:R-:W-:Y:S01]  /*b5a0*/  ISETP.GE.AND P2, PT, R27.reuse, R64.reuse, PT ;  /* 0x000000401b00720c */ /* 0x0c0fe20003f46270 */
[----:B------:R-:W-:Y:S01]  /*b5b0*/  ULDC.64 UR6, c[0x0][0xa80] ;  /* 0x0002a00000067ab9 */ /* 0x000fe20000000a00 */
[----:B------:R-:W-:Y:S01]  /*b5c0*/  IADD3 R3, R27, 0x20, RZ ;  /* 0x000000201b037810 */ /* 0x000fe20007ffe0ff */
[----:B------:R-:W-:Y:S01]  /*b5d0*/  IMAD.IADD R21, R21, 0x1, R25 ;  /* 0x0000000115157824 */ /* 0x000fe200078e0219 */
[----:B------:R-:W-:Y:S01]  /*b5e0*/  LEA R0, P3, R20, UR6, 0x1 ;  /* 0x0000000614007c11 */ /* 0x000fe2000f8608ff */
[----:B------:R-:W-:Y:S01]  /*b5f0*/  VIADD R38, R38, 0x28820 ;  /* 0x0002882026267836 */ /* 0x000fe20000000000 */
[----:B------:R-:W-:Y:S01]  /*b600*/  ISETP.GE.AND P0, PT, R3, R64, PT ;  /* 0x000000400300720c */ /* 0x000fe20003f06270 */
[----:B------:R-:W-:Y:S01]  /*b610*/  VIADD R3, R27, 0x40 ;  /* 0x000000401b037836 */ /* 0x000fe20000000000 */
[----:B------:R-:W-:-:S02]  /*b620*/  LEA.HI.X R26, R20, UR7, R21, 0x1, P3 ;  /* 0x00000007141a7c11 */ /* 0x000fc400098f0c15 */
[----:B------:R-:W-:Y:S01]  /*b630*/  PRMT R38, RZ, 0x654, R38 ;  /* 0x00000654ff267816 */ /* 0x000fe20000000026 */
[----:B-1----:R0:W1:Y:S01]  /*b640*/  SHFL.IDX PT, R25, R0, RZ, 0x181f ;  /* 0x00181fff00197589 */ /* 0x00206200000e0000 */
        /* <DEDUP_REMOVED lines=8> */
[-C--:B-1----:R-:W-:Y:S02]  /*b6d0*/  @!P2 LEA R20, P4, R2, R25.reuse, 0x1 ;  /* 0x000000190214a211 */ /* 0x082fe400078808ff */
[----:B------:R-:W-:Y:S02]  /*b6e0*/  @!P3 LEA R24, P5, R18, R25, 0x1 ;  /* 0x000000191218b211 */ /* 0x000fe400078a08ff */
[-C--:B--2---:R-:W-:Y:S02]  /*b6f0*/  @!P2 LEA.HI.X R21, R2, R3.reuse, R189, 0x1, P4 ;  /* 0x000000030215a211 */ /* 0x084fe400020f0cbd */
[----:B------:R-:W-:-:S03]  /*b700*/  @!P3 LEA.HI.X R25, R18, R3, R188, 0x1, P5 ;  /* 0x000000031219b211 */ /* 0x000fc600028f0cbc */
[----:B-----5:R3:W-:Y:S04]  /*b710*/  @!P2 ST.E.128 desc[UR50][R20.64], R48 ;  /* 0x000000301400a985 */ /* 0x0207e8000c101d32 */
[----:B------:R3:W-:Y:S02]  /*b720*/  @!P3 ST.E.128 desc[UR50][R24.64], R56 ;  /* 0x000000381800b985 */ /* 0x0007e4000c101d32 */
.L_x_2393:
[----:B------:R-:W-:Y:S05]  /*b730*/  BSYNC B1 ;  /* 0x0000000000017941 */ /* 0x000fea0003800000 */
.L_x_2392:
[----:B--2---:R2:W4:Y:S01]  /*b740*/  SHFL.IDX PT, R3, R26, 0x1, 0x181f ;  /* 0x00381f001a037f89 */ /* 0x00452200000e0000 */
[----:B------:R-:W-:Y:S03]  /*b750*/  BSSY B1, `(.L_x_2394) ;  /* 0x000000c000017945 */ /* 0x000fe60003800000 */
[----:B-1-3--:R2:W1:Y:S01]  /*b760*/  SHFL.IDX PT, R25, R0, 0x1, 0x181f ;  /* 0x00381f0000197f89 */ /* 0x00a46200000e0000 */
        /* <DEDUP_REMOVED lines=8> */
[----:B-----5:R3:W-:Y:S04]  /*b7f0*/  @!P3 ST.E.128 desc[UR50][R20.64], R44 ;  /* 0x0000002c1400b985 */ /* 0x0207e8000c101d32 */
[----:B------:R3:W-:Y:S02]  /*b800*/  @!P4 ST.E.128 desc[UR50][R24.64], R52 ;  /* 0x000000341800c985 */ /* 0x0007e4000c101d32 */
.L_x_2395:
[----:B------:R-:W-:Y:S05]  /*b810*/  BSYNC B1 ;  /* 0x0000000000017941 */ /* 0x000fea0003800000 */
.L_x_2394:
[----:B----4-:R4:W0:Y:S01]  /*b820*/  SHFL.IDX PT, R3, R26, 0x2, 0x181f ;  /* 0x00581f001a037f89 */ /* 0x01082200000e0000 */
        /* <DEDUP_REMOVED lines=8> */
[-C--:B0-----:R-:W-:Y:S02]  /*b8b0*/  @!P2 LEA.HI.X R21, R2, R3.reuse, R189, 0x1, P0 ;  /* 0x000000030215a211 */ /* 0x081fe400000f0cbd */
[----:B------:R-:W-:-:S03]  /*b8c0*/  @!P3 LEA.HI.X R25, R18, R3, R188, 0x1, P1 ;  /* 0x000000031219b211 */ /* 0x000fc600008f0cbc */
[----:B-----5:R3:W-:Y:S04]  /*b8d0*/  @!P2 ST.E.128 desc[UR50][R20.64], R40 ;  /* 0x000000281400a985 */ /* 0x0207e8000c101d32 */
[----:B------:R3:W-:Y:S02]  /*b8e0*/  @!P3 ST.E.128 desc[UR50][R24.64], R12 ;  /* 0x0000000c1800b985 */ /* 0x0007e4000c101d32 */
.L_x_2397:
[----:B------:R-:W-:Y:S05]  /*b8f0*/  BSYNC B1 ;  /* 0x0000000000017941 */ /* 0x000fea0003800000 */
.L_x_2396:
[----:B0-----:R-:W-:Y:S01]  /*b900*/  VIADD R3, R27, 0x60 ;  /* 0x000000601b037836 */ /* 0x001fe20000000000 */
[----:B---3-5:R0:W3:Y:S04]  /*b910*/  SHFL.IDX PT, R15, R26, 0x3, 0x181f ;  /* 0x00781f001a0f7f89 */ /* 0x0280e800000e0000 */
[----:B------:R-:W-:Y:S01]  /*b920*/  ISETP.GE.AND P0, PT, R3, R64, PT ;  /* 0x000000400300720c */ /* 0x000fe20003f06270 */
[----:B------:R0:W0:-:S12]  /*b930*/  SHFL.IDX PT, R21, R0, 0x3, 0x181f ;  /* 0x00781f0000157f89 */ /* 0x00001800000e0000 */
[----:B------:R-:W-:Y:S05]  /*b940*/  @P0 BRA `(.L_x_2398) ;  /* 0x0000000800800947 */ /* 0x000fea0003800000 */
[----:B------:R-:W-:Y:S02]  /*b950*/  ULDC UR5, c[0x0][0xac8] ;  /* 0x0002b20000057ab9 */ /* 0x000fe40000000800 */
[----:B------:R-:W-:-:S13]  /*b960*/  ISETP.GE.AND P1, PT, R2, UR5, PT ;  /* 0x0000000502007c0c */ /* 0x000fda000bf26270 */
[----:B0-----:R-:W-:-:S04]  /*b970*/  @!P1 LEA R12, P0, R2, R21, 0x1 ;  /* 0x00000015020c9211 */ /* 0x001fc800078008ff */
[----:B---3--:R-:W-:Y:S02]  /*b980*/  @!P1 LEA.HI.X R13, R2, R15, R189, 0x1, P0 ;  /* 0x0000000f020d9211 */ /* 0x008fe400000f0cbd */
[----:B------:R-:W-:-:S03]  /*b990*/  ISETP.GE.AND P0, PT, R18, UR5, PT ;  /* 0x0000000512007c0c */ /* 0x000fc6000bf06270 */
[----:B------:R0:W-:Y:S10]  /*b9a0*/  @!P1 ST.E.128 desc[UR50][R12.64], R4 ;  /* 0x000000040c009985 */ /* 0x0001f4000c101d32 */
[----:B------:R-:W-:Y:S05]  /*b9b0*/  @P0 BRA `(.L_x_2398) ;  /* 0x0000000800640947 */ /* 0x000fea0003800000 */
[----:B0-----:R-:W-:-:S04]  /*b9c0*/  LEA R4, P0, R18, R21, 0x1 ;  /* 0x0000001512047211 */ /* 0x001fc800078008ff */
[----:B------:R-:W-:-:S05]  /*b9d0*/  LEA.HI.X R5, R18, R15, R188, 0x1, P0 ;  /* 0x0000000f12057211 */ /* 0x000fca00000f0cbc */
[----:B------:R0:W-:Y:S01]  /*b9e0*/  ST.E.128 desc[UR50][R4.64], R8 ;  /* 0x0000000804007985 */ /* 0x0001e2000c101d32 */
[----:B------:R-:W-:Y:S05]  /*b9f0*/  BRA `(.L_x_2398) ;  /* 0x0000000800547947 */ /* 0x000fea0003800000 */
.L_x_2391:
[----:B------:R-:W0:Y:S01]  /*ba00*/  LDC R10, c[0x0][0xbe8] ;  /* 0x0002fa00ff0a7b82 */ /* 0x000e220000000800 */
[----:B------:R-:W-:Y:S01]  /*ba10*/  ISETP.GE.AND P0, PT, R190, 0x80, PT ;  /* 0x00000080be00780c */ /* 0x000fe20003f06270 */
[----:B------:R-:W-:Y:S01]  /*ba20*/  USHF.R.S32.HI UR8, URZ, 0x1f, UR38 ;  /* 0x0000001f3f087899 */ /* 0x000fe20008011426 */
[----:B------:R-:W-:Y:S01]  /*ba30*/  BSSY B1, `(.L_x_2399) ;  /* 0x000002f000017945 */ /* 0x000fe20003800000 */
[----:B------:R-:W-:Y:S01]  /*ba40*/  USHF.R.S32.HI UR9, URZ, 0x1f, UR42 ;  /* 0x0000001f3f097899 */ /* 0x000fe2000801142a */
[----:B------:R-:W-:Y:S02]  /*ba50*/  LEA R8, R19, R22, 0x5 ;  /* 0x0000001613087211 */ /* 0x000fe400078e28ff */
        /* <DEDUP_REMOVED lines=39> */
[----:B------:R-:W-:-:S04]  /*bcd0*/  LEA R6, P0, R4, UR6, 0x2 ;  /* 0x0000000604067c11 */ /* 0x000fc8000f8010ff */
[----:B------:R-:W-:-:S04]  /*bce0*/  IADD3 R3, R5, R7, RZ ;  /* 0x0000000705037210 */ /* 0x000fc80007ffe0ff */
[----:B------:R-:W-:Y:S01]  /*bcf0*/  LEA.HI.X R7, R4, UR7, R3, 0x2, P0 ;  /* 0x0000000704077c11 */ /* 0x000fe200080f1403 */
[----:B------:R-:W-:-:S05]  /*bd00*/  IMAD.MOV.U32 R3, RZ, RZ, -0x800000 ;  /* 0xff800000ff037424 */ /* 0x000fca00078e00ff */
[----:B------:R2:W-:Y:S02]  /*bd10*/  STG.E desc[UR50][R6.64], R3 ;  /* 0x0000000306007986 */ /* 0x0005e4000c101932 */
.L_x_2400:
[----:B------:R-:W-:Y:S05]  /*bd20*/  BSYNC B1 ;  /* 0x0000000000017941 */ /* 0x000fea0003800000 */
.L_x_2399:
        /* <DEDUP_REMOVED lines=17> */
[----:B------:R-:W-:Y:S01]  /*be40*/  UIADD3 UR5, UR7, UR5, URZ ;  /* 0x0000000507057290 */ /* 0x000fe2000fffe03f */
[----:B------:R-:W-:Y:S01]  /*be50*/  MOV R4, UR6 ;  /* 0x0000000600047c02 */ /* 0x000fe20008000f00 */
[----:B------:R-:W-:-:S02]  /*be60*/  IMAD R0, R0, UR8, RZ ;  /* 0x0000000800007c24 */ /* 0x000fc4000f8e02ff */
        /* <DEDUP_REMOVED lines=35> */
.L_x_2402:
[----:B------:R-:W-:Y:S05]  /*c0a0*/  BSYNC B1 ;  /* 0x0000000000017941 */ /* 0x000fea0003800000 */
.L_x_2401:
        /* <DEDUP_REMOVED lines=13> */
.L_x_2404:
[----:B------:R-:W-:Y:S05]  /*c180*/  BSYNC B1 ;  /* 0x0000000000017941 */ /* 0x000fea0003800000 */
.L_x_2403:
        /* <DEDUP_REMOVED lines=11> */
[----:B------:R3:W-:Y:S04]  /*c240*/  @!P2 ST.E.128 desc[UR50][R10.64], RZ ;  /* 0x000000ff0a00a985 */ /* 0x0007e8000c101d32 */
[----:B------:R3:W-:Y:S02]  /*c250*/  @!P3 ST.E.128 desc[UR50][R4.64], RZ ;  /* 0x000000ff0400b985 */ /* 0x0007e4000c101d32 */
.L_x_2406:
[----:B------:R-:W-:Y:S05]  /*c260*/  BSYNC B1 ;  /* 0x0000000000017941 */ /* 0x000fea0003800000 */
.L_x_2405:
[----:B------:R-:W-:Y:S01]  /*c270*/  VIADD R0, R8, 0x60 ;  /* 0x0000006008007836 */ /* 0x000fe20000000000 */
[----:B0-----:R0:W0:Y:S04]  /*c280*/  SHFL.IDX PT, R3, R7, 0x3, 0x181f ;  /* 0x00781f0007037f89 */ /* 0x00102800000e0000 */
[----:B------:R-:W-:Y:S01]  /*c290*/  ISETP.GE.AND P0, PT, R0, R9, PT ;  /* 0x000000090000720c */ /* 0x000fe20003f06270 */
[----:B-1-3--:R1:W3:-:S12]  /*c2a0*/  SHFL.IDX PT, R5, R6, 0x3, 0x181f ;  /* 0x00781f0006057f89 */ /* 0x00a2d800000e0000 */
[----:B-1----:R-:W-:Y:S05]  /*c2b0*/  @P0 BRA `(.L_x_2398) ;  /* 0x0000000000240947 */ /* 0x002fea0003800000 */
[----:B------:R-:W-:Y:S02]  /*c2c0*/  ULDC UR5, c[0x0][0xac8] ;  /* 0x0002b20000057ab9 */ /* 0x000fe40000000800 */
[----:B------:R-:W-:Y:S02]  /*c2d0*/  ISETP.GE.AND P2, PT, R2, UR5, PT ;  /* 0x0000000502007c0c */ /* 0x000fe4000bf46270 */
[----:B------:R-:W-:-:S11]  /*c2e0*/  ISETP.GE.AND P3, PT, R18, UR5, PT ;  /* 0x0000000512007c0c */ /* 0x000fd6000bf66270 */
[-C--:B--234-:R-:W-:Y:S02]  /*c2f0*/  @!P2 LEA R6, P0, R2, R5.reuse, 0x1 ;  /* 0x000000050206a211 */ /* 0x09cfe400078008ff */
[----:B------:R-:W-:Y:S02]  /*c300*/  @!P3 LEA R4, P1, R18, R5, 0x1 ;  /* 0x000000051204b211 */ /* 0x000fe400078208ff */
[-C--:B0-----:R-:W-:Y:S02]  /*c310*/  @!P2 LEA.HI.X R7, R2, R3.reuse, R189, 0x1, P0 ;  /* 0x000000030207a211 */ /* 0x081fe400000f0cbd */
[----:B------:R-:W-:-:S03]  /*c320*/  @!P3 LEA.HI.X R5, R18, R3, R188, 0x1, P1 ;  /* 0x000000031205b211 */ /* 0x000fc600008f0cbc */
[----:B------:R1:W-:Y:S04]  /*c330*/  @!P2 ST.E.128 desc[UR50][R6.64], RZ ;  /* 0x000000ff0600a985 */ /* 0x0003e8000c101d32 */
[----:B------:R1:W-:Y:S02]  /*c340*/  @!P3 ST.E.128 desc[UR50][R4.64], RZ ;  /* 0x000000ff0400b985 */ /* 0x0003e4000c101d32 */
.L_x_2398:
[----:B------:R-:W-:Y:S05]  /*c350*/  BSYNC B0 ;  /* 0x0000000000007941 */ /* 0x000fea0003800000 */
.L_x_2390:
[----:B------:R-:W-:Y:S02]  /*c360*/  ULDC UR5, c[0x0][0xc38] ;  /* 0x00030e0000057ab9 */ /* 0x000fe40000000800 */
[----:B------:R-:W-:-:S06]  /*c370*/  UISETP.GE.AND UP0, UPT, UR4, UR5, UPT ;  /* 0x000000050400728c */ /* 0x000fcc000bf06270 */
[----:B------:R-:W-:-:S13]  /*c380*/  PLOP3.LUT P0, PT, PT, PT, UP0, 0x80, 0x0 ;  /* 0x000000000000781c */ /* 0x000fda0003f0f008 */
[----:B------:R-:W-:Y:S05]  /*c390*/  @!P0 BRA `(.L_x_2407) ;  /* 0xffffff4800488947 */ /* 0x000fea000383ffff */
[----:B------:R-:W-:Y:S05]  /*c3a0*/  EXIT ;  /* 0x000000000000794d */ /* 0x000fea0003800000 */
.L_x_2349:
[----:B------:R-:W-:-:S08]  /*c3b0*/  NOP ;  /* 0x0000000000007918 */ /* 0x000fd00000000000 */
[----:B------:R-:W0:-:S00]  /*c3c0*/  USETMAXREG.DEALLOC.CTAPOOL 0x28 ;  /* 0x00000028000079c8 */ /* 0x000e0000080e0500 */
[----:B0-----:R-:W-:-:S06]  /*c3d0*/  LOP3.LUT R0, R0, 0x3, RZ, 0xc0, !PT ;  /* 0x0000000300007812 */ /* 0x001fcc00078ec0ff */
[----:B------:R-:W0:Y:S01]  /*c3e0*/  S2UR UR5, SR_CTAID.X ;  /* 0x00000000000579c3 */ /* 0x000e220000002500 */
[----:B------:R-:W-:Y:S01]  /*c3f0*/  LOP3.LUT R19, R19, 0xfffffeff, RZ, 0xc0, !PT ;  /* 0xfffffeff13137812 */ /* 0x000fe200078ec0ff */
[----:B------:R-:W-:Y:S01]  /*c400*/  IMAD.MOV.U32 R36, RZ, RZ, RZ ;  /* 0x000000ffff247224 */ /* 0x000fe200078e00ff */
[----:B------:R-:W-:Y:S01]  /*c410*/  MOV R26, 0x1 ;  /* 0x00000001001a7802 */ /* 0x000fe20000000f00 */
[----:B------:R1:W2:Y:S01]  /*c420*/  SHFL.IDX PT, R2, R0, RZ, 0x1f ;  /* 0x00001fff00027589 */ /* 0x0002a200000e0000 */
[----:B------:R-:W-:-:S03]  /*c430*/  IMAD.MOV.U32 R23, RZ, RZ, RZ ;  /* 0x000000ffff177224 */ /* 0x000fc600078e00ff */
        /* <DEDUP_REMOVED lines=9> */
[----:B------:R-:W-:Y:S01]  /*c4d0*/  UISETP.NE.U32.AND UP0, UPT, UR6, URZ, UPT ;  /* 0x0000003f0600728c */ /* 0x000fe2000bf05070 */
[----:B------:R-:W-:Y:S01]  /*c4e0*/  LOP3.LUT R19, R19, 0xfffffffe, RZ, 0xc0, !PT ;  /* 0xfffffffe13137812 */ /* 0x000fe200078ec0ff */
[----:B------:R-:W1:Y:S01]  /*c4f0*/  S2UR UR8, SR_CgaCtaId ;  /* 0x00000000000879c3 */ /* 0x000e620000008800 */
[----:B------:R-:W-:Y:S01]  /*c500*/  ULDC UR4, c[0x0][0x424] ;  /* 0x0001090000047ab9 */ /* 0x000fe20000000800 */
[----:B------:R-:W-:Y:S01]  /*c510*/  UISETP.NE.AND.EX UP0, UPT, UR7, URZ, UPT, UP0 ;  /* 0x0000003f0700728c */ /* 0x000fe2000bf05300 */
[----:B------:R-:W-:Y:S01]  /*c520*/  IMAD.U32 R34, RZ, RZ, UR5 ;  /* 0x00000005ff227e24 */ /* 0x000fe2000f8e00ff */
[----:B------:R-:W-:Y:S01]  /*c530*/  ULDC UR39, c[0x0][0x288] ;  /* 0x0000a20000277ab9 */ /* 0x000fe20000000800 */
[----:B------:R-:W-:Y:S01]  /*c540*/  ULDC.64 UR6, c[0x0][0x2f0] ;  /* 0x0000bc0000067ab9 */ /* 0x000fe20000000a00 */
[----:B------:R-:W-:Y:S01]  /*c550*/  USEL UR4, UR4, 0x1, UP0 ;  /* 0x0000000104047887 */ /* 0x000fe20008000000 */
[----:B------:R-:W-:Y:S01]  /*c560*/  MOV R26, 0x1 ;  /* 0x00000001001a7802 */ /* 0x000fe20000000f00 */
[----:B------:R-:W-:Y:S01]  /*c570*/  ULDC UR38, c[0x0][0x448] ;  /* 0x0001120000267ab9 */ /* 0x000fe20000000800 */
[----:B------:R-:W-:Y:S01]  /*c580*/  IMAD.MOV.U32 R23, RZ, RZ, RZ ;  /* 0x000000ffff177224 */ /* 0x000fe200078e00ff */
[----:B------:R-:W-:Y:S01]  /*c590*/  UIMAD UR37, UR4, UR6, URZ ;  /* 0x00000006042572a4 */ /* 0x000fe2000f8e023f */
[----:B------:R-:W-:Y:S01]  /*c5a0*/  IMAD.MOV.U32 R36, RZ, RZ, RZ ;  /* 0x000000ffff247224 */ /* 0x000fe200078e00ff */
[----:B------:R-:W-:Y:S01]  /*c5b0*/  UIMAD UR38, UR38, UR39, URZ ;  /* 0x00000027262672a4 */ /* 0x000fe2000f8e023f */
[----:B------:R-:W-:Y:S01]  /*c5c0*/  UMOV UR6, 0x400 ;  /* 0x0000040000067882 */ /* 0x000fe20000000000 */
[----:B------:R-:W-:-:S02]  /*c5d0*/  UIADD3 UR4, UR37, 0x7f, URZ ;  /* 0x0000007f25047890 */ /* 0x000fc4000fffe03f */
[----:B------:R-:W-:Y:S02]  /*c5e0*/  ULOP3.LUT UR45, UR36, 0x2, URZ, 0xfc, !UPT ;  /* 0x00000002242d7892 */ /* 0x000fe4000f8efc3f */
[----:B------:R-:W-:Y:S02]  /*c5f0*/  USHF.R.S32.HI UR5, URZ, 0x1f, UR4 ;  /* 0x0000001f3f057899 */ /* 0x000fe40008011404 */
[----:B------:R-:W-:Y:S02]  /*c600*/  UIADD3 UR39, UR37, 0x80, -UR39 ;  /* 0x0000008025277890 */ /* 0x000fe4000fffe827 */
[----:B------:R-:W-:Y:S02]  /*c610*/  ULEA.HI UR5, UR5, UR4, URZ, 0x7 ;  /* 0x0000000405057291 */ /* 0x000fe4000f8f383f */
[----:B-1----:R-:W-:Y:S01]  /*c620*/  ULEA UR6, UR8, UR6, 0x18 ;  /* 0x0000000608067291 */ /* 0x002fe2000f8ec03f */
[C---:B0-----:R-:W-:Y:S01]  /*c630*/  IMAD.SHL.U32 R30, R5.reuse, 0x8, RZ ;  /* 0x00000008051e7824 */ /* 0x041fe200078e00ff */
[----:B------:R-:W-:Y:S01]  /*c640*/  LOP3.LUT R4, R5, 0x7f, RZ, 0xc0, !PT ;  /* 0x0000007f05047812 */ /* 0x000fe200078ec0ff */
[----:B------:R-:W-:-:S03]  /*c650*/  USHF.R.S32.HI UR40, URZ, 0x7, UR5 ;  /* 0x000000073f287899 */ /* 0x000fc60008011405 */
[----:B------:R-:W-:Y:S01]  /*c660*/  IMAD.U32 R16, RZ, RZ, UR6 ;  /* 0x00000006ff107e24 */ /* 0x000fe2000f8e00ff */
[C---:B------:R-:W-:Y:S01]  /*c670*/  LOP3.LUT R0, R30.reuse, 0x1f8, RZ, 0xc0, !PT ;  /* 0x000001f81e007812 */ /* 0x040fe200078ec0ff */
[----:B------:R-:W-:Y:S01]  /*c680*/  ULDC UR46, c[0x0][0xc] ;  /* 0x00000300002e7ab9 */ /* 0x000fe20000000800 */
[----:B------:R-:W-:Y:S02]  /*c690*/  LOP3.LUT R35, R30, 0x38, RZ, 0xc0, !PT ;  /* 0x000000381e237812 */ /* 0x000fe400078ec0ff */
[----:B------:R-:W-:Y:S02]  /*c6a0*/  LOP3.LUT R3, R0, 0x38, R5, 0x78, !PT ;  /* 0x0000003800037812 */ /* 0x000fe400078e7805 */
[----:B------:R-:W-:Y:S02]  /*c6b0*/  LOP3.LUT R0, R35, 0x40, RZ, 0xfc, !PT ;  /* 0x0000004023007812 */ /* 0x000fe400078efcff */
[----:B------:R-:W-:Y:S02]  /*c6c0*/  LOP3.LUT R30, R3, 0x200, R30, 0xf8, !PT ;  /* 0x00000200031e7812 */ /* 0x000fe400078ef81e */
[----:B------:R-:W-:-:S02]  /*c6d0*/  ISETP.GE.AND P1, PT, R0, UR7, PT ;  /* 0x0000000700007c0c */ /* 0x000fc4000bf26270 */
[----:B------:R-:W-:Y:S01]  /*c6e0*/  ISETP.GE.AND P2, PT, R0, UR9, PT ;  /* 0x0000000900007c0c */ /* 0x000fe2000bf46270 */
[----:B------:R-:W-:Y:S01]  /*c6f0*/  IMAD R33, R30, 0x2, R16 ;  /* 0x000000021e217824 */ /* 0x000fe200078e0210 */
[----:B------:R-:W-:Y:S01]  /*c700*/  ISETP.GE.AND P0, PT, R0, UR7, PT ;  /* 0x0000000700007c0c */ /* 0x000fe2000bf06270 */
[----:B------:R-:W-:Y:S01]  /*c710*/  IMAD.SHL.U32 R0, R5, 0x10, RZ ;  /* 0x0000001005007824 */ /* 0x000fe200078e00ff */
[----:B------:R-:W-:-:S04]  /*c720*/  SHF.R.U32.HI R37, RZ, 0x3, R4 ;  /* 0x00000003ff257819 */ /* 0x000fc80000011604 */
[----:B------:R-:W-:-:S03]  /*c730*/  LOP3.LUT R2, R0, 0x70, RZ, 0xc0, !PT ;  /* 0x0000007000027812 */ /* 0x000fc600078ec0ff */
[----:B------:R-:W-:Y:S02]  /*c740*/  @P1 LOP3.LUT R19, R19, 0x1, RZ, 0xfc, !PT ;  /* 0x0000000113131812 */ /* 0x000fe400078efcff */
[----:B------:R-:W-:Y:S02]  /*c750*/  ISETP.GE.AND P1, PT, R35, UR7, PT ;  /* 0x0000000723007c0c */ /* 0x000fe4000bf26270 */
[----:B------:R-:W-:Y:S02]  /*c760*/  LOP3.LUT R19, R19, 0xffffffbf, RZ, 0xc0, !PT ;  /* 0xffffffbf13137812 */ /* 0x000fe400078ec0ff */
[----:B------:R-:W-:Y:S02]  /*c770*/  LOP3.LUT R0, R37, R2, RZ, 0xfc, !PT ;  /* 0x0000000225007212 */ /* 0x000fe400078efcff */
[----:B------:R-:W-:-:S04]  /*c780*/  @P2 LOP3.LUT R19, R19, 0x40, RZ, 0xfc, !PT ;  /* 0x0000004013132812 */ /* 0x000fc800078efcff */
        /* <DEDUP_REMOVED lines=10> */
.L_x_2457:
        /* <DEDUP_REMOVED lines=22> */
.L_x_2409:
[----:B------:R-:W-:Y:S01]  /*c990*/  ULDC UR8, c[0x0][0xc54] ;  /* 0x0003150000087ab9 */ /* 0x000fe20000000800 */
[----:B------:R-:W-:Y:S01]  /*c9a0*/  UMOV UR6, UR7 ;  /* 0x0000000700067c82 */ /* 0x000fe20008000000 */
[----:B------:R-:W-:-:S11]  /*c9b0*/  UISETP.NE.AND UP0, UPT, UR8, 0x1, UPT ;  /* 0x000000010800788c */ /* 0x000fd6000bf05270 */
[----:B------:R-:W-:Y:S02]  /*c9c0*/  @UP0 ULDC.64 UR10, c[0x0][0xc58] ;  /* 0x00031600000a0ab9 */ /* 0x000fe40000000a00 */
[----:B------:R-:W-:-:S04]  /*c9d0*/  UIMAD.WIDE.U32 UR4, UR7, UR10, URZ ;  /* 0x0000000a070472a5 */ /* 0x000fc8000f8e003f */
[----:B------:R-:W-:-:S04]  /*c9e0*/  @UP0 USHF.R.U32.HI UR6, URZ, UR11, UR5 ;  /* 0x0000000b3f060299 */ /* 0x000fc80008011605 */
[----:B------:R-:W-:-:S12]  /*c9f0*/  UIMAD UR4, UR6, UR8, URZ ;  /* 0x00000008060472a4 */ /* 0x000fd8000f8e023f */
.L_x_2410:
[----:B------:R-:W-:Y:S01]  /*ca00*/  ULDC UR5, c[0x0][0xc48] ;  /* 0x0003120000057ab9 */ /* 0x000fe20000000800 */
[----:B------:R-:W-:Y:S01]  /*ca10*/  ULDC.64 UR8, c[0x0][0xa28] ;  /* 0x00028a0000087ab9 */ /* 0x000fe20000000a00 */
[----:B------:R-:W-:Y:S01]  /*ca20*/  UISETP.NE.AND UP1, UPT, UR5, 0x1, UPT ;  /* 0x000000010500788c */ /* 0x000fe2000bf25270 */
[----:B------:R-:W-:Y:S01]  /*ca30*/  MOV R32, RZ ;  /* 0x000000ff00207202 */ /* 0x000fe20000000f00 */
        /* <DEDUP_REMOVED lines=21> */
[----:B------:R-:W-:Y:S01]  /*cb90*/  UP2UR UR47, UPR, URZ, 0x4 ;  /* 0x000000043f2f7883 */ /* 0x000fe20008000000 */
[----:B------:R-:W-:Y:S01]  /*cba0*/  BSSY B7, `(.L_x_2411) ;  /* 0x0000357000077945 */ /* 0x000fe20003800000 */
[----:B------:R-:W-:-:S04]  /*cbb0*/  USHF.L.U32 UR6, UR43, 0x7, URZ ;  /* 0x000000072b067899 */ /* 0x000fc8000800063f */
[----:B------:R-:W-:Y:S01]  /*cbc0*/  UIADD3 UR6, UR6, 0x7f, URZ ;  /* 0x0000007f06067890 */ /* 0x000fe2000fffe03f */
[----:B------:R-:W-:Y:S01]  /*cbd0*/  @UP2 ULDC UR4, c[0x0][0x44c] ;  /* 0x0001130000042ab9 */ /* 0x000fe20000000800 */
[----:B------:R-:W-:Y:S02]  /*cbe0*/  @UP2 ULDC UR7, c[0x0][0x450] ;  /* 0x0001140000072ab9 */ /* 0x000fe40000000800 */
[----:B------:R-:W-:-:S04]  /*cbf0*/  UIMAD.WIDE.U32 UR4, UR6, UR4, URZ ;  /* 0x00000004060472a5 */ /* 0x000fc8000f8e003f */
[----:B------:R-:W-:-:S04]  /*cc00*/  @UP2 USHF.R.U32.HI UR6, URZ, UR7, UR5 ;  /* 0x000000073f062299 */ /* 0x000fc80008011605 */
[----:B------:R-:W-:-:S04]  /*cc10*/  UIADD3 UR6, UR39, UR6, URZ ;  /* 0x0000000627067290 */ /* 0x000fc8000fffe03f */
[----:B------:R-:W-:-:S04]  /*cc20*/  USHF.R.S32.HI UR4, URZ, 0x1f, UR6 ;  /* 0x0000001f3f047899 */ /* 0x000fc80008011406 */
[----:B------:R-:W-:-:S04]  /*cc30*/  ULEA.HI UR4, UR4, UR6, URZ, 0x7 ;  /* 0x0000000604047291 */ /* 0x000fc8000f8f383f */
[----:B------:R-:W-:-:S04]  /*cc40*/  USHF.R.S32.HI UR4, URZ, 0x7, UR4 ;  /* 0x000000073f047899 */ /* 0x000fc80008011404 */
[----:B------:R-:W-:-:S04]  /*cc50*/  UISETP.LT.AND UP0, UPT, UR40, UR4, UPT ;  /* 0x000000042800728c */ /* 0x000fc8000bf01270 */
[----:B------:R-:W-:-:S06]  /*cc60*/  USEL UR44, UR40, UR4, UP0 ;  /* 0x00000004282c7287 */ /* 0x000fcc0008000000 */
[----:B------:R-:W-:-:S13]  /*cc70*/  ISETP.LT.AND P0, PT, RZ, UR44, PT ;  /* 0x0000002cff007c0c */ /* 0x000fda000bf01270 */
[----:B0-----:R-:W-:Y:S05]  /*cc80*/  @P0 BRA `(.L_x_2412) ;  /* 0x0000000000440947 */ /* 0x001fea0003800000 */
        /* <DEDUP_REMOVED lines=17> */
.L_x_2412:
        /* <DEDUP_REMOVED lines=8> */
[----:B------:R-:W-:Y:S01]  /*ce20*/  MOV R5, UR5 ;  /* 0x0000000500057c02 */ /* 0x000fe20008000f00 */
[----:B------:R-:W-:Y:S01]  /*ce30*/  ULDC.64 UR4, c[0x4][0x8] ;  /* 0x0100020000047ab9 */ /* 0x000fe20000000a00 */
[----:B------:R-:W0:Y:S01]  /*ce40*/  LDC.64 R2, c[0x4][R2] ;  /* 0x0100000002027b82 */ /* 0x000e220000000a00 */
        /* <DEDUP_REMOVED lines=8> */
[----:B0----5:R-:W-:Y:S05]  /*ced0*/  CALL.ABS.NOINC R2 ;  /* 0x0000000002007343 */ /* 0x021fea0003c00000 */
.L_x_2415:
[----:B------:R-:W-:Y:S05]  /*cee0*/  BSYNC B6 ;  /* 0x0000000000067941 */ /* 0x000fea0003800000 */
.L_x_2414:
        /* <DEDUP_REMOVED lines=9> */
[----:B------:R-:W-:Y:S01]  /*cf80*/  MOV R5, UR5 ;  /* 0x0000000500057c02 */ /* 0x000fe20008000f00 */
        /* <DEDUP_REMOVED lines=10> */
.L_x_2418:
[----:B------:R0:W1:Y:S01]  /*d030*/  LDC.64 R2, c[0x4][R17] ;  /* 0x0100000011027b82 */ /* 0x0000620000000a00 */
[----:B------:R-:W-:Y:S01]  /*d040*/  ULDC.64 UR4, c[0x4][0x80] ;  /* 0x0100200000047ab9 */ /* 0x000fe20000000a00 */
[----:B------:R-:W-:Y:S01]  /*d050*/  ULDC.64 UR6, c[0x4][0x88] ;  /* 0x0100220000067ab9 */ /* 0x000fe20000000a00 */
[----:B------:R-:W-:Y:S01]  /*d060*/  IMAD.U32 R4, RZ, RZ, UR4 ;  /* 0x00000004ff047e24 */ /* 0x000fe2000f8e00ff */
[----:B------:R-:W-:Y:S01]  /*d070*/  MOV R6, UR6 ;  /* 0x0000000600067c02 */ /* 0x000fe20008000f00 */
[----:B------:R-:W-:Y:S01]  /*d080*/  IMAD.U32 R5, RZ, RZ, UR5 ;  /* 0x00000005ff057e24 */ /* 0x000fe2000f8e00ff */
[----:B------:R-:W-:Y:S01]  /*d090*/  ULDC.64 UR4, c[0x4][0x18] ;  /* 0x0100060000047ab9 */ /* 0x000fe20000000a00 */
[----:B------:R-:W-:Y:S01]  /*d0a0*/  IMAD.U32 R7, RZ, RZ, UR7 ;  /* 0x00000007ff077e24 */ /* 0x000fe2000f8e00ff */
[----:B------:R-:W-:Y:S01]  /*d0b0*/  MOV R12, 0x1 ;  /* 0x00000001000c7802 */ /* 0x000fe20000000f00 */
[----:B------:R-:W-:Y:S02]  /*d0c0*/  IMAD.U32 R10, RZ, RZ, UR4 ;  /* 0x00000004ff0a7e24 */ /* 0x000fe4000f8e00ff */
[----:B------:R-:W-:-:S02]  /*d0d0*/  IMAD.U32 R11, RZ, RZ, UR5 ;  /* 0x00000005ff0b7e24 */ /* 0x000fc4000f8e00ff */
[----:B------:R-:W-:Y:S02]  /*d0e0*/  IMAD.MOV.U32 R8, RZ, RZ, 0x70 ;  /* 0x00000070ff087424 */ /* 0x000fe400078e00ff */
[----:B0-----:R-:W-:-:S07]  /*d0f0*/  IMAD.MOV.U32 R13, RZ, RZ, RZ ;  /* 0x000000ffff0d7224 */ /* 0x001fce00078e00ff */
[----:B------:R-:W-:-:S07]  /*d100*/  LEPC R20, `(.L_x_2417) ;  /* 0x000000001014794e */ /* 0x000fce0000000000 */
[----:B-1----:R-:W-:Y:S05]  /*d110*/  CALL.ABS.NOINC R2 ;  /* 0x0000000002007343 */ /* 0x002fea0003c00000 */
.L_x_2417:
[----:B------:R-:W-:Y:S05]  /*d120*/  BSYNC B6 ;  /* 0x0000000000067941 */ /* 0x000fea0003800000 */
.L_x_2416:
        /* <DEDUP_REMOVED lines=13> */
[----:B------:R-:W-:Y:S02]  /*d200*/  MOV R22, UR4 ;  /* 0x0000000400167c02 */ /* 0x000fe40008000f00 */
[----:B------:R-:W-:Y:S05]  /*d210*/  BRA.DIV UR5, `(.L_x_2419) ;  /* 0x0000003605ac7947 */ /* 0x000fea000b800000 */
.L_x_2473:
        /* <DEDUP_REMOVED lines=14> */
[----:B------:R-:W-:-:S05]  /*d300*/  IMAD.IADD R7, R5, 0x1, R32 ;  /* 0x0000000105077824 */ /* 0x000fca00078e0220 */
[----:B------:R-:W-:-:S07]  /*d310*/  MOV R11, R7 ;  /* 0x00000007000b7202 */ /* 0x000fce0000000f00 */
        /* <DEDUP_REMOVED lines=14> */
[----:B------:R-:W-:Y:S01]  /*d400*/  IADD3 R3, RZ, -UR42, RZ ;  /* 0x8000002aff037c10 */ /* 0x000fe2000fffe0ff */
[----:B------:R-:W-:Y:S01]  /*d410*/  IMAD.MOV R2, RZ, RZ, -R11 ;  /* 0x000000ffff027224 */ /* 0x000fe200078e0a0b */
[----:B------:R-:W-:Y:S01]  /*d420*/  LOP3.LUT R19, R19, 0xffffffef, RZ, 0xc0, !PT ;  /* 0xffffffef13137812 */ /* 0x000fe200078ec0ff */
[----:B------:R-:W-:Y:S02]  /*d430*/  IMAD.U32 R24, RZ, RZ, UR4 ;  /* 0x00000004ff187e24 */ /* 0x000fe4000f8e00ff */
[----:B------:R-:W-:Y:S02]  /*d440*/  IMAD R22, R22, R3, UR41 ;  /* 0x0000002916167e24 */ /* 0x000fe4000f8e0203 */
[----:B0-----:R-:W-:-:S03]  /*d450*/  IMAD.U32 R4, RZ, RZ, UR45 ;  /* 0x0000002dff047e24 */ /* 0x001fc6000f8e00ff */
[----:B------:R-:W-:Y:S01]  /*d460*/  SHF.R.S32.HI R28, RZ, 0x1f, R22 ;  /* 0x0000001fff1c7819 */ /* 0x000fe20000011416 */
[----:B------:R-:W-:Y:S01]  /*d470*/  IMAD R5, R10, R2, R7 ;  /* 0x000000020a057224 */ /* 0x000fe200078e0207 */
[----:B------:R-:W-:-:S13]  /*d480*/  ISETP.NE.AND P2, PT, R4, 0x3, PT ;  /* 0x000000030400780c */ /* 0x000fda0003f45270 */
[----:B------:R-:W-:Y:S01]  /*d490*/  @P2 LOP3.LUT R19, R19, 0x10, RZ, 0xfc, !PT ;  /* 0x0000001013132812 */ /* 0x000fe200078efcff */
[----:B------:R-:W-:Y:S06]  /*d4a0*/  @!P2 BRA `(.L_x_2420) ;  /* 0x000000000004a947 */ /* 0x000fec0003800000 */
[----:B------:R-:W-:Y:S01]  /*d4b0*/  BPT.TRAP 0x1 ;  /* 0x000000040000795c */ /* 0x000fe20000300000 */
.L_x_2420:
        /* <DEDUP_REMOVED lines=18> */
[----:B------:R-:W-:Y:S02]  /*d5e0*/  LEA R17, P0, R2, UR4, 0x1 ;  /* 0x0000000402117c11 */ /* 0x000fe4000f8008ff */
[----:B------:R-:W-:Y:S01]  /*d5f0*/  IADD3 R3, R3, R7, RZ ;  /* 0x0000000703037210 */ /* 0x000fe20007ffe0ff */
[----:B------:R-:W-:-:S03]  /*d600*/  IMAD R7, R23, 0x8, R16 ;  /* 0x0000000817077824 */ /* 0x000fc600078e0210 */
[----:B------:R-:W-:Y:S02]  /*d610*/  LEA.HI.X R18, R2, UR5, R3, 0x1, P0 ;  /* 0x0000000502127c11 */ /* 0x000fe400080f0c03 */
[----:B------:R-:W-:-:S04]  /*d620*/  SHF.L.U32 R2, R26, 0x1f, RZ ;  /* 0x0000001f1a027819 */ /* 0x000fc800000006ff */
[----:B------:R-:W0:Y:S02]  /*d630*/  SYNCS.PHASECHK.TRANS64.TRYWAIT P0, [R7+URZ+0x28840], R2 ;  /* 0x02884002070075a7 */ /* 0x000e24000800017f */
[----:B0-----:R-:W-:Y:S05]  /*d640*/  @!P0 BRA `(.L_x_2422) ;  /* 0x0000003000cc8947 */ /* 0x001fea0003800000 */
.L_x_2474:
[----:B------:R-:W-:Y:S05]  /*d650*/  BSYNC B0 ;  /* 0x0000000000007941 */ /* 0x000fea0003800000 */
.L_x_2421:
        /* <DEDUP_REMOVED lines=36> */
[----:B------:R-:W-:Y:S02]  /*d8a0*/  @P0 LEA R25, R5, R16, 0x1 ;  /* 0x0000001005190211 */ /* 0x000fe400078e08ff */
        /* <DEDUP_REMOVED lines=10> */
[----:B------:R-:W-:-:S03]  /*d950*/  @P0 IMAD R21, R5, 0x2, R16 ;  /* 0x0000000205150824 */ /* 0x000fc600078e0210 */
[----:B--2---:R-:W-:Y:S01]  /*d960*/  @P0 MOV R2, R14 ;  /* 0x0000000e00020202 */ /* 0x004fe20000000f00 */
        /* <DEDUP_REMOVED lines=11> */
[----:B------:R-:W-:Y:S02]  /*da20*/  SHFL.IDX PT, R8, R0, 0x4, 0x181f ;  /* 0x00981f0000087f89 */ /* 0x000fe400000e0000 */
[----:B------:R-:W-:Y:S02]  /*da30*/  @P0 MOV R3, R9 ;  /* 0x0000000900030202 */ /* 0x000fe40000000f00 */
        /* <DEDUP_REMOVED lines=16> */
[----:B-1----:R-:W-:Y:S01]  /*db40*/  @P0 IADD3.X R9, RZ, R8, RZ, P1, !PT ;  /* 0x00000008ff090210 */ /* 0x002fe20000ffe4ff */
[----:B--2---:R-:W-:Y:S01]  /*db50*/  @P0 IMAD.MOV.U32 R2, RZ, RZ, R14 ;  /* 0x000000ffff020224 */ /* 0x004fe200078e000e */
[----:B------:R-:W-:Y:S03]  /*db60*/  SHFL.IDX PT, R8, R0, 0x6, 0x181f ;  /* 0x00d81f0000087f89 */ /* 0x000fe600000e0000 */
[----:B------:R-:W-:Y:S01]  /*db70*/  @P0 IMAD.MOV.U32 R3, RZ, RZ, R9 ;  /* 0x000000ffff030224 */ /* 0x000fe200078e0009 */
[----:B------:R-:W0:Y:S04]  /*db80*/  SHFL.IDX PT, R14, R4, 0x6, 0x181f ;  /* 0x00d81f00040e7f89 */ /* 0x000e2800000e0000 */
[----:B------:R-:W-:Y:S04]  /*db90*/  @P0 LDGSTS.E.BYPASS.LTC128B.128 [R25+0x1ac00], desc[UR50][R2.64], !P3 ;  /* 0x1ac0000002190fae */ /* 0x000fe8000d901d72 */
[----:B------:R1:W-:Y:S01]  /*dba0*/  @P0 LDGSTS.E.BYPASS.LTC128B.128 [R25+0x1ec00], desc[UR50][R2.64+0x80], !P2 ;  /* 0x1ec0008002190fae */ /* 0x0003e2000d101d72 */
[----:B------:R-:W-:-:S13]  /*dbb0*/  ISETP.GE.AND P0, PT, R6, 0x61, PT ;  /* 0x000000610600780c */ /* 0x000fda0003f06270 */
[----:B------:R-:W-:Y:S02]  /*dbc0*/  @P0 LEA R21, R5, R16, 0x1 ;  /* 0x0000001005150211 */ /* 0x000fe400078e08ff */
[----:B0-----:R-:W-:-:S05]  /*dbd0*/  @P0 LEA R14, P1, R35, R14, 0x1 ;  /* 0x0000000e230e0211 */ /* 0x001fca00078208ff */
[----:B------:R-:W-:Y:S02]  /*dbe0*/  @P0 IMAD.X R9, RZ, RZ, R8, P1 ;  /* 0x000000ffff090224 */ /* 0x000fe400008e0608 */
[----:B-1----:R-:W-:Y:S01]  /*dbf0*/  @P0 IMAD.MOV.U32 R2, RZ, RZ, R14 ;  /* 0x000000ffff020224 */ /* 0x002fe200078e000e */
[----:B------:R0:W1:Y:S01]  /*dc00*/  SHFL.IDX PT, R8, R0, 0x7, 0x181f ;  /* 0x00f81f0000087f89 */ /* 0x00006200000e0000 */
[----:B------:R-:W-:-:S03]  /*dc10*/  @P0 IMAD.MOV.U32 R3, RZ, RZ, R9 ;  /* 0x000000ffff030224 */ /* 0x000fc600078e0009 */
[----:B------:R0:W2:Y:S04]  /*dc20*/  SHFL.IDX PT, R14, R4, 0x7, 0x181f ;  /* 0x00f81f00040e7f89 */ /* 0x0000a800000e0000 */
[----:B------:R0:W-:Y:S04]  /*dc30*/  @P0 LDGSTS.E.BYPASS.LTC128B.128 [R21+0x1b400], desc[UR50][R2.64], !P3 ;  /* 0x1b40000002150fae */ /* 0x0001e8000d901d72 */
[----:B------:R0:W-:Y:S02]  /*dc40*/  @P0 LDGSTS.E.BYPASS.LTC128B.128 [R21+0x1f400], desc[UR50][R2.64+0x80], !P2 ;  /* 0x1f40008002150fae */ /* 0x0001e4000d101d72 */
.L_x_2492:
        /* <DEDUP_REMOVED lines=11> */
.L_x_2424:
        /* <DEDUP_REMOVED lines=11> */
.L_x_2425:
        /* <DEDUP_REMOVED lines=23> */
.L_x_2427:
[----:B------:R-:W-:Y:S05]  /*df20*/  BSYNC B6 ;  /* 0x0000000000067941 */ /* 0x000fea0003800000 */
.L_x_2426:
[----:B0-----:R-:W0:Y:S01]  /*df30*/  S2R R2, SR_TID.X ;  /* 0x0000000000027919 */ /* 0x001e220000002100 */
[----:B------:R-:W-:Y:S01]  /*df40*/  UISETP.NE.AND UP0, UPT, UR47, URZ, UPT ;  /* 0x0000003f2f00728c */ /* 0x000fe2000bf05270 */
[----:B------:R-:W-:Y:S01]  /*df50*/  IMAD.U32 R0, RZ, RZ, UR43 ;  /* 0x0000002bff007e24 */ /* 0x000fe2000f8e00ff */
[----:B------:R-:W-:Y:S01]  /*df60*/  R2UR UR6, R28 ;  /* 0x000000001c0672ca */ /* 0x000fe200000e0000 */
[----:B------:R-:W-:Y:S01]  /*df70*/  ULDC.64 UR8, c[0x0][0x2d8] ;  /* 0x0000b60000087ab9 */ /* 0x000fe20000000a00 */
[----:B------:R-:W-:Y:S02]  /*df80*/  R2UR UR7, R22 ;  /* 0x00000000160772ca */ /* 0x000fe400000e0000 */
[----:B------:R-:W-:Y:S02]  /*df90*/  PLOP3.LUT P0, PT, PT, PT, UP0, 0x80, 0x0 ;  /* 0x000000000000781c */ /* 0x000fe40003f0f008 */
[C---:B------:R-:W-:Y:S02]  /*dfa0*/  LOP3.LUT P4, RZ, R19.reuse, 0x80, RZ, 0xc0, !PT ;  /* 0x0000008013ff7812 */ /* 0x040fe4000788c0ff */
[----:B------:R-:W-:Y:S01]  /*dfb0*/  LOP3.LUT P5, RZ, R19, 0x40, RZ, 0xc0, !PT ;  /* 0x0000004013ff7812 */ /* 0x000fe200078ac0ff */
[----:B------:R-:W-:-:S04]  /*dfc0*/  @UP0 ULDC UR4, c[0x0][0x44c] ;  /* 0x0001130000040ab9 */ /* 0x000fc80000000800 */
[----:B------:R-:W-:-:S04]  /*dfd0*/  UIMAD UR6, UR6, UR8, URZ ;  /* 0x00000008060672a4 */ /* 0x000fc8000f8e023f */
[----:B------:R-:W-:Y:S02]  /*dfe0*/  UIMAD UR7, UR7, UR9, UR6 ;  /* 0x00000009070772a4 */ /* 0x000fe4000f8e0206 */
[----:B------:R-:W-:Y:S01]  /*dff0*/  USHF.R.S32.HI UR6, URZ, 0x1f, UR42 ;  /* 0x0000001f3f067899 */ /* 0x000fe2000801142a */
[----:B0-----:R-:W-:-:S05]  /*e000*/  IMAD.SHL.U32 R2, R2, 0x10, RZ ;  /* 0x0000001002027824 */ /* 0x001fca00078e00ff */
[----:B------:R-:W-:-:S04]  /*e010*/  LOP3.LUT R2, R2, 0x70, RZ, 0xc0, !PT ;  /* 0x0000007002027812 */ /* 0x000fc800078ec0ff */
[----:B------:R-:W-:-:S05]  /*e020*/  LOP3.LUT R2, R37, R2, RZ, 0xfc, !PT ;  /* 0x0000000225027212 */ /* 0x000fca00078efcff */
[----:B------:R-:W-:-:S04]  /*e030*/  IMAD R0, R0, 0x80, R2 ;  /* 0x0000008000007824 */ /* 0x000fc800078e0202 */
[----:B------:R-:W-:Y:S01]  /*e040*/  @P0 IMAD.HI.U32 R3, R0, UR4, RZ ;  /* 0x0000000400030c27 */ /* 0x000fe2000f8e00ff */
[----:B------:R-:W-:Y:S01]  /*e050*/  PLOP3.LUT P0, PT, PT, PT, UP0, 0x80, 0x0 ;  /* 0x000000000000781c */ /* 0x000fe20003f0f008 */
[----:B------:R-:W-:Y:S02]  /*e060*/  @UP0 ULDC UR4, c[0x0][0x450] ;  /* 0x0001140000040ab9 */ /* 0x000fe40000000800 */
[----:B------:R-:W-:-:S10]  /*e070*/  IMAD.MOV.U32 R2, RZ, RZ, R0 ;  /* 0x000000ffff027224 */ /* 0x000fd400078e0000 */
[----:B------:R-:W-:Y:S02]  /*e080*/  @P0 SHF.R.U32.HI R2, RZ, UR4, R3 ;  /* 0x00000004ff020c19 */ /* 0x000fe40008011603 */
[----:B------:R-:W-:Y:S02]  /*e090*/  R2UR UR4, R22 ;  /* 0x00000000160472ca */ /* 0x000fe400000e0000 */
[----:B------:R-:W-:-:S11]  /*e0a0*/  IADD3 R5, -R2, RZ, RZ ;  /* 0x000000ff02057210 */ /* 0x000fd60007ffe1ff */
        /* <DEDUP_REMOVED lines=28> */
[----:B------:R-:W-:-:S03]  /*e270*/  IMAD.U32 R6, RZ, RZ, UR43 ;  /* 0x0000002bff067e24 */ /* 0x000fc6000f8e00ff */
[----:B------:R-:W1:Y:S02]  /*e280*/  SHFL.IDX PT, R2, R4, RZ, 0x181f ;  /* 0x00181fff04027589 */ /* 0x000e6400000e0000 */
[----:B------:R-:W-:Y:S02]  /*e290*/  LEA R5, R6, R37, 0x7 ;  /* 0x0000002506057211 */ /* 0x000fe400078e38ff */
[----:B------:R-:W-:Y:S02]  /*e2a0*/  SHFL.IDX PT, R6, R4, 0x1, 0x181f ;  /* 0x00381f0004067f89 */ /* 0x000fe400000e0000 */
[C---:B------:R-:W-:Y:S01]  /*e2b0*/  ISETP.GE.AND P0, PT, R5.reuse, UR38, PT ;  /* 0x0000002605007c0c */ /* 0x040fe2000bf06270 */
[----:B------:R-:W-:-:S12]  /*e2c0*/  VIADD R7, R5, 0x10 ;  /* 0x0000001005077836 */ /* 0x000fd80000000000 */
[----:B0-----:R-:W-:-:S05]  /*e2d0*/  @!P0 LEA R14, P1, R35, R14, 0x1 ;  /* 0x0000000e230e8211 */ /* 0x001fca00078208ff */
[----:B-1----:R-:W-:Y:S02]  /*e2e0*/  @!P0 IMAD.X R3, RZ, RZ, R2, P1 ;  /* 0x000000ffff038224 */ /* 0x002fe400008e0602 */
[----:B------:R-:W-:Y:S02]  /*e2f0*/  @!P0 IMAD.MOV.U32 R2, RZ, RZ, R14 ;  /* 0x000000ffff028224 */ /* 0x000fe400078e000e */
[----:B------:R-:W0:Y:S04]  /*e300*/  SHFL.IDX PT, R14, R0, 0x1, 0x181f ;  /* 0x00381f00000e7f89 */ /* 0x000e2800000e0000 */
[----:B------:R-:W-:Y:S04]  /*e310*/  @!P0 LDGSTS.E.BYPASS.LTC128B.128 [R33+0x10400], desc[UR50][R2.64], !P4 ;  /* 0x1040000002218fae */ /* 0x000fe8000e101d72 */
[----:B------:R1:W-:Y:S01]  /*e320*/  @!P0 LDGSTS.E.BYPASS.LTC128B.128 [R33+0x14400], desc[UR50][R2.64+0x80], !P5 ;  /* 0x1440008002218fae */ /* 0x0003e2000e901d72 */
[----:B------:R-:W-:-:S13]  /*e330*/  ISETP.GE.AND P0, PT, R7, UR38, PT ;  /* 0x0000002607007c0c */ /* 0x000fda000bf06270 */
[----:B0-----:R-:W-:-:S04]  /*e340*/  @!P0 LEA R14, P1, R35, R14, 0x1 ;  /* 0x0000000e230e8211 */ /* 0x001fc800078208ff */
[----:B-1----:R-:W-:Y:S01]  /*e350*/  @!P0 MOV R2, R14 ;  /* 0x0000000e00028202 */ /* 0x002fe20000000f00 */
        /* <DEDUP_REMOVED lines=11> */
[----:B------:R-:W-:Y:S02]  /*e410*/  SHFL.IDX PT, R6, R4, 0x3, 0x181f ;  /* 0x00781f0004067f89 */ /* 0x000fe400000e0000 */
[----:B------:R-:W-:Y:S01]  /*e420*/  @!P0 MOV R3, R7 ;  /* 0x0000000700038202 */ /* 0x000fe20000000f00 */
[----:B------:R-:W-:Y:S01]  /*e430*/  VIADD R7, R5, 0x30 ;  /* 0x0000003005077836 */ /* 0x000fe20000000000 */
        /* <DEDUP_REMOVED lines=24> */
[----:B0-----:R-:W-:-:S04]  /*e5c0*/  @!P0 LEA R14, P1, R35, R14, 0x1 ;  /* 0x0000000e230e8211 */ /* 0x001fc800078208ff */
[----:B-1----:R-:W-:Y:S01]  /*e5d0*/  @!P0 IADD3.X R7, RZ, R6, RZ, P1, !PT ;  /* 0x00000006ff078210 */ /* 0x002fe20000ffe4ff */
[----:B--2---:R-:W-:Y:S01]  /*e5e0*/  @!P0 IMAD.MOV.U32 R2, RZ, RZ, R14 ;  /* 0x000000ffff028224 */ /* 0x004fe200078e000e */
[----:B------:R-:W-:Y:S03]  /*e5f0*/  SHFL.IDX PT, R6, R4, 0x6, 0x181f ;  /* 0x00d81f0004067f89 */ /* 0x000fe600000e0000 */
[----:B------:R-:W-:Y:S01]  /*e600*/  @!P0 IMAD.MOV.U32 R3, RZ, RZ, R7 ;  /* 0x000000ffff038224 */ /* 0x000fe200078e0007 */
[----:B------:R-:W0:Y:S01]  /*e610*/  SHFL.IDX PT, R14, R0, 0x6, 0x181f ;  /* 0x00d81f00000e7f89 */ /* 0x000e2200000e0000 */
[----:B------:R-:W-:-:S03]  /*e620*/  VIADD R7, R5, 0x60 ;  /* 0x0000006005077836 */ /* 0x000fc60000000000 */
[----:B------:R-:W-:Y:S04]  /*e630*/  @!P0 LDGSTS.E.BYPASS.LTC128B.128 [R33+0x12c00], desc[UR50][R2.64], !P4 ;  /* 0x12c0000002218fae */ /* 0x000fe8000e101d72 */
[----:B------:R1:W-:Y:S01]  /*e640*/  @!P0 LDGSTS.E.BYPASS.LTC128B.128 [R33+0x16c00], desc[UR50][R2.64+0x80], !P5 ;  /* 0x16c0008002218fae */ /* 0x0003e2000e901d72 */
[----:B------:R-:W-:-:S13]  /*e650*/  ISETP.GE.AND P0, PT, R7, UR38, PT ;  /* 0x0000002607007c0c */ /* 0x000fda000bf06270 */
[----:B0-----:R-:W-:-:S04]  /*e660*/  @!P0 LEA R14, P1, R35, R14, 0x1 ;  /* 0x0000000e230e8211 */ /* 0x001fc800078208ff */
[----:B-1----:R-:W-:Y:S01]  /*e670*/  @!P0 MOV R2, R14 ;  /* 0x0000000e00028202 */ /* 0x002fe20000000f00 */
[----:B------:R-:W-:Y:S01]  /*e680*/  @!P0 IMAD.X R7, RZ, RZ, R6, P1 ;  /* 0x000000ffff078224 */ /* 0x000fe200008e0606 */
[----:B------:R0:W1:Y:S03]  /*e690*/  SHFL.IDX PT, R14, R0, 0x7, 0x181f ;  /* 0x00f81f00000e7f89 */ /* 0x00006600000e0000 */
[----:B------:R-:W-:Y:S01]  /*e6a0*/  @!P0 IMAD.MOV.U32 R3, RZ, RZ, R7 ;  /* 0x000000ffff038224 */ /* 0x000fe200078e0007 */
[----:B------:R0:W2:Y:S04]  /*e6b0*/  SHFL.IDX PT, R6, R4, 0x7, 0x181f ;  /* 0x00f81f0004067f89 */ /* 0x0000a800000e0000 */
[----:B------:R0:W-:Y:S04]  /*e6c0*/  @!P0 LDGSTS.E.BYPASS.LTC128B.128 [R33+0x13400], desc[UR50][R2.64], !P4 ;  /* 0x1340000002218fae */ /* 0x0001e8000e101d72 */
[----:B------:R0:W-:Y:S02]  /*e6d0*/  @!P0 LDGSTS.E.BYPASS.LTC128B.128 [R33+0x17400], desc[UR50][R2.64+0x80], !P5 ;  /* 0x1740008002218fae */ /* 0x0001e4000e901d72 */
.L_x_2509:
[----:B------:R-:W-:-:S05]  /*e6e0*/  VIADD R5, R5, 0x70 ;  /* 0x0000007005057836 */ /* 0x000fca0000000000 */
[----:B------:R-:W-:-:S13]  /*e6f0*/  ISETP.GE.AND P0, PT, R5, UR38, PT ;  /* 0x0000002605007c0c */ /* 0x000fda000bf06270 */
[----:B01----:R-:W-:-:S05]  /*e700*/  @!P0 LEA R2, P1, R35, R14, 0x1 ;  /* 0x0000000e23028211 */ /* 0x003fca00078208ff */
[----:B--2---:R-:W-:-:S05]  /*e710*/  @!P0 IMAD.X R3, RZ, RZ, R6, P1 ;  /* 0x000000ffff038224 */ /* 0x004fca00008e0606 */
[----:B------:R-:W-:Y:S01]  /*e720*/  @!PT LDS RZ, [RZ] ;  /* 0x00000000fffff984 */ /* 0x000fe20000000800 */
[----:B------:R-:W-:Y:S01]  /*e730*/  @!PT LDS RZ, [RZ] ;  /* 0x00000000fffff984 */ /* 0x000fe20000000800 */
[----:B------:R-:W-:Y:S01]  /*e740*/  @!PT LDS RZ, [RZ] ;  /* 0x00000000fffff984 */ /* 0x000fe20000000800 */
[----:B------:R0:W-:Y:S04]  /*e750*/  @!P0 LDGSTS.E.BYPASS.LTC128B.128 [R33+0x13c00], desc[UR50][R2.64], !P4 ;  /* 0x13c0000002218fae */ /* 0x0001e8000e101d72 */
[----:B------:R0:W-:Y:S01]  /*e760*/  @!P0 LDGSTS.E.BYPASS.LTC128B.128 [R33+0x17c00], desc[UR50][R2.64+0x80], !P5 ;  /* 0x17c0008002218fae */ /* 0x0001e2000e901d72 */
[----:B------:R-:W-:Y:S01]  /*e770*/  PLOP3.LUT P0, PT, PT, PT, PT, 0x80, 0x0 ;  /* 0x000000000000781c */ /* 0x000fe20003f0f070 */
[----:B------:R-:W-:-:S12]  /*e780*/  NOP ;  /* 0x0000000000007918 */ /* 0x000fd80000000000 */
.L_x_2429:
        /* <DEDUP_REMOVED lines=8> */
[----:B0-----:R-:W-:-:S04]  /*e810*/  LOP3.LUT R3, R0, 0xfffffffe, RZ, 0xc0, !PT ;  /* 0xfffffffe00037812 */ /* 0x001fc800078ec0ff */
[----:B------:R-:W-:-:S04]  /*e820*/  IADD3 R3, R36, -R3, RZ ;  /* 0x8000000324037210 */ /* 0x000fc80007ffe0ff */
[----:B------:R-:W-:Y:S01]  /*e830*/  SHF.L.U32 R3, R3, 0x1f, RZ ;  /* 0x0000001f03037819 */ /* 0x000fe200000006ff */
[----:B------:R-:W-:Y:S01]  /*e840*/  NOP ;  /* 0x0000000000007918 */ /* 0x000fe20000000000 */
[----:B------:R0:W-:Y:S01]  /*e850*/  SYNCS.ARRIVE.TRANS64.A1T0 RZ, [R16+URZ+0x28800], RZ ;  /* 0x028800ff10ff79a7 */ /* 0x0001e2000810003f */
[----:B------:R-:W-:Y:S01]  /*e860*/  BSSY B0, `(.L_x_2430) ;  /* 0x0000003000007945 */ /* 0x000fe20003800000 */
[----:B------:R-:W1:Y:S03]  /*e870*/  SYNCS.PHASECHK.TRANS64.TRYWAIT P0, [R16+URZ+0x28820], R3 ;  /* 0x02882003100075a7 */ /* 0x000e66000800017f */
[----:B01----:R-:W-:Y:S05]  /*e880*/  @!P0 BRA `(.L_x_2431) ;  /* 0x00000034005c8947 */ /* 0x003fea0003800000 */
.L_x_2510:
[----:B------:R-:W-:Y:S05]  /*e890*/  BSYNC B0 ;  /* 0x0000000000007941 */ /* 0x000fea0003800000 */
.L_x_2430:
[----:B------:R-:W-:-:S06]  /*e8a0*/  UISETP.GE.AND UP0, UPT, UR44, 0x2, UPT ;  /* 0x000000022c00788c */ /* 0x000fcc000bf06270 */
[----:B------:R-:W-:-:S13]  /*e8b0*/  PLOP3.LUT P0, PT, PT, PT, UP0, 0x40, 0x0 ;  /* 0x000000000000781c */ /* 0x000fda0003f0e808 */
[----:B------:R-:W-:Y:S05]  /*e8c0*/  @P0 BRA `(.L_x_2432) ;  /* 0x0000001000200947 */ /* 0x000fea0003800000 */
[----:B------:R-:W-:Y:S01]  /*e8d0*/  UIADD3 UR4, UR44, -0x2, URZ ;  /* 0xfffffffe2c047890 */ /* 0x000fe2000fffe03f */
[----:B------:R-:W-:Y:S01]  /*e8e0*/  BSSY B0, `(.L_x_2432) ;  /* 0x0000106000007945 */ /* 0x000fe20003800000 */
[----:B------:R-:W-:Y:S02]  /*e8f0*/  IMAD.MOV.U32 R20, RZ, RZ, R26 ;  /* 0x000000ffff147224 */ /* 0x000fe400078e001a */
[----:B------:R-:W-:Y:S02]  /*e900*/  IMAD.MOV.U32 R10, RZ, RZ, R23 ;  /* 0x000000ffff0a7224 */ /* 0x000fe400078e0017 */
[----:B------:R-:W-:Y:S02]  /*e910*/  IMAD.MOV.U32 R27, RZ, RZ, R24 ;  /* 0x000000ffff1b7224 */ /* 0x000fe400078e0018 */
[----:B------:R-:W-:-:S07]  /*e920*/  IMAD.U32 R6, RZ, RZ, UR4 ;  /* 0x00000004ff067e24 */ /* 0x000fce000f8e00ff */
.L_x_2445:
[----:B0-----:R-:W0:Y:S01]  /*e930*/  LDC R3, c[0x0][0x430] ;  /* 0x00010c00ff037b82 */ /* 0x001e220000000800 */
[----:B------:R-:W1:Y:S01]  /*e940*/  S2R R0, SR_TID.X ;  /* 0x0000000000007919 */ /* 0x000e620000002100 */
[----:B------:R-:W-:Y:S01]  /*e950*/  IMAD R7, R6, 0x80, R37 ;  /* 0x0000008006077824 */ /* 0x000fe200078e0225 */
[----:B------:R-:W-:Y:S05]  /*e960*/  YIELD ;  /* 0x0000000000007946 */ /* 0x000fea0003800000 */
[----:B------:R-:W-:Y:S01]  /*e970*/  ULDC.64 UR4, c[0x0][0x428] ;  /* 0x00010a0000047ab9 */ /* 0x000fe20000000a00 */
[----:B------:R-:W-:Y:S02]  /*e980*/  IADD3 R23, R10, 0x1, RZ ;  /* 0x000000010a177810 */ /* 0x000fe40007ffe0ff */
[----:B0-----:R-:W-:-:S02]  /*e990*/  ISETP.NE.AND P0, PT, R3, 0x1, PT ;  /* 0x000000010300780c */ /* 0x001fc40003f05270 */
[----:B-1----:R-:W-:-:S11]  /*e9a0*/  SHF.L.U32 R4, R0, 0x4, RZ ;  /* 0x0000000400047819 */ /* 0x002fd600000006ff */
        /* <DEDUP_REMOVED lines=30> */
.L_x_2433:
[----:B------:R-:W-:Y:S01]  /*eb90*/  IMAD R6, R23, 0x8, R16 ;  /* 0x0000000817067824 */ /* 0x000fe200078e0210 */
[----:B------:R-:W-:Y:S01]  /*eba0*/  SHF.L.U32 R3, R26, 0x1f, RZ ;  /* 0x0000001f1a037819 */ /* 0x000fe200000006ff */
[----:B------:R-:W-:Y:S03]  /*ebb0*/  BSSY B1, `(.L_x_2434) ;  /* 0x0000003000017945 */ /* 0x000fe60003800000 */
[----:B------:R-:W0:Y:S02]  /*ebc0*/  SYNCS.PHASECHK.TRANS64.TRYWAIT P0, [R6+URZ+0x28840], R3 ;  /* 0x02884003060075a7 */ /* 0x000e24000800017f */
[----:B0-----:R-:W-:Y:S05]  /*ebd0*/  @!P0 BRA `(.L_x_2435) ;  /* 0x00000030009c8947 */ /* 0x001fea0003800000 */
.L_x_2511:
[----:B------:R-:W-:Y:S05]  /*ebe0*/  BSYNC B1 ;  /* 0x0000000000017941 */ /* 0x000fea0003800000 */
.L_x_2434:
        /* <DEDUP_REMOVED lines=70> */
.L_x_2529:
        /* <DEDUP_REMOVED lines=9> */
.L_x_2437:
        /* <DEDUP_REMOVED lines=11> */
.L_x_2438:
[----:B------:R0:W-:Y:S01]  /*f190*/  SYNCS.ARRIVE.TRANS64.A1T0 RZ, [R6+URZ+0x28830], RZ ;  /* 0x028830ff06ff79a7 */ /* 0x0001e2000810003f */
[----:B------:R-:W-:Y:S05]  /*f1a0*/  @!P2 BRA `(.L_x_2439) ;  /* 0x000000000004a947 */ /* 0x000fea0003800000 */
[----:B------:R-:W-:Y:S01]  /*f1b0*/  BPT.TRAP 0x1 ;  /* 0x000000040000795c */ /* 0x000fe20000300000 */
.L_x_2439:
[----:B------:R-:W-:Y:S01]  /*f1c0*/  SHF.L.U32 R3, R20, 0x1f, RZ ;  /* 0x0000001f14037819 */ /* 0x000fe200000006ff */
[----:B------:R-:W-:Y:S01]  /*f1d0*/  BSSY B1, `(.L_x_2440) ;  /* 0x0000004000017945 */ /* 0x000fe20003800000 */
[----:B0-----:R-:W-:-:S04]  /*f1e0*/  LEA R6, R10, R16, 0x3 ;  /* 0x000000100a067211 */ /* 0x001fc800078e18ff */
[----:B------:R-:W0:Y:S02]  /*f1f0*/  SYNCS.PHASECHK.TRANS64.TRYWAIT P0, [R6+URZ+0x28860], R3 ;  /* 0x02886003060075a7 */ /* 0x000e24000800017f */
[----:B0-----:R-:W-:Y:S05]  /*f200*/  @!P0 BRA `(.L_x_2441) ;  /* 0x00000034006c8947 */ /* 0x001fea0003800000 */
.L_x_2530:
[----:B------:R-:W-:Y:S05]  /*f210*/  BSYNC B1 ;  /* 0x0000000000017941 */ /* 0x000fea0003800000 */
.L_x_2440:
        /* <DEDUP_REMOVED lines=9> */
[----:B------:R-:W-:-:S03]  /*f2b0*/  LEA R7, R7, R16, 0x1 ;  /* 0x0000001007077211 */ /* 0x000fc600078e08ff */
        /* <DEDUP_REMOVED lines=57> */
.L_x_2548:
        /* <DEDUP_REMOVED lines=24> */
[----:B------:R-:W-:-:S04]  /*f7d0*/  ULDC.64 UR4, c[0x0][0x318] ;  /* 0x0000c60000047ab9 */ /* 0x000fc80000000a00 */
[----:B------:R-:W-:Y:S02]  /*f7e0*/  IADD3 R3, R5, R3, RZ ;  /* 0x0000000305037210 */ /* 0x000fe40007ffe0ff */
[----:B------:R-:W-:-:S04]  /*f7f0*/  LEA R17, P0, R2, UR4, 0x1 ;  /* 0x0000000402117c11 */ /* 0x000fc8000f8008ff */
[----:B------:R-:W-:Y:S02]  /*f800*/  LEA.HI.X R18, R2, UR5, R3, 0x1, P0 ;  /* 0x0000000502127c11 */ /* 0x000fe400080f0c03 */
[----:B------:R-:W-:-:S13]  /*f810*/  PLOP3.LUT P0, PT, PT, PT, PT, 0x80, 0x0 ;  /* 0x000000000000781c */ /* 0x000fda0003f0f070 */
.L_x_2443:
        /* <DEDUP_REMOVED lines=11> */
.L_x_2444:
        /* <DEDUP_REMOVED lines=8> */
.L_x_2432:
        /* <DEDUP_REMOVED lines=17> */
.L_x_2447:
[----:B------:R-:W-:Y:S05]  /*fa60*/  BSYNC B0 ;  /* 0x0000000000007941 */ /* 0x000fea0003800000 */
.L_x_2446:
[----:B------:R-:W-:-:S05]  /*fa70*/  IMAD.U32 R0, RZ, RZ, UR45 ;  /* 0x0000002dff007e24 */ /* 0x000fca000f8e00ff */
[----:B------:R-:W-:-:S13]  /*fa80*/  ISETP.NE.AND P0, PT, R0, 0x3, PT ;  /* 0x000000030000780c */ /* 0x000fda0003f05270 */
[----:B------:R-:W-:Y:S05]  /*fa90*/  @!P0 BRA `(.L_x_2448) ;  /* 0x0000000000048947 */ /* 0x000fea0003800000 */
[----:B------:R-:W-:Y:S01]  /*faa0*/  BPT.TRAP 0x1 ;  /* 0x000000040000795c */ /* 0x000fe20000300000 */
.L_x_2448:
[----:B------:R-:W-:Y:S01]  /*fab0*/  IMAD R4, R23, 0x8, R16 ;  /* 0x0000000817047824 */ /* 0x000fe200078e0210 */
[----:B0-----:R-:W-:Y:S01]  /*fac0*/  SHF.L.U32 R3, R26, 0x1f, RZ ;  /* 0x0000001f1a037819 */ /* 0x001fe200000006ff */
[----:B------:R-:W-:Y:S01]  /*fad0*/  IMAD.MOV.U32 R5, RZ, RZ, -0x80 ;  /* 0xffffff80ff057424 */ /* 0x000fe200078e00ff */
[----:B------:R-:W-:Y:S02]  /*fae0*/  BSSY B0, `(.L_x_2449) ;  /* 0x0000004000007945 */ /* 0x000fe40003800000 */
[----:B------:R-:W0:Y:S01]  /*faf0*/  SYNCS.PHASECHK.TRANS64.TRYWAIT P0, [R4+URZ+0x28860], R3 ;  /* 0x02886003040075a7 */ /* 0x000e22000800017f */
[----:B------:R-:W-:Y:S01]  /*fb00*/  IMAD R24, R24, R5, UR37 ;  /* 0x0000002518187e24 */ /* 0x000fe2000f8e0205 */
[----:B0-----:R-:W-:Y:S06]  /*fb10*/  @!P0 BRA `(.L_x_2450) ;  /* 0x0000003400a88947 */ /* 0x001fec0003800000 */
.L_x_2549:
[----:B------:R-:W-:Y:S05]  /*fb20*/  BSYNC B0 ;  /* 0x0000000000007941 */ /* 0x000fea0003800000 */
.L_x_2449:
        /* <DEDUP_REMOVED lines=62> */
[----:B------:R1:W0:-:S12]  /*ff10*/  SHFL.IDX PT, R7, R18, 0x7, 0x181f ;  /* 0x00f81f0012077f89 */ /* 0x00021800000e0000 */
[----:B------:R1:W-:Y:S01]  /*ff20*/  LDGSTS.E.BYPASS.LTC128B.128 [R0+0x3400], desc[UR50][R2.64], !P0 ;  /* 0x0340000002007fae */ /* 0x0003e2000c101d72 */
[----:B------:R-:W-:-:S13]  /*ff30*/  ISETP.LT.OR P0, PT, R5, 0x61, P1 ;  /* 0x000000610500780c */ /* 0x000fda0000f01670 */
[----:B0-2---:R1:W-:Y:S02]  /*ff40*/  LDGSTS.E.BYPASS.LTC128B.128 [R0+0x7400], desc[UR50][R2.64+0x80], !P0 ;  /* 0x0740008002007fae */ /* 0x0053e4000c101d72 */
.L_x_2567:
[----:B01----:R-:W-:-:S04]  /*ff50*/  IADD3 R2, P0, R14, R6, RZ ;  /* 0x000000060e027210 */ /* 0x003fc80007f1e0ff */
[----:B------:R-:W-:Y:S02]  /*ff60*/  IADD3.X R3, RZ, R7, RZ, P0, !PT ;  /* 0x00000007ff037210 */ /* 0x000fe400007fe4ff */
        /* <DEDUP_REMOVED lines=9> */
.L_x_2452:
        /* <DEDUP_REMOVED lines=11> */
.L_x_2453:
[----:B------:R0:W-:Y:S01]  /*100b0*/  SYNCS.ARRIVE.TRANS64.A1T0 RZ, [R4+URZ+0x28850], RZ ;  /* 0x028850ff04ff79a7 */ /* 0x0001e2000810003f */
[----:B------:R-:W-:-:S05]  /*100c0*/  VIADD R23, R23, 0x1 ;  /* 0x0000000117177836 */ /* 0x000fca0000000000 */
[----:B------:R-:W-:-:S04]  /*100d0*/  ISETP.NE.AND P0, PT, R23, 0x2, PT ;  /* 0x000000021700780c */ /* 0x000fc80003f05270 */
[----:B------:R-:W-:Y:S02]  /*100e0*/  SEL R3, RZ, 0x1, P0 ;  /* 0x00000001ff037807 */ /* 0x000fe40000000000 */
[----:B------:R-:W-:Y:S02]  /*100f0*/  SEL R23, R23, RZ, P0 ;  /* 0x000000ff17177207 */ /* 0x000fe40000000000 */
[----:B0-----:R-:W-:-:S07]  /*10100*/  LOP3.LUT R26, R26, R3, RZ, 0x3c, !PT ;  /* 0x000000031a1a7212 */ /* 0x001fce00078e3cff */
.L_x_2413:
[----:B------:R-:W-:Y:S05]  /*10110*/  BSYNC B7 ;  /* 0x0000000000077941 */ /* 0x000fea0003800000 */
.L_x_2411:
        /* <DEDUP_REMOVED lines=11> */
.L_x_2454:
[----:B------:R-:W-:-:S03]  /*101d0*/  UMOV UR4, 0xffffffff ;  /* 0xffffffff00047882 */ /* 0x000fc60000000000 */
[----:B------:R-:W-:Y:S05]  /*101e0*/  BRA.DIV UR4, `(.L_x_2456) ;  /* 0x0000003a04c07947 */ /* 0x000fea000b800000 */
[----:B------:R0:W1:Y:S02]  /*101f0*/  SHFL.IDX PT, R14, R34, RZ, 0x1f ;  /* 0x00001fff220e7589 */ /* 0x00006400000e0000 */
.L_x_2570:
        /* <DEDUP_REMOVED lines=8> */
.L_x_2455:
[----:B------:R-:W-:Y:S02]  /*10280*/  ULDC UR4, c[0x0][0xc38] ;  /* 0x00030e0000047ab9 */ /* 0x000fe40000000800 */
[----:B-1----:R-:W-:-:S13]  /*10290*/  ISETP.GE.AND P0, PT, R34, UR4, PT ;  /* 0x0000000422007c0c */ /* 0x002fda000bf06270 */
[----:B------:R-:W-:Y:S05]  /*102a0*/  @!P0 BRA `(.L_x_2457) ;  /* 0xffffffc400608947 */ /* 0x000fea000383ffff */
.L_x_2408:
[----:B------:R-:W1:Y:S01]  /*102b0*/  S2R R5, SR_CgaCtaId ;  /* 0x0000000000057919 */ /* 0x000e620000008800 */
[----:B------:R-:W-:Y:S01]  /*102c0*/  IADD3 R36, R36, 0x1, RZ ;  /* 0x0000000124247810 */ /* 0x000fe20007ffe0ff */
[----:B------:R-:W-:Y:S01]  /*102d0*/  BSSY B0, `(.L_x_2458) ;  /* 0x0000009000007945 */ /* 0x000fe20003800000 */
[----:B------:R-:W-:Y:S02]  /*102e0*/  MOV R2, 0x400 ;  /* 0x0000040000027802 */ /* 0x000fe40000000f00 */
[----:B------:R-:W-:-:S04]  /*102f0*/  LEA.HI R0, R36, R36, RZ, 0x1 ;  /* 0x0000002424007211 */ /* 0x000fc800078f08ff */
[----:B------:R-:W-:-:S05]  /*10300*/  LOP3.LUT R3, R0, 0xfffffffe, RZ, 0xc0, !PT ;  /* 0xfffffffe00037812 */ /* 0x000fca00078ec0ff */
[----:B------:R-:W-:-:S05]  /*10310*/  IMAD.IADD R0, R36, 0x1, -R3 ;  /* 0x0000000124007824 */ /* 0x000fca00078e0a03 */
[----:B------:R-:W-:Y:S02]  /*10320*/  SHF.L.U32 R0, R0, 0x1f, RZ ;  /* 0x0000001f00007819 */ /* 0x000fe400000006ff */
[----:B-1----:R-:W-:-:S04]  /*10330*/  LEA R4, R5, R2, 0x18 ;  /* 0x0000000205047211 */ /* 0x002fc800078ec0ff */
[----:B------:R-:W1:Y:S02]  /*10340*/  SYNCS.PHASECHK.TRANS64.TRYWAIT P0, [R4+URZ+0x28820], R0 ;  /* 0x02882000040075a7 */ /* 0x000e64000800017f */
[----:B-1----:R-:W-:Y:S05]  /*10350*/  @!P0 BRA `(.L_x_2459) ;  /* 0x00000038008c8947 */ /* 0x002fea0003800000 */
.L_x_2571:
[----:B------:R-:W-:Y:S05]  /*10360*/  BSYNC B0 ;  /* 0x0000000000007941 */ /* 0x000fea0003800000 */
.L_x_2458:
[----:B------:R-:W-:-:S03]  /*10370*/  UMOV UR4, 0xffffffff ;  /* 0xffffffff00047882 */ /* 0x000fc60000000000 */
[----:B------:R-:W-:Y:S05]  /*10380*/  BRA.DIV UR4, `(.L_x_2460) ;  /* 0x0000003a04947947 */ /* 0x000fea000b800000 */
[----:B-1----:R-:W1:Y:S02]  /*10390*/  S2R R0, SR_TID.X ;  /* 0x0000000000007919 */ /* 0x002e640000002100 */
[----:B-1----:R-:W-:-:S04]  /*103a0*/  SHF.R.U32.HI R0, RZ, 0x5, R0 ;  /* 0x00000005ff007819 */ /* 0x002fc80000011600 */
[----:B------:R-:W-:-:S05]  /*103b0*/  LOP3.LUT R0, R0, 0x3, RZ, 0xc0, !PT ;  /* 0x0000000300007812 */ /* 0x000fca00078ec0ff */
[----:B------:R1:W2:Y:S02]  /*103c0*/  SHFL.IDX PT, R14, R0, RZ, 0x1f ;  /* 0x00001fff000e7589 */ /* 0x0002a400000e0000 */
.L_x_2574:
[----:B--2---:R-:W-:Y:S01]  /*103d0*/  ISETP.NE.AND P0, PT, R14, RZ, PT ;  /* 0x000000ff0e00720c */ /* 0x004fe20003f05270 */
[----:B------:R-:W-:-:S12]  /*103e0*/  BSSY B0, `(.L_x_2461) ;  /* 0x0000024000007945 */ /* 0x000fd80003800000 */
[----:B------:R-:W-:Y:S05]  /*103f0*/  @P0 BRA `(.L_x_2462) ;  /* 0x0000000000880947 */ /* 0x000fea0003800000 */
[----:B------:R-:W-:-:S03]  /*10400*/  UMOV UR4, 0xffffffff ;  /* 0xffffffff00047882 */ /* 0x000fc60000000000 */
[----:B------:R-:W-:Y:S05]  /*10410*/  BRA.DIV UR4, `(.L_x_2463) ;  /* 0x0000003a04a47947 */ /* 0x000fea000b800000 */
[----:B------:R-:W-:-:S13]  /*10420*/  ELECT P6, URZ, PT ;  /* 0x00000000003f782f */ /* 0x000fda00038c0000 */
.L_x_2577:
[----:B------:R-:W-:Y:S05]  /*10430*/  @!P6 BRA `(.L_x_2462) ;  /* 0x000000000078e947 */ /* 0x000fea0003800000 */
[----:B------:R-:W-:-:S06]  /*10440*/  ULOP3.LUT UR4, UR36, 0x2, URZ, 0xfc, !UPT ;  /* 0x0000000224047892 */ /* 0x000fcc000f8efc3f */
[----:B-1----:R-:W-:-:S05]  /*10450*/  IMAD.U32 R0, RZ, RZ, UR4 ;  /* 0x00000004ff007e24 */ /* 0x002fca000f8e00ff */
[----:B------:R-:W-:-:S13]  /*10460*/  ISETP.NE.AND P0, PT, R0, 0x3, PT ;  /* 0x000000030000780c */ /* 0x000fda0003f05270 */
[----:B------:R-:W-:Y:S05]  /*10470*/  @!P0 BRA `(.L_x_2464) ;  /* 0x0000000000048947 */ /* 0x000fea0003800000 */
[----:B------:R-:W-:Y:S01]  /*10480*/  BPT.TRAP 0x1 ;  /* 0x000000040000795c */ /* 0x000fe20000300000 */
.L_x_2464:
[C---:B------:R-:W-:Y:S01]  /*10490*/  IMAD R5, R23.reuse, 0x8, R4 ;  /* 0x0000000817057824 */ /* 0x040fe200078e0204 */
[----:B------:R-:W-:Y:S01]  /*104a0*/  SHF.L.U32 R0, R26, 0x1f, RZ ;  /* 0x0000001f1a007819 */ /* 0x000fe200000006ff */
[----:B------:R-:W-:-:S03]  /*104b0*/  VIADD R23, R23, 0x1 ;  /* 0x0000000117177836 */ /* 0x000fc60000000000 */
[----:B------:R-:W1:Y:S02]  /*104c0*/  SYNCS.PHASECHK.TRANS64.TRYWAIT P1, [R5+URZ+0x28840], R0 ;  /* 0x02884000050075a7 */ /* 0x000e64000802017f */
[----:B------:R-:W-:-:S04]  /*104d0*/  ISETP.NE.AND P2, PT, R23, 0x2, PT ;  /* 0x000000021700780c */ /* 0x000fc80003f45270 */
[----:B------:R-:W-:Y:S01]  /*104e0*/  SEL R3, RZ, 0x1, P2 ;  /* 0x00000001ff037807 */ /* 0x000fe20001000000 */
[----:B-1----:R-:W-:Y:S08]  /*104f0*/  @!P1 BRA `(.L_x_2465) ;  /* 0x00000038008c9947 */ /* 0x002ff00003800000 */
.L_x_2578:
[----:B------:R-:W-:Y:S02]  /*10500*/  SEL R23, R23, RZ, P2 ;  /* 0x000000ff17177207 */ /* 0x000fe40001000000 */
[----:B------:R-:W-:Y:S01]  /*10510*/  LOP3.LUT R2, R26, R3, RZ, 0x3c, !PT ;  /* 0x000000031a027212 */ /* 0x000fe200078e3cff */
[----:B------:R-:W-:Y:S06]  /*10520*/  @!P0 BRA `(.L_x_2466) ;  /* 0x0000000000048947 */ /* 0x000fec0003800000 */
[----:B------:R-:W-:Y:S01]  /*10530*/  BPT.TRAP 0x1 ;  /* 0x000000040000795c */ /* 0x000fe20000300000 */
.L_x_2466:
[----:B------:R-:W-:Y:S02]  /*10540*/  LEA R23, R23, R4, 0x3 ;  /* 0x0000000417177211 */ /* 0x000fe400078e18ff */
[----:B------:R-:W-:-:S04]  /*10550*/  SHF.L.U32 R2, R2, 0x1f, RZ ;  /* 0x0000001f02027819 */ /* 0x000fc800000006ff */
[----:B------:R-:W2:Y:S02]  /*10560*/  SYNCS.PHASECHK.TRANS64.TRYWAIT P1, [R23+URZ+0x28840], R2 ;  /* 0x02884002170075a7 */ /* 0x000ea4000802017f */
[----:B--2---:R-:W-:Y:S05]  /*10570*/  @!P1 BRA `(.L_x_2467) ;  /* 0x0000003800809947 */ /* 0x004fea0003800000 */
.L_x_2579:
[----:B------:R-:W-:Y:S05]  /*10580*/  @!P0 BRA `(.L_x_2468) ;  /* 0x0000000000048947 */ /* 0x000fea0003800000 */
[----:B------:R-:W-:Y:S01]  /*10590*/  BPT.TRAP 0x1 ;  /* 0x000000040000795c */ /* 0x000fe20000300000 */
.L_x_2468:
[----:B------:R-:W3:Y:S02]  /*105a0*/  SYNCS.PHASECHK.TRANS64.TRYWAIT P1, [R5+URZ+0x28860], R0 ;  /* 0x02886000050075a7 */ /* 0x000ee4000802017f */
[----:B---3--:R-:W-:Y:S05]  /*105b0*/  @!P1 BRA `(.L_x_2469) ;  /* 0x0000003800849947 */ /* 0x008fea0003800000 */
.L_x_2580:
[----:B------:R-:W-:Y:S05]  /*105c0*/  @!P0 BRA `(.L_x_2470) ;  /* 0x0000000000048947 */ /* 0x000fea0003800000 */
[----:B------:R-:W-:Y:S01]  /*105d0*/  BPT.TRAP 0x1 ;  /* 0x000000040000795c */ /* 0x000fe20000300000 */
.L_x_2470:
[----:B----4-:R4:W0:Y:S02]  /*105e0*/  SYNCS.PHASECHK.TRANS64.TRYWAIT P0, [R23+URZ+0x28860], R2 ;  /* 0x02886002170075a7 */ /* 0x010824000800017f */
[----:B0-----:R-:W-:Y:S05]  /*105f0*/  @!P0 NANOSLEEP.SYNCS 0x989680 ;  /* 0x009896800000895d */ /* 0x001fea0003900000 */
[----:B------:R-:W0:Y:S02]  /*10600*/  @!P0 SYNCS.PHASECHK.TRANS64 P0, [R23+URZ+0x28860], R2 ;  /* 0x02886002170085a7 */ /* 0x000e24000800007f */
[----:B0-----:R-:W-:Y:S05]  /*10610*/  @!P0 BRA `(.L_x_2470) ;  /* 0xfffffffc00f08947 */ /* 0x001fea000383ffff */
.L_x_2462:
[----:B------:R-:W-:Y:S05]  /*10620*/  BSYNC B0 ;  /* 0x0000000000007941 */ /* 0x000fea0003800000 */
.L_x_2461:
[----:B------:R-:W-:Y:S05]  /*10630*/  EXIT ;  /* 0x000000000000794d */ /* 0x000fea0003800000 */
.L_x_2355:
[----:B0-----:R-:W-:-:S04]  /*10640*/  IMAD.U32 R3, RZ, RZ, UR41 ;  /* 0x00000029ff037e24 */ /* 0x001fc8000f8e00ff */
[----:B------:R0:W1:Y:S03]  /*10650*/  SYNCS.PHASECHK.TRANS64.TRYWAIT P1, [R3+URZ+0x28800], R0 ;  /* 0x02880000030075a7 */ /* 0x000066000802017f */
[----:B-1----:R-:W-:Y:S05]  /*10660*/  @!P1 NANOSLEEP.SYNCS 0x989680 ;  /* 0x009896800000995d */ /* 0x002fea0003900000 */
[----:B------:R-:W1:Y:S02]  /*10670*/  @!P1 SYNCS.PHASECHK.TRANS64 P1, [R3+URZ+0x28800], R0 ;  /* 0x02880000030095a7 */ /* 0x000e64000802007f */
[----:B-1----:R-:W-:Y:S05]  /*10680*/  @!P1 BRA `(.L_x_2355) ;  /* 0xfffffffc00ec9947 */ /* 0x002fea000383ffff */
[----:B------:R-:W-:Y:S05]  /*10690*/  BRA `(.L_x_2471) ;  /* 0xffffff0c00e07947 */ /* 0x000fea000383ffff */
.L_x_2359:
[----:B-1----:R1:W2:Y:S02]  /*106a0*/  SYNCS.PHASECHK.TRANS64.TRYWAIT P1, [R0+URZ+0x28830], R3 ;  /* 0x02883003000075a7 */ /* 0x0022a4000802017f */
[----:B--2---:R-:W-:Y:S05]  /*106b0*/  @!P1 NANOSLEEP.SYNCS 0x989680 ;  /* 0x009896800000995d */ /* 0x004fea0003900000 */
[----:B------:R-:W2:Y:S02]  /*106c0*/  @!P1 SYNCS.PHASECHK.TRANS64 P1, [R0+URZ+0x28830], R3 ;  /* 0x02883003000095a7 */ /* 0x000ea4000802007f */
[----:B--2---:R-:W-:Y:S05]  /*106d0*/  @!P1 BRA `(.L_x_2359) ;  /* 0xfffffffc00f09947 */ /* 0x004fea000383ffff */
[----:B------:R-:W-:Y:S05]  /*106e0*/  BRA `(.L_x_2358) ;  /* 0xffffff0c00fc7947 */ /* 0x000fea000383ffff */
.L_x_2365:
[----:B-1----:R-:W-:-:S04]  /*106f0*/  IMAD.U32 R7, RZ, RZ, UR6 ;  /* 0x00000006ff077e24 */ /* 0x002fc8000f8e00ff */
[----:B------:R1:W2:Y:S03]  /*10700*/  SYNCS.PHASECHK.TRANS64.TRYWAIT P1, [R7+URZ+0x28830], R4 ;  /* 0x02883004070075a7 */ /* 0x0002a6000802017f */
[----:B--2---:R-:W-:Y:S05]  /*10710*/  @!P1 NANOSLEEP.SYNCS 0x989680 ;  /* 0x009896800000995d */ /* 0x004fea0003900000 */
[----:B------:R-:W2:Y:S02]  /*10720*/  @!P1 SYNCS.PHASECHK.TRANS64 P1, [R7+URZ+0x28830], R4 ;  /* 0x02883004070095a7 */ /* 0x000ea4000802007f */
[----:B--2---:R-:W-:Y:S05]  /*10730*/  @!P1 BRA `(.L_x_2365) ;  /* 0xfffffffc00ec9947 */ /* 0x004fea000383ffff */
[----:B------:R-:W-:Y:S05]  /*10740*/  BRA `(.L_x_2362) ;  /* 0xffffff3c00347947 */ /* 0x000fea000383ffff */
.L_x_2369:
[----:B-1----:R-:W-:-:S04]  /*10750*/  IMAD.U32 R7, RZ, RZ, UR6 ;  /* 0x00000006ff077e24 */ /* 0x002fc8000f8e00ff */
[----:B------:R1:W2:Y:S03]  /*10760*/  SYNCS.PHASECHK.TRANS64.TRYWAIT P1, [R7+URZ+0x28850], R4 ;  /* 0x02885004070075a7 */ /* 0x0002a6000802017f */
[----:B--2---:R-:W-:Y:S05]  /*10770*/  @!P1 NANOSLEEP.SYNCS 0x989680 ;  /* 0x009896800000995d */ /* 0x004fea0003900000 */
[----:B------:R-:W2:Y:S02]  /*10780*/  @!P1 SYNCS.PHASECHK.TRANS64 P1, [R7+URZ+0x28850], R4 ;  /* 0x02885004070095a7 */ /* 0x000ea4000802007f */
[----:B--2---:R-:W-:Y:S05]  /*10790*/  @!P1 BRA `(.L_x_2369) ;  /* 0xfffffffc00ec9947 */ /* 0x004fea000383ffff */
[----:B------:R-:W-:Y:S05]  /*107a0*/  BRA `(.L_x_2366) ;  /* 0xffffff4000007947 */ /* 0x000fea000383ffff */
.L_x_2377:
[----:B-1----:R-:W-:-:S04]  /*107b0*/  IMAD.U32 R5, RZ, RZ, UR6 ;  /* 0x00000006ff057e24 */ /* 0x002fc8000f8e00ff */
[----:B------:R1:W2:Y:S03]  /*107c0*/  SYNCS.PHASECHK.TRANS64.TRYWAIT P1, [R5+URZ+0x28830], R4 ;  /* 0x02883004050075a7 */ /* 0x0002a6000802017f */
[----:B--2---:R-:W-:Y:S05]  /*107d0*/  @!P1 NANOSLEEP.SYNCS 0x989680 ;  /* 0x009896800000995d */ /* 0x004fea0003900000 */
[----:B------:R-:W2:Y:S02]  /*107e0*/  @!P1 SYNCS.PHASECHK.TRANS64 P1, [R5+URZ+0x28830], R4 ;  /* 0x02883004050095a7 */ /* 0x000ea4000802007f */
[----:B--2---:R-:W-:Y:S05]  /*107f0*/  @!P1 BRA `(.L_x_2377) ;  /* 0xfffffffc00ec9947 */ /* 0x004fea000383ffff */
[----:B------:R-:W-:Y:S05]  /*10800*/  BRA `(.L_x_2374) ;  /* 0xffffff6c00887947 */ /* 0x000fea000383ffff */
.L_x_2381:
[----:B-1----:R-:W-:-:S04]  /*10810*/  MOV R5, UR6 ;  /* 0x0000000600057c02 */ /* 0x002fc80008000f00 */
[----:B------:R1:W2:Y:S03]  /*10820*/  SYNCS.PHASECHK.TRANS64.TRYWAIT P1, [R5+URZ+0x28850], R4 ;  /* 0x02885004050075a7 */ /* 0x0002a6000802017f */
[----:B--2---:R-:W-:Y:S05]  /*10830*/  @!P1 NANOSLEEP.SYNCS 0x989680 ;  /* 0x009896800000995d */ /* 0x004fea0003900000 */
[----:B------:R-:W2:Y:S02]  /*10840*/  @!P1 SYNCS.PHASECHK.TRANS64 P1, [R5+URZ+0x28850], R4 ;  /* 0x02885004050095a7 */ /* 0x000ea4000802007f */
[----:B--2---:R-:W-:Y:S05]  /*10850*/  @!P1 BRA `(.L_x_2381) ;  /* 0xfffffffc00ec9947 */ /* 0x004fea000383ffff */
[----:B------:R-:W-:Y:S05]  /*10860*/  BRA `(.L_x_2378) ;  /* 0xffffff7000547947 */ /* 0x000fea000383ffff */
.L_x_2388:
[----:B-1----:R-:W-:-:S04]  /*10870*/  IMAD.U32 R6, RZ, RZ, UR5 ;  /* 0x00000005ff067e24 */ /* 0x002fc8000f8e00ff */
[----:B------:R1:W2:Y:S03]  /*10880*/  SYNCS.PHASECHK.TRANS64.TRYWAIT P1, [R6+URZ+0x28850], R5 ;  /* 0x02885005060075a7 */ /* 0x0002a6000802017f */
[----:B--2---:R-:W-:Y:S05]  /*10890*/  @!P1 NANOSLEEP.SYNCS 0x989680 ;  /* 0x009896800000995d */ /* 0x004fea0003900000 */
[----:B------:R-:W2:Y:S02]  /*108a0*/  @!P1 SYNCS.PHASECHK.TRANS64 P1, [R6+URZ+0x28850], R5 ;  /* 0x02885005060095a7 */ /* 0x000ea4000802007f */
[----:B--2---:R-:W-:Y:S05]  /*108b0*/  @!P1 BRA `(.L_x_2388) ;  /* 0xfffffffc00ec9947 */ /* 0x004fea000383ffff */
[----:B------:R-:W-:Y:S05]  /*108c0*/  BRA `(.L_x_2387) ;  /* 0xffffff94003c7947 */ /* 0x000fea000383ffff */
.L_x_2419:
[----:B------:R-:W2:Y:S01]  /*108d0*/  S2R R17, SR_TID.X ;  /* 0x0000000000117919 */ /* 0x000ea20000002100 */
[----:B------:R-:W-:Y:S01]  /*108e0*/  IMAD.MOV.U32 R12, RZ, RZ, RZ ;  /* 0x000000ffff0c7224 */ /* 0x000fe200078e00ff */
[----:B------:R-:W-:Y:S01]  /*108f0*/  MOV R15, 0xffffffff ;  /* 0xffffffff000f7802 */ /* 0x000fe20000000f00 */
[----:B------:R-:W-:Y:S01]  /*10900*/  IMAD.MOV.U32 R11, RZ, RZ, 0x1f ;  /* 0x0000001fff0b7424 */ /* 0x000fe200078e00ff */
[----:B--2---:R-:W-:-:S04]  /*10910*/  SHF.R.U32.HI R17, RZ, 0x5, R17 ;  /* 0x00000005ff117819 */ /* 0x004fc80000011611 */
[----:B------:R-:W-:-:S05]  /*10920*/  LOP3.LUT R17, R17, 0x3, RZ, 0xc0, !PT ;  /* 0x0000000311117812 */ /* 0x000fca00078ec0ff */
[----:B------:R-:W-:-:S07]  /*10930*/  IMAD.MOV.U32 R13, RZ, RZ, R17 ;  /* 0x000000ffff0d7224 */ /* 0x000fce00078e0011 */
[----:B01---5:R-:W-:Y:S05]  /*10940*/  WARPSYNC.COLLECTIVE R15, `(.L_x_2472) ;  /* 0x000000000f087348 */ /* 0x023fea0003c00000 */
[----:B------:R2:W3:Y:S02]  /*10950*/  SHFL.IDX P6, R14, R13, R12, R11 ;  /* 0x0000000c0d0e7389 */ /* 0x0004e400000c000b */
[----:B0123-5:R-:W-:Y:S01]  /*10960*/  ENDCOLLECTIVE ;  /* 0x000000000000791b */ /* 0x02ffe20003800000 */
.L_x_2472:
[----:B------:R-:W-:Y:S05]  /*10970*/  BRA `(.L_x_2473) ;  /* 0xffffffc800287947 */ /* 0x000fea000383ffff */
.L_x_2422:
[----:B0-----:R0:W1:Y:S02]  /*10980*/  SYNCS.PHASECHK.TRANS64.TRYWAIT P0, [R7+URZ+0x28840], R2 ;  /* 0x02884002070075a7 */ /* 0x001064000800017f */
[----:B-1----:R-:W-:Y:S05]  /*10990*/  @!P0 NANOSLEEP.SYNCS 0x989680 ;  /* 0x009896800000895d */ /* 0x002fea0003900000 */
[----:B------:R-:W1:Y:S02]  /*109a0*/  @!P0 SYNCS.PHASECHK.TRANS64 P0, [R7+URZ+0x28840], R2 ;  /* 0x02884002070085a7 */ /* 0x000e64000800007f */
[----:B-1----:R-:W-:Y:S05]  /*109b0*/  @!P0 BRA `(.L_x_2422) ;  /* 0xfffffffc00f08947 */ /* 0x002fea000383ffff */
[----:B------:R-:W-:Y:S05]  /*109c0*/  BRA `(.L_x_2474) ;  /* 0xffffffcc00207947 */ /* 0x000fea000383ffff */
.L_x_2423:
        /* <DEDUP_REMOVED lines=8> */
.L_x_2476:
[----:B------:R-:W-:Y:S05]  /*10a50*/  BSYNC B0 ;  /* 0x0000000000007941 */ /* 0x000fea0003800000 */
.L_x_2475:
[----:B------:R-:W-:Y:S01]  /*10a60*/  IMAD.MOV.U32 R13, RZ, RZ, R4 ;  /* 0x000000ffff0d7224 */ /* 0x000fe200078e0004 */
[----:B------:R-:W-:Y:S01]  /*10a70*/  MOV R2, R14 ;  /* 0x0000000e00027202 */ /* 0x000fe20000000f00 */
[----:B------:R-:W-:Y:S02]  /*10a80*/  IMAD.MOV.U32 R12, RZ, RZ, RZ ;  /* 0x000000ffff0c7224 */ /* 0x000fe400078e00ff */
[----:B------:R-:W-:Y:S02]  /*10a90*/  IMAD.MOV.U32 R11, RZ, RZ, 0x181f ;  /* 0x0000181fff0b7424 */ /* 0x000fe400078e00ff */
[----:B------:R-:W-:Y:S02]  /*10aa0*/  IMAD.MOV.U32 R15, RZ, RZ, -0x1 ;  /* 0xffffffffff0f7424 */ /* 0x000fe400078e00ff */
[----:B------:R-:W-:-:S07]  /*10ab0*/  @P0 IMAD R9, R5, 0x2, R16 ;  /* 0x0000000205090824 */ /* 0x000fce00078e0210 */
[----:B------:R-:W-:Y:S05]  /*10ac0*/  WARPSYNC.COLLECTIVE R15, `(.L_x_2477) ;  /* 0x000000000f087348 */ /* 0x000fea0003c00000 */
[----:B------:R0:W1:Y:S02]  /*10ad0*/  SHFL.IDX P6, R14, R13, R12, R11 ;  /* 0x0000000c0d0e7389 */ /* 0x00006400000c000b */
[----:B01----:R-:W-:Y:S01]  /*10ae0*/  ENDCOLLECTIVE ;  /* 0x000000000000791b */ /* 0x003fe20003800000 */
.L_x_2477:
[----:B------:R-:W-:Y:S02]  /*10af0*/  IMAD.MOV.U32 R13, RZ, RZ, R0 ;  /* 0x000000ffff0d7224 */ /* 0x000fe400078e0000 */
[----:B------:R-:W-:Y:S01]  /*10b00*/  IMAD.MOV.U32 R12, RZ, RZ, 0x1 ;  /* 0x00000001ff0c7424 */ /* 0x000fe200078e00ff */
[----:B------:R-:W-:-:S04]  /*10b10*/  @P0 LEA R14, P1, R35, R14, 0x1 ;  /* 0x0000000e230e0211 */ /* 0x000fc800078208ff */
[----:B------:R-:W-:Y:S01]  /*10b20*/  @P0 IADD3.X R3, RZ, R2, RZ, P1, !PT ;  /* 0x00000002ff030210 */ /* 0x000fe20000ffe4ff */
[----:B------:R-:W-:-:S08]  /*10b30*/  @P0 IMAD.MOV.U32 R2, RZ, RZ, R14 ;  /* 0x000000ffff020224 */ /* 0x000fd000078e000e */
[----:B------:R-:W-:Y:S05]  /*10b40*/  WARPSYNC.COLLECTIVE R15, `(.L_x_2478) ;  /* 0x000000000f087348 */ /* 0x000fea0003c00000 */
[----:B------:R0:W1:Y:S02]  /*10b50*/  SHFL.IDX P6, R14, R13, R12, R11 ;  /* 0x0000000c0d0e7389 */ /* 0x00006400000c000b */
[----:B01----:R-:W-:Y:S01]  /*10b60*/  ENDCOLLECTIVE ;  /* 0x000000000000791b */ /* 0x003fe20003800000 */
.L_x_2478:
[----:B------:R-:W-:Y:S01]  /*10b70*/  @!PT LDS RZ, [RZ] ;  /* 0x00000000fffff984 */ /* 0x000fe20000000800 */
[----:B------:R-:W-:Y:S01]  /*10b80*/  @!PT LDS RZ, [RZ] ;  /* 0x00000000fffff984 */ /* 0x000fe20000000800 */
[----:B------:R-:W-:Y:S01]  /*10b90*/  @!PT LDS RZ, [RZ] ;  /* 0x00000000fffff984 */ /* 0x000fe20000000800 */
[----:B------:R0:W-:Y:S04]  /*10ba0*/  @P0 LDGSTS.E.BYPASS.LTC128B.128 [R9+0x18400], desc[UR50][R2.64], !P3 ;  /* 0x1840000002090fae */ /* 0x0001e8000d901d72 */
[----:B------:R0:W-:Y:S01]  /*10bb0*/  @P0 LDGSTS.E.BYPASS.LTC128B.128 [R9+0x1c400], desc[UR50][R2.64+0x80], !P2 ;  /* 0x1c40008002090fae */ /* 0x0001e2000d101d72 */
[----:B------:R-:W-:Y:S01]  /*10bc0*/  ISETP.GE.AND P0, PT, R6, 0x11, PT ;  /* 0x000000110600780c */ /* 0x000fe20003f06270 */
[----:B------:R-:W-:-:S12]  /*10bd0*/  IMAD.MOV.U32 R13, RZ, RZ, R4 ;  /* 0x000000ffff0d7224 */ /* 0x000fd800078e0004 */
[----:B------:R-:W-:Y:S01]  /*10be0*/  @P0 IMAD R25, R5, 0x2, R16 ;  /* 0x0000000205190824 */ /* 0x000fe200078e0210 */
[----:B0-----:R-:W-:-:S07]  /*10bf0*/  MOV R8, R14 ;  /* 0x0000000e00087202 */ /* 0x001fce0000000f00 */
[----:B------:R-:W-:Y:S05]  /*10c00*/  WARPSYNC.COLLECTIVE R15, `(.L_x_2479) ;  /* 0x000000000f087348 */ /* 0x000fea0003c00000 */
[----:B------:R0:W1:Y:S02]  /*10c10*/  SHFL.IDX P6, R14, R13, R12, R11 ;  /* 0x0000000c0d0e7389 */ /* 0x00006400000c000b */
[----:B01----:R-:W-:Y:S01]  /*10c20*/  ENDCOLLECTIVE ;  /* 0x000000000000791b */ /* 0x003fe20003800000 */
.L_x_2479:
[----:B------:R-:W-:Y:S02]  /*10c30*/  IMAD.MOV.U32 R13, RZ, RZ, R0 ;  /* 0x000000ffff0d7224 */ /* 0x000fe400078e0000 */
[----:B------:R-:W-:Y:S01]  /*10c40*/  IMAD.MOV.U32 R12, RZ, RZ, 0x2 ;  /* 0x00000002ff0c7424 */ /* 0x000fe200078e00ff */
[----:B------:R-:W-:-:S05]  /*10c50*/  @P0 LEA R14, P1, R35, R14, 0x1 ;  /* 0x0000000e230e0211 */ /* 0x000fca00078208ff */
[----:B------:R-:W-:-:S08]  /*10c60*/  @P0 IMAD.MOV.U32 R2, RZ, RZ, R14 ;  /* 0x000000ffff020224 */ /* 0x000fd000078e000e */
[----:B------:R-:W-:Y:S05]  /*10c70*/  WARPSYNC.COLLECTIVE R15, `(.L_x_2480) ;  /* 0x000000000f087348 */ /* 0x000fea0003c00000 */
[----:B------:R0:W1:Y:S02]  /*10c80*/  SHFL.IDX P6, R14, R13, R12, R11 ;  /* 0x0000000c0d0e7389 */ /* 0x00006400000c000b */
[----:B01----:R-:W-:Y:S01]  /*10c90*/  ENDCOLLECTIVE ;  /* 0x000000000000791b */ /* 0x003fe20003800000 */
.L_x_2480:
        /* <DEDUP_REMOVED lines=13> */
.L_x_2481:
[----:B------:R-:W-:Y:S02]  /*10d70*/  @P0 IMAD R21, R5, 0x2, R16 ;  /* 0x0000000205150824 */ /* 0x000fe400078e0210 */
[----:B------:R-:W-:Y:S01]  /*10d80*/  IMAD.MOV.U32 R13, RZ, RZ, R0 ;  /* 0x000000ffff0d7224 */ /* 0x000fe200078e0000 */
[----:B------:R-:W-:Y:S02]  /*10d90*/  MOV R12, 0x3 ;  /* 0x00000003000c7802 */ /* 0x000fe40000000f00 */
[----:B------:R-:W-:-:S04]  /*10da0*/  @P0 LEA R14, P1, R35, R14, 0x1 ;  /* 0x0000000e230e0211 */ /* 0x000fc800078208ff */
[----:B------:R-:W-:Y:S01]  /*10db0*/  @P0 IADD3.X R9, RZ, R8, RZ, P1, !PT ;  /* 0x00000008ff090210 */ /* 0x000fe20000ffe4ff */
[----:B------:R-:W-:-:S08]  /*10dc0*/  @P0 IMAD.MOV.U32 R2, RZ, RZ, R14 ;  /* 0x000000ffff020224 */ /* 0x000fd000078e000e */
[----:B------:R-:W-:Y:S05]  /*10dd0*/  WARPSYNC.COLLECTIVE R15, `(.L_x_2482) ;  /* 0x000000000f087348 */ /* 0x000fea0003c00000 */
[----:B------:R0:W1:Y:S02]  /*10de0*/  SHFL.IDX P6, R14, R13, R12, R11 ;  /* 0x0000000c0d0e7389 */ /* 0x00006400000c000b */
[----:B01----:R-:W-:Y:S01]  /*10df0*/  ENDCOLLECTIVE ;  /* 0x000000000000791b */ /* 0x003fe20003800000 */
.L_x_2482:
        /* <DEDUP_REMOVED lines=12> */
.L_x_2483:
[----:B------:R-:W-:Y:S02]  /*10ec0*/  @P0 IMAD R25, R5, 0x2, R16 ;  /* 0x0000000205190824 */ /* 0x000fe400078e0210 */
[----:B------:R-:W-:Y:S02]  /*10ed0*/  IMAD.MOV.U32 R13, RZ, RZ, R0 ;  /* 0x000000ffff0d7224 */ /* 0x000fe400078e0000 */
[----:B------:R-:W-:Y:S01]  /*10ee0*/  IMAD.MOV.U32 R12, RZ, RZ, 0x4 ;  /* 0x00000004ff0c7424 */ /* 0x000fe200078e00ff */
[----:B------:R-:W-:-:S04]  /*10ef0*/  @P0 LEA R14, P1, R35, R14, 0x1 ;  /* 0x0000000e230e0211 */ /* 0x000fc800078208ff */
[----:B------:R-:W-:Y:S01]  /*10f00*/  @P0 MOV R2, R14 ;  /* 0x0000000e00020202 */ /* 0x000fe20000000f00 */
[----:B------:R-:W-:-:S08]  /*10f10*/  @P0 IMAD.X R9, RZ, RZ, R8, P1 ;  /* 0x000000ffff090224 */ /* 0x000fd000008e0608 */
[----:B------:R-:W-:Y:S05]  /*10f20*/  WARPSYNC.COLLECTIVE R15, `(.L_x_2484) ;  /* 0x000000000f087348 */ /* 0x000fea0003c00000 */
[----:B------:R0:W1:Y:S02]  /*10f30*/  SHFL.IDX P6, R14, R13, R12, R11 ;  /* 0x0000000c0d0e7389 */ /* 0x00006400000c000b */
[----:B01----:R-:W-:Y:S01]  /*10f40*/  ENDCOLLECTIVE ;  /* 0x000000000000791b */ /* 0x003fe20003800000 */
.L_x_2484:
        /* <DEDUP_REMOVED lines=9> */
[----:B0-----:R-:W-:Y:S05]  /*10fe0*/  WARPSYNC.COLLECTIVE R15, `(.L_x_2485) ;  /* 0x000000000f087348 */ /* 0x001fea0003c00000 */
[----:B------:R1:W2:Y:S02]  /*10ff0*/  SHFL.IDX P6, R14, R13, R12, R11 ;  /* 0x0000000c0d0e7389 */ /* 0x0002a400000c000b */
[----:B012---:R-:W-:Y:S01]  /*11000*/  ENDCOLLECTIVE ;  /* 0x000000000000791b */ /* 0x007fe20003800000 */
.L_x_2485:
[----:B------:R-:W-:Y:S01]  /*11010*/  @P0 IMAD R21, R5, 0x2, R16 ;  /* 0x0000000205150824 */ /* 0x000fe200078e0210 */
[----:B------:R-:W-:Y:S01]  /*11020*/  MOV R13, R0 ;  /* 0x00000000000d7202 */ /* 0x000fe20000000f00 */
[----:B------:R-:W-:Y:S01]  /*11030*/  IMAD.MOV.U32 R12, RZ, RZ, 0x5 ;  /* 0x00000005ff0c7424 */ /* 0x000fe200078e00ff */
[----:B------:R-:W-:-:S05]  /*11040*/  @P0 LEA R14, P1, R35, R14, 0x1 ;  /* 0x0000000e230e0211 */ /* 0x000fca00078208ff */
[----:B------:R-:W-:-:S08]  /*11050*/  @P0 IMAD.MOV.U32 R2, RZ, RZ, R14 ;  /* 0x000000ffff020224 */ /* 0x000fd000078e000e */
[----:B------:R-:W-:Y:S05]  /*11060*/  WARPSYNC.COLLECTIVE R15, `(.L_x_2486) ;  /* 0x000000000f087348 */ /* 0x000fea0003c00000 */
[----:B------:R0:W1:Y:S02]  /*11070*/  SHFL.IDX P6, R14, R13, R12, R11 ;  /* 0x0000000c0d0e7389 */ /* 0x00006400000c000b */
[----:B01----:R-:W-:Y:S01]  /*11080*/  ENDCOLLECTIVE ;  /* 0x000000000000791b */ /* 0x003fe20003800000 */
.L_x_2486:
        /* <DEDUP_REMOVED lines=13> */
.L_x_2487:
[----:B------:R-:W-:Y:S01]  /*11160*/  @P0 LEA R25, R5, R16, 0x1 ;  /* 0x0000001005190211 */ /* 0x000fe200078e08ff */
[----:B------:R-:W-:Y:S02]  /*11170*/  IMAD.MOV.U32 R13, RZ, RZ, R0 ;  /* 0x000000ffff0d7224 */ /* 0x000fe400078e0000 */
[----:B------:R-:W-:Y:S01]  /*11180*/  IMAD.MOV.U32 R12, RZ, RZ, 0x6 ;  /* 0x00000006ff0c7424 */ /* 0x000fe200078e00ff */
[----:B------:R-:W-:-:S05]  /*11190*/  @P0 LEA R14, P1, R35, R14, 0x1 ;  /* 0x0000000e230e0211 */ /* 0x000fca00078208ff */
[----:B------:R-:W-:-:S08]  /*111a0*/  @P0 IMAD.MOV.U32 R2, RZ, RZ, R14 ;  /* 0x000000ffff020224 */ /* 0x000fd000078e000e */
[----:B------:R-:W-:Y:S05]  /*111b0*/  WARPSYNC.COLLECTIVE R15, `(.L_x_2488) ;  /* 0x000000000f087348 */ /* 0x000fea0003c00000 */
[----:B------:R0:W1:Y:S02]  /*111c0*/  SHFL.IDX P6, R14, R13, R12, R11 ;  /* 0x0000000c0d0e7389 */ /* 0x00006400000c000b */
[----:B01----:R-:W-:Y:S01]  /*111d0*/  ENDCOLLECTIVE ;  /* 0x000000000000791b */ /* 0x003fe20003800000 */
.L_x_2488:
        /* <DEDUP_REMOVED lines=13> */
.L_x_2489:
        /* <DEDUP_REMOVED lines=8> */
.L_x_2490:
        /* <DEDUP_REMOVED lines=12> */
.L_x_2491:
[----:B------:R-:W-:Y:S05]  /*113f0*/  BRA `(.L_x_2492) ;  /* 0xffffffc800147947 */ /* 0x000fea000383ffff */
.L_x_2428:
[----:B------:R-:W-:Y:S01]  /*11400*/  MOV R13, R4 ;  /* 0x00000004000d7202 */ /* 0x000fe20000000f00 */
[----:B------:R-:W-:Y:S02]  /*11410*/  IMAD.MOV.U32 R12, RZ, RZ, RZ ;  /* 0x000000ffff0c7224 */ /* 0x000fe400078e00ff */
[----:B------:R-:W-:Y:S02]  /*11420*/  IMAD.MOV.U32 R11, RZ, RZ, 0x181f ;  /* 0x0000181fff0b7424 */ /* 0x000fe400078e00ff */
[----:B------:R-:W-:Y:S02]  /*11430*/  IMAD.MOV.U32 R15, RZ, RZ, -0x1 ;  /* 0xffffffffff0f7424 */ /* 0x000fe400078e00ff */
[----:B------:R-:W-:-:S07]  /*11440*/  IMAD.U32 R6, RZ, RZ, UR43 ;  /* 0x0000002bff067e24 */ /* 0x000fce000f8e00ff */
[----:B------:R-:W-:Y:S05]  /*11450*/  WARPSYNC.COLLECTIVE R15, `(.L_x_2493) ;  /* 0x000000000f087348 */ /* 0x000fea0003c00000 */
[----:B------:R0:W1:Y:S02]  /*11460*/  SHFL.IDX P6, R14, R13, R12, R11 ;  /* 0x0000000c0d0e7389 */ /* 0x00006400000c000b */
[----:B01----:R-:W-:Y:S01]  /*11470*/  ENDCOLLECTIVE ;  /* 0x000000000000791b */ /* 0x003fe20003800000 */
.L_x_2493:
[----:B------:R-:W-:-:S05]  /*11480*/  IMAD R5, R6, 0x80, R37 ;  /* 0x0000008006057824 */ /* 0x000fca00078e0225 */
[C---:B------:R-:W-:Y:S02]  /*11490*/  ISETP.GE.AND P0, PT, R5.reuse, UR38, PT ;  /* 0x0000002605007c0c */ /* 0x040fe4000bf06270 */
[----:B------:R-:W-:Y:S02]  /*114a0*/  IADD3 R6, R5, 0x10, RZ ;  /* 0x0000001005067810 */ /* 0x000fe40007ffe0ff */
[----:B------:R-:W-:Y:S01]  /*114b0*/  MOV R13, R0 ;  /* 0x00000000000d7202 */ /* 0x000fe20000000f00 */
[----:B------:R-:W-:-:S08]  /*114c0*/  IMAD.MOV.U32 R2, RZ, RZ, R14 ;  /* 0x000000ffff027224 */ /* 0x000fd000078e000e */
[----:B------:R-:W-:Y:S05]  /*114d0*/  WARPSYNC.COLLECTIVE R15, `(.L_x_2494) ;  /* 0x000000000f087348 */ /* 0x000fea0003c00000 */
[----:B------:R0:W1:Y:S02]  /*114e0*/  SHFL.IDX P6, R14, R13, R12, R11 ;  /* 0x0000000c0d0e7389 */ /* 0x00006400000c000b */
[----:B01----:R-:W-:Y:S01]  /*114f0*/  ENDCOLLECTIVE ;  /* 0x000000000000791b */ /* 0x003fe20003800000 */
.L_x_2494:
        /* <DEDUP_REMOVED lines=8> */
.L_x_2495:
        /* <DEDUP_REMOVED lines=11> */
.L_x_2496:
        /* <DEDUP_REMOVED lines=8> */
.L_x_2497:
[----:B------:R-:W-:Y:S02]  /*116b0*/  VIADD R6, R5, 0x20 ;  /* 0x0000002005067836 */ /* 0x000fe40000000000 */
[----:B------:R-:W-:-:S05]  /*116c0*/  @!P0 IMAD.MOV.U32 R3, RZ, RZ, R7 ;  /* 0x000000ffff038224 */ /* 0x000fca00078e0007 */
        /* <DEDUP_REMOVED lines=11> */
.L_x_2498:
[----:B------:R-:W-:Y:S02]  /*11780*/  IMAD.MOV.U32 R13, RZ, RZ, R4 ;  /* 0x000000ffff0d7224 */ /* 0x000fe400078e0004 */
[----:B------:R-:W-:Y:S01]  /*11790*/  IMAD.MOV.U32 R12, RZ, RZ, 0x3 ;  /* 0x00000003ff0c7424 */ /* 0x000fe200078e00ff */
[----:B------:R-:W-:-:S05]  /*117a0*/  @!P0 LEA R14, P1, R35, R14, 0x1 ;  /* 0x0000000e230e8211 */ /* 0x000fca00078208ff */
[----:B------:R-:W-:-:S08]  /*117b0*/  @!P0 IMAD.MOV.U32 R2, RZ, RZ, R14 ;  /* 0x000000ffff028224 */ /* 0x000fd000078e000e */
[----:B------:R-:W-:Y:S05]  /*117c0*/  WARPSYNC.COLLECTIVE R15, `(.L_x_2499) ;  /* 0x000000000f087348 */ /* 0x000fea0003c00000 */
[----:B------:R0:W1:Y:S02]  /*117d0*/  SHFL.IDX P6, R14, R13, R12, R11 ;  /* 0x0000000c0d0e7389 */ /* 0x00006400000c000b */
[----:B01----:R-:W-:Y:S01]  /*117e0*/  ENDCOLLECTIVE ;  /* 0x000000000000791b */ /* 0x003fe20003800000 */
.L_x_2499:
[----:B------:R-:W-:Y:S02]  /*117f0*/  @!P0 IMAD.X R7, RZ, RZ, R6, P1 ;  /* 0x000000ffff078224 */ /* 0x000fe400008e0606 */
[----:B------:R-:W-:-:S03]  /*11800*/  VIADD R6, R5, 0x30 ;  /* 0x0000003005067836 */ /* 0x000fc60000000000 */
[----:B------:R-:W-:-:S05]  /*11810*/  @!P0 MOV R3, R7 ;  /* 0x0000000700038202 */ /* 0x000fca0000000f00 */
[----:B------:R-:W-:Y:S01]  /*11820*/  @!PT LDS RZ, [RZ] ;  /* 0x00000000fffff984 */ /* 0x000fe20000000800 */
[----:B------:R-:W-:Y:S01]  /*11830*/  @!PT LDS RZ, [RZ] ;  /* 0x00000000fffff984 */ /* 0x000fe20000000800 */
[----:B------:R-:W-:Y:S01]  /*11840*/  @!PT LDS RZ, [RZ] ;  /* 0x00000000fffff984 */ /* 0x000fe20000000800 */
[----:B------:R0:W-:Y:S01]  /*11850*/  @!P0 LDGSTS.E.BYPASS.LTC128B.128 [R33+0x11400], desc[UR50][R2.64], !P4 ;  /* 0x1140000002218fae */ /* 0x0001e2000e101d72 */
[----:B------:R-:W-:-:S03]  /*11860*/  MOV R13, R0 ;  /* 0x00000000000d7202 */ /* 0x000fc60000000f00 */
[----:B------:R0:W-:Y:S01]  /*11870*/  @!P0 LDGSTS.E.BYPASS.LTC128B.128 [R33+0x15400], desc[UR50][R2.64+0x80], !P5 ;  /* 0x1540008002218fae */ /* 0x0001e2000e901d72 */
[----:B------:R-:W-:Y:S01]  /*11880*/  ISETP.GE.AND P0, PT, R6, UR38, PT ;  /* 0x0000002606007c0c */ /* 0x000fe2000bf06270 */
[----:B------:R-:W-:-:S12]  /*11890*/  IMAD.MOV.U32 R6, RZ, RZ, R14 ;  /* 0x000000ffff067224 */ /* 0x000fd800078e000e */
[----:B0-----:R-:W-:Y:S05]  /*118a0*/  WARPSYNC.COLLECTIVE R15, `(.L_x_2500) ;  /* 0x000000000f087348 */ /* 0x001fea0003c00000 */
[----:B------:R1:W2:Y:S02]  /*118b0*/  SHFL.IDX P6, R14, R13, R12, R11 ;  /* 0x0000000c0d0e7389 */ /* 0x0002a400000c000b */
[----:B012---:R-:W-:Y:S01]  /*118c0*/  ENDCOLLECTIVE ;  /* 0x000000000000791b */ /* 0x007fe20003800000 */
.L_x_2500:
[----:B------:R-:W-:Y:S01]  /*118d0*/  MOV R13, R4 ;  /* 0x00000004000d7202 */ /* 0x000fe20000000f00 */
[----:B------:R-:W-:Y:S01]  /*118e0*/  IMAD.MOV.U32 R12, RZ, RZ, 0x4 ;  /* 0x00000004ff0c7424 */ /* 0x000fe200078e00ff */
[----:B------:R-:W-:-:S05]  /*118f0*/  @!P0 LEA R14, P1, R35, R14, 0x1 ;  /* 0x0000000e230e8211 */ /* 0x000fca00078208ff */
[----:B------:R-:W-:-:S08]  /*11900*/  @!P0 IMAD.MOV.U32 R2, RZ, RZ, R14 ;  /* 0x000000ffff028224 */ /* 0x000fd000078e000e */
[----:B------:R-:W-:Y:S05]  /*11910*/  WARPSYNC.COLLECTIVE R15, `(.L_x_2501) ;  /* 0x000000000f087348 */ /* 0x000fea0003c00000 */
[----:B------:R0:W1:Y:S02]  /*11920*/  SHFL.IDX P6, R14, R13, R12, R11 ;  /* 0x0000000c0d0e7389 */ /* 0x00006400000c000b */
[----:B01----:R-:W-:Y:S01]  /*11930*/  ENDCOLLECTIVE ;  /* 0x000000000000791b */ /* 0x003fe20003800000 */
.L_x_2501:
        /* <DEDUP_REMOVED lines=14> */
.L_x_2502:
[----:B------:R-:W-:Y:S02]  /*11a20*/  IMAD.MOV.U32 R13, RZ, RZ, R4 ;  /* 0x000000ffff0d7224 */ /* 0x000fe400078e0004 */
[----:B------:R-:W-:Y:S01]  /*11a30*/  IMAD.MOV.U32 R12, RZ, RZ, 0x5 ;  /* 0x00000005ff0c7424 */ /* 0x000fe200078e00ff */
[----:B------:R-:W-:-:S04]  /*11a40*/  @!P0 LEA R14, P1, R35, R14, 0x1 ;  /* 0x0000000e230e8211 */ /* 0x000fc800078208ff */
[----:B------:R-:W-:Y:S01]  /*11a50*/  @!P0 MOV R2, R14 ;  /* 0x0000000e00028202 */ /* 0x000fe20000000f00 */
[----:B------:R-:W-:-:S08]  /*11a60*/  @!P0 IMAD.X R7, RZ, RZ, R6, P1 ;  /* 0x000000ffff078224 */ /* 0x000fd000008e0606 */
[----:B------:R-:W-:Y:S05]  /*11a70*/  WARPSYNC.COLLECTIVE R15, `(.L_x_2503) ;  /* 0x000000000f087348 */ /* 0x000fea0003c00000 */
[----:B------:R0:W1:Y:S02]  /*11a80*/  SHFL.IDX P6, R14, R13, R12, R11 ;  /* 0x0000000c0d0e7389 */ /* 0x00006400000c000b */
[----:B01----:R-:W-:Y:S01]  /*11a90*/  ENDCOLLECTIVE ;  /* 0x000000000000791b */ /* 0x003fe20003800000 */
.L_x_2503:
        /* <DEDUP_REMOVED lines=13> */
.L_x_2504:
[----:B------:R-:W-:Y:S02]  /*11b70*/  IMAD.MOV.U32 R13, RZ, RZ, R4 ;  /* 0x000000ffff0d7224 */ /* 0x000fe400078e0004 */
[----:B------:R-:W-:Y:S01]  /*11b80*/  IMAD.MOV.U32 R12, RZ, RZ, 0x6 ;  /* 0x00000006ff0c7424 */ /* 0x000fe200078e00ff */
[----:B------:R-:W-:-:S05]  /*11b90*/  @!P0 LEA R14, P1, R35, R14, 0x1 ;  /* 0x0000000e230e8211 */ /* 0x000fca00078208ff */
[----:B------:R-:W-:-:S08]  /*11ba0*/  @!P0 IMAD.MOV.U32 R2, RZ, RZ, R14 ;  /* 0x000000ffff028224 */ /* 0x000fd000078e000e */
[----:B------:R-:W-:Y:S05]  /*11bb0*/  WARPSYNC.COLLECTIVE R15, `(.L_x_2505) ;  /* 0x000000000f087348 */ /* 0x000fea0003c00000 */
[----:B------:R0:W1:Y:S02]  /*11bc0*/  SHFL.IDX P6, R14, R13, R12, R11 ;  /* 0x0000000c0d0e7389 */ /* 0x00006400000c000b */
[----:B01----:R-:W-:Y:S01]  /*11bd0*/  ENDCOLLECTIVE ;  /* 0x000000000000791b */ /* 0x003fe20003800000 */
.L_x_2505:
[----:B------:R-:W-:Y:S01]  /*11be0*/  @!P0 IMAD.X R7, RZ, RZ, R6, P1 ;  /* 0x000000ffff078224 */ /* 0x000fe200008e0606 */
[----:B------:R-:W-:-:S03]  /*11bf0*/  IADD3 R6, R5, 0x60, RZ ;  /* 0x0000006005067810 */ /* 0x000fc60007ffe0ff */
        /* <DEDUP_REMOVED lines=12> */
.L_x_2506:
        /* <DEDUP_REMOVED lines=8> */
.L_x_2507:
[----:B------:R-:W-:-:S05]  /*11d40*/  @!P0 IMAD.MOV.U32 R3, RZ, RZ, R7 ;  /* 0x000000ffff038224 */ /* 0x000fca00078e0007 */
[----:B------:R-:W-:Y:S01]  /*11d50*/  @!PT LDS RZ, [RZ] ;  /* 0x00000000fffff984 */ /* 0x000fe20000000800 */
[----:B------:R-:W-:Y:S01]  /*11d60*/  @!PT LDS RZ, [RZ] ;  /* 0x00000000fffff984 */ /* 0x000fe20000000800 */
[----:B------:R-:W-:Y:S01]  /*11d70*/  @!PT LDS RZ, [RZ] ;  /* 0x00000000fffff984 */ /* 0x000fe20000000800 */
[----:B------:R0:W-:Y:S04]  /*11d80*/  @!P0 LDGSTS.E.BYPASS.LTC128B.128 [R33+0x13400], desc[UR50][R2.64], !P4 ;  /* 0x1340000002218fae */ /* 0x0001e8000e101d72 */
[----:B------:R0:W-:Y:S01]  /*11d90*/  @!P0 LDGSTS.E.BYPASS.LTC128B.128 [R33+0x17400], desc[UR50][R2.64+0x80], !P5 ;  /* 0x1740008002218fae */ /* 0x0001e2000e901d72 */
[----:B------:R-:W-:Y:S01]  /*11da0*/  IMAD.MOV.U32 R13, RZ, RZ, R0 ;  /* 0x000000ffff0d7224 */ /* 0x000fe200078e0000 */
[----:B------:R-:W-:-:S07]  /*11db0*/  MOV R6, R14 ;  /* 0x0000000e00067202 */ /* 0x000fce0000000f00 */
[----:B0-----:R-:W-:Y:S05]  /*11dc0*/  WARPSYNC.COLLECTIVE R15, `(.L_x_2508) ;  /* 0x000000000f087348 */ /* 0x001fea0003c00000 */
[----:B------:R1:W2:Y:S02]  /*11dd0*/  SHFL.IDX P6, R14, R13, R12, R11 ;  /* 0x0000000c0d0e7389 */ /* 0x0002a400000c000b */
[----:B012---:R-:W-:Y:S01]  /*11de0*/  ENDCOLLECTIVE ;  /* 0x000000000000791b */ /* 0x007fe20003800000 */
.L_x_2508:
[----:B------:R-:W-:Y:S05]  /*11df0*/  BRA `(.L_x_2509) ;  /* 0xffffffc800387947 */ /* 0x000fea000383ffff */
.L_x_2431:
[----:B0-----:R0:W1:Y:S02]  /*11e00*/  SYNCS.PHASECHK.TRANS64.TRYWAIT P0, [R16+URZ+0x28820], R3 ;  /* 0x02882003100075a7 */ /* 0x001064000800017f */
[----:B-1----:R-:W-:Y:S05]  /*11e10*/  @!P0 NANOSLEEP.SYNCS 0x989680 ;  /* 0x009896800000895d */ /* 0x002fea0003900000 */
[----:B------:R-:W1:Y:S02]  /*11e20*/  @!P0 SYNCS.PHASECHK.TRANS64 P0, [R16+URZ+0x28820], R3 ;  /* 0x02882003100085a7 */ /* 0x000e64000800007f */
[----:B-1----:R-:W-:Y:S05]  /*11e30*/  @!P0 BRA `(.L_x_2431) ;  /* 0xfffffffc00f08947 */ /* 0x002fea000383ffff */
[----:B------:R-:W-:Y:S05]  /*11e40*/  BRA `(.L_x_2510) ;  /* 0xffffffc800907947 */ /* 0x000fea000383ffff */
.L_x_2435:
[----:B0-----:R0:W1:Y:S02]  /*11e50*/  SYNCS.PHASECHK.TRANS64.TRYWAIT P0, [R6+URZ+0x28840], R3 ;  /* 0x02884003060075a7 */ /* 0x001064000800017f */
[----:B-1----:R-:W-:Y:S05]  /*11e60*/  @!P0 NANOSLEEP.SYNCS 0x989680 ;  /* 0x009896800000895d */ /* 0x002fea0003900000 */
[----:B------:R-:W1:Y:S02]  /*11e70*/  @!P0 SYNCS.PHASECHK.TRANS64 P0, [R6+URZ+0x28840], R3 ;  /* 0x02884003060085a7 */ /* 0x000e64000800007f */
[----:B-1----:R-:W-:Y:S05]  /*11e80*/  @!P0 BRA `(.L_x_2435) ;  /* 0xfffffffc00f08947 */ /* 0x002fea000383ffff */
[----:B------:R-:W-:Y:S05]  /*11e90*/  BRA `(.L_x_2511) ;  /* 0xffffffcc00507947 */ /* 0x000fea000383ffff */
.L_x_2436:
[----:B------:R-:W-:Y:S01]  /*11ea0*/  BSSY B1, `(.L_x_2512) ;  /* 0x0000008000017945 */ /* 0x000fe20003800000 */
[----:B------:R-:W-:Y:S01]  /*11eb0*/  IMAD.MOV.U32 R13, RZ, RZ, R9 ;  /* 0x000000ffff0d7224 */ /* 0x000fe200078e0009 */
[----:B------:R-:W-:Y:S01]  /*11ec0*/  MOV R15, 0xffffffff ;  /* 0xffffffff000f7802 */ /* 0x000fe20000000f00 */
[----:B------:R-:W-:Y:S02]  /*11ed0*/  IMAD.MOV.U32 R12, RZ, RZ, RZ ;  /* 0x000000ffff0c7224 */ /* 0x000fe400078e00ff */
[----:B------:R-:W-:-:S07]  /*11ee0*/  IMAD.MOV.U32 R11, RZ, RZ, 0x181f ;  /* 0x0000181fff0b7424 */ /* 0x000fce00078e00ff */
[----:B------:R-:W-:Y:S05]  /*11ef0*/  WARPSYNC.COLLECTIVE R15, `(.L_x_2513) ;  /* 0x000000000f087348 */ /* 0x000fea0003c00000 */
[----:B------:R0:W1:Y:S02]  /*11f00*/  SHFL.IDX P6, R14, R13, R12, R11 ;  /* 0x0000000c0d0e7389 */ /* 0x00006400000c000b */
[----:B01----:R-:W-:Y:S01]  /*11f10*/  ENDCOLLECTIVE ;  /* 0x000000000000791b */ /* 0x003fe20003800000 */
.L_x_2513:
[----:B------:R-:W-:Y:S05]  /*11f20*/  BSYNC B1 ;  /* 0x0000000000017941 */ /* 0x000fea0003800000 */
.L_x_2512:
[----:B------:R-:W-:Y:S01]  /*11f30*/  IMAD.MOV.U32 R13, RZ, RZ, R8 ;  /* 0x000000ffff0d7224 */ /* 0x000fe200078e0008 */
[----:B------:R-:W-:Y:S01]  /*11f40*/  MOV R15, 0xffffffff ;  /* 0xffffffff000f7802 */ /* 0x000fe20000000f00 */
[----:B------:R-:W-:Y:S02]  /*11f50*/  IMAD.MOV.U32 R12, RZ, RZ, RZ ;  /* 0x000000ffff0c7224 */ /* 0x000fe400078e00ff */
[----:B------:R-:W-:Y:S02]  /*11f60*/  IMAD.MOV.U32 R11, RZ, RZ, 0x181f ;  /* 0x0000181fff0b7424 */ /* 0x000fe400078e00ff */
[----:B------:R-:W-:Y:S02]  /*11f70*/  IMAD.MOV.U32 R3, RZ, RZ, R14 ;  /* 0x000000ffff037224 */ /* 0x000fe400078e000e */
[----:B------:R-:W-:-:S07]  /*11f80*/  IMAD.SHL.U32 R5, R35, 0x2, RZ ;  /* 0x0000000223057824 */ /* 0x000fce00078e00ff */
[----:B------:R-:W-:Y:S05]  /*11f90*/  WARPSYNC.COLLECTIVE R15, `(.L_x_2514) ;  /* 0x000000000f087348 */ /* 0x000fea0003c00000 */
[----:B------:R0:W1:Y:S02]  /*11fa0*/  SHFL.IDX P6, R14, R13, R12, R11 ;  /* 0x0000000c0d0e7389 */ /* 0x00006400000c000b */
[----:B01----:R-:W-:Y:S01]  /*11fb0*/  ENDCOLLECTIVE ;  /* 0x000000000000791b */ /* 0x003fe20003800000 */
.L_x_2514:
[----:B------:R-:W-:Y:S01]  /*11fc0*/  IMAD R7, R7, 0x2, R16 ;  /* 0x0000000207077824 */ /* 0x000fe200078e0210 */
[----:B------:R-:W-:Y:S01]  /*11fd0*/  MOV R13, R9 ;  /* 0x00000009000d7202 */ /* 0x000fe20000000f00 */
[----:B------:R-:W-:Y:S02]  /*11fe0*/  IMAD.MOV.U32 R12, RZ, RZ, 0x1 ;  /* 0x00000001ff0c7424 */ /* 0x000fe400078e00ff */
[----:B------:R-:W-:-:S07]  /*11ff0*/  IMAD.MOV.U32 R2, RZ, RZ, R14 ;  /* 0x000000ffff027224 */ /* 0x000fce00078e000e */
[----:B------:R-:W-:Y:S05]  /*12000*/  WARPSYNC.COLLECTIVE R15, `(.L_x_2515) ;  /* 0x000000000f087348 */ /* 0x000fea0003c00000 */
[----:B------:R0:W1:Y:S02]  /*12010*/  SHFL.IDX P6, R14, R13, R12, R11 ;  /* 0x0000000c0d0e7389 */ /* 0x00006400000c000b */
[----:B01----:R-:W-:Y:S01]  /*12020*/  ENDCOLLECTIVE ;  /* 0x000000000000791b */ /* 0x003fe20003800000 */
.L_x_2515:
        /* <DEDUP_REMOVED lines=12> */
.L_x_2516:
[----:B------:R-:W-:Y:S02]  /*120f0*/  IMAD.MOV.U32 R13, RZ, RZ, R9 ;  /* 0x000000ffff0d7224 */ /* 0x000fe400078e0009 */
[----:B------:R-:W-:Y:S02]  /*12100*/  IMAD.MOV.U32 R12, RZ, RZ, 0x2 ;  /* 0x00000002ff0c7424 */ /* 0x000fe400078e00ff */
[----:B------:R-:W-:-:S07]  /*12110*/  IMAD.MOV.U32 R2, RZ, RZ, R14 ;  /* 0x000000ffff027224 */ /* 0x000fce00078e000e */
[----:B------:R-:W-:Y:S05]  /*12120*/  WARPSYNC.COLLECTIVE R15, `(.L_x_2517) ;  /* 0x000000000f087348 */ /* 0x000fea0003c00000 */
[----:B------:R0:W1:Y:S02]  /*12130*/  SHFL.IDX P6, R14, R13, R12, R11 ;  /* 0x0000000c0d0e7389 */ /* 0x00006400000c000b */
[----:B01----:R-:W-:Y:S01]  /*12140*/  ENDCOLLECTIVE ;  /* 0x000000000000791b */ /* 0x003fe20003800000 */
.L_x_2517:
        /* <DEDUP_REMOVED lines=12> */
.L_x_2518:
[----:B------:R-:W-:Y:S02]  /*12210*/  IMAD.MOV.U32 R13, RZ, RZ, R9 ;  /* 0x000000ffff0d7224 */ /* 0x000fe400078e0009 */
[----:B------:R-:W-:Y:S01]  /*12220*/  IMAD.MOV.U32 R12, RZ, RZ, 0x3 ;  /* 0x00000003ff0c7424 */ /* 0x000fe200078e00ff */
[----:B------:R-:W-:-:S07]  /*12230*/  MOV R2, R14 ;  /* 0x0000000e00027202 */ /* 0x000fce0000000f00 */
[----:B------:R-:W-:Y:S05]  /*12240*/  WARPSYNC.COLLECTIVE R15, `(.L_x_2519) ;  /* 0x000000000f087348 */ /* 0x000fea0003c00000 */
[----:B------:R0:W1:Y:S02]  /*12250*/  SHFL.IDX P6, R14, R13, R12, R11 ;  /* 0x0000000c0d0e7389 */ /* 0x00006400000c000b */
[----:B01----:R-:W-:Y:S01]  /*12260*/  ENDCOLLECTIVE ;  /* 0x000000000000791b */ /* 0x003fe20003800000 */
.L_x_2519:
        /* <DEDUP_REMOVED lines=12> */
.L_x_2520:
[----:B------:R-:W-:Y:S02]  /*12330*/  IMAD.MOV.U32 R13, RZ, RZ, R9 ;  /* 0x000000ffff0d7224 */ /* 0x000fe400078e0009 */
[----:B------:R-:W-:Y:S02]  /*12340*/  IMAD.MOV.U32 R12, RZ, RZ, 0x4 ;  /* 0x00000004ff0c7424 */ /* 0x000fe400078e00ff */
[----:B------:R-:W-:-:S07]  /*12350*/  IMAD.MOV.U32 R2, RZ, RZ, R14 ;  /* 0x000000ffff027224 */ /* 0x000fce00078e000e */
[----:B------:R-:W-:Y:S05]  /*12360*/  WARPSYNC.COLLECTIVE R15, `(.L_x_2521) ;  /* 0x000000000f087348 */ /* 0x000fea0003c00000 */
[----:B------:R0:W1:Y:S02]  /*12370*/  SHFL.IDX P6, R14, R13, R12, R11 ;  /* 0x0000000c0d0e7389 */ /* 0x00006400000c000b */
[----:B01----:R-:W-:Y:S01]  /*12380*/  ENDCOLLECTIVE ;  /* 0x000000000000791b */ /* 0x003fe20003800000 */
.L_x_2521:
        /* <DEDUP_REMOVED lines=12> */
.L_x_2522:
[----:B------:R-:W-:Y:S01]  /*12450*/  IMAD.MOV.U32 R13, RZ, RZ, R9 ;  /* 0x000000ffff0d7224 */ /* 0x000fe200078e0009 */
[----:B------:R-:W-:Y:S01]  /*12460*/  MOV R12, 0x5 ;  /* 0x00000005000c7802 */ /* 0x000fe20000000f00 */
[----:B------:R-:W-:-:S07]  /*12470*/  IMAD.MOV.U32 R2, RZ, RZ, R14 ;  /* 0x000000ffff027224 */ /* 0x000fce00078e000e */
[----:B------:R-:W-:Y:S05]  /*12480*/  WARPSYNC.COLLECTIVE R15, `(.L_x_2523) ;  /* 0x000000000f087348 */ /* 0x000fea0003c00000 */
[----:B------:R0:W1:Y:S02]  /*12490*/  SHFL.IDX P6, R14, R13, R12, R11 ;  /* 0x0000000c0d0e7389 */ /* 0x00006400000c000b */
[----:B01----:R-:W-:Y:S01]  /*124a0*/  ENDCOLLECTIVE ;  /* 0x000000000000791b */ /* 0x003fe20003800000 */
.L_x_2523:
        /* <DEDUP_REMOVED lines=12> */
.L_x_2524:
[----:B------:R-:W-:Y:S01]  /*12570*/  MOV R13, R9 ;  /* 0x00000009000d7202 */ /* 0x000fe20000000f00 */
[----:B------:R-:W-:Y:S02]  /*12580*/  IMAD.MOV.U32 R12, RZ, RZ, 0x6 ;  /* 0x00000006ff0c7424 */ /* 0x000fe400078e00ff */
[----:B------:R-:W-:-:S07]  /*12590*/  IMAD.MOV.U32 R2, RZ, RZ, R14 ;  /* 0x000000ffff027224 */ /* 0x000fce00078e000e */
[----:B------:R-:W-:Y:S05]  /*125a0*/  WARPSYNC.COLLECTIVE R15, `(.L_x_2525) ;  /* 0x000000000f087348 */ /* 0x000fea0003c00000 */
[----:B------:R0:W1:Y:S02]  /*125b0*/  SHFL.IDX P6, R14, R13, R12, R11 ;  /* 0x0000000c0d0e7389 */ /* 0x00006400000c000b */
[----:B01----:R-:W-:Y:S01]  /*125c0*/  ENDCOLLECTIVE ;  /* 0x000000000000791b */ /* 0x003fe20003800000 */
.L_x_2525:
        /* <DEDUP_REMOVED lines=12> */
.L_x_2526:
[----:B------:R-:W-:Y:S02]  /*12690*/  IMAD.MOV.U32 R13, RZ, RZ, R9 ;  /* 0x000000ffff0d7224 */ /* 0x000fe400078e0009 */
[----:B------:R-:W-:Y:S02]  /*126a0*/  IMAD.MOV.U32 R12, RZ, RZ, 0x7 ;  /* 0x00000007ff0c7424 */ /* 0x000fe400078e00ff */
[----:B------:R-:W-:-:S07]  /*126b0*/  IMAD.MOV.U32 R2, RZ, RZ, R14 ;  /* 0x000000ffff027224 */ /* 0x000fce00078e000e */
[----:B------:R-:W-:Y:S05]  /*126c0*/  WARPSYNC.COLLECTIVE R15, `(.L_x_2527) ;  /* 0x000000000f087348 */ /* 0x000fea0003c00000 */
[----:B------:R0:W1:Y:S02]  /*126d0*/  SHFL.IDX P6, R14, R13, R12, R11 ;  /* 0x0000000c0d0e7389 */ /* 0x00006400000c000b */
[----:B01----:R-:W-:Y:S01]  /*126e0*/  ENDCOLLECTIVE ;  /* 0x000000000000791b */ /* 0x003fe20003800000 */
.L_x_2527:
[----:B------:R-:W-:-:S04]  /*126f0*/  IADD3 R2, P0, R2, R5, RZ ;  /* 0x0000000502027210 */ /* 0x000fc80007f1e0ff */
[----:B------:R-:W-:-:S05]  /*12700*/  IADD3.X R3, RZ, R3, RZ, P0, !PT ;  /* 0x00000003ff037210 */ /* 0x000fca00007fe4ff */
        /* <DEDUP_REMOVED lines=10> */
.L_x_2528:
[----:B------:R-:W-:Y:S05]  /*127b0*/  BRA `(.L_x_2529) ;  /* 0xffffffc800247947 */ /* 0x000fea000383ffff */
.L_x_2441:
[----:B0-----:R0:W1:Y:S02]  /*127c0*/  SYNCS.PHASECHK.TRANS64.TRYWAIT P0, [R6+URZ+0x28860], R3 ;  /* 0x02886003060075a7 */ /* 0x001064000800017f */
[----:B-1----:R-:W-:Y:S05]  /*127d0*/  @!P0 NANOSLEEP.SYNCS 0x989680 ;  /* 0x009896800000895d */ /* 0x002fea0003900000 */
[----:B------:R-:W1:Y:S02]  /*127e0*/  @!P0 SYNCS.PHASECHK.TRANS64 P0, [R6+URZ+0x28860], R3 ;  /* 0x02886003060085a7 */ /* 0x000e64000800007f */
[----:B-1----:R-:W-:Y:S05]  /*127f0*/  @!P0 BRA `(.L_x_2441) ;  /* 0xfffffffc00f08947 */ /* 0x002fea000383ffff */
[----:B------:R-:W-:Y:S05]  /*12800*/  BRA `(.L_x_2530) ;  /* 0xffffffc800807947 */ /* 0x000fea000383ffff */
.L_x_2442:
[----:B------:R-:W-:Y:S01]  /*12810*/  BSSY B1, `(.L_x_2531) ;  /* 0x0000008000017945 */ /* 0x000fe20003800000 */
[----:B------:R-:W-:Y:S01]  /*12820*/  MOV R13, R18 ;  /* 0x00000012000d7202 */ /* 0x000fe20000000f00 */
[----:B------:R-:W-:Y:S02]  /*12830*/  IMAD.MOV.U32 R12, RZ, RZ, RZ ;  /* 0x000000ffff0c7224 */ /* 0x000fe400078e00ff */
[----:B------:R-:W-:Y:S02]  /*12840*/  IMAD.MOV.U32 R11, RZ, RZ, 0x181f ;  /* 0x0000181fff0b7424 */ /* 0x000fe400078e00ff */
[----:B------:R-:W-:-:S07]  /*12850*/  IMAD.MOV.U32 R15, RZ, RZ, -0x1 ;  /* 0xffffffffff0f7424 */ /* 0x000fce00078e00ff */
[----:B0-----:R-:W-:Y:S05]  /*12860*/  WARPSYNC.COLLECTIVE R15, `(.L_x_2532) ;  /* 0x000000000f087348 */ /* 0x001fea0003c00000 */
[----:B------:R1:W2:Y:S02]  /*12870*/  SHFL.IDX P6, R14, R13, R12, R11 ;  /* 0x0000000c0d0e7389 */ /* 0x0002a400000c000b */
[----:B012---:R-:W-:Y:S01]  /*12880*/  ENDCOLLECTIVE ;  /* 0x000000000000791b */ /* 0x007fe20003800000 */
.L_x_2532:
[----:B------:R-:W-:Y:S05]  /*12890*/  BSYNC B1 ;  /* 0x0000000000017941 */ /* 0x000fea0003800000 */
.L_x_2531:
[----:B------:R-:W-:Y:S01]  /*128a0*/  MOV R13, R17 ;  /* 0x00000011000d7202 */ /* 0x000fe20000000f00 */
        /* <DEDUP_REMOVED lines=8> */
.L_x_2533:
[----:B------:R-:W-:Y:S02]  /*12930*/  IMAD.MOV.U32 R13, RZ, RZ, R18 ;  /* 0x000000ffff0d7224 */ /* 0x000fe400078e0012 */
[----:B------:R-:W-:Y:S01]  /*12940*/  IMAD.MOV.U32 R12, RZ, RZ, 0x1 ;  /* 0x00000001ff0c7424 */ /* 0x000fe200078e00ff */
[----:B------:R-:W-:-:S13]  /*12950*/  IADD3 R2, P0, R14, R5, RZ ;  /* 0x000000050e027210 */ /* 0x000fda0007f1e0ff */
[----:B------:R-:W-:Y:S05]  /*12960*/  WARPSYNC.COLLECTIVE R15, `(.L_x_2534) ;  /* 0x000000000f087348 */ /* 0x000fea0003c00000 */
[----:B------:R0:W1:Y:S02]  /*12970*/  SHFL.IDX P6, R14, R13, R12, R11 ;  /* 0x0000000c0d0e7389 */ /* 0x00006400000c000b */
[----:B01----:R-:W-:Y:S01]  /*12980*/  ENDCOLLECTIVE ;  /* 0x000000000000791b */ /* 0x003fe20003800000 */
.L_x_2534:
        /* <DEDUP_REMOVED lines=13> */
.L_x_2535:
[----:B------:R-:W-:Y:S01]  /*12a60*/  IMAD.MOV.U32 R13, RZ, RZ, R18 ;  /* 0x000000ffff0d7224 */ /* 0x000fe200078e0012 */
[----:B------:R-:W-:Y:S02]  /*12a70*/  MOV R12, 0x2 ;  /* 0x00000002000c7802 */ /* 0x000fe40000000f00 */
[----:B------:R-:W-:-:S13]  /*12a80*/  IADD3 R2, P0, R14, R5, RZ ;  /* 0x000000050e027210 */ /* 0x000fda0007f1e0ff */
[----:B------:R-:W-:Y:S05]  /*12a90*/  WARPSYNC.COLLECTIVE R15, `(.L_x_2536) ;  /* 0x000000000f087348 */ /* 0x000fea0003c00000 */
[----:B------:R0:W1:Y:S02]  /*12aa0*/  SHFL.IDX P6, R14, R13, R12, R11 ;  /* 0x0000000c0d0e7389 */ /* 0x00006400000c000b */
[----:B01----:R-:W-:Y:S01]  /*12ab0*/  ENDCOLLECTIVE ;  /* 0x000000000000791b */ /* 0x003fe20003800000 */
.L_x_2536:
        /* <DEDUP_REMOVED lines=13> */
.L_x_2537:
[----:B------:R-:W-:Y:S01]  /*12b90*/  MOV R13, R18 ;  /* 0x00000012000d7202 */ /* 0x000fe20000000f00 */
[----:B------:R-:W-:Y:S01]  /*12ba0*/  IMAD.MOV.U32 R12, RZ, RZ, 0x3 ;  /* 0x00000003ff0c7424 */ /* 0x000fe200078e00ff */
[----:B------:R-:W-:-:S13]  /*12bb0*/  IADD3 R2, P0, R14, R5, RZ ;  /* 0x000000050e027210 */ /* 0x000fda0007f1e0ff */
[----:B------:R-:W-:Y:S05]  /*12bc0*/  WARPSYNC.COLLECTIVE R15, `(.L_x_2538) ;  /* 0x000000000f087348 */ /* 0x000fea0003c00000 */
[----:B------:R0:W1:Y:S02]  /*12bd0*/  SHFL.IDX P6, R14, R13, R12, R11 ;  /* 0x0000000c0d0e7389 */ /* 0x00006400000c000b */
[----:B01----:R-:W-:Y:S01]  /*12be0*/  ENDCOLLECTIVE ;  /* 0x000000000000791b */ /* 0x003fe20003800000 */
.L_x_2538:
        /* <DEDUP_REMOVED lines=13> */
.L_x_2539:
[----:B------:R-:W-:Y:S02]  /*12cc0*/  IMAD.MOV.U32 R13, RZ, RZ, R18 ;  /* 0x000000ffff0d7224 */ /* 0x000fe400078e0012 */
[----:B------:R-:W-:Y:S01]  /*12cd0*/  IMAD.MOV.U32 R12, RZ, RZ, 0x4 ;  /* 0x00000004ff0c7424 */ /* 0x000fe200078e00ff */
[----:B------:R-:W-:-:S13]  /*12ce0*/  IADD3 R2, P0, R14, R5, RZ ;  /* 0x000000050e027210 */ /* 0x000fda0007f1e0ff */
[----:B------:R-:W-:Y:S05]  /*12cf0*/  WARPSYNC.COLLECTIVE R15, `(.L_x_2540) ;  /* 0x000000000f087348 */ /* 0x000fea0003c00000 */
[----:B------:R0:W1:Y:S02]  /*12d00*/  SHFL.IDX P6, R14, R13, R12, R11 ;  /* 0x0000000c0d0e7389 */ /* 0x00006400000c000b */
[----:B01----:R-:W-:Y:S01]  /*12d10*/  ENDCOLLECTIVE ;  /* 0x000000000000791b */ /* 0x003fe20003800000 */
.L_x_2540:
[----:B------:R-:W-:Y:S02]  /*12d20*/  IADD3.X R3, RZ, R3, RZ, P0, !PT ;  /* 0x00000003ff037210 */ /* 0x000fe400007fe4ff */
        /* <DEDUP_REMOVED lines=12> */
.L_x_2541:
[----:B------:R-:W-:Y:S02]  /*12df0*/  IMAD.MOV.U32 R13, RZ, RZ, R18 ;  /* 0x000000ffff0d7224 */ /* 0x000fe400078e0012 */
[----:B------:R-:W-:Y:S01]  /*12e00*/  IMAD.MOV.U32 R12, RZ, RZ, 0x5 ;  /* 0x00000005ff0c7424 */ /* 0x000fe200078e00ff */
[----:B------:R-:W-:-:S13]  /*12e10*/  IADD3 R2, P0, R14, R5, RZ ;  /* 0x000000050e027210 */ /* 0x000fda0007f1e0ff */
[----:B------:R-:W-:Y:S05]  /*12e20*/  WARPSYNC.COLLECTIVE R15, `(.L_x_2542) ;  /* 0x000000000f087348 */ /* 0x000fea0003c00000 */
[----:B------:R0:W1:Y:S02]  /*12e30*/  SHFL.IDX P6, R14, R13, R12, R11 ;  /* 0x0000000c0d0e7389 */ /* 0x00006400000c000b */
[----:B01----:R-:W-:Y:S01]  /*12e40*/  ENDCOLLECTIVE ;  /* 0x000000000000791b */ /* 0x003fe20003800000 */
.L_x_2542:
        /* <DEDUP_REMOVED lines=13> */
.L_x_2543:
[----:B------:R-:W-:Y:S01]  /*12f20*/  IMAD.MOV.U32 R13, RZ, RZ, R18 ;  /* 0x000000ffff0d7224 */ /* 0x000fe200078e0012 */
[----:B------:R-:W-:Y:S02]  /*12f30*/  MOV R12, 0x6 ;  /* 0x00000006000c7802 */ /* 0x000fe40000000f00 */
[----:B------:R-:W-:-:S13]  /*12f40*/  IADD3 R2, P0, R14, R5, RZ ;  /* 0x000000050e027210 */ /* 0x000fda0007f1e0ff */
[----:B------:R-:W-:Y:S05]  /*12f50*/  WARPSYNC.COLLECTIVE R15, `(.L_x_2544) ;  /* 0x000000000f087348 */ /* 0x000fea0003c00000 */
[----:B------:R0:W1:Y:S02]  /*12f60*/  SHFL.IDX P6, R14, R13, R12, R11 ;  /* 0x0000000c0d0e7389 */ /* 0x00006400000c000b */
[----:B01----:R-:W-:Y:S01]  /*12f70*/  ENDCOLLECTIVE ;  /* 0x000000000000791b */ /* 0x003fe20003800000 */
.L_x_2544:
        /* <DEDUP_REMOVED lines=13> */
.L_x_2545:
[----:B------:R-:W-:Y:S01]  /*13050*/  MOV R13, R18 ;  /* 0x00000012000d7202 */ /* 0x000fe20000000f00 */
[----:B------:R-:W-:Y:S01]  /*13060*/  IMAD.MOV.U32 R12, RZ, RZ, 0x7 ;  /* 0x00000007ff0c7424 */ /* 0x000fe200078e00ff */
[----:B------:R-:W-:-:S13]  /*13070*/  IADD3 R2, P0, R14, R5, RZ ;  /* 0x000000050e027210 */ /* 0x000fda0007f1e0ff */
[----:B------:R-:W-:Y:S05]  /*13080*/  WARPSYNC.COLLECTIVE R15, `(.L_x_2546) ;  /* 0x000000000f087348 */ /* 0x000fea0003c00000 */
[----:B------:R0:W1:Y:S02]  /*13090*/  SHFL.IDX P6, R14, R13, R12, R11 ;  /* 0x0000000c0d0e7389 */ /* 0x00006400000c000b */
[----:B01----:R-:W-:Y:S01]  /*130a0*/  ENDCOLLECTIVE ;  /* 0x000000000000791b */ /* 0x003fe20003800000 */
.L_x_2546:
        /* <DEDUP_REMOVED lines=12> */
.L_x_2547:
[----:B------:R-:W-:Y:S01]  /*13170*/  @!PT LDS RZ, [RZ] ;  /* 0x00000000fffff984 */ /* 0x000fe20000000800 */
[----:B------:R-:W-:Y:S01]  /*13180*/  @!PT LDS RZ, [RZ] ;  /* 0x00000000fffff984 */ /* 0x000fe20000000800 */
[----:B------:R-:W-:Y:S01]  /*13190*/  @!PT LDS RZ, [RZ] ;  /* 0x00000000fffff984 */ /* 0x000fe20000000800 */
[----:B------:R0:W-:Y:S01]  /*131a0*/  LDGSTS.E.BYPASS.LTC128B.128 [R7+0x7400], desc[UR50][R2.64+0x80], !P0 ;  /* 0x0740008002077fae */ /* 0x0001e2000c101d72 */
[----:B------:R-:W-:Y:S05]  /*131b0*/  BRA `(.L_x_2548) ;  /* 0xffffffc400247947 */ /* 0x000fea000383ffff */
.L_x_2450:
[----:B0-----:R0:W1:Y:S02]  /*131c0*/  SYNCS.PHASECHK.TRANS64.TRYWAIT P0, [R4+URZ+0x28860], R3 ;  /* 0x02886003040075a7 */ /* 0x001064000800017f */
[----:B-1----:R-:W-:Y:S05]  /*131d0*/  @!P0 NANOSLEEP.SYNCS 0x989680 ;  /* 0x009896800000895d */ /* 0x002fea0003900000 */
[----:B------:R-:W1:Y:S02]  /*131e0*/  @!P0 SYNCS.PHASECHK.TRANS64 P0, [R4+URZ+0x28860], R3 ;  /* 0x02886003040085a7 */ /* 0x000e64000800007f */
[----:B-1----:R-:W-:Y:S05]  /*131f0*/  @!P0 BRA `(.L_x_2450) ;  /* 0xfffffffc00f08947 */ /* 0x002fea000383ffff */
[----:B------:R-:W-:Y:S05]  /*13200*/  BRA `(.L_x_2549) ;  /* 0xffffffc800447947 */ /* 0x000fea000383ffff */
.L_x_2451:
        /* <DEDUP_REMOVED lines=8> */
.L_x_2551:
[----:B------:R-:W-:Y:S05]  /*13290*/  BSYNC B0 ;  /* 0x0000000000007941 */ /* 0x000fea0003800000 */
.L_x_2550:
[----:B------:R-:W-:Y:S01]  /*132a0*/  IMAD.MOV.U32 R13, RZ, RZ, R17 ;  /* 0x000000ffff0d7224 */ /* 0x000fe200078e0011 */
[----:B------:R-:W-:Y:S01]  /*132b0*/  MOV R15, 0xffffffff ;  /* 0xffffffff000f7802 */ /* 0x000fe20000000f00 */
[----:B------:R-:W-:Y:S01]  /*132c0*/  IMAD.MOV.U32 R12, RZ, RZ, RZ ;  /* 0x000000ffff0c7224 */ /* 0x000fe200078e00ff */
[----:B------:R-:W-:Y:S01]  /*132d0*/  MOV R0, R14 ;  /* 0x0000000e00007202 */ /* 0x000fe20000000f00 */
[----:B------:R-:W-:Y:S02]  /*132e0*/  IMAD.MOV.U32 R11, RZ, RZ, 0x181f ;  /* 0x0000181fff0b7424 */ /* 0x000fe400078e00ff */
[----:B------:R-:W-:-:S07]  /*132f0*/  IMAD.SHL.U32 R6, R35, 0x2, RZ ;  /* 0x0000000223067824 */ /* 0x000fce00078e00ff */
[----:B------:R-:W-:Y:S05]  /*13300*/  WARPSYNC.COLLECTIVE R15, `(.L_x_2552) ;  /* 0x000000000f087348 */ /* 0x000fea0003c00000 */
[----:B------:R0:W1:Y:S02]  /*13310*/  SHFL.IDX P6, R14, R13, R12, R11 ;  /* 0x0000000c0d0e7389 */ /* 0x00006400000c000b */
[----:B01----:R-:W-:Y:S01]  /*13320*/  ENDCOLLECTIVE ;  /* 0x000000000000791b */ /* 0x003fe20003800000 */
.L_x_2552:
[----:B------:R-:W-:Y:S01]  /*13330*/  MOV R13, R18 ;  /* 0x00000012000d7202 */ /* 0x000fe20000000f00 */
[----:B------:R-:W-:Y:S01]  /*13340*/  IMAD.MOV.U32 R12, RZ, RZ, 0x1 ;  /* 0x00000001ff0c7424 */ /* 0x000fe200078e00ff */
[----:B------:R-:W-:-:S13]  /*13350*/  IADD3 R2, P0, R14, R6, RZ ;  /* 0x000000060e027210 */ /* 0x000fda0007f1e0ff */
[----:B------:R-:W-:Y:S05]  /*13360*/  WARPSYNC.COLLECTIVE R15, `(.L_x_2553) ;  /* 0x000000000f087348 */ /* 0x000fea0003c00000 */
[----:B------:R0:W1:Y:S02]  /*13370*/  SHFL.IDX P6, R14, R13, R12, R11 ;  /* 0x0000000c0d0e7389 */ /* 0x00006400000c000b */
[----:B01----:R-:W-:Y:S01]  /*13380*/  ENDCOLLECTIVE ;  /* 0x000000000000791b */ /* 0x003fe20003800000 */
.L_x_2553:
        /* <DEDUP_REMOVED lines=13> */
.L_x_2554:
        /* <DEDUP_REMOVED lines=10> */
.L_x_2555:
[----:B------:R-:W-:Y:S02]  /*13500*/  IADD3.X R3, RZ, R7, RZ, P0, !PT ;  /* 0x00000007ff037210 */ /* 0x000fe400007fe4ff */
        /* <DEDUP_REMOVED lines=11> */
.L_x_2556:
        /* <DEDUP_REMOVED lines=10> */
.L_x_2557:
[----:B------:R-:W-:Y:S01]  /*13660*/  IMAD.X R3, RZ, RZ, R7, P0 ;  /* 0x000000ffff037224 */ /* 0x000fe200000e0607 */
        /* <DEDUP_REMOVED lines=11> */
.L_x_2558:
        /* <DEDUP_REMOVED lines=10> */
.L_x_2559:
        /* <DEDUP_REMOVED lines=12> */
.L_x_2560:
        /* <DEDUP_REMOVED lines=10> */
.L_x_2561:
        /* <DEDUP_REMOVED lines=12> */
.L_x_2562:
        /* <DEDUP_REMOVED lines=10> */
.L_x_2563:
        /* <DEDUP_REMOVED lines=12> */
.L_x_2564:
        /* <DEDUP_REMOVED lines=10> */
.L_x_2565:
        /* <DEDUP_REMOVED lines=12> */
.L_x_2566:
[----:B------:R-:W-:Y:S01]  /*13ca0*/  @!PT LDS RZ, [RZ] ;  /* 0x00000000fffff984 */ /* 0x000fe20000000800 */
[----:B------:R-:W-:Y:S01]  /*13cb0*/  @!PT LDS RZ, [RZ] ;  /* 0x00000000fffff984 */ /* 0x000fe20000000800 */
[----:B------:R-:W-:Y:S01]  /*13cc0*/  @!PT LDS RZ, [RZ] ;  /* 0x00000000fffff984 */ /* 0x000fe20000000800 */
[----:B------:R0:W-:Y:S01]  /*13cd0*/  LDGSTS.E.BYPASS.LTC128B.128 [R0+0x7400], desc[UR50][R2.64+0x80], !P0 ;  /* 0x0740008002007fae */ /* 0x0001e2000c101d72 */
[----:B------:R-:W-:Y:S05]  /*13ce0*/  BRA `(.L_x_2567) ;  /* 0xffffffc000987947 */ /* 0x000fea000383ffff */
.L_x_2456:
[----:B------:R-:W-:Y:S01]  /*13cf0*/  BSSY B0, `(.L_x_2568) ;  /* 0x0000008000007945 */ /* 0x000fe20003800000 */
[----:B------:R-:W-:Y:S01]  /*13d00*/  IMAD.MOV.U32 R13, RZ, RZ, R34 ;  /* 0x000000ffff0d7224 */ /* 0x000fe200078e0022 */
[----:B------:R-:W-:Y:S01]  /*13d10*/  MOV R11, 0x1f ;  /* 0x0000001f000b7802 */ /* 0x000fe20000000f00 */
[----:B------:R-:W-:Y:S02]  /*13d20*/  IMAD.MOV.U32 R12, RZ, RZ, RZ ;  /* 0x000000ffff0c7224 */ /* 0x000fe400078e00ff */
[----:B------:R-:W-:-:S07]  /*13d30*/  IMAD.MOV.U32 R15, RZ, RZ, -0x1 ;  /* 0xffffffffff0f7424 */ /* 0x000fce00078e00ff */
[----:B-----5:R-:W-:Y:S05]  /*13d40*/  WARPSYNC.COLLECTIVE R15, `(.L_x_2569) ;  /* 0x000000000f087348 */ /* 0x020fea0003c00000 */
[----:B------:R0:W1:Y:S02]  /*13d50*/  SHFL.IDX P6, R14, R13, R12, R11 ;  /* 0x0000000c0d0e7389 */ /* 0x00006400000c000b */
[----:B01---5:R-:W-:Y:S01]  /*13d60*/  ENDCOLLECTIVE ;  /* 0x000000000000791b */ /* 0x023fe20003800000 */
.L_x_2569:
[----:B------:R-:W-:Y:S05]  /*13d70*/  BSYNC B0 ;  /* 0x0000000000007941 */ /* 0x000fea0003800000 */
.L_x_2568:
[----:B------:R-:W-:Y:S05]  /*13d80*/  BRA `(.L_x_2570) ;  /* 0xffffffc4001c7947 */ /* 0x000fea000383ffff */
.L_x_2459:
[----:B-1----:R1:W2:Y:S02]  /*13d90*/  SYNCS.PHASECHK.TRANS64.TRYWAIT P0, [R4+URZ+0x28820], R0 ;  /* 0x02882000040075a7 */ /* 0x0022a4000800017f */
[----:B--2---:R-:W-:Y:S05]  /*13da0*/  @!P0 NANOSLEEP.SYNCS 0x989680 ;  /* 0x009896800000895d */ /* 0x004fea0003900000 */
[----:B------:R-:W2:Y:S02]  /*13db0*/  @!P0 SYNCS.PHASECHK.TRANS64 P0, [R4+URZ+0x28820], R0 ;  /* 0x02882000040085a7 */ /* 0x000ea4000800007f */
[----:B--2---:R-:W-:Y:S05]  /*13dc0*/  @!P0 BRA `(.L_x_2459) ;  /* 0xfffffffc00f08947 */ /* 0x004fea000383ffff */
[----:B------:R-:W-:Y:S05]  /*13dd0*/  BRA `(.L_x_2571) ;  /* 0xffffffc400607947 */ /* 0x000fea000383ffff */
.L_x_2460:
        /* <DEDUP_REMOVED lines=8> */
[----:B01---5:R-:W-:Y:S05]  /*13e60*/  WARPSYNC.COLLECTIVE R15, `(.L_x_2573) ;  /* 0x000000000f087348 */ /* 0x023fea0003c00000 */
[----:B------:R2:W3:Y:S02]  /*13e70*/  SHFL.IDX P6, R14, R13, R12, R11 ;  /* 0x0000000c0d0e7389 */ /* 0x0004e400000c000b */
[----:B0123-5:R-:W-:Y:S01]  /*13e80*/  ENDCOLLECTIVE ;  /* 0x000000000000791b */ /* 0x02ffe20003800000 */
.L_x_2573:
[----:B------:R-:W-:Y:S05]  /*13e90*/  BSYNC B0 ;  /* 0x0000000000007941 */ /* 0x000fea0003800000 */
.L_x_2572:
[----:B------:R-:W-:Y:S05]  /*13ea0*/  BRA `(.L_x_2574) ;  /* 0xffffffc400487947 */ /* 0x000fea000383ffff */
.L_x_2463:
[----:B------:R-:W-:Y:S01]  /*13eb0*/  BSSY B1, `(.L_x_2575) ;  /* 0x0000006000017945 */ /* 0x000fe20003800000 */
[----:B------:R-:W-:-:S07]  /*13ec0*/  IMAD.MOV.U32 R15, RZ, RZ, -0x1 ;  /* 0xffffffffff0f7424 */ /* 0x000fce00078e00ff */
[----:B01---5:R-:W-:Y:S05]  /*13ed0*/  WARPSYNC.COLLECTIVE R15, `(.L_x_2576) ;  /* 0x000000000f0c7348 */ /* 0x023fea0003c00000 */
[----:B------:R-:W-:Y:S02]  /*13ee0*/  ELECT P6, UR62, PT ;  /* 0x00000000003e782f */ /* 0x000fe400038c0000 */
[----:B------:R-:W-:Y:S01]  /*13ef0*/  MOV R14, UR62 ;  /* 0x0000003e000e7c02 */ /* 0x000fe20008000f00 */
[----:B01---5:R-:W-:Y:S10]  /*13f00*/  ENDCOLLECTIVE ;  /* 0x000000000000791b */ /* 0x023ff40003800000 */
.L_x_2576:
[----:B------:R-:W-:Y:S05]  /*13f10*/  BSYNC B1 ;  /* 0x0000000000017941 */ /* 0x000fea0003800000 */
.L_x_2575:
[----:B------:R-:W-:Y:S05]  /*13f20*/  BRA `(.L_x_2577) ;  /* 0xffffffc400407947 */ /* 0x000fea000383ffff */
.L_x_2465:
[----:B-1----:R1:W2:Y:S02]  /*13f30*/  SYNCS.PHASECHK.TRANS64.TRYWAIT P1, [R5+URZ+0x28840], R0 ;  /* 0x02884000050075a7 */ /* 0x0022a4000802017f */
[----:B--2---:R-:W-:Y:S05]  /*13f40*/  @!P1 NANOSLEEP.SYNCS 0x989680 ;  /* 0x009896800000995d */ /* 0x004fea0003900000 */
[----:B------:R-:W2:Y:S02]  /*13f50*/  @!P1 SYNCS.PHASECHK.TRANS64 P1, [R5+URZ+0x28840], R0 ;  /* 0x02884000050095a7 */ /* 0x000ea4000802007f */
[----:B--2---:R-:W-:Y:S05]  /*13f60*/  @!P1 BRA `(.L_x_2465) ;  /* 0xfffffffc00f09947 */ /* 0x004fea000383ffff */
[----:B------:R-:W-:Y:S05]  /*13f70*/  BRA `(.L_x_2578) ;  /* 0xffffffc400607947 */ /* 0x000fea000383ffff */
.L_x_2467:
[----:B--2---:R2:W3:Y:S02]  /*13f80*/  SYNCS.PHASECHK.TRANS64.TRYWAIT P1, [R23+URZ+0x28840], R2 ;  /* 0x02884002170075a7 */ /* 0x0044e4000802017f */
[----:B---3--:R-:W-:Y:S05]  /*13f90*/  @!P1 NANOSLEEP.SYNCS 0x989680 ;  /* 0x009896800000995d */ /* 0x008fea0003900000 */
[----:B------:R-:W3:Y:S02]  /*13fa0*/  @!P1 SYNCS.PHASECHK.TRANS64 P1, [R23+URZ+0x28840], R2 ;  /* 0x02884002170095a7 */ /* 0x000ee4000802007f */
[----:B---3--:R-:W-:Y:S05]  /*13fb0*/  @!P1 BRA `(.L_x_2467) ;  /* 0xfffffffc00f09947 */ /* 0x008fea000383ffff */
[----:B------:R-:W-:Y:S05]  /*13fc0*/  BRA `(.L_x_2579) ;  /* 0xffffffc4006c7947 */ /* 0x000fea000383ffff */
.L_x_2469:
[----:B---3--:R3:W4:Y:S02]  /*13fd0*/  SYNCS.PHASECHK.TRANS64.TRYWAIT P1, [R5+URZ+0x28860], R0 ;  /* 0x02886000050075a7 */ /* 0x008724000802017f */
[----:B----4-:R-:W-:Y:S05]  /*13fe0*/  @!P1 NANOSLEEP.SYNCS 0x989680 ;  /* 0x009896800000995d */ /* 0x010fea0003900000 */
[----:B------:R-:W4:Y:S02]  /*13ff0*/  @!P1 SYNCS.PHASECHK.TRANS64 P1, [R5+URZ+0x28860], R0 ;  /* 0x02886000050095a7 */ /* 0x000f24000802007f */
[----:B----4-:R-:W-:Y:S05]  /*14000*/  @!P1 BRA `(.L_x_2469) ;  /* 0xfffffffc00f09947 */ /* 0x010fea000383ffff */
[----:B------:R-:W-:Y:S05]  /*14010*/  BRA `(.L_x_2580) ;  /* 0xffffffc400687947 */ /* 0x000fea000383ffff */
.L_x_2581:
        /* <DEDUP_REMOVED lines=14> */
.L_x_3484:


//--------------------- .text._ZN7cutlass13device_kernelIN5flash11enable_sm90INS1_16FlashAttnFwdSm90INS1_25CollectiveMainloopFwdSm90ILi2EN4cute5tupleIJNS5_1CILi1EEES8_S8_EEENS6_IJNS7_ILi128EEESA_SA_EEELi128ENS_10bfloat16_tEfNS_4arch4Sm90ELb1ELb0ELb1ELb1ELb1ELb0ELb0ELb1ELb1ELb1ELb0ELb0EEENS1_21CollectiveEpilogueFwdISB_S9_SC_SE_Li256ELb1ELb1ELb0ELb0EEENS1_36VarlenDynamicPersistentTileSchedulerILi128ELi128ELi256ELi128ELb0ELb1ELb1ELb1ELb1ELb1EEEEEEEEEvNT_6ParamsE --------------------------
	.section	.text._ZN7cutlass13device_kernelIN5flash11enable_sm90INS1_16FlashAttnFwdSm90INS1_25CollectiveMainloopFwdSm90ILi2EN4cute5tupleIJNS5_1CILi1EEES8_S8_EEENS6_IJNS7_ILi128EEESA_SA_EEELi128ENS_10bfloat16_tEfNS_4arch4Sm90ELb1ELb0ELb1ELb1ELb1ELb0ELb0ELb1ELb1ELb1ELb0ELb0EEENS1_21CollectiveEpilogueFwdISB_S9_SC_SE_Li256ELb1ELb1ELb0ELb0EEENS1_36VarlenDynamicPersistentTileSchedulerILi128ELi128ELi256ELi128ELb0ELb1ELb1ELb1ELb1ELb1EEEEEEEEEvNT_6ParamsE,"ax",@progbits
	.align	128
.text._ZN7cutlass13device_kernelIN5flash11enable_sm90INS1_16FlashAttnFwdSm90INS1_25CollectiveMainloopFwdSm90ILi2EN4cute5tupleIJNS5_1CILi1EEES8_S8_EEENS6_IJNS7_ILi128EEESA_SA_EEELi128ENS_10bfloat16_tEfNS_4arch4Sm90ELb1ELb0ELb1ELb1ELb1ELb0ELb0ELb1ELb1ELb1ELb0ELb0EEENS1_21CollectiveEpilogueFwdISB_S9_SC_SE_Li256ELb1ELb1ELb0ELb0EEENS1_36VarlenDynamicPersistentTileSchedulerILi128ELi128ELi256ELi128ELb0ELb1ELb1ELb1ELb1ELb1EEEEEEEEEvNT_6ParamsE:
        .type           _ZN7cutlass13device_kernelIN5flash11enable_sm90INS1_16FlashAttnFwdSm90INS1_25CollectiveMainloopFwdSm90ILi2EN4cute5tupleIJNS5_1CILi1EEES8_S8_EEENS6_IJNS7_ILi128EEESA_SA_EEELi128ENS_10bfloat16_tEfNS_4arch4Sm90ELb1ELb0ELb1ELb1ELb1ELb0ELb0ELb1ELb1ELb1ELb0ELb0EEENS1_21CollectiveEpilogueFwdISB_S9_SC_SE_Li256ELb1ELb1ELb0ELb0EEENS1_36VarlenDynamicPersistentTileSchedulerILi128ELi128ELi256ELi128ELb0ELb1ELb1ELb1ELb1ELb1EEEEEEEEEvNT_6ParamsE,@function
        .size           _ZN7cutlass13device_kernelIN5flash11enable_sm90INS1_16FlashAttnFwdSm90INS1_25CollectiveMainloopFwdSm90ILi2EN4cute5tupleIJNS5_1CILi1EEES8_S8_EEENS6_IJNS7_ILi128EEESA_SA_EEELi128ENS_10bfloat16_tEfNS_4arch4Sm90ELb1ELb0ELb1ELb1ELb1ELb0ELb0ELb1ELb1ELb1ELb0ELb0EEENS1_21CollectiveEpilogueFwdISB_S9_SC_SE_Li256ELb1ELb1ELb0ELb0EEENS1_36VarlenDynamicPersistentTileSchedulerILi128ELi128ELi256ELi128ELb0ELb1ELb1ELb1ELb1ELb1EEEEEEEEEvNT_6ParamsE,(.L_x_3485 - _ZN7cutlass13device_kernelIN5flash11enable_sm90INS1_16FlashAttnFwdSm90INS1_25CollectiveMainloopFwdSm90ILi2EN4cute5tupleIJNS5_1CILi1EEES8_S8_EEENS6_IJNS7_ILi128EEESA_SA_EEELi128ENS_10bfloat16_tEfNS_4arch4Sm90ELb1ELb0ELb1ELb1ELb1ELb0ELb0ELb1ELb1ELb1ELb0ELb0EEENS1_21CollectiveEpilogueFwdISB_S9_SC_SE_Li256ELb1ELb1ELb0ELb0EEENS1_36VarlenDynamicPersistentTileSchedulerILi128ELi128ELi256ELi128ELb0ELb1ELb1ELb1ELb1ELb1EEEEEEEEEvNT_6ParamsE)
        .other          _ZN7cutlass13device_kernelIN5flash11enable_sm90INS1_16FlashAttnFwdSm90INS1_25CollectiveMainloopFwdSm90ILi2EN4cute5tupleIJNS5_1CILi1EEES8_S8_EEENS6_IJNS7_ILi128EEESA_SA_EEELi128ENS_10bfloat16_tEfNS_4arch4Sm90ELb1ELb0ELb1ELb1ELb1ELb0ELb0ELb1ELb1ELb1ELb0ELb0EEENS1_21CollectiveEpilogueFwdISB_S9_SC_SE_Li256ELb1ELb1ELb0ELb0EEENS1_36VarlenDynamicPersistentTileSchedulerILi128ELi128ELi256ELi128ELb0ELb1ELb1ELb1ELb1ELb1EEEEEEEEEvNT_6ParamsE,@"STO_CUDA_ENTRY STV_DEFAULT"
_ZN7cutlass13device_kernelIN5flash11enable_sm90INS1_16FlashAttnFwdSm90INS1_25CollectiveMainloopFwdSm90ILi2EN4cute5tupleIJNS5_1CILi1EEES8_S8_EEENS6_IJNS7_ILi128EEESA_SA_EEELi128ENS_10bfloat16_tEfNS_4arch4Sm90ELb1ELb0ELb1ELb1ELb1ELb0ELb0ELb1ELb1ELb1ELb0ELb0EEENS1_21CollectiveEpilogueFwdISB_S9_SC_SE_Li256ELb1ELb1ELb0ELb0EEENS1_36VarlenDynamicPersistentTileSchedulerILi128ELi128ELi256ELi128ELb0ELb1ELb1ELb1ELb1ELb1EEEEEEEEEvNT_6ParamsE:
        /* <DEDUP_REMOVED lines=45> */
.L_x_2582:
        /* <DEDUP_REMOVED lines=22> */
.L_x_2583:
        /* <DEDUP_REMOVED lines=18> */
.L_x_2584:
        /* <DEDUP_REMOVED lines=22> */
.L_x_2585:
        /* <DEDUP_REMOVED lines=23> */
.L_x_2586:
        /* <DEDUP_REMOVED lines=8> */
.L_x_2588:
        /* <DEDUP_REMOVED lines=25> */
[----:B------:R-:W-:Y:S02]  /*0a30*/  UMOV UR44, URZ ;  /* 0x0000003f002c7c82 */ /* 0x000fe40008000000 */
[CC--:B------:R-:W-:Y:S02]  /*0a40*/  LEA.HI R0, R3.reuse, R190.reuse, RZ, 0x7 ;  /* 0x000000be03007211 */ /* 0x0c0fe400078f38ff */
[----:B------:R-:W-:-:S02]  /*0a50*/  LEA.HI R2, R3, R190, RZ, 0x4 ;  /* 0x000000be03027211 */ /* 0x000fc400078f20ff */
[----:B------:R-:W-:Y:S02]  /*0a60*/  LOP3.LUT R5, R0, 0xffffff80, RZ, 0xc0, !PT ;  /* 0xffffff8000057812 */ /* 0x000fe400078ec0ff */
[----:B------:R-:W-:Y:S02]  /*0a70*/  SHF.R.S32.HI R7, RZ, 0x4, R2 ;  /* 0x00000004ff077819 */ /* 0x000fe40000011402 */
[----:B------:R-:W-:Y:S01]  /*0a80*/  LEA.HI R4, R3, R190, RZ, 0x5 ;  /* 0x000000be03047211 */ /* 0x000fe200078f28ff */
[----:B------:R-:W-:Y:S01]  /*0a90*/  IMAD.IADD R184, R190, 0x1, -R5 ;  /* 0x00000001beb87824 */ /* 0x000fe200078e0a05 */
[C---:B------:R-:W-:Y:S02]  /*0aa0*/  LOP3.LUT R5, R2.reuse, 0x3fffff0, RZ, 0xc0, !PT ;  /* 0x03fffff002057812 */ /* 0x040fe400078ec0ff */
[----:B------:R-:W-:Y:S01]  /*0ab0*/  LEA.HI R2, R2, R7, RZ, 0x1 ;  /* 0x0000000702027211 */ /* 0x000fe200078f08ff */
[----:B------:R-:W-:Y:S01]  /*0ac0*/  IMAD.SHL.U32 R4, R4, 0x20, RZ ;  /* 0x0000002004047824 */ /* 0x000fe200078e00ff */
[----:B------:R-:W-:Y:S01]  /*0ad0*/  SHF.R.S32.HI R9, RZ, 0x1f, R184 ;  /* 0x0000001fff097819 */ /* 0x000fe200000114b8 */
[----:B------:R-:W-:Y:S01]  /*0ae0*/  IMAD.IADD R5, R190, 0x1, -R5 ;  /* 0x00000001be057824 */ /* 0x000fe200078e0a05 */
[----:B------:R-:W-:-:S02]  /*0af0*/  LOP3.LUT R2, R2, 0x1ffffffe, RZ, 0xc0, !PT ;  /* 0x1ffffffe02027812 */ /* 0x000fc400078ec0ff */
[----:B------:R-:W-:Y:S02]  /*0b00*/  LEA.HI R6, R9, R184, RZ, 0x2 ;  /* 0x000000b809067211 */ /* 0x000fe400078f10ff */
[----:B------:R-:W-:Y:S02]  /*0b10*/  LEA.HI R10, R3, R190, RZ, 0x2 ;  /* 0x000000be030a7211 */ /* 0x000fe400078f10ff */
[--C-:B------:R-:W-:Y:S02]  /*0b20*/  SHF.R.S32.HI R8, RZ, 0x2, R6.reuse ;  /* 0x00000002ff087819 */ /* 0x100fe40000011406 */
[----:B------:R-:W-:Y:S02]  /*0b30*/  SHF.R.S32.HI R11, RZ, 0x1f, R6 ;  /* 0x0000001fff0b7819 */ /* 0x000fe40000011406 */
[----:B------:R-:W-:Y:S02]  /*0b40*/  IADD3 R2, R7, -R2, RZ ;  /* 0x8000000207027210 */ /* 0x000fe40007ffe0ff */
[----:B------:R-:W-:-:S02]  /*0b50*/  LOP3.LUT R7, R10, 0xfffffffc, RZ, 0xc0, !PT ;  /* 0xfffffffc0a077812 */ /* 0x000fc400078ec0ff */
[----:B------:R-:W-:Y:S02]  /*0b60*/  LEA.HI R11, R11, R8, RZ, 0x3 ;  /* 0x000000080b0b7211 */ /* 0x000fe400078f18ff */
[----:B------:R-:W-:Y:S01]  /*0b70*/  SHF.R.S32.HI R185, RZ, 0x7, R0 ;  /* 0x00000007ffb97819 */ /* 0x000fe20000011400 */
[----:B------:R-:W-:Y:S01]  /*0b80*/  IMAD.IADD R7, R190, 0x1, -R7 ;  /* 0x00000001be077824 */ /* 0x000fe200078e0a07 */
[----:B------:R-:W-:Y:S02]  /*0b90*/  LEA.HI R3, R3, R190, RZ, 0x3 ;  /* 0x000000be03037211 */ /* 0x000fe400078f18ff */
[----:B------:R-:W-:Y:S02]  /*0ba0*/  LOP3.LUT R4, R4, 0xfffffc00, RZ, 0xc0, !PT ;  /* 0xfffffc0004047812 */ /* 0x000fe400078ec0ff */
[----:B------:R-:W-:Y:S02]  /*0bb0*/  LOP3.LUT R11, R11, 0xfffffff8, RZ, 0xc0, !PT ;  /* 0xfffffff80b0b7812 */ /* 0x000fe400078ec0ff */
[----:B------:R-:W-:Y:S01]  /*0bc0*/  LEA.HI R9, R9, R184, RZ, 0x5 ;  /* 0x000000b809097211 */ /* 0x000fe200078f28ff */
[----:B------:R-:W-:Y:S01]  /*0bd0*/  IMAD R5, R5, 0x40, R4 ;  /* 0x0000004005057824 */ /* 0x000fe200078e0204 */
[----:B------:R-:W-:Y:S01]  /*0be0*/  LEA.HI R0, R0, R185, RZ, 0x1 ;  /* 0x000000b900007211 */ /* 0x000fe200078f08ff */
[----:B------:R-:W-:Y:S01]  /*0bf0*/  IMAD.IADD R8, R8, 0x1, -R11 ;  /* 0x0000000108087824 */ /* 0x000fe200078e0a0b */
[----:B------:R-:W-:-:S02]  /*0c00*/  LOP3.LUT R19, R3, 0xfffffff8, RZ, 0xc0, !PT ;  /* 0xfffffff803137812 */ /* 0x000fc400078ec0ff */
[----:B------:R-:W-:Y:S02]  /*0c10*/  SHF.R.S32.HI R9, RZ, 0x5, R9 ;  /* 0x00000005ff097819 */ /* 0x000fe40000011409 */
[----:B------:R-:W-:Y:S01]  /*0c20*/  LEA.HI R4, R7, R7, RZ, 0x1 ;  /* 0x0000000707047211 */ /* 0x000fe200078f08ff */
[----:B------:R-:W-:Y:S01]  /*0c30*/  IMAD.IADD R19, R190, 0x1, -R19 ;  /* 0x00000001be137824 */ /* 0x000fe200078e0a13 */
[----:B------:R-:W-:Y:S01]  /*0c40*/  LOP3.LUT R0, R0, 0x3fffffe, RZ, 0xc0, !PT ;  /* 0x03fffffe00007812 */ /* 0x000fe200078ec0ff */
[----:B------:R-:W-:Y:S01]  /*0c50*/  IMAD R9, R9, 0x10, R8 ;  /* 0x0000001009097824 */ /* 0x000fe200078e0208 */
[----:B------:R-:W-:Y:S02]  /*0c60*/  LOP3.LUT R4, R4, 0x1ffffffe, RZ, 0xc0, !PT ;  /* 0x1ffffffe04047812 */ /* 0x000fe400078ec0ff */
[----:B------:R-:W-:Y:S01]  /*0c70*/  LEA R187, R2, R5, 0x3 ;  /* 0x0000000502bb7211 */ /* 0x000fe200078e18ff */
[----:B------:R-:W-:Y:S01]  /*0c80*/  IMAD.IADD R0, R185, 0x1, -R0 ;  /* 0x00000001b9007824 */ /* 0x000fe200078e0a00 */
[----:B------:R-:W-:Y:S01]  /*0c90*/  LOP3.LUT R5, R6, 0x7ffffffc, RZ, 0xc0, !PT ;  /* 0x7ffffffc06057812 */ /* 0x000fe200078ec0ff */
[----:B------:R-:W-:Y:S01]  /*0ca0*/  IMAD.SHL.U32 R2, R19, 0x8, RZ ;  /* 0x0000000813027824 */ /* 0x000fe200078e00ff */
[----:B------:R-:W-:Y:S01]  /*0cb0*/  SHF.R.S32.HI R22, RZ, 0x3, R3 ;  /* 0x00000003ff167819 */ /* 0x000fe20000011403 */
[----:B------:R-:W-:-:S02]  /*0cc0*/  IMAD.IADD R17, R7, 0x1, -R4 ;  /* 0x0000000107117824 */ /* 0x000fc400078e0a04 */
[----:B------:R-:W-:Y:S01]  /*0cd0*/  IMAD R186, R0, 0x40, R9 ;  /* 0x0000004000ba7824 */ /* 0x000fe200078e0209 */
[----:B------:R-:W-:Y:S01]  /*0ce0*/  SHF.R.S32.HI R189, RZ, 0x1f, R2 ;  /* 0x0000001fffbd7819 */ /* 0x000fe20000011402 */
[----:B------:R-:W-:Y:S02]  /*0cf0*/  VIADD R18, R2, 0x40 ;  /* 0x0000004002127836 */ /* 0x000fe40000000000 */
[----:B------:R-:W-:Y:S01]  /*0d00*/  IMAD.IADD R16, R184, 0x1, -R5 ;  /* 0x00000001b8107824 */ /* 0x000fe200078e0a05 */
[----:B------:R-:W-:Y:S02]  /*0d10*/  LEA R17, R17, R186, 0x3 ;  /* 0x000000ba11117211 */ /* 0x000fe400078e18ff */
[----:B------:R-:W-:-:S07]  /*0d20*/  SHF.R.S32.HI R188, RZ, 0x1f, R18 ;  /* 0x0000001fffbc7819 */ /* 0x000fce0000011412 */
.L_x_2648:
[----:B012---:R-:W0:Y:S01]  /*0d30*/  LDC.64 R4, c[0x0][0xc88] ;  /* 0x00032200ff047b82 */ /* 0x007e220000000a00 */
[----:B------:R-:W-:Y:S01]  /*0d40*/  ULDC.64 UR8, c[0x0][0xa28] ;  /* 0x00028a0000087ab9 */ /* 0x000fe20000000a00 */
[----:B------:R-:W-:Y:S01]  /*0d50*/  ULDC.64 UR10, c[0x0][0xa18] ;  /* 0x00028600000a7ab9 */ /* 0x000fe20000000a00 */
[----:B------:R-:W-:Y:S01]  /*0d60*/  ULDC UR4, c[0x0][0x424] ;  /* 0x0001090000047ab9 */ /* 0x000fe20000000800 */
        /* <DEDUP_REMOVED lines=11> */
[----:B------:R-:W-:-:S04]  /*0e20*/  @UP0 ULEA UR8, UP2, UR36, UR8, 0x2 ;  /* 0x0000000824080291 */ /* 0x000fc8000f84103f */
[----:B------:R-:W-:Y:S02]  /*0e30*/  @UP0 ULEA.HI.X UR9, UR36, UR9, UR37, 0x2, UP2 ;  /* 0x0000000924090291 */ /* 0x000fe400090f1425 */
[----:B------:R-:W-:Y:S01]  /*0e40*/  @UP1 ULEA UR10, UP0, UR36, UR10, 0x2 ;  /* 0x0000000a240a1291 */ /* 0x000fe2000f80103f */
[----:B------:R-:W-:-:S03]  /*0e50*/  IMAD.U32 R4, RZ, RZ, UR8 ;  /* 0x00000008ff047e24 */ /* 0x000fc6000f8e00ff */
[----:B------:R-:W-:Y:S01]  /*0e60*/  @UP1 ULEA.HI.X UR11, UR36, UR11, UR37, 0x2, UP0 ;  /* 0x0000000b240b1291 */ /* 0x000fe200080f1425 */
[----:B------:R-:W-:Y:S01]  /*0e70*/  IMAD.U32 R5, RZ, RZ, UR9 ;  /* 0x00000009ff057e24 */ /* 0x000fe2000f8e00ff */
[----:B------:R-:W-:Y:S01]  /*0e80*/  ULDC.64 UR8, c[0x0][0x418] ;  /* 0x0001060000087ab9 */ /* 0x000fe20000000a00 */
[----:B------:R-:W-:-:S03]  /*0e90*/  IMAD.U32 R6, RZ, RZ, UR10 ;  /* 0x0000000aff067e24 */ /* 0x000fc6000f8e00ff */
[----:B------:R-:W-:Y:S01]  /*0ea0*/  IMAD.U32 R7, RZ, RZ, UR11 ;  /* 0x0000000bff077e24 */ /* 0x000fe2000f8e00ff */
[----:B------:R-:W2:Y:S04]  /*0eb0*/  @P0 LDG.E R4, desc[UR52][R4.64] ;  /* 0x0000003404040981 */ /* 0x000ea8000c1e1900 */
[----:B---3--:R-:W3:Y:S01]  /*0ec0*/  @P2 LDG.E R6, desc[UR52][R6.64] ;  /* 0x0000003406062981 */ /* 0x008ee2000c1e1900 */
[----:B------:R-:W-:Y:S01]  /*0ed0*/  UISETP.NE.U32.AND UP0, UPT, UR8, URZ, UPT ;  /* 0x0000003f0800728c */ /* 0x000fe2000bf05070 */
[----:B------:R-:W-:Y:S01]  /*0ee0*/  UMOV UR48, URZ ;  /* 0x0000003f00307c82 */ /* 0x000fe20008000000 */
[----:B------:R-:W-:Y:S02]  /*0ef0*/  UMOV UR38, UR6 ;  /* 0x0000000600267c82 */ /* 0x000fe40008000000 */
[----:B------:R-:W-:-:S03]  /*0f00*/  UISETP.NE.AND.EX UP0, UPT, UR9, URZ, UPT, UP0 ;  /* 0x0000003f0900728c */ /* 0x000fc6000bf05300 */
[----:B------:R-:W-:Y:S01]  /*0f10*/  ULDC.64 UR8, c[0x0][0xa20] ;  /* 0x0002880000087ab9 */ /* 0x000fe20000000a00 */
[----:B------:R-:W-:Y:S01]  /*0f20*/  USEL UR4, UR4, 0x1, UP0 ;  /* 0x0000000104047887 */ /* 0x000fe20008000000 */
[----:B------:R-:W-:-:S03]  /*0f30*/  ISETP.NE.U32.AND P1, PT, RZ, UR8, PT ;  /* 0x00000008ff007c0c */ /* 0x000fc6000bf25070 */
        /* <DEDUP_REMOVED lines=12> */
[----:B------:R-:W-:Y:S01]  /*1000*/  IMAD.U32 R4, RZ, RZ, UR6 ;  /* 0x00000006ff047e24 */ /* 0x000fe2000f8e00ff */
[----:B------:R-:W-:-:S05]  /*1010*/  MOV R5, UR7 ;  /* 0x0000000700057c02 */ /* 0x000fca0008000f00 */
[----:B------:R-:W2:Y:S04]  /*1020*/  LDG.E R3, desc[UR52][R4.64] ;  /* 0x0000003404037981 */ /* 0x000ea8000c1e1900 */
[----:B------:R-:W3:Y:S01]  /*1030*/  LDG.E R0, desc[UR52][R4.64+0x4] ;  /* 0x0000043404007981 */ /* 0x000ee2000c1e1900 */
[----:B--2---:R-:W-:Y:S02]  /*1040*/  R2UR UR50, R3 ;  /* 0x00000000033272ca */ /* 0x004fe400000e0000 */
[----:B---3--:R-:W-:-:S13]  /*1050*/  R2UR UR6, R0 ;  /* 0x00000000000672ca */ /* 0x008fda00000e0000 */
[----:B------:R-:W-:-:S12]  /*1060*/  UIADD3 UR50, -UR50, UR6, URZ ;  /* 0x0000000632327290 */ /* 0x000fd8000fffe13f */
.L_x_2589:
[----:B------:R-:W-:Y:S05]  /*1070*/  @!P1 BRA `(.L_x_2590) ;  /* 0x00000000001c9947 */ /* 0x000fea0003800000 */
[----:B------:R-:W-:-:S04]  /*1080*/  ULEA UR4, UP0, UR36, UR8, 0x2 ;  /* 0x0000000824047291 */ /* 0x000fc8000f80103f */
[----:B------:R-:W-:Y:S02]  /*1090*/  ULEA.HI.X UR6, UR36, UR9, UR37, 0x2, UP0 ;  /* 0x0000000924067291 */ /* 0x000fe400080f1425 */
[----:B------:R-:W-:-:S04]  /*10a0*/  IMAD.U32 R4, RZ, RZ, UR4 ;  /* 0x00000004ff047e24 */ /* 0x000fc8000f8e00ff */
[----:B------:R-:W-:-:S05]  /*10b0*/  IMAD.U32 R5, RZ, RZ, UR6 ;  /* 0x00000006ff057e24 */ /* 0x000fca000f8e00ff */
[----:B------:R-:W2:Y:S02]  /*10c0*/  LDG.E R4, desc[UR52][R4.64] ;  /* 0x0000003404047981 */ /* 0x000ea4000c1e1900 */
[----:B--2---:R-:W-:Y:S01]  /*10d0*/  R2UR UR4, R4 ;  /* 0x00000000040472ca */ /* 0x004fe200000e0000 */
[----:B------:R-:W-:-:S14]  /*10e0*/  BRA `(.L_x_2591) ;  /* 0x0000000000347947 */ /* 0x000fdc0003800000 */
.L_x_2590:
        /* <DEDUP_REMOVED lines=13> */
.L_x_2591:
[----:B------:R-:W-:Y:S01]  /*11c0*/  UIADD3 UR48, -UR48, UR4, URZ ;  /* 0x0000000430307290 */ /* 0x000fe2000fffe13f */
[----:B------:R-:W-:Y:S01]  /*11d0*/  PLOP3.LUT P0, PT, PT, PT, PT, 0x80, 0x0 ;  /* 0x000000000000781c */ /* 0x000fe20003f0f070 */
[----:B------:R-:W-:Y:S01]  /*11e0*/  USHF.L.U32 UR39, UR5, 0x7, URZ ;  /* 0x0000000705277899 */ /* 0x000fe2000800063f */
[----:B------:R-:W-:Y:S01]  /*11f0*/  IMAD.MOV.U32 R0, RZ, RZ, RZ ;  /* 0x000000ffff007224 */ /* 0x000fe200078e00ff */
[----:B------:R-:W-:Y:S01]  /*1200*/  ULDC UR4, c[0x0][0x448] ;  /* 0x0001120000047ab9 */ /* 0x000fe20000000800 */
[----:B------:R-:W-:Y:S01]  /*1210*/  UIADD3 UR7, UR48, 0x80, -UR50 ;  /* 0x0000008030077890 */ /* 0x000fe2000fffe832 */
[----:B------:R-:W-:Y:S01]  /*1220*/  MOV R3, RZ ;  /* 0x000000ff00037202 */ /* 0x000fe20000000f00 */
[----:B------:R-:W-:Y:S01]  /*1230*/  UISETP.NE.AND UP0, UPT, UR4, 0x1, UPT ;  /* 0x000000010400788c */ /* 0x000fe2000bf05270 */
[----:B------:R-:W-:Y:S01]  /*1240*/  CS2R R150, SRZ ;  /* 0x0000000000967805 */ /* 0x000fe2000001ff00 */
[----:B------:R-:W-:Y:S01]  /*1250*/  UIADD3 UR6, UR39, 0x7f, URZ ;  /* 0x0000007f27067890 */ /* 0x000fe2000fffe03f */
[----:B------:R-:W-:Y:S01]  /*1260*/  CS2R R148, SRZ ;  /* 0x0000000000947805 */ /* 0x000fe2000001ff00 */
[----:B------:R-:W-:Y:S01]  /*1270*/  UP2UR UR51, UPR, URZ, 0x1 ;  /* 0x000000013f337883 */ /* 0x000fe20008000000 */
[----:B------:R-:W-:-:S02]  /*1280*/  CS2R R146, SRZ ;  /* 0x0000000000927805 */ /* 0x000fc4000001ff00 */
[----:B------:R-:W-:Y:S02]  /*1290*/  CS2R R144, SRZ ;  /* 0x0000000000907805 */ /* 0x000fe4000001ff00 */
[----:B------:R-:W-:Y:S02]  /*12a0*/  CS2R R142, SRZ ;  /* 0x00000000008e7805 */ /* 0x000fe4000001ff00 */
[----:B------:R-:W-:Y:S02]  /*12b0*/  CS2R R140, SRZ ;  /* 0x00000000008c7805 */ /* 0x000fe4000001ff00 */
[----:B------:R-:W-:Y:S02]  /*12c0*/  CS2R R138, SRZ ;  /* 0x00000000008a7805 */ /* 0x000fe4000001ff00 */
[----:B------:R-:W-:Y:S01]  /*12d0*/  CS2R R136, SRZ ;  /* 0x0000000000887805 */ /* 0x000fe2000001ff00 */
[----:B------:R-:W-:Y:S01]  /*12e0*/  @UP0 ULDC UR4, c[0x0][0x44c] ;  /* 0x0001130000040ab9 */ /* 0x000fe20000000800 */
[----:B------:R-:W-:Y:S01]  /*12f0*/  @UP0 ULDC UR8, c[0x0][0x450] ;  /* 0x0001140000080ab9 */ /* 0x000fe20000000800 */
[----:B------:R-:W-:Y:S01]  /*1300*/  UIMAD.WIDE.U32 UR4, UR6, UR4, URZ ;  /* 0x00000004060472a5 */ /* 0x000fe2000f8e003f */
[----:B------:R-:W-:Y:S01]  /*1310*/  CS2R R134, SRZ ;  /* 0x0000000000867805 */ /* 0x000fe2000001ff00 */
[----:B------:R-:W-:Y:S01]  /*1320*/  UIADD3 UR4, UR48, 0x7f, URZ ;  /* 0x0000007f30047890 */ /* 0x000fe2000fffe03f */
[----:B------:R-:W-:Y:S01]  /*1330*/  CS2R R132, SRZ ;  /* 0x0000000000847805 */ /* 0x000fe2000001ff00 */
[----:B------:R-:W-:Y:S01]  /*1340*/  @UP0 USHF.R.U32.HI UR6, URZ, UR8, UR5 ;  /* 0x000000083f060299 */ /* 0x000fe20008011605 */
[----:B------:R-:W-:Y:S01]  /*1350*/  CS2R R130, SRZ ;  /* 0x0000000000827805 */ /* 0x000fe2000001ff00 */
[----:B------:R-:W-:Y:S01]  /*1360*/  USHF.R.S32.HI UR5, URZ, 0x1f, UR4 ;  /* 0x0000001f3f057899 */ /* 0x000fe20008011404 */
[----:B------:R-:W-:Y:S01]  /*1370*/  CS2R R128, SRZ ;  /* 0x0000000000807805 */ /* 0x000fe2000001ff00 */
[----:B------:R-:W-:Y:S01]  /*1380*/  UIADD3 UR6, UR7, UR6, URZ ;  /* 0x0000000607067290 */ /* 0x000fe2000fffe03f */
[----:B------:R-:W-:Y:S01]  /*1390*/  CS2R R126, SRZ ;  /* 0x00000000007e7805 */ /* 0x000fe2000001ff00 */
[----:B------:R-:W-:Y:S01]  /*13a0*/  ULEA.HI UR5, UR5, UR4, URZ, 0x7 ;  /* 0x0000000405057291 */ /* 0x000fe2000f8f383f */
[----:B------:R-:W-:Y:S01]  /*13b0*/  CS2R R124, SRZ ;  /* 0x00000000007c7805 */ /* 0x000fe2000001ff00 */
[----:B------:R-:W-:Y:S01]  /*13c0*/  USHF.R.S32.HI UR7, URZ, 0x1f, UR6 ;  /* 0x0000001f3f077899 */ /* 0x000fe20008011406 */
[----:B------:R-:W-:Y:S01]  /*13d0*/  CS2R R122, SRZ ;  /* 0x00000000007a7805 */ /* 0x000fe2000001ff00 */
[----:B------:R-:W-:Y:S01]  /*13e0*/  USHF.R.S32.HI UR5, URZ, 0x7, UR5 ;  /* 0x000000073f057899 */ /* 0x000fe20008011405 */
[----:B------:R-:W-:Y:S01]  /*13f0*/  CS2R R120, SRZ ;  /* 0x0000000000787805 */ /* 0x000fe2000001ff00 */
[----:B------:R-:W-:Y:S01]  /*1400*/  ULEA.HI UR7, UR7, UR6, URZ, 0x7 ;  /* 0x0000000607077291 */ /* 0x000fe2000f8f383f */
[----:B------:R-:W-:-:S02]  /*1410*/  CS2R R118, SRZ ;  /* 0x0000000000767805 */ /* 0x000fc4000001ff00 */
[----:B------:R-:W-:Y:S02]  /*1420*/  CS2R R116, SRZ ;  /* 0x0000000000747805 */ /* 0x000fe4000001ff00 */
[----:B------:R-:W-:Y:S01]  /*1430*/  CS2R R114, SRZ ;  /* 0x0000000000727805 */ /* 0x000fe2000001ff00 */
[----:B------:R-:W-:Y:S01]  /*1440*/  USHF.R.S32.HI UR7, URZ, 0x7, UR7 ;  /* 0x000000073f077899 */ /* 0x000fe20008011407 */
[----:B------:R-:W-:Y:S02]  /*1450*/  CS2R R112, SRZ ;  /* 0x0000000000707805 */ /* 0x000fe4000001ff00 */
[----:B------:R-:W-:Y:S02]  /*1460*/  CS2R R110, SRZ ;  /* 0x00000000006e7805 */ /* 0x000fe4000001ff00 */
[----:B------:R-:W-:Y:S01]  /*1470*/  CS2R R108, SRZ ;  /* 0x00000000006c7805 */ /* 0x000fe2000001ff00 */
[----:B------:R-:W-:Y:S01]  /*1480*/  UISETP.LT.AND UP0, UPT, UR5, UR7, UPT ;  /* 0x000000070500728c */ /* 0x000fe2000bf01270 */
[----:B------:R-:W-:-:S02]  /*1490*/  CS2R R106, SRZ ;  /* 0x00000000006a7805 */ /* 0x000fc4000001ff00 */
[----:B------:R-:W-:Y:S02]  /*14a0*/  CS2R R104, SRZ ;  /* 0x0000000000687805 */ /* 0x000fe4000001ff00 */
[----:B------:R-:W-:Y:S01]  /*14b0*/  CS2R R102, SRZ ;  /* 0x0000000000667805 */ /* 0x000fe2000001ff00 */
[----:B------:R-:W-:Y:S01]  /*14c0*/  USEL UR57, UR5, UR7, UP0 ;  /* 0x0000000705397287 */ /* 0x000fe20008000000 */
[----:B------:R-:W-:Y:S02]  /*14d0*/  CS2R R100, SRZ ;  /* 0x0000000000647805 */ /* 0x000fe4000001ff00 */
[----:B------:R-:W-:Y:S02]  /*14e0*/  CS2R R98, SRZ ;  /* 0x0000000000627805 */ /* 0x000fe4000001ff00 */
[----:B------:R-:W-:Y:S01]  /*14f0*/  CS2R R96, SRZ ;  /* 0x0000000000607805 */ /* 0x000fe2000001ff00 */
[----:B------:R-:W-:Y:S01]  /*1500*/  UISETP.GE.AND UP0, UPT, UR57, 0x1, UPT ;  /* 0x000000013900788c */ /* 0x000fe2000bf06270 */
[----:B------:R-:W-:Y:S01]  /*1510*/  CS2R R6, SRZ ;  /* 0x0000000000067805 */ /* 0x000fe2000001ff00 */
[----:B------:R-:W-:Y:S01]  /*1520*/  IMAD.MOV.U32 R94, RZ, RZ, RZ ;  /* 0x000000ffff5e7224 */ /* 0x000fe200078e00ff */
[----:B------:R-:W-:Y:S01]  /*1530*/  CS2R R90, SRZ ;  /* 0x00000000005a7805 */ /* 0x000fe2000001ff00 */
[----:B------:R-:W-:Y:S01]  /*1540*/  IMAD.MOV.U32 R29, RZ, RZ, RZ ;  /* 0x000000ffff1d7224 */ /* 0x000fe200078e00ff */
[----:B------:R-:W-:-:S02]  /*1550*/  CS2R R88, SRZ ;  /* 0x0000000000587805 */ /* 0x000fc4000001ff00 */
[----:B------:R-:W-:-:S13]  /*1560*/  PLOP3.LUT P1, PT, PT, PT, UP0, 0x80, 0x0 ;  /* 0x000000000000781c */ /* 0x000fda0003f2f008 */
[----:B------:R-:W-:Y:S05]  /*1570*/  @!P1 BRA `(.L_x_2592) ;  /* 0x0000009000a89947 */ /* 0x000fea0003800000 */
        /* <DEDUP_REMOVED lines=30> */
[----:B-1----:R-:W-:Y:S05]  /*1760*/  CALL.ABS.NOINC R14 ;  /* 0x000000000e007343 */ /* 0x002fea0003c00000 */
.L_x_2593:
[----:B------:R-:W-:Y:S01]  /*1770*/  ULEA.HI UR4, UR46, UR46, URZ, 0x1 ;  /* 0x0000002e2e047291 */ /* 0x000fe2000f8f083f */
[----:B------:R-:W-:-:S03]  /*1780*/  IMAD.U32 R3, RZ, RZ, UR47 ;  /* 0x0000002fff037e24 */ /* 0x000fc6000f8e00ff */
[----:B------:R-:W-:Y:S02]  /*1790*/  ULOP3.LUT UR4, UR4, 0xfffffffe, URZ, 0xc0, !UPT ;  /* 0xfffffffe04047892 */ /* 0x000fe4000f8ec03f */
[----:B------:R-:W-:Y:S02]  /*17a0*/  ISETP.NE.AND P0, PT, R3, 0x3, PT ;  /* 0x000000030300780c */ /* 0x000fe40003f05270 */
[----:B------:R-:W-:-:S06]  /*17b0*/  UIADD3 UR4, UR46, -UR4, URZ ;  /* 0x800000042e047290 */ /* 0x000fcc000fffe03f */
[----:B------:R-:W-:-:S04]  /*17c0*/  MOV R0, UR4 ;  /* 0x0000000400007c02 */ /* 0x000fc80008000f00 */
[----:B------:R-:W-:-:S04]  /*17d0*/  SHF.L.U32 R0, R0, 0x1f, RZ ;  /* 0x0000001f00007819 */ /* 0x000fc800000006ff */
[----:B------:R-:W0:Y:S02]  /*17e0*/  SYNCS.PHASECHK.TRANS64.TRYWAIT P1, [UR41+0x28800], R0 ;  /* 0x02880000ff0075a7 */ /* 0x000e240008020169 */
[----:B0-----:R-:W-:Y:S05]  /*17f0*/  @!P1 BRA `(.L_x_2594) ;  /* 0x0000010800d49947 */ /* 0x001fea0003800000 */
.L_x_2735:
[----:B------:R-:W-:Y:S05]  /*1800*/  @!P0 BRA `(.L_x_2595) ;  /* 0x0000000000048947 */ /* 0x000fea0003800000 */
[----:B------:R-:W-:Y:S01]  /*1810*/  BPT.TRAP 0x1 ;  /* 0x000000040000795c */ /* 0x000fe20000300000 */
.L_x_2595:
[----:B0-----:R-:W-:Y:S02]  /*1820*/  IMAD.U32 R0, RZ, RZ, UR44 ;  /* 0x0000002cff007e24 */ /* 0x001fe4000f8e00ff */
[----:B------:R-:W-:-:S03]  /*1830*/  IMAD.U32 R3, RZ, RZ, UR45 ;  /* 0x0000002dff037e24 */ /* 0x000fc6000f8e00ff */
[----:B------:R-:W-:Y:S02]  /*1840*/  LEA R0, R0, UR41, 0x3 ;  /* 0x0000002900007c11 */ /* 0x000fe4000f8e18ff */
[----:B------:R-:W-:-:S04]  /*1850*/  SHF.L.U32 R3, R3, 0x1f, RZ ;  /* 0x0000001f03037819 */ /* 0x000fc800000006ff */
[----:B------:R0:W1:Y:S01]  /*1860*/  SYNCS.PHASECHK.TRANS64.TRYWAIT P1, [R0+URZ+0x28830], R3 ;  /* 0x02883003000075a7 */ /* 0x000062000802017f */
[----:B------:R-:W-:Y:S05]  /*1870*/  @!P0 BRA `(.L_x_2596) ;  /* 0x0000000000048947 */ /* 0x000fea0003800000 */
[----:B------:R-:W-:Y:S01]  /*1880*/  BPT.TRAP 0x1 ;  /* 0x000000040000795c */ /* 0x000fe20000300000 */
.L_x_2596:
[----:B-1----:R-:W-:Y:S05]  /*1890*/  @P1 BRA `(.L_x_2597) ;  /* 0x0000000000081947 */ /* 0x002fea0003800000 */
[----:B------:R-:W1:Y:S02]  /*18a0*/  SYNCS.PHASECHK.TRANS64.TRYWAIT P1, [R0+URZ+0x28830], R3 ;  /* 0x02883003000075a7 */ /* 0x000e64000802017f */
[----:B-1----:R-:W-:Y:S05]  /*18b0*/  @!P1 BRA `(.L_x_2598) ;  /* 0x0000010800bc9947 */ /* 0x002fea0003800000 */
.L_x_2597:
        /* <DEDUP_REMOVED lines=63> */
.L_x_2599:
[----:B------:R-:W-:Y:S01]  /*1cb0*/  UISETP.NE.AND UP0, UPT, UR51, URZ, UPT ;  /* 0x0000003f3300728c */ /* 0x000fe2000bf05270 */
[----:B------:R-:W-:Y:S01]  /*1cc0*/  VIADD R20, R17, UR39 ;  /* 0x0000002711147c36 */ /* 0x000fe20008000000 */
[----:B------:R-:W-:Y:S01]  /*1cd0*/  ULDC UR10, c[0x0][0x9d8] ;  /* 0x00027600000a7ab9 */ /* 0x000fe20000000800 */
[----:B------:R-:W-:Y:S01]  /*1ce0*/  R2UR UR11, R0 ;  /* 0x00000000000b72ca */ /* 0x000fe200000e0000 */
[----:B------:R-:W-:Y:S01]  /*1cf0*/  FMUL.FTZ R26, R26, UR10 ;  /* 0x0000000a1a1a7c20 */ /* 0x000fe20008410000 */
[----:B------:R-:W-:Y:S01]  /*1d00*/  FMUL.FTZ R27, R27, UR10 ;  /* 0x0000000a1b1b7c20 */ /* 0x000fe20008410000 */
[----:B------:R-:W-:Y:S01]  /*1d10*/  PLOP3.LUT P1, PT, PT, PT, UP0, 0x80, 0x0 ;  /* 0x000000000000781c */ /* 0x000fe20003f2f008 */
[----:B------:R-:W-:Y:S01]  /*1d20*/  FMUL.FTZ R30, R30, UR10 ;  /* 0x0000000a1e1e7c20 */ /* 0x000fe20008410000 */
[----:B------:R-:W-:Y:S01]  /*1d30*/  PLOP3.LUT P2, PT, PT, PT, UP0, 0x80, 0x0 ;  /* 0x000000000000781c */ /* 0x000fe20003f4f008 */
[----:B------:R-:W-:Y:S01]  /*1d40*/  FMUL.FTZ R14, R41, UR10 ;  /* 0x0000000a290e7c20 */ /* 0x000fe20008410000 */
[----:B------:R-:W2:Y:S01]  /*1d50*/  MUFU.TANH R26, R26 ;  /* 0x0000001a001a7308 */ /* 0x000ea20000002400 */
[----:B------:R-:W-:Y:S01]  /*1d60*/  @UP0 ULDC UR6, c[0x0][0x44c] ;  /* 0x0001130000060ab9 */ /* 0x000fe20000000800 */
[----:B------:R-:W-:Y:S01]  /*1d70*/  FMUL.FTZ R31, R31, UR10 ;  /* 0x0000000a1f1f7c20 */ /* 0x000fe20008410000 */
[----:B------:R-:W-:Y:S01]  /*1d80*/  FMUL.FTZ R34, R34, UR10 ;  /* 0x0000000a22227c20 */ /* 0x000fe20008410000 */
[----:B------:R-:W-:Y:S01]  /*1d90*/  FMUL.FTZ R35, R35, UR10 ;  /* 0x0000000a23237c20 */ /* 0x000fe20008410000 */
[----:B------:R-:W-:Y:S01]  /*1da0*/  FMUL.FTZ R38, R38, UR10 ;  /* 0x0000000a26267c20 */ /* 0x000fe20008410000 */
[----:B------:R-:W-:Y:S01]  /*1db0*/  FMUL.FTZ R39, R39, UR10 ;  /* 0x0000000a27277c20 */ /* 0x000fe20008410000 */
[----:B------:R-:W-:Y:S01]  /*1dc0*/  FMUL.FTZ R42, R42, UR10 ;  /* 0x0000000a2a2a7c20 */ /* 0x000fe20008410000 */
[----:B------:R-:W3:Y:S01]  /*1dd0*/  MUFU.TANH R98, R27 ;  /* 0x0000001b00627308 */ /* 0x000ee20000002400 */
[----:B------:R-:W-:Y:S01]  /*1de0*/  @P1 IMAD.HI.U32 R4, R20, UR6, RZ ;  /* 0x0000000614041c27 */ /* 0x000fe2000f8e00ff */
[----:B------:R-:W-:-:S03]  /*1df0*/  @UP0 ULDC UR6, c[0x0][0x450] ;  /* 0x0001140000060ab9 */ /* 0x000fc60000000800 */
[----:B------:R-:W-:Y:S01]  /*1e00*/  FMUL.FTZ R43, R43, UR10 ;  /* 0x0000000a2b2b7c20 */ /* 0x000fe20008410000 */
[----:B------:R-:W-:Y:S01]  /*1e10*/  FMUL.FTZ R46, R46, UR10 ;  /* 0x0000000a2e2e7c20 */ /* 0x000fe20008410000 */
[----:B------:R-:W-:Y:S01]  /*1e20*/  FMUL.FTZ R47, R47, UR10 ;  /* 0x0000000a2f2f7c20 */ /* 0x000fe20008410000 */
[----:B------:R-:W-:Y:S01]  /*1e30*/  @P2 SHF.R.U32.HI R20, RZ, UR6, R4 ;  /* 0x00000006ff142c19 */ /* 0x000fe20008011604 */
[----:B------:R-:W-:Y:S01]  /*1e40*/  UMOV UR6, 0xffffff80 ;  /* 0xffffff8000067882 */ /* 0x000fe20000000000 */
[----:B------:R-:W4:Y:S01]  /*1e50*/  MUFU.TANH R30, R30 ;  /* 0x0000001e001e7308 */ /* 0x000f220000002400 */
[----:B------:R-:W-:Y:S01]  /*1e60*/  UIMAD UR6, UR57, UR6, 0x80 ;  /* 0x00000080390674a4 */ /* 0x000fe2000f8e0206 */
[----:B------:R-:W-:Y:S01]  /*1e70*/  FMUL.FTZ R50, R50, UR10 ;  /* 0x0000000a32327c20 */ /* 0x000fe20008410000 */
[----:B------:R-:W5:Y:S01]  /*1e80*/  SHFL.IDX PT, R9, R20, 0x1, 0x1c1f ;  /* 0x003c1f0014097f89 */ /* 0x000f6200000e0000 */
[----:B------:R-:W-:Y:S01]  /*1e90*/  FMUL.FTZ R51, R51, UR10 ;  /* 0x0000000a33337c20 */ /* 0x000fe20008410000 */
[----:B------:R-:W-:Y:S01]  /*1ea0*/  UIADD3 UR7, UR6, 0x1, URZ ;  /* 0x0000000106077890 */ /* 0x000fe2000fffe03f */
[----:B------:R-:W-:Y:S01]  /*1eb0*/  FMUL.FTZ R54, R54, UR10 ;  /* 0x0000000a36367c20 */ /* 0x000fe20008410000 */
[----:B------:R-:W-:Y:S01]  /*1ec0*/  UIADD3 UR6, UR48, UR6, URZ ;  /* 0x0000000630067290 */ /* 0x000fe2000fffe03f */
[----:B------:R-:W4:Y:S01]  /*1ed0*/  MUFU.TANH R102, R31 ;  /* 0x0000001f00667308 */ /* 0x000f220000002400 */
[----:B------:R-:W-:Y:S01]  /*1ee0*/  FMUL.FTZ R55, R55, UR10 ;  /* 0x0000000a37377c20 */ /* 0x000fe20008410000 */
[----:B------:R-:W-:Y:S01]  /*1ef0*/  FMUL.FTZ R66, R66, UR10 ;  /* 0x0000000a42427c20 */ /* 0x000fe20008410000 */
[----:B------:R-:W-:-:S02]  /*1f00*/  IMAD.U32 R11, RZ, RZ, UR7 ;  /* 0x00000007ff0b7e24 */ /* 0x000fc4000f8e00ff */
[----:B------:R-:W-:Y:S01]  /*1f10*/  FMUL.FTZ R58, R58, UR10 ;  /* 0x0000000a3a3a7c20 */ /* 0x000fe20008410000 */
[----:B------:R-:W-:Y:S01]  /*1f20*/  MOV R41, UR6 ;  /* 0x0000000600297c02 */ /* 0x000fe20008000f00 */
[----:B------:R-:W-:Y:S01]  /*1f30*/  FMUL.FTZ R62, R62, UR10 ;  /* 0x0000000a3e3e7c20 */ /* 0x000fe20008410000 */
[----:B------:R-:W-:Y:S01]  /*1f40*/  IMAD R4, R16, -0x2, R11 ;  /* 0xfffffffe10047824 */ /* 0x000fe200078e020b */
[----:B------:R-:W4:Y:S01]  /*1f50*/  MUFU.TANH R34, R34 ;  /* 0x0000002200227308 */ /* 0x000f220000002400 */
[----:B------:R-:W-:Y:S02]  /*1f60*/  IMAD.U32 R11, RZ, RZ, UR50 ;  /* 0x00000032ff0b7e24 */ /* 0x000fe4000f8e00ff */
[----:B------:R-:W-:Y:S01]  /*1f70*/  FMUL.FTZ R7, R28, UR10 ;  /* 0x0000000a1c077c20 */ /* 0x000fe20008410000 */
[----:B------:R-:W-:Y:S02]  /*1f80*/  IMAD R41, R16, -0x2, R41 ;  /* 0xfffffffe10297824 */ /* 0x000fe400078e0229 */
[----:B------:R-:W-:Y:S01]  /*1f90*/  FMUL.FTZ R59, R59, UR10 ;  /* 0x0000000a3b3b7c20 */ /* 0x000fe20008410000 */
[----:B01----:R-:W-:Y:S01]  /*1fa0*/  FMUL.FTZ R3, R24, UR10 ;  /* 0x0000000a18037c20 */ /* 0x003fe20008410000 */
[----:B------:R-:W-:Y:S01]  /*1fb0*/  IADD3 R94, -R11, UR48, R4 ;  /* 0x000000300b5e7c10 */ /* 0x000fe2000fffe104 */
[----:B------:R-:W-:Y:S01]  /*1fc0*/  FMUL.FTZ R4, R70, UR10 ;  /* 0x0000000a46047c20 */ /* 0x000fe20008410000 */
[----:B------:R0:W1:Y:S01]  /*1fd0*/  MUFU.TANH R106, R35 ;  /* 0x00000023006a7308 */ /* 0x0000620000002400 */
[----:B------:R-:W-:Y:S01]  /*1fe0*/  FMUL.FTZ R63, R63, UR10 ;  /* 0x0000000a3f3f7c20 */ /* 0x000fe20008410000 */
[----:B------:R-:W-:Y:S01]  /*1ff0*/  FMUL.FTZ R67, R67, UR10 ;  /* 0x0000000a43437c20 */ /* 0x000fe20008410000 */
[--C-:B-----5:R-:W-:Y:S01]  /*2000*/  VIADDMNMX R9, R9, R94, R41.reuse, PT ;  /* 0x0000005e09097246 */ /* 0x120fe20003800129 */
[----:B------:R-:W-:Y:S01]  /*2010*/  FMUL.FTZ R10, R32, UR10 ;  /* 0x0000000a200a7c20 */ /* 0x000fe20008410000 */
[----:B------:R-:W-:Y:S01]  /*2020*/  FMUL.FTZ R71, R71, UR10 ;  /* 0x0000000a47477c20 */ /* 0x000fe20008410000 */
[----:B------:R-:W-:Y:S01]  /*2030*/  FMUL.FTZ R74, R74, UR10 ;  /* 0x0000000a4a4a7c20 */ /* 0x000fe20008410000 */
[C---:B------:R-:W-:Y:S01]  /*2040*/  ISETP.GT.AND P1, PT, R9.reuse, RZ, PT ;  /* 0x000000ff0900720c */ /* 0x040fe20003f24270 */
[----:B------:R-:W5:Y:S01]  /*2050*/  MUFU.TANH R38, R38 ;  /* 0x0000002600267308 */ /* 0x000f620000002400 */
[C---:B------:R-:W-:Y:S01]  /*2060*/  ISETP.GT.AND P2, PT, R9.reuse, 0x1, PT ;  /* 0x000000010900780c */ /* 0x040fe20003f44270 */
[----:B0-----:R-:W-:Y:S01]  /*2070*/  FMUL.FTZ R35, R52, UR10 ;  /* 0x0000000a34237c20 */ /* 0x001fe20008410000 */
[----:B------:R-:W-:Y:S01]  /*2080*/  ISETP.GT.AND P3, PT, R9, 0x8, PT ;  /* 0x000000080900780c */ /* 0x000fe20003f64270 */
[----:B------:R-:W-:Y:S01]  /*2090*/  FMUL.FTZ R13, R36, UR10 ;  /* 0x0000000a240d7c20 */ /* 0x000fe20008410000 */
[----:B--2---:R-:W-:Y:S01]  /*20a0*/  FSEL R96, R26, -INF , P1 ;  /* 0xff8000001a607808 */ /* 0x004fe20000800000 */
[----:B------:R-:W-:Y:S01]  /*20b0*/  FMUL.FTZ R75, R75, UR10 ;  /* 0x0000000a4b4b7c20 */ /* 0x000fe20008410000 */
[----:B---3--:R-:W-:Y:S01]  /*20c0*/  FSEL R98, R98, -INF , P2 ;  /* 0xff80000062627808 */ /* 0x008fe20001000000 */
[----:B------:R0:W2:Y:S01]  /*20d0*/  MUFU.TANH R92, R39 ;  /* 0x00000027005c7308 */ /* 0x0000a20000002400 */
[----:B------:R-:W-:Y:S01]  /*20e0*/  ISETP.GT.AND P1, PT, R9, 0x9, PT ;  /* 0x000000090900780c */ /* 0x000fe20003f24270 */
[----:B------:R-:W-:Y:S01]  /*20f0*/  FMUL.FTZ R15, R40, UR10 ;  /* 0x0000000a280f7c20 */ /* 0x000fe20008410000 */
[----:B----4-:R-:W-:Y:S01]  /*2100*/  FSEL R100, R30, -INF , P3 ;  /* 0xff8000001e647808 */ /* 0x010fe20001800000 */
[----:B------:R-:W-:Y:S01]  /*2110*/  FMUL.FTZ R78, R78, UR10 ;  /* 0x0000000a4e4e7c20 */ /* 0x000fe20008410000 */
[----:B------:R-:W-:Y:S01]  /*2120*/  FMNMX.FTZ R11, R96, R98, !PT ;  /* 0x00000062600b7209 */ /* 0x000fe20007810000 */
[----:B------:R-:W-:Y:S01]  /*2130*/  FMUL.FTZ R79, R79, UR10 ;  /* 0x0000000a4f4f7c20 */ /* 0x000fe20008410000 */
[C---:B------:R-:W-:Y:S01]  /*2140*/  ISETP.GT.AND P2, PT, R9.reuse, 0x10, PT ;  /* 0x000000100900780c */ /* 0x040fe20003f44270 */
[----:B------:R-:W3:Y:S01]  /*2150*/  MUFU.TANH R42, R42 ;  /* 0x0000002a002a7308 */ /* 0x000ee20000002400 */
[----:B------:R-:W-:Y:S01]  /*2160*/  FSEL R102, R102, -INF , P1 ;  /* 0xff80000066667808 */ /* 0x000fe20000800000 */
[----:B0-----:R-:W-:Y:S01]  /*2170*/  FMUL.FTZ R39, R56, UR10 ;  /* 0x0000000a38277c20 */ /* 0x001fe20008410000 */
[----:B------:R-:W-:Y:S01]  /*2180*/  FMNMX.FTZ R11, R100, R11, !PT ;  /* 0x0000000b640b7209 */ /* 0x000fe20007810000 */
[----:B------:R-:W-:Y:S01]  /*2190*/  FMUL.FTZ R31, R48, UR10 ;  /* 0x0000000a301f7c20 */ /* 0x000fe20008410000 */
[C---:B------:R-:W-:Y:S01]  /*21a0*/  ISETP.GT.AND P1, PT, R9.reuse, 0x11, PT ;  /* 0x000000110900780c */ /* 0x040fe20003f24270 */
[----:B------:R-:W-:Y:S01]  /*21b0*/  FMUL.FTZ R82, R82, UR10 ;  /* 0x0000000a52527c20 */ /* 0x000fe20008410000 */
[----:B------:R-:W-:Y:S01]  /*21c0*/  FSEL R104, R34, -INF , P2 ;  /* 0xff80000022687808 */ /* 0x000fe20001000000 */
[----:B------:R-:W0:Y:S01]  /*21d0*/  MUFU.TANH R43, R43 ;  /* 0x0000002b002b7308 */ /* 0x000e220000002400 */
[----:B------:R-:W-:Y:S01]  /*21e0*/  FMNMX.FTZ R11, R102, R11, !PT ;  /* 0x0000000b660b7209 */ /* 0x000fe20007810000 */
[----:B------:R-:W-:Y:S01]  /*21f0*/  FMUL.FTZ R27, R44, UR10 ;  /* 0x0000000a2c1b7c20 */ /* 0x000fe20008410000 */
[----:B------:R-:W-:Y:S01]  /*2200*/  ISETP.GT.AND P2, PT, R9, 0x18, PT ;  /* 0x000000180900780c */ /* 0x000fe20003f44270 */
[----:B------:R-:W-:Y:S01]  /*2210*/  FMUL.FTZ R83, R83, UR10 ;  /* 0x0000000a53537c20 */ /* 0x000fe20008410000 */
[----:B-1----:R-:W-:Y:S01]  /*2220*/  FSEL R106, R106, -INF , P1 ;  /* 0xff8000006a6a7808 */ /* 0x002fe20000800000 */
[----:B------:R-:W-:Y:S01]  /*2230*/  FMUL.FTZ R86, R86, UR10 ;  /* 0x0000000a56567c20 */ /* 0x000fe20008410000 */
[----:B------:R-:W-:Y:S01]  /*2240*/  FMNMX.FTZ R11, R104, R11, !PT ;  /* 0x0000000b680b7209 */ /* 0x000fe20007810000 */
[----:B------:R-:W1:Y:S01]  /*2250*/  MUFU.TANH R46, R46 ;  /* 0x0000002e002e7308 */ /* 0x000e620000002400 */
[----:B------:R-:W-:Y:S01]  /*2260*/  ISETP.GT.AND P1, PT, R9, 0x19, PT ;  /* 0x000000190900780c */ /* 0x000fe20003f24270 */
[----:B------:R-:W-:Y:S01]  /*2270*/  FMUL.FTZ R87, R87, UR10 ;  /* 0x0000000a57577c20 */ /* 0x000fe20008410000 */
[----:B-----5:R-:W-:Y:S01]  /*2280*/  FSEL R108, R38, -INF , P2 ;  /* 0xff800000266c7808 */ /* 0x020fe20001000000 */
[----:B------:R-:W4:Y:S01]  /*2290*/  SHFL.IDX PT, R20, R20, RZ, 0x1c1f ;  /* 0x001c1fff14147589 */ /* 0x000f2200000e0000 */
[----:B------:R-:W-:Y:S01]  /*22a0*/  FMNMX.FTZ R11, R106, R11, !PT ;  /* 0x0000000b6a0b7209 */ /* 0x000fe20007810000 */
[----:B------:R-:W-:Y:S01]  /*22b0*/  FMUL.FTZ R5, R25, UR10 ;  /* 0x0000000a19057c20 */ /* 0x000fe20008410000 */
[----:B------:R-:W-:Y:S01]  /*22c0*/  ISETP.GT.AND P2, PT, R9, 0x20, PT ;  /* 0x000000200900780c */ /* 0x000fe20003f44270 */
[----:B------:R-:W5:Y:S01]  /*22d0*/  MUFU.TANH R47, R47 ;  /* 0x0000002f002f7308 */ /* 0x000f620000002400 */
[----:B--2---:R-:W-:Y:S01]  /*22e0*/  FSEL R92, R92, -INF , P1 ;  /* 0xff8000005c5c7808 */ /* 0x004fe20000800000 */
[----:B------:R-:W-:Y:S01]  /*22f0*/  ULDC UR6, c[0x0][0x988] ;  /* 0x0002620000067ab9 */ /* 0x000fe20000000800 */
[----:B------:R-:W-:Y:S01]  /*2300*/  FMNMX.FTZ R11, R108, R11, !PT ;  /* 0x0000000b6c0b7209 */ /* 0x000fe20007810000 */
[----:B------:R-:W-:Y:S01]  /*2310*/  FMUL.FTZ R6, R29, UR10 ;  /* 0x0000000a1d067c20 */ /* 0x000fe20008410000 */
[----:B------:R-:W-:Y:S01]  /*2320*/  ISETP.GT.AND P1, PT, R9, 0x21, PT ;  /* 0x000000210900780c */ /* 0x000fe20003f24270 */
[----:B------:R-:W-:Y:S01]  /*2330*/  FMUL.FTZ R8, R33, UR10 ;  /* 0x0000000a21087c20 */ /* 0x000fe20008410000 */
[----:B---3--:R-:W-:Y:S01]  /*2340*/  FSEL R90, R42, -INF , P2 ;  /* 0xff8000002a5a7808 */ /* 0x008fe20001000000 */
[----:B------:R-:W-:Y:S01]  /*2350*/  MUFU.TANH R50, R50 ;  /* 0x0000003200327308 */ /* 0x000fe20000002400 */
        /* <DEDUP_REMOVED lines=10> */
[----:B-1----:R-:W-:Y:S01]  /*2400*/  FSEL R70, R46, -INF , P2 ;  /* 0xff8000002e467808 */ /* 0x002fe20001000000 */
[----:B------:R-:W-:Y:S01]  /*2410*/  FMUL.FTZ R33, R53, UR10 ;  /* 0x0000000a35217c20 */ /* 0x000fe20008410000 */
[----:B------:R-:W-:Y:S01]  /*2420*/  FMNMX.FTZ R11, R88, R11, !PT ;  /* 0x0000000b580b7209 */ /* 0x000fe20007810000 */
[----:B------:R-:W-:Y:S01]  /*2430*/  FMUL.FTZ R37, R57, UR10 ;  /* 0x0000000a39257c20 */ /* 0x000fe20008410000 */
[----:B------:R-:W-:Y:S01]  /*2440*/  ISETP.GT.AND P2, PT, R9, 0x30, PT ;  /* 0x000000300900780c */ /* 0x000fe20003f44270 */
[----:B------:R-:W-:Y:S01]  /*2450*/  MUFU.TANH R54, R54 ;  /* 0x0000003600367308 */ /* 0x000fe20000002400 */
[----:B------:R-:W-:Y:S01]  /*2460*/  FMNMX.FTZ R11, R70, R11, !PT ;  /* 0x0000000b460b7209 */ /* 0x000fe20007810000 */
[----:B------:R-:W-:Y:S01]  /*2470*/  FMUL.FTZ R61, R61, UR10 ;  /* 0x0000000a3d3d7c20 */ /* 0x000fe20008410000 */
[----:B----4-:R-:W-:Y:S01]  /*2480*/  VIADDMNMX R41, R20, R94, R41, PT ;  /* 0x0000005e14297246 */ /* 0x010fe20003800129 */
[----:B------:R-:W-:Y:S01]  /*2490*/  FMUL.FTZ R64, R64, UR10 ;  /* 0x0000000a40407c20 */ /* 0x000fe20008410000 */
[----:B------:R-:W-:Y:S01]  /*24a0*/  FMUL.FTZ R65, R65, UR10 ;  /* 0x0000000a41417c20 */ /* 0x000fe20008410000 */
[----:B------:R-:W-:Y:S01]  /*24b0*/  FMUL.FTZ R68, R68, UR10 ;  /* 0x0000000a44447c20 */ /* 0x000fe20008410000 */
[----:B------:R-:W-:Y:S01]  /*24c0*/  ISETP.GT.AND P3, PT, R41, 0x8, PT ;  /* 0x000000082900780c */ /* 0x000fe20003f64270 */
        /* <DEDUP_REMOVED lines=8> */
[----:B------:R5:W-:Y:S01]  /*2550*/  MUFU.TANH R30, R66 ;  /* 0x00000042001e7308 */ /* 0x000be20000002400 */
[----:B------:R-:W-:Y:S01]  /*2560*/  FMUL.FTZ R84, R84, UR10 ;  /* 0x0000000a54547c20 */ /* 0x000fe20008410000 */
[----:B------:R-:W-:Y:S01]  /*2570*/  FMUL.FTZ R85, R85, UR10 ;  /* 0x0000000a55557c20 */ /* 0x000fe20008410000 */
[----:B------:R-:W-:Y:S01]  /*2580*/  @UP0 ULDC UR14, c[0x0][0x450] ;  /* 0x00011400000e0ab9 */ /* 0x000fe20000000800 */
[----:B------:R-:W-:Y:S01]  /*2590*/  UMOV UR10, UR39 ;  /* 0x00000027000a7c82 */ /* 0x000fe20008000000 */
[----:B------:R-:W-:Y:S01]  /*25a0*/  UIADD3 UR57, UR57, -0x2, URZ ;  /* 0xfffffffe39397890 */ /* 0x000fe2000fffe03f */
[----:B------:R-:W-:-:S02]  /*25b0*/  CS2R R150, SRZ ;  /* 0x0000000000967805 */ /* 0x000fc4000001ff00 */
[----:B------:R-:W-:Y:S01]  /*25c0*/  CS2R R148, SRZ ;  /* 0x0000000000947805 */ /* 0x000fe2000001ff00 */
[----:B------:R0:W2:Y:S01]  /*25d0*/  MUFU.TANH R21, R58 ;  /* 0x0000003a00157308 */ /* 0x0000a20000002400 */
[----:B-----5:R-:W-:Y:S02]  /*25e0*/  FSEL R66, R47, -INF , P1 ;  /* 0xff8000002f427808 */ /* 0x020fe40000800000 */
[----:B------:R-:W-:Y:S02]  /*25f0*/  CS2R R146, SRZ ;  /* 0x0000000000927805 */ /* 0x000fe4000001ff00 */
[----:B------:R-:W-:Y:S02]  /*2600*/  ISETP.GT.AND P1, PT, R9, 0x31, PT ;  /* 0x000000310900780c */ /* 0x000fe40003f24270 */
[----:B------:R-:W-:Y:S02]  /*2610*/  CS2R R144, SRZ ;  /* 0x0000000000907805 */ /* 0x000fe4000001ff00 */
[----:B------:R-:W-:-:S02]  /*2620*/  FMNMX.FTZ R11, R66, R11, !PT ;  /* 0x0000000b420b7209 */ /* 0x000fc40007810000 */
[----:B------:R-:W-:Y:S02]  /*2630*/  CS2R R142, SRZ ;  /* 0x00000000008e7805 */ /* 0x000fe4000001ff00 */
[----:B------:R-:W-:Y:S01]  /*2640*/  CS2R R140, SRZ ;  /* 0x00000000008c7805 */ /* 0x000fe2000001ff00 */
[----:B------:R3:W-:Y:S01]  /*2650*/  MUFU.TANH R28, R62 ;  /* 0x0000003e001c7308 */ /* 0x0007e20000002400 */
[----:B0-----:R-:W-:Y:S02]  /*2660*/  FSEL R58, R51, -INF , P1 ;  /* 0xff800000333a7808 */ /* 0x001fe40000800000 */
[----:B------:R-:W-:Y:S02]  /*2670*/  CS2R R138, SRZ ;  /* 0x00000000008a7805 */ /* 0x000fe4000001ff00 */
[----:B------:R-:W-:Y:S02]  /*2680*/  ISETP.GT.AND P1, PT, R9, 0x39, PT ;  /* 0x000000390900780c */ /* 0x000fe40003f24270 */
[----:B------:R-:W-:-:S02]  /*2690*/  CS2R R136, SRZ ;  /* 0x0000000000887805 */ /* 0x000fc4000001ff00 */
[----:B------:R-:W-:Y:S02]  /*26a0*/  CS2R R134, SRZ ;  /* 0x0000000000867805 */ /* 0x000fe4000001ff00 */
[----:B------:R-:W-:Y:S02]  /*26b0*/  CS2R R132, SRZ ;  /* 0x0000000000847805 */ /* 0x000fe4000001ff00 */
[----:B-1----:R-:W-:Y:S01]  /*26c0*/  FSEL R52, R52, -INF , P1 ;  /* 0xff80000034347808 */ /* 0x002fe20000800000 */
[----:B------:R-:W0:Y:S01]  /*26d0*/  MUFU.TANH R24, R59 ;  /* 0x0000003b00187308 */ /* 0x000e220000002400 */
[----:B---3--:R-:W-:Y:S02]  /*26e0*/  FSEL R62, R50, -INF , P2 ;  /* 0xff800000323e7808 */ /* 0x008fe40001000000 */
[----:B------:R-:W-:Y:S02]  /*26f0*/  CS2R R130, SRZ ;  /* 0x0000000000827805 */ /* 0x000fe4000001ff00 */
[----:B------:R-:W-:-:S02]  /*2700*/  ISETP.GT.AND P2, PT, R9, 0x38, PT ;  /* 0x000000380900780c */ /* 0x000fc40003f44270 */
[----:B------:R-:W-:Y:S02]  /*2710*/  CS2R R128, SRZ ;  /* 0x0000000000807805 */ /* 0x000fe4000001ff00 */
[----:B------:R-:W-:Y:S02]  /*2720*/  FMNMX.FTZ R11, R62, R11, !PT ;  /* 0x0000000b3e0b7209 */ /* 0x000fe40007810000 */
[----:B------:R-:W-:Y:S02]  /*2730*/  CS2R R126, SRZ ;  /* 0x00000000007e7805 */ /* 0x000fe4000001ff00 */
[----:B------:R-:W-:Y:S01]  /*2740*/  FSEL R56, R54, -INF , P2 ;  /* 0xff80000036387808 */ /* 0x000fe20001000000 */
[----:B------:R-:W1:Y:S01]  /*2750*/  MUFU.TANH R63, R63 ;  /* 0x0000003f003f7308 */ /* 0x000e620000002400 */
[----:B------:R-:W-:Y:S02]  /*2760*/  FMNMX.FTZ R11, R58, R11, !PT ;  /* 0x0000000b3a0b7209 */ /* 0x000fe40007810000 */
[----:B------:R-:W-:-:S02]  /*2770*/  CS2R R124, SRZ ;  /* 0x00000000007c7805 */ /* 0x000fc4000001ff00 */
[C---:B------:R-:W-:Y:S02]  /*2780*/  ISETP.GT.AND P2, PT, R9.reuse, 0x40, PT ;  /* 0x000000400900780c */ /* 0x040fe40003f44270 */
[----:B------:R-:W-:Y:S02]  /*2790*/  CS2R R122, SRZ ;  /* 0x00000000007a7805 */ /* 0x000fe4000001ff00 */
[----:B------:R-:W-:Y:S02]  /*27a0*/  FMNMX.FTZ R11, R56, R11, !PT ;  /* 0x0000000b380b7209 */ /* 0x000fe40007810000 */
[----:B------:R-:W-:Y:S02]  /*27b0*/  CS2R R120, SRZ ;  /* 0x0000000000787805 */ /* 0x000fe4000001ff00 */
[----:B------:R-:W-:Y:S01]  /*27c0*/  ISETP.GT.AND P1, PT, R9, 0x41, PT ;  /* 0x000000410900780c */ /* 0x000fe20003f24270 */
[----:B------:R-:W3:Y:S01]  /*27d0*/  MUFU.TANH R32, R67 ;  /* 0x0000004300207308 */ /* 0x000ee20000002400 */
[----:B--2---:R-:W-:-:S02]  /*27e0*/  FSEL R54, R21, -INF , P2 ;  /* 0xff80000015367808 */ /* 0x004fc40001000000 */
[----:B------:R-:W-:Y:S02]  /*27f0*/  CS2R R118, SRZ ;  /* 0x0000000000767805 */ /* 0x000fe4000001ff00 */
[----:B------:R-:W-:Y:S02]  /*2800*/  FMNMX.FTZ R11, R52, R11, !PT ;  /* 0x0000000b340b7209 */ /* 0x000fe40007810000 */
[----:B------:R-:W-:Y:S02]  /*2810*/  CS2R R116, SRZ ;  /* 0x0000000000747805 */ /* 0x000fe4000001ff00 */
[----:B------:R-:W-:Y:S02]  /*2820*/  ISETP.GT.AND P2, PT, R9, 0x48, PT ;  /* 0x000000480900780c */ /* 0x000fe40003f44270 */
[----:B------:R-:W-:Y:S02]  /*2830*/  CS2R R114, SRZ ;  /* 0x0000000000727805 */ /* 0x000fe4000001ff00 */
[----:B0-----:R-:W-:Y:S01]  /*2840*/  FSEL R24, R24, -INF , P1 ;  /* 0xff80000018187808 */ /* 0x001fe20000800000 */
[----:B------:R-:W0:Y:S01]  /*2850*/  MUFU.TANH R4, R4 ;  /* 0x0000000400047308 */ /* 0x000e220000002400 */
[----:B------:R-:W-:-:S02]  /*2860*/  FMNMX.FTZ R11, R54, R11, !PT ;  /* 0x0000000b360b7209 */ /* 0x000fc40007810000 */
[----:B------:R-:W-:Y:S02]  /*2870*/  CS2R R112, SRZ ;  /* 0x0000000000707805 */ /* 0x000fe4000001ff00 */
[C---:B------:R-:W-:Y:S02]  /*2880*/  ISETP.GT.AND P1, PT, R9.reuse, 0x49, PT ;  /* 0x000000490900780c */ /* 0x040fe40003f24270 */
[----:B------:R-:W-:Y:S02]  /*2890*/  CS2R R110, SRZ ;  /* 0x00000000006e7805 */ /* 0x000fe4000001ff00 */
[----:B------:R-:W-:Y:S02]  /*28a0*/  FSEL R26, R28, -INF , P2 ;  /* 0xff8000001c1a7808 */ /* 0x000fe40001000000 */
[----:B------:R-:W-:Y:S02]  /*28b0*/  CS2R R94, SRZ ;  /* 0x00000000005e7805 */ /* 0x000fe4000001ff00 */
[----:B------:R-:W-:Y:S01]  /*28c0*/  FMNMX.FTZ R11, R24, R11, !PT ;  /* 0x0000000b180b7209 */ /* 0x000fe20007810000 */
[----:B------:R-:W2:Y:S01]  /*28d0*/  MUFU.TANH R38, R71 ;  /* 0x0000004700267308 */ /* 0x000ea20000002400 */
        /* <DEDUP_REMOVED lines=8> */
[----:B---3--:R-:W-:Y:S01]  /*2960*/  FSEL R32, R32, -INF , P1 ;  /* 0xff80000020207808 */ /* 0x008fe20000800000 */
[----:B------:R-:W3:Y:S01]  /*2970*/  MUFU.TANH R40, R75 ;  /* 0x0000004b00287308 */ /* 0x000ee20000002400 */
[----:B------:R-:W-:Y:S02]  /*2980*/  FMNMX.FTZ R11, R30, R11, !PT ;  /* 0x0000000b1e0b7209 */ /* 0x000fe40007810000 */
[C---:B------:R-:W-:Y:S02]  /*2990*/  ISETP.GT.AND P1, PT, R9.reuse, 0x59, PT ;  /* 0x000000590900780c */ /* 0x040fe40003f24270 */
[----:B0-----:R-:W-:Y:S02]  /*29a0*/  FSEL R34, R4, -INF , P2 ;  /* 0xff80000004227808 */ /* 0x001fe40001000000 */
[----:B------:R-:W-:Y:S01]  /*29b0*/  FMNMX.FTZ R11, R32, R11, !PT ;  /* 0x0000000b200b7209 */ /* 0x000fe20007810000 */
[----:B------:R-:W0:Y:S01]  /*29c0*/  MUFU.TANH R42, R78 ;  /* 0x0000004e002a7308 */ /* 0x000e220000002400 */
[----:B------:R-:W-:-:S02]  /*29d0*/  ISETP.GT.AND P2, PT, R9, 0x60, PT ;  /* 0x000000600900780c */ /* 0x000fc40003f44270 */
[----:B--2---:R-:W-:Y:S02]  /*29e0*/  FSEL R38, R38, -INF , P1 ;  /* 0xff80000026267808 */ /* 0x004fe40000800000 */
[----:B------:R-:W-:Y:S02]  /*29f0*/  FMNMX.FTZ R11, R34, R11, !PT ;  /* 0x0000000b220b7209 */ /* 0x000fe40007810000 */
[C---:B------:R-:W-:Y:S01]  /*2a00*/  ISETP.GT.AND P1, PT, R9.reuse, 0x61, PT ;  /* 0x000000610900780c */ /* 0x040fe20003f24270 */
[----:B------:R-:W2:Y:S01]  /*2a10*/  MUFU.TANH R48, R79 ;  /* 0x0000004f00307308 */ /* 0x000ea20000002400 */
[----:B-1----:R-:W-:Y:S02]  /*2a20*/  FSEL R36, R36, -INF , P2 ;  /* 0xff80000024247808 */ /* 0x002fe40001000000 */
[----:B------:R-:W-:Y:S02]  /*2a30*/  FMNMX.FTZ R11, R38, R11, !PT ;  /* 0x0000000b260b7209 */ /* 0x000fe40007810000 */
[----:B------:R-:W-:-:S02]  /*2a40*/  ISETP.GT.AND P2, PT, R9, 0x68, PT ;  /* 0x000000680900780c */ /* 0x000fc40003f44270 */
[----:B---3--:R-:W-:Y:S01]  /*2a50*/  FSEL R40, R40, -INF , P1 ;  /* 0xff80000028287808 */ /* 0x008fe20000800000 */
[----:B------:R-:W1:Y:S01]  /*2a60*/  MUFU.TANH R44, R82 ;  /* 0x00000052002c7308 */ /* 0x000e620000002400 */
        /* <DEDUP_REMOVED lines=13> */
[----:B------:R-:W-:Y:S01]  /*2b40*/  FMNMX.FTZ R11, R44, R11, !PT ;  /* 0x0000000b2c0b7209 */ /* 0x000fe20007810000 */
[----:B------:R-:W1:Y:S01]  /*2b50*/  MUFU.TANH R87, R87 ;  /* 0x0000005700577308 */ /* 0x000e620000002400 */
[----:B0-----:R-:W-:Y:S02]  /*2b60*/  FSEL R46, R46, -INF , P1 ;  /* 0xff8000002e2e7808 */ /* 0x001fe40000800000 */
[----:B------:R-:W-:Y:S02]  /*2b70*/  ISETP.GT.AND P1, PT, R9, 0x79, PT ;  /* 0x000000790900780c */ /* 0x000fe40003f24270 */
[----:B------:R-:W-:-:S03]  /*2b80*/  FMNMX.FTZ R9, R46, R11, !PT ;  /* 0x0000000b2e097209 */ /* 0x000fc60007810000 */
[----:B------:R-:W-:Y:S01]  /*2b90*/  MUFU.TANH R3, R3 ;  /* 0x0000000300037308 */ /* 0x000fe20000002400 */
[----:B--2---:R-:W-:Y:S02]  /*2ba0*/  FSEL R50, R50, -INF , P2 ;  /* 0xff80000032327808 */ /* 0x004fe40001000000 */
[----:B------:R-:W-:Y:S02]  /*2bb0*/  ISETP.GT.AND P2, PT, R41, 0x1, PT ;  /* 0x000000012900780c */ /* 0x000fe40003f44270 */
[----:B------:R-:W-:-:S03]  /*2bc0*/  FMNMX.FTZ R4, R50, R9, !PT ;  /* 0x0000000932047209 */ /* 0x000fc60007810000 */
[----:B------:R-:W0:Y:S01]  /*2bd0*/  MUFU.TANH R5, R5 ;  /* 0x0000000500057308 */ /* 0x000e220000002400 */
[----:B-1----:R-:W-:-:S04]  /*2be0*/  FSEL R11, R87, -INF , P1 ;  /* 0xff800000570b7808 */ /* 0x002fc80000800000 */
[----:B------:R-:W-:-:S03]  /*2bf0*/  FMNMX.FTZ R4, R11, R4, !PT ;  /* 0x000000040b047209 */ /* 0x000fc60007810000 */
[----:B------:R-:W1:Y:S02]  /*2c00*/  MUFU.TANH R7, R7 ;  /* 0x0000000700077308 */ /* 0x000e640000002400 */
[----:B------:R-:W2:Y:S06]  /*2c10*/  SHFL.BFLY PT, R9, R4, 0x2, 0x1f ;  /* 0x0c401f0004097f89 */ /* 0x000eac00000e0000 */
[----:B------:R-:W-:Y:S01]  /*2c20*/  MUFU.TANH R6, R6 ;  /* 0x0000000600067308 */ /* 0x000fe20000002400 */
[----:B0-----:R-:W-:Y:S02]  /*2c30*/  FSEL R5, R5, -INF , P2 ;  /* 0xff80000005057808 */ /* 0x001fe40001000000 */
[----:B------:R-:W-:-:S05]  /*2c40*/  ISETP.GT.AND P2, PT, R41, 0x10, PT ;  /* 0x000000102900780c */ /* 0x000fca0003f44270 */
[----:B------:R-:W0:Y:S01]  /*2c50*/  MUFU.TANH R10, R10 ;  /* 0x0000000a000a7308 */ /* 0x000e220000002400 */
[----:B-1----:R-:W-:-:S07]  /*2c60*/  FSEL R43, R7, -INF , P3 ;  /* 0xff800000072b7808 */ /* 0x002fce0001800000 */
[----:B------:R-:W-:Y:S01]  /*2c70*/  MUFU.TANH R8, R8 ;  /* 0x0000000800087308 */ /* 0x000fe20000002400 */
[----:B--2---:R-:W-:-:S05]  /*2c80*/  FMNMX.FTZ R21, R4, R9, !PT ;  /* 0x0000000904157209 */ /* 0x004fca0007810000 */
[----:B------:R-:W1:Y:S02]  /*2c90*/  SHFL.BFLY PT, R4, R21, 0x1, 0x1f ;  /* 0x0c201f0015047f89 */ /* 0x000e6400000e0000 */
[----:B------:R-:W2:Y:S01]  /*2ca0*/  MUFU.TANH R13, R13 ;  /* 0x0000000d000d7308 */ /* 0x000ea20000002400 */
[----:B0-----:R-:W-:Y:S02]  /*2cb0*/  FSEL R47, R10, -INF , P2 ;  /* 0xff8000000a2f7808 */ /* 0x001fe40001000000 */
[----:B------:R-:W-:-:S05]  /*2cc0*/  ISETP.GT.AND P2, PT, R41, 0x18, PT ;  /* 0x000000182900780c */ /* 0x000fca0003f44270 */
[----:B------:R0:W-:Y:S08]  /*2cd0*/  MUFU.TANH R55, R60 ;  /* 0x0000003c00377308 */ /* 0x0001f00000002400 */
[----:B------:R-:W3:Y:S01]  /*2ce0*/  MUFU.TANH R12, R12 ;  /* 0x0000000c000c7308 */ /* 0x000ee20000002400 */
[----:B--2---:R-:W-:Y:S02]  /*2cf0*/  FSEL R13, R13, -INF , P2 ;  /* 0xff8000000d0d7808 */ /* 0x004fe40001000000 */
[----:B------:R-:W-:-:S02]  /*2d00*/  ISETP.GT.AND P2, PT, R41, 0x20, PT ;  /* 0x000000202900780c */ /* 0x000fc40003f44270 */
[----:B-1----:R-:W-:Y:S01]  /*2d10*/  FMNMX.FTZ R9, R21, R4, !PT ;  /* 0x0000000415097209 */ /* 0x002fe20007810000 */
[----:B------:R-:W-:Y:S02]  /*2d20*/  IMAD.U32 R4, RZ, RZ, UR6 ;  /* 0x00000006ff047e24 */ /* 0x000fe4000f8e00ff */
[----:B------:R-:W1:Y:S01]  /*2d30*/  MUFU.TANH R15, R15 ;  /* 0x0000000f000f7308 */ /* 0x000e620000002400 */
[----:B------:R-:W-:Y:S01]  /*2d40*/  @UP0 ULDC UR6, c[0x0][0x44c] ;  /* 0x0001130000060ab9 */ /* 0x000fe20000000800 */
[C---:B------:R-:W-:Y:S01]  /*2d50*/  FSETP.NEU.FTZ.AND P1, PT, R9.reuse, -INF , PT ;  /* 0xff8000000900780b */ /* 0x040fe20003f3d000 */
[----:B------:R-:W-:Y:S01]  /*2d60*/  FMUL.FTZ R21, R9, R4 ;  /* 0x0000000409157220 */ /* 0x000fe20000410000 */
[----:B------:R-:W-:Y:S02]  /*2d70*/  UIMAD.WIDE.U32 UR6, UR39, UR6, URZ ;  /* 0x00000006270672a5 */ /* 0x000fe4000f8e003f */
[----:B------:R-:W-:Y:S02]  /*2d80*/  UIADD3 UR6, UR11, 0x28840, URZ ;  /* 0x000288400b067890 */ /* 0x000fe4000fffe03f */
[----:B------:R-:W-:Y:S01]  /*2d90*/  FSEL R21, R21, RZ, P1 ;  /* 0x000000ff15157208 */ /* 0x000fe20000800000 */
[----:B------:R-:W2:Y:S01]  /*2da0*/  MUFU.TANH R14, R14 ;  /* 0x0000000e000e7308 */ /* 0x000ea20000002400 */
[----:B------:R-:W-:Y:S01]  /*2db0*/  ISETP.GT.AND P1, PT, R41, RZ, PT ;  /* 0x000000ff2900720c */ /* 0x000fe20003f24270 */
[----:B------:R-:W-:-:S02]  /*2dc0*/  @UP0 USHF.R.U32.HI UR10, URZ, UR14, UR7 ;  /* 0x0000000e3f0a0299 */ /* 0x000fc40008011607 */
[-CC-:B------:R-:W-:Y:S01]  /*2dd0*/  FFMA.FTZ R165, R54, R4.reuse, -R21.reuse ;  /* 0x0000000436a57223 */ /* 0x180fe20000010815 */
[----:B------:R-:W-:Y:S01]  /*2de0*/  FSEL R3, R3, -INF , P1 ;  /* 0xff80000003037808 */ /* 0x000fe20000800000 */
[-CC-:B------:R-:W-:Y:S01]  /*2df0*/  FFMA.FTZ R161, R30, R4.reuse, -R21.reuse ;  /* 0x000000041ea17223 */ /* 0x180fe20000010815 */
[----:B------:R-:W-:Y:S01]  /*2e00*/  ISETP.GT.AND P1, PT, R41, 0x9, PT ;  /* 0x000000092900780c */ /* 0x000fe20003f24270 */
[----:B------:R-:W4:Y:S01]  /*2e10*/  MUFU.TANH R27, R27 ;  /* 0x0000001b001b7308 */ /* 0x000f220000002400 */
[----:B0-----:R-:W-:Y:S01]  /*2e20*/  FMNMX.FTZ R60, R3, R5, !PT ;  /* 0x00000005033c7209 */ /* 0x001fe20007810000 */
[-CC-:B------:R-:W-:Y:S01]  /*2e30*/  FFMA.FTZ R30, R38, R4.reuse, -R21.reuse ;  /* 0x00000004261e7223 */ /* 0x180fe20000010815 */
[----:B------:R-:W-:Y:S01]  /*2e40*/  FSEL R45, R6, -INF , P1 ;  /* 0xff800000062d7808 */ /* 0x000fe20000800000 */
[--C-:B------:R-:W-:Y:S01]  /*2e50*/  FFMA.FTZ R181, R96, R4, -R21.reuse ;  /* 0x0000000460b57223 */ /* 0x100fe20000010815 */
[----:B------:R-:W-:Y:S01]  /*2e60*/  FMNMX.FTZ R60, R43, R60, !PT ;  /* 0x0000003c2b3c7209 */ /* 0x000fe20007810000 */
[--C-:B------:R-:W-:Y:S01]  /*2e70*/  FFMA.FTZ R20, R98, R4, -R21.reuse ;  /* 0x0000000462147223 */ /* 0x100fe20000010815 */
[----:B------:R-:W-:Y:S01]  /*2e80*/  ISETP.GT.AND P1, PT, R41, 0x11, PT ;  /* 0x000000112900780c */ /* 0x000fe20003f24270 */
[----:B------:R-:W0:Y:S01]  /*2e90*/  MUFU.TANH R25, R25 ;  /* 0x0000001900197308 */ /* 0x000e220000002400 */
[----:B------:R-:W-:Y:S01]  /*2ea0*/  FMNMX.FTZ R60, R45, R60, !PT ;  /* 0x0000003c2d3c7209 */ /* 0x000fe20007810000 */
[-CC-:B------:R-:W-:Y:S01]  /*2eb0*/  FFMA.FTZ R183, R100, R4.reuse, -R21.reuse ;  /* 0x0000000464b77223 */ /* 0x180fe20000010815 */
[----:B------:R-:W-:Y:S01]  /*2ec0*/  FSEL R49, R8, -INF , P1 ;  /* 0xff80000008317808 */ /* 0x000fe20000800000 */
[--C-:B------:R-:W-:Y:S01]  /*2ed0*/  FFMA.FTZ R6, R102, R4, -R21.reuse ;  /* 0x0000000466067223 */ /* 0x100fe20000010815 */
[----:B------:R-:W-:Y:S01]  /*2ee0*/  FMNMX.FTZ R60, R47, R60, !PT ;  /* 0x0000003c2f3c7209 */ /* 0x000fe20007810000 */
[--C-:B------:R-:W-:Y:S01]  /*2ef0*/  FFMA.FTZ R177, R104, R4, -R21.reuse ;  /* 0x0000000468b17223 */ /* 0x100fe20000010815 */
[----:B------:R-:W-:Y:S01]  /*2f00*/  ISETP.GT.AND P1, PT, R41, 0x19, PT ;  /* 0x000000192900780c */ /* 0x000fe20003f24270 */
[----:B------:R-:W5:Y:S01]  /*2f10*/  MUFU.TANH R31, R31 ;  /* 0x0000001f001f7308 */ /* 0x000f620000002400 */
[----:B------:R-:W-:Y:S01]  /*2f20*/  FMNMX.FTZ R60, R49, R60, !PT ;  /* 0x0000003c313c7209 */ /* 0x000fe20007810000 */
[-CC-:B------:R-:W-:Y:S01]  /*2f30*/  FFMA.FTZ R8, R106, R4.reuse, -R21.reuse ;  /* 0x000000046a087223 */ /* 0x180fe20000010815 */
[----:B---3--:R-:W-:Y:S01]  /*2f40*/  FSEL R51, R12, -INF , P1 ;  /* 0xff8000000c337808 */ /* 0x008fe20000800000 */
[--C-:B------:R-:W-:Y:S01]  /*2f50*/  FFMA.FTZ R167, R26, R4, -R21.reuse ;  /* 0x000000041aa77223 */ /* 0x100fe20000010815 */
[----:B------:R-:W-:Y:S01]  /*2f60*/  FMNMX.FTZ R60, R13, R60, !PT ;  /* 0x0000003c0d3c7209 */ /* 0x000fe20007810000 */
[-CC-:B------:R-:W-:Y:S01]  /*2f70*/  FFMA.FTZ R26, R28, R4.reuse, -R21.reuse ;  /* 0x000000041c1a7223 */ /* 0x180fe20000010815 */
[----:B------:R-:W-:Y:S01]  /*2f80*/  ISETP.GT.AND P1, PT, R41, 0x21, PT ;  /* 0x000000212900780c */ /* 0x000fe20003f24270 */
[----:B------:R-:W3:Y:S01]  /*2f90*/  MUFU.TANH R29, R29 ;  /* 0x0000001d001d7308 */ /* 0x000ee20000002400 */
[----:B-1----:R-:W-:Y:S01]  /*2fa0*/  FSEL R15, R15, -INF , P2 ;  /* 0xff8000000f0f7808 */ /* 0x002fe20001000000 */
[--C-:B------:R-:W-:Y:S01]  /*2fb0*/  FFMA.FTZ R179, R108, R4, -R21.reuse ;  /* 0x000000046cb37223 */ /* 0x100fe20000010815 */
[----:B------:R-:W-:Y:S01]  /*2fc0*/  FMNMX.FTZ R60, R51, R60, !PT ;  /* 0x0000003c333c7209 */ /* 0x000fe20007810000 */
[-CC-:B------:R-:W-:Y:S01]  /*2fd0*/  FFMA.FTZ R28, R32, R4.reuse, -R21.reuse ;  /* 0x00000004201c7223 */ /* 0x180fe20000010815 */
[----:B------:R-:W-:Y:S01]  /*2fe0*/  ISETP.GT.AND P2, PT, R41, 0x28, PT ;  /* 0x000000282900780c */ /* 0x000fe20003f44270 */
[--C-:B------:R-:W-:Y:S01]  /*2ff0*/  FFMA.FTZ R32, R40, R4, -R21.reuse ;  /* 0x0000000428207223 */ /* 0x100fe20000010815 */
[----:B--2---:R-:W-:Y:S01]  /*3000*/  FSEL R53, R14, -INF , P1 ;  /* 0xff8000000e357808 */ /* 0x004fe20000800000 */
[----:B------:R-:W1:Y:S01]  /*3010*/  MUFU.TANH R35, R35 ;  /* 0x0000002300237308 */ /* 0x000e620000002400 */
[----:B------:R-:W-:Y:S01]  /*3020*/  FMNMX.FTZ R60, R15, R60, !PT ;  /* 0x0000003c0f3c7209 */ /* 0x000fe20007810000 */
[-CC-:B------:R-:W-:Y:S01]  /*3030*/  FFMA.FTZ R155, R42, R4.reuse, -R21.reuse ;  /* 0x000000042a9b7223 */ /* 0x180fe20000010815 */
[----:B------:R-:W-:Y:S01]  /*3040*/  ISETP.GT.AND P1, PT, R41, 0x29, PT ;  /* 0x000000292900780c */ /* 0x000fe20003f24270 */
[-CC-:B------:R-:W-:Y:S01]  /*3050*/  FFMA.FTZ R10, R92, R4.reuse, -R21.reuse ;  /* 0x000000045c0a7223 */ /* 0x180fe20000010815 */
[----:B----4-:R-:W-:Y:S01]  /*3060*/  FSEL R27, R27, -INF , P2 ;  /* 0xff8000001b1b7808 */ /* 0x010fe20001000000 */
[--C-:B------:R-:W-:Y:S01]  /*3070*/  FFMA.FTZ R173, R90, R4, -R21.reuse ;  /* 0x000000045aad7223 */ /* 0x100fe20000010815 */
[----:B------:R-:W-:Y:S01]  /*3080*/  FMNMX.FTZ R60, R53, R60, !PT ;  /* 0x0000003c353c7209 */ /* 0x000fe20007810000 */
[----:B------:R-:W2:Y:S01]  /*3090*/  MUFU.TANH R33, R33 ;  /* 0x0000002100217308 */ /* 0x000ea20000002400 */
[----:B------:R-:W-:Y:S01]  /*30a0*/  ISETP.GT.AND P2, PT, R41, 0x30, PT ;  /* 0x000000302900780c */ /* 0x000fe20003f44270 */
[-CC-:B------:R-:W-:Y:S01]  /*30b0*/  FFMA.FTZ R12, R88, R4.reuse, -R21.reuse ;  /* 0x00000004580c7223 */ /* 0x180fe20000010815 */
[----:B0-----:R-:W-:Y:S01]  /*30c0*/  FSEL R25, R25, -INF , P1 ;  /* 0xff80000019197808 */ /* 0x001fe20000800000 */
[--C-:B------:R-:W-:Y:S01]  /*30d0*/  FFMA.FTZ R175, R70, R4, -R21.reuse ;  /* 0x0000000446af7223 */ /* 0x100fe20000010815 */
[----:B------:R-:W-:Y:S01]  /*30e0*/  FMNMX.FTZ R60, R27, R60, !PT ;  /* 0x0000003c1b3c7209 */ /* 0x000fe20007810000 */
[-CC-:B------:R-:W-:Y:S01]  /*30f0*/  FFMA.FTZ R14, R66, R4.reuse, -R21.reuse ;  /* 0x00000004420e7223 */ /* 0x180fe20000010815 */
[----:B------:R-:W-:Y:S01]  /*3100*/  ISETP.GT.AND P1, PT, R41, 0x31, PT ;  /* 0x000000312900780c */ /* 0x000fe20003f24270 */
[----:B------:R-:W0:Y:S01]  /*3110*/  MUFU.TANH R39, R39 ;  /* 0x0000002700277308 */ /* 0x000e220000002400 */
[----:B-----5:R-:W-:Y:S01]  /*3120*/  FSEL R31, R31, -INF , P2 ;  /* 0xff8000001f1f7808 */ /* 0x020fe20001000000 */
[--C-:B------:R-:W-:Y:S01]  /*3130*/  FFMA.FTZ R163, R34, R4, -R21.reuse ;  /* 0x0000000422a37223 */ /* 0x100fe20000010815 */
[----:B------:R-:W-:Y:S01]  /*3140*/  FMNMX.FTZ R60, R25, R60, !PT ;  /* 0x0000003c193c7209 */ /* 0x000fe20007810000 */
[-CC-:B------:R-:W-:Y:S01]  /*3150*/  FFMA.FTZ R153, R36, R4.reuse, -R21.reuse ;  /* 0x0000000424997223 */ /* 0x180fe20000010815 */
[----:B------:R-:W-:Y:S01]  /*3160*/  ISETP.GT.AND P2, PT, R41, 0x38, PT ;  /* 0x000000382900780c */ /* 0x000fe20003f44270 */
[--C-:B------:R-:W-:Y:S01]  /*3170*/  FFMA.FTZ R169, R62, R4, -R21.reuse ;  /* 0x000000043ea97223 */ /* 0x100fe20000010815 */
[----:B---3--:R-:W-:Y:S01]  /*3180*/  FSEL R29, R29, -INF , P1 ;  /* 0xff8000001d1d7808 */ /* 0x008fe20000800000 */
[----:B------:R-:W3:Y:S01]  /*3190*/  MUFU.TANH R37, R37 ;  /* 0x0000002500257308 */ /* 0x000ee20000002400 */
[----:B------:R-:W-:Y:S01]  /*31a0*/  FMNMX.FTZ R60, R31, R60, !PT ;  /* 0x0000003c1f3c7209 */ /* 0x000fe20007810000 */
[-CC-:B------:R-:W-:Y:S01]  /*31b0*/  FFMA.FTZ R58, R58, R4.reuse, -R21.reuse ;  /* 0x000000043a3a7223 */ /* 0x180fe20000010815 */
[----:B------:R-:W-:Y:S01]  /*31c0*/  ISETP.GT.AND P1, PT, R41, 0x39, PT ;  /* 0x000000392900780c */ /* 0x000fe20003f24270 */
[-CC-:B------:R-:W-:Y:S01]  /*31d0*/  FFMA.FTZ R171, R56, R4.reuse, -R21.reuse ;  /* 0x0000000438ab7223 */ /* 0x180fe20000010815 */
[----:B-1----:R-:W-:Y:S01]  /*31e0*/  FSEL R35, R35, -INF , P2 ;  /* 0xff80000023237808 */ /* 0x002fe20001000000 */
[--C-:B------:R-:W-:Y:S01]  /*31f0*/  FFMA.FTZ R52, R52, R4, -R21.reuse ;  /* 0x0000000434347223 */ /* 0x100fe20000010815 */
[----:B------:R-:W-:Y:S01]  /*3200*/  FMNMX.FTZ R60, R29, R60, !PT ;  /* 0x0000003c1d3c7209 */ /* 0x000fe20007810000 */
[----:B------:R-:W1:Y:S01]  /*3210*/  MUFU.TANH R57, R61 ;  /* 0x0000003d00397308 */ /* 0x000e620000002400 */
        /* <DEDUP_REMOVED lines=8> */
[----:B0-----:R-:W-:Y:S01]  /*32a0*/  FSEL R39, R39, -INF , P2 ;  /* 0xff80000027277808 */ /* 0x001fe20001000000 */
[--C-:B------:R-:W-:Y:S01]  /*32b0*/  FFMA.FTZ R36, R46, R4, -R21.reuse ;  /* 0x000000042e247223 */ /* 0x100fe20000010815 */
[----:B------:R-:W-:Y:S01]  /*32c0*/  FMNMX.FTZ R60, R33, R60, !PT ;  /* 0x0000003c213c7209 */ /* 0x000fe20007810000 */
[-CC-:B------:R-:W-:Y:S01]  /*32d0*/  FFMA.FTZ R159, R50, R4.reuse, -R21.reuse ;  /* 0x00000004329f7223 */ /* 0x180fe20000010815 */
[----:B------:R-:W-:Y:S01]  /*32e0*/  ISETP.GT.AND P2, PT, R41, 0x48, PT ;  /* 0x000000482900780c */ /* 0x000fe20003f44270 */
[----:B------:R-:W-:Y:S01]  /*32f0*/  FFMA.FTZ R11, R11, R4, -R21 ;  /* 0x000000040b0b7223 */ /* 0x000fe20000010815 */
[----:B---3--:R-:W-:Y:S01]  /*3300*/  FSEL R37, R37, -INF , P1 ;  /* 0xff80000025257808 */ /* 0x008fe20000800000 */
[----:B------:R-:W0:Y:S01]  /*3310*/  MUFU.TANH R65, R65 ;  /* 0x0000004100417308 */ /* 0x000e220000002400 */
[----:B------:R-:W-:Y:S01]  /*3320*/  FMNMX.FTZ R60, R39, R60, !PT ;  /* 0x0000003c273c7209 */ /* 0x000fe20007810000 */
[----:B------:R-:W-:Y:S01]  /*3330*/  UIADD3 UR7, UR10, UR48, -UR50 ;  /* 0x000000300a077290 */ /* 0x000fe2000fffe832 */
[----:B------:R-:W-:Y:S01]  /*3340*/  ISETP.GT.AND P1, PT, R41, 0x49, PT ;  /* 0x000000492900780c */ /* 0x000fe20003f24270 */
[----:B------:R-:W-:Y:S01]  /*3350*/  UPRMT UR6, UR40, 0x654, UR6 ;  /* 0x0000065428067896 */ /* 0x000fe20008000006 */
[----:B------:R-:W-:Y:S01]  /*3360*/  FSEL R55, R55, -INF , P2 ;  /* 0xff80000037377808 */ /* 0x000fe20001000000 */
[----:B------:R-:W-:Y:S01]  /*3370*/  USHF.R.S32.HI UR10, URZ, 0x1f, UR7 ;  /* 0x0000001f3f0a7899 */ /* 0x000fe20008011407 */
[----:B------:R-:W-:Y:S01]  /*3380*/  FMNMX.FTZ R60, R37, R60, !PT ;  /* 0x0000003c253c7209 */ /* 0x000fe20007810000 */
[----:B------:R-:W3:Y:S01]  /*3390*/  MUFU.TANH R63, R68 ;  /* 0x00000044003f7308 */ /* 0x000ee20000002400 */
[----:B------:R-:W-:Y:S01]  /*33a0*/  ISETP.GT.AND P2, PT, R41, 0x50, PT ;  /* 0x000000502900780c */ /* 0x000fe20003f44270 */
[----:B------:R-:W-:Y:S01]  /*33b0*/  ULEA.HI UR10, UR10, UR7, URZ, 0x7 ;  /* 0x000000070a0a7291 */ /* 0x000fe2000f8f383f */
[----:B-1----:R-:W-:-:S02]  /*33c0*/  FSEL R57, R57, -INF , P1 ;  /* 0xff80000039397808 */ /* 0x002fc40000800000 */
[----:B------:R-:W-:Y:S02]  /*33d0*/  CS2R R108, SRZ ;  /* 0x00000000006c7805 */ /* 0x000fe4000001ff00 */
[----:B------:R-:W-:Y:S01]  /*33e0*/  FMNMX.FTZ R60, R55, R60, !PT ;  /* 0x0000003c373c7209 */ /* 0x000fe20007810000 */
[----:B------:R-:W-:Y:S01]  /*33f0*/  USHF.R.S32.HI UR10, URZ, 0x7, UR10 ;  /* 0x000000073f0a7899 */ /* 0x000fe2000801140a */
[----:B------:R-:W-:Y:S01]  /*3400*/  ISETP.GT.AND P1, PT, R41, 0x51, PT ;  /* 0x000000512900780c */ /* 0x000fe20003f24270 */
[----:B------:R-:W1:Y:S01]  /*3410*/  MUFU.TANH R69, R69 ;  /* 0x0000004500457308 */ /* 0x000e620000002400 */
[----:B--2---:R-:W-:Y:S01]  /*3420*/  FSEL R59, R59, -INF , P2 ;  /* 0xff8000003b3b7808 */ /* 0x004fe20001000000 */
[----:B------:R-:W-:Y:S01]  /*3430*/  UISETP.LT.AND UP0, UPT, URZ, UR10, UPT ;  /* 0x0000000a3f00728c */ /* 0x000fe2000bf01270 */
[----:B------:R-:W-:Y:S01]  /*3440*/  FMNMX.FTZ R60, R57, R60, !PT ;  /* 0x0000003c393c7209 */ /* 0x000fe20007810000 */
[----:B------:R-:W-:Y:S01]  /*3450*/  SYNCS.ARRIVE.TRANS64.RED.A1T0 RZ, [UR6], RZ ;  /* 0x000000ffffff79a7 */ /* 0x000fe20008100406 */
[----:B------:R-:W-:Y:S01]  /*3460*/  ISETP.GT.AND P2, PT, R41, 0x58, PT ;  /* 0x000000582900780c */ /* 0x000fe20003f44270 */
[----:B------:R-:W-:Y:S01]  /*3470*/  USEL UR55, URZ, UR10, !UP0 ;  /* 0x0000000a3f377287 */ /* 0x000fe2000c000000 */
[----:B0-----:R-:W-:Y:S01]  /*3480*/  FSEL R61, R65, -INF , P1 ;  /* 0xff800000413d7808 */ /* 0x001fe20000800000 */
[----:B------:R-:W0:Y:S01]  /*3490*/  MUFU.TANH R67, R72 ;  /* 0x0000004800437308 */ /* 0x000e220000002400 */
[----:B------:R-:W-:Y:S01]  /*34a0*/  FMNMX.FTZ R60, R59, R60, !PT ;  /* 0x0000003c3b3c7209 */ /* 0x000fe20007810000 */
[----:B------:R-:W-:Y:S01]  /*34b0*/  UISETP.GE.AND UP0, UPT, UR57, UR55, UPT ;  /* 0x000000373900728c */ /* 0x000fe2000bf06270 */
[----:B------:R-:W-:-:S02]  /*34c0*/  ISETP.GT.AND P1, PT, R41, 0x59, PT ;  /* 0x000000592900780c */ /* 0x000fc40003f24270 */
[----:B------:R-:W-:Y:S02]  /*34d0*/  CS2R R106, SRZ ;  /* 0x00000000006a7805 */ /* 0x000fe4000001ff00 */
[----:B---3--:R-:W-:Y:S02]  /*34e0*/  FSEL R63, R63, -INF , P2 ;  /* 0xff8000003f3f7808 */ /* 0x008fe40001000000 */
[----:B------:R-:W-:Y:S02]  /*34f0*/  CS2R R104, SRZ ;  /* 0x0000000000687805 */ /* 0x000fe4000001ff00 */
[----:B------:R-:W-:Y:S01]  /*3500*/  FMNMX.FTZ R60, R61, R60, !PT ;  /* 0x0000003c3d3c7209 */ /* 0x000fe20007810000 */
[----:B------:R-:W2:Y:S01]  /*3510*/  MUFU.TANH R73, R73 ;  /* 0x0000004900497308 */ /* 0x000ea20000002400 */
[----:B------:R-:W-:Y:S02]  /*3520*/  ISETP.GT.AND P2, PT, R41, 0x60, PT ;  /* 0x000000602900780c */ /* 0x000fe40003f44270 */
[----:B------:R-:W-:-:S02]  /*3530*/  CS2R R102, SRZ ;  /* 0x0000000000667805 */ /* 0x000fc4000001ff00 */
[----:B-1----:R-:W-:Y:S02]  /*3540*/  FSEL R65, R69, -INF , P1 ;  /* 0xff80000045417808 */ /* 0x002fe40000800000 */
[----:B------:R-:W-:Y:S02]  /*3550*/  CS2R R100, SRZ ;  /* 0x0000000000647805 */ /* 0x000fe4000001ff00 */
[----:B------:R-:W-:Y:S02]  /*3560*/  FMNMX.FTZ R60, R63, R60, !PT ;  /* 0x0000003c3f3c7209 */ /* 0x000fe40007810000 */
[----:B------:R-:W-:Y:S02]  /*3570*/  CS2R R98, SRZ ;  /* 0x0000000000627805 */ /* 0x000fe4000001ff00 */
[----:B------:R-:W-:Y:S01]  /*3580*/  ISETP.GT.AND P1, PT, R41, 0x61, PT ;  /* 0x000000612900780c */ /* 0x000fe20003f24270 */
[----:B------:R-:W1:Y:S01]  /*3590*/  MUFU.TANH R71, R76 ;  /* 0x0000004c00477308 */ /* 0x000e620000002400 */
[----:B0-----:R-:W-:-:S02]  /*35a0*/  FSEL R67, R67, -INF , P2 ;  /* 0xff80000043437808 */ /* 0x001fc40001000000 */
[----:B------:R-:W-:Y:S02]  /*35b0*/  CS2R R96, SRZ ;  /* 0x0000000000607805 */ /* 0x000fe4000001ff00 */
[----:B------:R-:W-:Y:S02]  /*35c0*/  FMNMX.FTZ R60, R65, R60, !PT ;  /* 0x0000003c413c7209 */ /* 0x000fe40007810000 */
[----:B------:R-:W-:Y:S02]  /*35d0*/  CS2R R92, SRZ ;  /* 0x00000000005c7805 */ /* 0x000fe4000001ff00 */
[----:B------:R-:W-:Y:S02]  /*35e0*/  ISETP.GT.AND P2, PT, R41, 0x68, PT ;  /* 0x000000682900780c */ /* 0x000fe40003f44270 */
[----:B------:R-:W-:Y:S02]  /*35f0*/  CS2R R90, SRZ ;  /* 0x00000000005a7805 */ /* 0x000fe4000001ff00 */
[----:B------:R-:W-:Y:S01]  /*3600*/  FMNMX.FTZ R60, R67, R60, !PT ;  /* 0x0000003c433c7209 */ /* 0x000fe20007810000 */
[----:B------:R-:W0:Y:S01]  /*3610*/  MUFU.TANH R77, R77 ;  /* 0x0000004d004d7308 */ /* 0x000e220000002400 */
[----:B--2---:R-:W-:-:S02]  /*3620*/  FSEL R69, R73, -INF , P1 ;  /* 0xff80000049457808 */ /* 0x004fc40000800000 */
[----:B------:R-:W-:Y:S02]  /*3630*/  CS2R R88, SRZ ;  /* 0x0000000000587805 */ /* 0x000fe4000001ff00 */
[----:B------:R-:W-:Y:S02]  /*3640*/  ISETP.GT.AND P1, PT, R41, 0x69, PT ;  /* 0x000000692900780c */ /* 0x000fe40003f24270 */
[----:B------:R-:W-:Y:S01]  /*3650*/  FMNMX.FTZ R60, R69, R60, !PT ;  /* 0x0000003c453c7209 */ /* 0x000fe20007810000 */
[----:B------:R-:W2:Y:S01]  /*3660*/  MUFU.TANH R75, R80 ;  /* 0x00000050004b7308 */ /* 0x000ea20000002400 */
[----:B-1----:R-:W-:Y:S02]  /*3670*/  FSEL R71, R71, -INF , P2 ;  /* 0xff80000047477808 */ /* 0x002fe40001000000 */
[----:B------:R-:W-:Y:S02]  /*3680*/  ISETP.GT.AND P2, PT, R41, 0x70, PT ;  /* 0x000000702900780c */ /* 0x000fe40003f44270 */
[----:B------:R-:W-:-:S03]  /*3690*/  FMNMX.FTZ R60, R71, R60, !PT ;  /* 0x0000003c473c7209 */ /* 0x000fc60007810000 */
[----:B------:R-:W1:Y:S01]  /*36a0*/  MUFU.TANH R81, R81 ;  /* 0x0000005100517308 */ /* 0x000e620000002400 */
[----:B0-----:R-:W-:Y:S02]  /*36b0*/  FSEL R73, R77, -INF , P1 ;  /* 0xff8000004d497808 */ /* 0x001fe40000800000 */
[----:B------:R-:W-:Y:S02]  /*36c0*/  ISETP.GT.AND P1, PT, R41, 0x71, PT ;  /* 0x000000712900780c */ /* 0x000fe40003f24270 */
[----:B------:R-:W-:-:S03]  /*36d0*/  FMNMX.FTZ R60, R73, R60, !PT ;  /* 0x0000003c493c7209 */ /* 0x000fc60007810000 */
[----:B------:R-:W0:Y:S01]  /*36e0*/  MUFU.TANH R84, R84 ;  /* 0x0000005400547308 */ /* 0x000e220000002400 */
[----:B--2---:R-:W-:Y:S02]  /*36f0*/  FSEL R75, R75, -INF , P2 ;  /* 0xff8000004b4b7808 */ /* 0x004fe40001000000 */
[----:B------:R-:W-:Y:S02]  /*3700*/  ISETP.GT.AND P2, PT, R41, 0x78, PT ;  /* 0x000000782900780c */ /* 0x000fe40003f44270 */
[----:B------:R-:W-:-:S03]  /*3710*/  FMNMX.FTZ R60, R75, R60, !PT ;  /* 0x0000003c4b3c7209 */ /* 0x000fc60007810000 */
[----:B------:R-:W2:Y:S01]  /*3720*/  MUFU.TANH R79, R85 ;  /* 0x00000055004f7308 */ /* 0x000ea20000002400 */
[----:B-1----:R-:W-:Y:S02]  /*3730*/  FSEL R77, R81, -INF , P1 ;  /* 0xff800000514d7808 */ /* 0x002fe40000800000 */
[----:B------:R-:W-:Y:S02]  /*3740*/  ISETP.GT.AND P1, PT, R41, 0x79, PT ;  /* 0x000000792900780c */ /* 0x000fe40003f24270 */
[----:B------:R-:W-:-:S03]  /*3750*/  FMNMX.FTZ R60, R77, R60, !PT ;  /* 0x0000003c4d3c7209 */ /* 0x000fc60007810000 */
[----:B------:R-:W-:Y:S01]  /*3760*/  MUFU.EX2 R181, R181 ;  /* 0x000000b500b57308 */ /* 0x000fe20000000800 */
[----:B0-----:R-:W-:-:S04]  /*3770*/  FSEL R41, R84, -INF , P2 ;  /* 0xff80000054297808 */ /* 0x001fc80001000000 */
[----:B------:R-:W-:-:S03]  /*3780*/  FMNMX.FTZ R60, R41, R60, !PT ;  /* 0x0000003c293c7209 */ /* 0x000fc60007810000 */
[----:B------:R-:W0:Y:S01]  /*3790*/  MUFU.EX2 R20, R20 ;  /* 0x0000001400147308 */ /* 0x000e220000000800 */
[----:B--2---:R-:W-:-:S04]  /*37a0*/  FSEL R79, R79, -INF , P1 ;  /* 0xff8000004f4f7808 */ /* 0x004fc80000800000 */
        /* <DEDUP_REMOVED lines=65> */
[----:B------:R0:W-:Y:S01]  /*3bc0*/  MUFU.EX2 R174, R25 ;  /* 0x0000001900ae7308 */ /* 0x0001e20000000800 */
        /* <DEDUP_REMOVED lines=9> */
[----:B------:R-:W-:-:S03]  /*3c60*/  F2FP.BF16.F32.PACK_AB R177, R8, R177 ;  /* 0x000000b108b1723e */ /* 0x000fc600000010ff */
[----:B------:R-:W-:-:S03]  /*3c70*/  FADD.FTZ R40, R8, R25 ;  /* 0x0000001908287221 */ /* 0x000fc60000010000 */
[----:B------:R-:W2:Y:S01]  /*3c80*/  MUFU.EX2 R172, R53 ;  /* 0x0000003500ac7308 */ /* 0x000ea20000000800 */
[----:B------:R-:W-:Y:S01]  /*3c90*/  FADD.FTZ R21, R179, R40 ;  /* 0x00000028b3157221 */ /* 0x000fe20000010000 */
[----:B-1----:R-:W-:Y:S01]  /*3ca0*/  FADD.FTZ R0, R178, R5 ;  /* 0x00000005b2007221 */ /* 0x002fe20000010000 */
[C---:B------:R-:W-:Y:S02]  /*3cb0*/  F2FP.BF16.F32.PACK_AB R179, R10.reuse, R179 ;  /* 0x000000b30ab3723e */ /* 0x040fe400000010ff */
[----:B------:R-:W-:Y:S01]  /*3cc0*/  FADD.FTZ R40, R10, R21 ;  /* 0x000000150a287221 */ /* 0x000fe20000010000 */
[----:B------:R-:W-:Y:S02]  /*3cd0*/  F2FP.BF16.F32.PACK_AB R178, R178, R13 ;  /* 0x0000000db2b2723e */ /* 0x000fe400000010ff */
        /* <DEDUP_REMOVED lines=8> */
[----:B------:R-:W-:-:S05]  /*3d60*/  F2FP.BF16.F32.PACK_AB R172, R172, R15 ;  /* 0x0000000facac723e */ /* 0x000fca00000010ff */
[----:B------:R-:W2:Y:S01]  /*3d70*/  MUFU.EX2 R31, R31 ;  /* 0x0000001f001f7308 */ /* 0x000ea20000000800 */
[----:B-1----:R-:W-:-:S04]  /*3d80*/  FADD.FTZ R5, R27, R0 ;  /* 0x000000001b057221 */ /* 0x002fc80000010000 */
[C---:B------:R-:W-:Y:S01]  /*3d90*/  FADD.FTZ R0, R174.reuse, R5 ;  /* 0x00000005ae007221 */ /* 0x040fe20000010000 */
[----:B------:R-:W-:Y:S02]  /*3da0*/  F2FP.BF16.F32.PACK_AB R174, R174, R27 ;  /* 0x0000001baeae723e */ /* 0x000fe400000010ff */
        /* <DEDUP_REMOVED lines=107> */
[----:B------:R-:W-:-:S06]  /*4460*/  ULDC UR54, c[0x0][0x9d8] ;  /* 0x0002760000367ab9 */ /* 0x000fcc0000000800 */
.L_x_2611:
[----:B------:R-:W-:Y:S01]  /*4470*/  ISETP.NE.AND P2, PT, RZ, UR43, PT ;  /* 0x0000002bff007c0c */ /* 0x000fe2000bf45270 */
[----:B------:R-:W-:-:S04]  /*4480*/  UISETP.NE.AND UP0, UPT, UR56, 0x1, UPT ;  /* 0x000000013800788c */ /* 0x000fc8000bf05270 */
[----:B------:R-:W-:-:S04]  /*4490*/  USEL UR45, URZ, 0x1, UP0 ;  /* 0x000000013f2d7887 */ /* 0x000fc80008000000 */
[----:B------:R-:W-:-:S04]  /*44a0*/  ULOP3.LUT UR45, UR58, UR45, URZ, 0x3c, !UPT ;  /* 0x0000002d3a2d7292 */ /* 0x000fc8000f8e3c3f */
[----:B------:R-:W-:Y:S08]  /*44b0*/  @P2 BRA `(.L_x_2601) ;  /* 0x0000000000382947 */ /* 0x000ff00003800000 */
[----:B------:R-:W-:Y:S05]  /*44c0*/  @!P0 BRA `(.L_x_2602) ;  /* 0x0000000000048947 */ /* 0x000fea0003800000 */
[----:B------:R-:W-:Y:S01]  /*44d0*/  BPT.TRAP 0x1 ;  /* 0x000000040000795c */ /* 0x000fe20000300000 */
.L_x_2602:
        /* <DEDUP_REMOVED lines=9> */
.L_x_2603:
[----:B-1----:R-:W-:Y:S05]  /*4570*/  @P1 BRA `(.L_x_2601) ;  /* 0x0000000000081947 */ /* 0x002fea0003800000 */
[----:B------:R-:W1:Y:S02]  /*4580*/  SYNCS.PHASECHK.TRANS64.TRYWAIT P1, [UR6+0x28830], R4 ;  /* 0x02883004ff0075a7 */ /* 0x000e640008020146 */
[----:B-1----:R-:W-:Y:S05]  /*4590*/  @!P1 BRA `(.L_x_2604) ;  /* 0x000000dc00989947 */ /* 0x002fea0003800000 */
.L_x_2601:
        /* <DEDUP_REMOVED lines=48> */
.L_x_2606:
[----:B------:R-:W-:Y:S01]  /*48a0*/  ULEA UR6, UR56, UR41, 0x3 ;  /* 0x0000002938067291 */ /* 0x000fe2000f8e183f */
[----:B------:R-:W-:-:S05]  /*48b0*/  IMAD.U32 R4, RZ, RZ, UR58 ;  /* 0x0000003aff047e24 */ /* 0x000fca000f8e00ff */
[----:B------:R-:W-:-:S04]  /*48c0*/  SHF.L.U32 R4, R4, 0x1f, RZ ;  /* 0x0000001f04047819 */ /* 0x000fc800000006ff */
[----:B------:R0:W1:Y:S01]  /*48d0*/  SYNCS.PHASECHK.TRANS64.TRYWAIT P1, [UR6+0x28850], R4 ;  /* 0x02885004ff0075a7 */ /* 0x0000620008020146 */
[----:B------:R-:W-:Y:S05]  /*48e0*/  @!P0 BRA `(.L_x_2607) ;  /* 0x0000000000048947 */ /* 0x000fea0003800000 */
[----:B------:R-:W-:Y:S01]  /*48f0*/  BPT.TRAP 0x1 ;  /* 0x000000040000795c */ /* 0x000fe20000300000 */
.L_x_2607:
[----:B-1----:R-:W-:Y:S05]  /*4900*/  @P1 BRA `(.L_x_2605) ;  /* 0x0000000000081947 */ /* 0x002fea0003800000 */
[----:B------:R-:W1:Y:S02]  /*4910*/  SYNCS.PHASECHK.TRANS64.TRYWAIT P1, [UR6+0x28850], R4 ;  /* 0x02885004ff0075a7 */ /* 0x000e640008020146 */
[----:B-1----:R-:W-:Y:S05]  /*4920*/  @!P1 BRA `(.L_x_2608) ;  /* 0x000000d800cc9947 */ /* 0x002fea0003800000 */
.L_x_2605:
        /* <DEDUP_REMOVED lines=49> */
.L_x_2609:
[----:B------:R-:W-:Y:S01]  /*4c40*/  UISETP.NE.AND UP0, UPT, UR51, URZ, UPT ;  /* 0x0000003f3300728c */ /* 0x000fe2000bf05270 */
[----:B------:R-:W-:Y:S02]  /*4c50*/  VIADD R13, R17, UR39 ;  /* 0x00000027110d7c36 */ /* 0x000fe40008000000 */
[----:B------:R-:W-:Y:S01]  /*4c60*/  FMUL.FTZ R24, R24, UR54 ;  /* 0x0000003618187c20 */ /* 0x000fe20008410000 */
[----:B------:R-:W-:Y:S01]  /*4c70*/  FMUL.FTZ R12, R31, UR54 ;  /* 0x000000361f0c7c20 */ /* 0x000fe20008410000 */
[----:B------:R-:W-:Y:S01]  /*4c80*/  FMUL.FTZ R25, R25, UR54 ;  /* 0x0000003619197c20 */ /* 0x000fe20008410000 */
[----:B------:R-:W-:Y:S01]  /*4c90*/  FMUL.FTZ R28, R28, UR54 ;  /* 0x000000361c1c7c20 */ /* 0x000fe20008410000 */
[----:B------:R-:W-:Y:S01]  /*4ca0*/  PLOP3.LUT P1, PT, PT, PT, UP0, 0x80, 0x0 ;  /* 0x000000000000781c */ /* 0x000fe20003f2f008 */
[----:B------:R1:W2:Y:S01]  /*4cb0*/  MUFU.TANH R11, R24 ;  /* 0x00000018000b7308 */ /* 0x0002a20000002400 */
[----:B------:R-:W-:Y:S01]  /*4cc0*/  PLOP3.LUT P2, PT, PT, PT, UP0, 0x80, 0x0 ;  /* 0x000000000000781c */ /* 0x000fe20003f4f008 */
[----:B------:R-:W-:Y:S01]  /*4cd0*/  FMUL.FTZ R29, R29, UR54 ;  /* 0x000000361d1d7c20 */ /* 0x000fe20008410000 */
[----:B------:R-:W-:Y:S01]  /*4ce0*/  FMUL.FTZ R32, R32, UR54 ;  /* 0x0000003620207c20 */ /* 0x000fe20008410000 */
[----:B------:R-:W-:Y:S01]  /*4cf0*/  @UP0 ULDC UR6, c[0x0][0x44c] ;  /* 0x0001130000060ab9 */ /* 0x000fe20000000800 */
[----:B------:R-:W-:Y:S01]  /*4d00*/  FMUL.FTZ R33, R33, UR54 ;  /* 0x0000003621217c20 */ /* 0x000fe20008410000 */
[----:B------:R-:W-:Y:S01]  /*4d10*/  FMUL.FTZ R40, R40, UR54 ;  /* 0x0000003628287c20 */ /* 0x000fe20008410000 */
[----:B------:R-:W-:Y:S01]  /*4d20*/  FMUL.FTZ R36, R36, UR54 ;  /* 0x0000003624247c20 */ /* 0x000fe20008410000 */
[----:B------:R-:W3:Y:S01]  /*4d30*/  MUFU.TANH R175, R25 ;  /* 0x0000001900af7308 */ /* 0x000ee20000002400 */
[----:B-1----:R-:W-:Y:S01]  /*4d40*/  FMUL.FTZ R24, R42, UR54 ;  /* 0x000000362a187c20 */ /* 0x002fe20008410000 */
        /* <DEDUP_REMOVED lines=12> */
[----:B------:R-:W1:Y:S01]  /*4e10*/  SHFL.IDX PT, R7, R13, RZ, 0x1c1f ;  /* 0x001c1fff0d077589 */ /* 0x000e6200000e0000 */
[----:B------:R-:W-:Y:S01]  /*4e20*/  FMUL.FTZ R52, R52, UR54 ;  /* 0x0000003634347c20 */ /* 0x000fe20008410000 */
[----:B------:R-:W4:Y:S01]  /*4e30*/  MUFU.TANH R29, R29 ;  /* 0x0000001d001d7308 */ /* 0x000f220000002400 */
[----:B------:R-:W-:Y:S01]  /*4e40*/  FMUL.FTZ R53, R53, UR54 ;  /* 0x0000003635357c20 */ /* 0x000fe20008410000 */
[----:B------:R-:W-:-:S02]  /*4e50*/  IMAD.U32 R31, RZ, RZ, UR6 ;  /* 0x00000006ff1f7e24 */ /* 0x000fc4000f8e00ff */
[----:B------:R-:W-:Y:S01]  /*4e60*/  FMUL.FTZ R56, R56, UR54 ;  /* 0x0000003638387c20 */ /* 0x000fe20008410000 */
[----:B------:R-:W-:Y:S01]  /*4e70*/  FMUL.FTZ R57, R57, UR54 ;  /* 0x0000003639397c20 */ /* 0x000fe20008410000 */
[----:B------:R-:W-:Y:S01]  /*4e80*/  FMUL.FTZ R60, R60, UR54 ;  /* 0x000000363c3c7c20 */ /* 0x000fe20008410000 */
[----:B------:R-:W-:Y:S02]  /*4e90*/  IMAD R42, R16, -0x2, R31 ;  /* 0xfffffffe102a7824 */ /* 0x000fe400078e021f */
[----:B------:R-:W-:Y:S01]  /*4ea0*/  FMUL.FTZ R65, R65, UR54 ;  /* 0x0000003641417c20 */ /* 0x000fe20008410000 */
[----:B------:R-:W-:Y:S01]  /*4eb0*/  IMAD.U32 R31, RZ, RZ, UR50 ;  /* 0x00000032ff1f7e24 */ /* 0x000fe2000f8e00ff */
[----:B------:R-:W5:Y:S01]  /*4ec0*/  MUFU.TANH R169, R32 ;  /* 0x0000002000a97308 */ /* 0x000f620000002400 */
[----:B------:R-:W-:Y:S01]  /*4ed0*/  FMUL.FTZ R9, R27, UR54 ;  /* 0x000000361b097c20 */ /* 0x000fe20008410000 */
[----:B------:R-:W-:Y:S01]  /*4ee0*/  FMUL.FTZ R14, R34, UR54 ;  /* 0x00000036220e7c20 */ /* 0x000fe20008410000 */
[----:B------:R-:W-:Y:S01]  /*4ef0*/  FMUL.FTZ R27, R47, UR54 ;  /* 0x000000362f1b7c20 */ /* 0x000fe20008410000 */
[----:B------:R-:W-:Y:S01]  /*4f00*/  IADD3 R42, -R31, UR48, R42 ;  /* 0x000000301f2a7c10 */ /* 0x000fe2000fffe12a */
[----:B------:R-:W-:Y:S01]  /*4f10*/  FMUL.FTZ R34, R55, UR54 ;  /* 0x0000003637227c20 */ /* 0x000fe20008410000 */
[----:B------:R-:W-:Y:S01]  /*4f20*/  FMUL.FTZ R61, R61, UR54 ;  /* 0x000000363d3d7c20 */ /* 0x000fe20008410000 */
[----:B------:R-:W-:Y:S01]  /*4f30*/  FMUL.FTZ R10, R30, UR54 ;  /* 0x000000361e0a7c20 */ /* 0x000fe20008410000 */
[----:B------:R-:W5:Y:S01]  /*4f40*/  MUFU.TANH R33, R33 ;  /* 0x0000002100217308 */ /* 0x000f620000002400 */
[----:B------:R-:W-:Y:S01]  /*4f50*/  FMUL.FTZ R64, R64, UR54 ;  /* 0x0000003640407c20 */ /* 0x000fe20008410000 */
[----:B------:R-:W-:Y:S01]  /*4f60*/  FMUL.FTZ R30, R51, UR54 ;  /* 0x00000036331e7c20 */ /* 0x000fe20008410000 */
[----:B------:R-:W-:Y:S01]  /*4f70*/  FMUL.FTZ R20, R38, UR54 ;  /* 0x0000003626147c20 */ /* 0x000fe20008410000 */
[----:B------:R-:W-:Y:S01]  /*4f80*/  FMUL.FTZ R38, R59, UR54 ;  /* 0x000000363b267c20 */ /* 0x000fe20008410000 */
[----:B-1----:R-:W-:Y:S01]  /*4f90*/  IADD3 R4, R42, R7, RZ ;  /* 0x000000072a047210 */ /* 0x002fe20007ffe0ff */
[----:B------:R-:W-:Y:S01]  /*4fa0*/  FMUL.FTZ R7, R69, UR54 ;  /* 0x0000003645077c20 */ /* 0x000fe20008410000 */
[----:B------:R-:W-:Y:S01]  /*4fb0*/  FMUL.FTZ R68, R68, UR54 ;  /* 0x0000003644447c20 */ /* 0x000fe20008410000 */
[----:B------:R1:W-:Y:S01]  /*4fc0*/  MUFU.TANH R161, R40 ;  /* 0x0000002800a17308 */ /* 0x0003e20000002400 */
[----:B------:R-:W-:Y:S01]  /*4fd0*/  ISETP.GT.AND P1, PT, R4, RZ, PT ;  /* 0x000000ff0400720c */ /* 0x000fe20003f24270 */
[----:B------:R-:W-:Y:S01]  /*4fe0*/  FMUL.FTZ R72, R72, UR54 ;  /* 0x0000003648487c20 */ /* 0x000fe20008410000 */
[C---:B------:R-:W-:Y:S01]  /*4ff0*/  ISETP.GT.AND P2, PT, R4.reuse, 0x1, PT ;  /* 0x000000010400780c */ /* 0x040fe20003f44270 */
[----:B------:R-:W-:Y:S01]  /*5000*/  FMUL.FTZ R73, R73, UR54 ;  /* 0x0000003649497c20 */ /* 0x000fe20008410000 */
[----:B--2---:R-:W-:Y:S01]  /*5010*/  FSEL R11, R11, -INF , P1 ;  /* 0xff8000000b0b7808 */ /* 0x004fe20000800000 */
[----:B------:R-:W-:Y:S01]  /*5020*/  FMUL.FTZ R21, R39, UR54 ;  /* 0x0000003627157c20 */ /* 0x000fe20008410000 */
[----:B------:R-:W-:Y:S01]  /*5030*/  ISETP.GT.AND P1, PT, R4, 0x8, PT ;  /* 0x000000080400780c */ /* 0x000fe20003f24270 */
[----:B------:R-:W2:Y:S01]  /*5040*/  MUFU.TANH R165, R36 ;  /* 0x0000002400a57308 */ /* 0x000ea20000002400 */
[----:B---3--:R-:W-:Y:S01]  /*5050*/  FSEL R175, R175, -INF , P2 ;  /* 0xff800000afaf7808 */ /* 0x008fe20001000000 */
[----:B------:R-:W-:Y:S01]  /*5060*/  FMUL.FTZ R76, R76, UR54 ;  /* 0x000000364c4c7c20 */ /* 0x000fe20008410000 */
[----:B-1----:R-:W-:Y:S01]  /*5070*/  FMNMX.FTZ R40, R11, R5, !PT ;  /* 0x000000050b287209 */ /* 0x002fe20007810000 */
[----:B------:R-:W-:Y:S01]  /*5080*/  FMUL.FTZ R77, R77, UR54 ;  /* 0x000000364d4d7c20 */ /* 0x000fe20008410000 */
[----:B------:R-:W-:Y:S01]  /*5090*/  ISETP.GT.AND P2, PT, R4, 0x9, PT ;  /* 0x000000090400780c */ /* 0x000fe20003f44270 */
[----:B------:R-:W-:Y:S01]  /*50a0*/  FMUL.FTZ R25, R43, UR54 ;  /* 0x000000362b197c20 */ /* 0x000fe20008410000 */
[----:B0-----:R-:W-:Y:S01]  /*50b0*/  FSEL R173, R173, -INF , P1 ;  /* 0xff800000adad7808 */ /* 0x001fe20000800000 */
[----:B------:R-:W0:Y:S01]  /*50c0*/  MUFU.TANH R37, R37 ;  /* 0x0000002500257308 */ /* 0x000e220000002400 */
[----:B------:R-:W-:Y:S01]  /*50d0*/  FMNMX.FTZ R40, R175, R40, !PT ;  /* 0x00000028af287209 */ /* 0x000fe20007810000 */
[----:B------:R-:W-:Y:S01]  /*50e0*/  FMUL.FTZ R80, R80, UR54 ;  /* 0x0000003650507c20 */ /* 0x000fe20008410000 */
[C---:B------:R-:W-:Y:S01]  /*50f0*/  ISETP.GT.AND P1, PT, R4.reuse, 0x10, PT ;  /* 0x000000100400780c */ /* 0x040fe20003f24270 */
[----:B------:R-:W-:Y:S01]  /*5100*/  FMUL.FTZ R81, R81, UR54 ;  /* 0x0000003651517c20 */ /* 0x000fe20008410000 */
[----:B----4-:R-:W-:Y:S01]  /*5110*/  FSEL R171, R29, -INF , P2 ;  /* 0xff8000001dab7808 */ /* 0x010fe20001000000 */
[----:B------:R-:W-:Y:S01]  /*5120*/  FMUL.FTZ R15, R35, UR54 ;  /* 0x00000036230f7c20 */ /* 0x000fe20008410000 */
[----:B------:R-:W-:Y:S01]  /*5130*/  FMNMX.FTZ R40, R173, R40, !PT ;  /* 0x00000028ad287209 */ /* 0x000fe20007810000 */
[----:B------:R-:W1:Y:S01]  /*5140*/  MUFU.TANH R41, R41 ;  /* 0x0000002900297308 */ /* 0x000e620000002400 */
[----:B------:R-:W-:Y:S01]  /*5150*/  ISETP.GT.AND P2, PT, R4, 0x11, PT ;  /* 0x000000110400780c */ /* 0x000fe20003f44270 */
[----:B------:R-:W-:Y:S01]  /*5160*/  FMUL.FTZ R84, R84, UR54 ;  /* 0x0000003654547c20 */ /* 0x000fe20008410000 */
[----:B-----5:R-:W-:Y:S01]  /*5170*/  FSEL R169, R169, -INF , P1 ;  /* 0xff800000a9a97808 */ /* 0x020fe20000800000 */
[----:B------:R-:W-:Y:S01]  /*5180*/  FMUL.FTZ R85, R85, UR54 ;  /* 0x0000003655557c20 */ /* 0x000fe20008410000 */
[----:B------:R-:W-:Y:S01]  /*5190*/  FMNMX.FTZ R40, R171, R40, !PT ;  /* 0x00000028ab287209 */ /* 0x000fe20007810000 */
[----:B------:R-:W3:Y:S01]  /*51a0*/  SHFL.IDX PT, R13, R13, 0x1, 0x1c1f ;  /* 0x003c1f000d0d7f89 */ /* 0x000ee200000e0000 */
[----:B------:R-:W-:Y:S01]  /*51b0*/  ISETP.GT.AND P1, PT, R4, 0x18, PT ;  /* 0x000000180400780c */ /* 0x000fe20003f24270 */
[----:B------:R-:W4:Y:S01]  /*51c0*/  MUFU.TANH R44, R44 ;  /* 0x0000002c002c7308 */ /* 0x000f220000002400 */
[----:B------:R-:W-:Y:S01]  /*51d0*/  FSEL R167, R33, -INF , P2 ;  /* 0xff80000021a77808 */ /* 0x000fe20001000000 */
[----:B------:R-:W-:Y:S01]  /*51e0*/  FMUL.FTZ R8, R26, UR54 ;  /* 0x000000361a087c20 */ /* 0x000fe20008410000 */
[----:B------:R-:W-:Y:S01]  /*51f0*/  FMNMX.FTZ R40, R169, R40, !PT ;  /* 0x00000028a9287209 */ /* 0x000fe20007810000 */
[----:B------:R-:W-:Y:S01]  /*5200*/  FMUL.FTZ R26, R46, UR54 ;  /* 0x000000362e1a7c20 */ /* 0x000fe20008410000 */
[----:B------:R-:W-:Y:S01]  /*5210*/  ISETP.GT.AND P2, PT, R4, 0x19, PT ;  /* 0x000000190400780c */ /* 0x000fe20003f44270 */
[----:B------:R-:W-:Y:S01]  /*5220*/  FMUL.FTZ R28, R50, UR54 ;  /* 0x00000036321c7c20 */ /* 0x000fe20008410000 */
[----:B--2---:R-:W-:Y:S01]  /*5230*/  FSEL R165, R165, -INF , P1 ;  /* 0xff800000a5a57808 */ /* 0x004fe20000800000 */
[----:B------:R-:W2:Y:S01]  /*5240*/  MUFU.TANH R45, R45 ;  /* 0x0000002d002d7308 */ /* 0x000ea20000002400 */
        /* <DEDUP_REMOVED lines=13> */
[----:B---3--:R-:W-:Y:S01]  /*5320*/  IMAD.IADD R42, R42, 0x1, R13 ;  /* 0x000000012a2a7824 */ /* 0x008fe200078e020d */
[----:B------:R-:W-:Y:S01]  /*5330*/  ISETP.GT.AND P1, PT, R4, 0x28, PT ;  /* 0x000000280400780c */ /* 0x000fe20003f24270 */
[----:B------:R-:W3:Y:S01]  /*5340*/  MUFU.TANH R49, R49 ;  /* 0x0000003100317308 */ /* 0x000ee20000002400 */
[----:B-1----:R-:W-:Y:S01]  /*5350*/  FSEL R159, R41, -INF , P2 ;  /* 0xff800000299f7808 */ /* 0x002fe20001000000 */
[----:B------:R-:W-:Y:S01]  /*5360*/  FMUL.FTZ R46, R82, UR54 ;  /* 0x00000036522e7c20 */ /* 0x000fe20008410000 */
[----:B------:R-:W-:Y:S01]  /*5370*/  FMNMX.FTZ R40, R161, R40, !PT ;  /* 0x00000028a1287209 */ /* 0x000fe20007810000 */
[----:B------:R-:W-:Y:S01]  /*5380*/  ULEA UR6, UR44, UR41, 0x3 ;  /* 0x000000292c067291 */ /* 0x000fe2000f8e183f */
[----:B------:R-:W-:-:S02]  /*5390*/  ISETP.GT.AND P2, PT, R4, 0x29, PT ;  /* 0x000000290400780c */ /* 0x000fc40003f44270 */
[----:B----4-:R-:W-:Y:S01]  /*53a0*/  FSEL R157, R44, -INF , P1 ;  /* 0xff8000002c9d7808 */ /* 0x010fe20000800000 */
[----:B------:R-:W1:Y:S01]  /*53b0*/  MUFU.TANH R52, R52 ;  /* 0x0000003400347308 */ /* 0x000e620000002400 */
[----:B------:R-:W-:Y:S01]  /*53c0*/  FMNMX.FTZ R40, R159, R40, !PT ;  /* 0x000000289f287209 */ /* 0x000fe20007810000 */
[----:B------:R-:W-:Y:S01]  /*53d0*/  FMUL.FTZ R44, R78, UR54 ;  /* 0x000000364e2c7c20 */ /* 0x000fe20008410000 */
[C---:B------:R-:W-:Y:S01]  /*53e0*/  ISETP.GT.AND P1, PT, R4.reuse, 0x30, PT ;  /* 0x000000300400780c */ /* 0x040fe20003f24270 */
[----:B------:R-:W-:Y:S01]  /*53f0*/  UIADD3 UR6, UR6, 0x28840, URZ ;  /* 0x0002884006067890 */ /* 0x000fe2000fffe03f */
[----:B--2---:R-:W-:Y:S02]  /*5400*/  FSEL R155, R45, -INF , P2 ;  /* 0xff8000002d9b7808 */ /* 0x004fe40001000000 */
[----:B------:R-:W-:Y:S01]  /*5410*/  FMNMX.FTZ R40, R157, R40, !PT ;  /* 0x000000289d287209 */ /* 0x000fe20007810000 */
[----:B------:R-:W-:Y:S01]  /*5420*/  MUFU.TANH R53, R53 ;  /* 0x0000003500357308 */ /* 0x000fe20000002400 */
[----:B------:R-:W-:Y:S01]  /*5430*/  ISETP.GT.AND P2, PT, R4, 0x31, PT ;  /* 0x000000310400780c */ /* 0x000fe20003f44270 */
[----:B------:R-:W-:Y:S01]  /*5440*/  UPRMT UR6, UR40, 0x654, UR6 ;  /* 0x0000065428067896 */ /* 0x000fe20008000006 */
[----:B0-----:R-:W-:Y:S01]  /*5450*/  FSEL R153, R48, -INF , P1 ;  /* 0xff80000030997808 */ /* 0x001fe20000800000 */
[----:B------:R-:W-:Y:S01]  /*5460*/  FMUL.FTZ R48, R79, UR54 ;  /* 0x000000364f307c20 */ /* 0x000fe20008410000 */
[----:B------:R-:W-:-:S02]  /*5470*/  FMNMX.FTZ R40, R155, R40, !PT ;  /* 0x000000289b287209 */ /* 0x000fc40007810000 */
[C---:B------:R-:W-:Y:S01]  /*5480*/  ISETP.GT.AND P1, PT, R4.reuse, 0x38, PT ;  /* 0x000000380400780c */ /* 0x040fe20003f24270 */
[----:B------:R-:W0:Y:S01]  /*5490*/  MUFU.TANH R56, R56 ;  /* 0x0000003800387308 */ /* 0x000e220000002400 */
[----:B---3--:R-:W-:Y:S02]  /*54a0*/  FSEL R69, R49, -INF , P2 ;  /* 0xff80000031457808 */ /* 0x008fe40001000000 */
[----:B------:R-:W-:Y:S01]  /*54b0*/  FMNMX.FTZ R40, R153, R40, !PT ;  /* 0x0000002899287209 */ /* 0x000fe20007810000 */
[----:B------:R-:W-:Y:S01]  /*54c0*/  SYNCS.ARRIVE.TRANS64.RED.A1T0 RZ, [UR6], RZ ;  /* 0x000000ffffff79a7 */ /* 0x000fe20008100406 */
[----:B------:R-:W-:Y:S02]  /*54d0*/  ISETP.GT.AND P2, PT, R4, 0x39, PT ;  /* 0x000000390400780c */ /* 0x000fe40003f44270 */
[----:B------:R-:W-:Y:S01]  /*54e0*/  FMNMX.FTZ R40, R69, R40, !PT ;  /* 0x0000002845287209 */ /* 0x000fe20007810000 */
[----:B------:R-:W2:Y:S01]  /*54f0*/  MUFU.TANH R57, R57 ;  /* 0x0000003900397308 */ /* 0x000ea20000002400 */
[----:B------:R-:W-:-:S07]  /*5500*/  ISETP.GT.AND P3, PT, R42, 0x1, PT ;  /* 0x000000012a00780c */ /* 0x000fce0003f64270 */
[----:B------:R3:W4:Y:S08]  /*5510*/  MUFU.TANH R55, R60 ;  /* 0x0000003c00377308 */ /* 0x0007300000002400 */
[----:B------:R1:W-:Y:S01]  /*5520*/  MUFU.TANH R47, R65 ;  /* 0x00000041002f7308 */ /* 0x0003e20000002400 */
[----:B---3--:R-:W-:-:S07]  /*5530*/  FMUL.FTZ R60, R63, UR54 ;  /* 0x000000363f3c7c20 */ /* 0x008fce0008410000 */
[----:B------:R3:W5:Y:S01]  /*5540*/  MUFU.TANH R51, R61 ;  /* 0x0000003d00337308 */ /* 0x0007620000002400 */
[----:B-1----:R-:W-:Y:S01]  /*5550*/  FSEL R65, R52, -INF , P1 ;  /* 0xff80000034417808 */ /* 0x002fe20000800000 */
        /* <DEDUP_REMOVED lines=12> */
[----:B------:R-:W1:Y:S01]  /*5620*/  MUFU.TANH R68, R68 ;  /* 0x0000004400447308 */ /* 0x000e620000002400 */
[----:B--2---:R-:W-:-:S02]  /*5630*/  FSEL R57, R57, -INF , P2 ;  /* 0xff80000039397808 */ /* 0x004fc40001000000 */
[----:B------:R-:W-:Y:S02]  /*5640*/  FMNMX.FTZ R40, R59, R40, !PT ;  /* 0x000000283b287209 */ /* 0x000fe40007810000 */
[C---:B------:R-:W-:Y:S02]  /*5650*/  ISETP.GT.AND P2, PT, R4.reuse, 0x49, PT ;  /* 0x000000490400780c */ /* 0x040fe40003f44270 */
[----:B----4-:R-:W-:Y:S01]  /*5660*/  FSEL R55, R55, -INF , P1 ;  /* 0xff80000037377808 */ /* 0x010fe20000800000 */
[----:B------:R-:W2:Y:S01]  /*5670*/  MUFU.TANH R7, R7 ;  /* 0x0000000700077308 */ /* 0x000ea20000002400 */
        /* <DEDUP_REMOVED lines=14> */
[----:B-1----:R-:W-:Y:S01]  /*5760*/  FSEL R49, R68, -INF , P1 ;  /* 0xff80000044317808 */ /* 0x002fe20000800000 */
[----:B------:R-:W1:Y:S01]  /*5770*/  MUFU.TANH R41, R76 ;  /* 0x0000004c00297308 */ /* 0x000e620000002400 */
[----:B------:R-:W-:Y:S01]  /*5780*/  FMNMX.FTZ R40, R47, R40, !PT ;  /* 0x000000282f287209 */ /* 0x000fe20007810000 */
[----:B------:R-:W-:Y:S01]  /*5790*/  FMUL.FTZ R68, R66, UR54 ;  /* 0x0000003642447c20 */ /* 0x000fe20008410000 */
[----:B------:R-:W-:Y:S01]  /*57a0*/  ISETP.GT.AND P1, PT, R4, 0x60, PT ;  /* 0x000000600400780c */ /* 0x000fe20003f24270 */
[----:B------:R-:W-:Y:S01]  /*57b0*/  FMUL.FTZ R66, R67, UR54 ;  /* 0x0000003643427c20 */ /* 0x000fe20008410000 */
[----:B--2---:R-:W-:-:S02]  /*57c0*/  FSEL R43, R7, -INF , P2 ;  /* 0xff800000072b7808 */ /* 0x004fc40001000000 */
[----:B------:R-:W-:Y:S01]  /*57d0*/  FMNMX.FTZ R40, R49, R40, !PT ;  /* 0x0000002831287209 */ /* 0x000fe20007810000 */
[----:B------:R-:W2:Y:S01]  /*57e0*/  MUFU.TANH R31, R77 ;  /* 0x0000004d001f7308 */ /* 0x000ea20000002400 */
        /* <DEDUP_REMOVED lines=8> */
[----:B-1----:R-:W-:Y:S01]  /*5870*/  FSEL R41, R41, -INF , P1 ;  /* 0xff80000029297808 */ /* 0x002fe20000800000 */
[----:B------:R-:W0:Y:S01]  /*5880*/  MUFU.TANH R35, R81 ;  /* 0x0000005100237308 */ /* 0x000e220000002400 */
[----:B------:R-:W-:Y:S02]  /*5890*/  FMNMX.FTZ R40, R39, R40, !PT ;  /* 0x0000002827287209 */ /* 0x000fe40007810000 */
[----:B------:R-:W-:Y:S02]  /*58a0*/  ISETP.GT.AND P1, PT, R4, 0x70, PT ;  /* 0x000000700400780c */ /* 0x000fe40003f24270 */
[----:B--2---:R-:W-:-:S02]  /*58b0*/  FSEL R31, R31, -INF , P2 ;  /* 0xff8000001f1f7808 */ /* 0x004fc40001000000 */
        /* <DEDUP_REMOVED lines=359> */
.L_x_2610:
        /* <DEDUP_REMOVED lines=107> */
[----:B------:R-:W-:Y:S01]  /*75e0*/  F2FP.BF16.F32.PACK_AB R159, R8, R40 ;  /* 0x00000028089f723e */ /* 0x000fe200000010ff */
[----:B------:R-:W-:Y:S06]  /*75f0*/  @P1 BRA `(.L_x_2611) ;  /* 0xffffffcc009c1947 */ /* 0x000fec000383ffff */
[----:B------:R-:W-:-:S05]  /*7600*/  UMOV UR57, UR7 ;  /* 0x0000000700397c82 */ /* 0x000fca0008000000 */
.L_x_2600:
[----:B------:R-:W-:-:S13]  /*7610*/  ISETP.LE.AND P1, PT, RZ, UR57, PT ;  /* 0x00000039ff007c0c */ /* 0x000fda000bf23270 */
[----:B------:R-:W-:Y:S05]  /*7620*/  @!P1 BRA `(.L_x_2612) ;  /* 0x0000002800049947 */ /* 0x000fea0003800000 */
[----:B------:R-:W-:Y:S01]  /*7630*/  IMAD.MOV.U32 R8, RZ, RZ, R9 ;  /* 0x000000ffff087224 */ /* 0x000fe200078e0009 */
[----:B------:R-:W-:Y:S01]  /*7640*/  UMOV UR51, UR45 ;  /* 0x0000002d00337c82 */ /* 0x000fe20008000000 */
[----:B------:R-:W-:Y:S01]  /*7650*/  IMAD.MOV.U32 R6, RZ, RZ, R7 ;  /* 0x000000ffff067224 */ /* 0x000fe200078e0007 */
[----:B------:R-:W-:Y:S01]  /*7660*/  UMOV UR50, UR44 ;  /* 0x0000002c00327c82 */ /* 0x000fe20008000000 */
[----:B------:R-:W-:-:S05]  /*7670*/  ULDC UR48, c[0x0][0x9d8] ;  /* 0x0002760000307ab9 */ /* 0x000fca0000000800 */
.L_x_2623:
        /* <DEDUP_REMOVED lines=9> */
.L_x_2614:
[----:B------:R-:W-:Y:S01]  /*7710*/  ULEA UR6, UR44, UR41, 0x3 ;  /* 0x000000292c067291 */ /* 0x000fe2000f8e183f */
[----:B------:R-:W-:-:S04]  /*7720*/  MOV R4, UR45 ;  /* 0x0000002d00047c02 */ /* 0x000fc80008000f00 */
[----:B------:R-:W-:-:S04]  /*7730*/  SHF.L.U32 R4, R4, 0x1f, RZ ;  /* 0x0000001f04047819 */ /* 0x000fc800000006ff */
[----:B------:R0:W1:Y:S01]  /*7740*/  SYNCS.PHASECHK.TRANS64.TRYWAIT P1, [UR6+0x28830], R4 ;  /* 0x02883004ff0075a7 */ /* 0x0000620008020146 */
[----:B------:R-:W-:Y:S05]  /*7750*/  @!P0 BRA `(.L_x_2615) ;  /* 0x0000000000048947 */ /* 0x000fea0003800000 */
[----:B------:R-:W-:Y:S01]  /*7760*/  BPT.TRAP 0x1 ;  /* 0x000000040000795c */ /* 0x000fe20000300000 */
.L_x_2615:
[----:B-1----:R-:W-:Y:S05]  /*7770*/  @P1 BRA `(.L_x_2613) ;  /* 0x0000000000081947 */ /* 0x002fea0003800000 */
[----:B------:R-:W1:Y:S02]  /*7780*/  SYNCS.PHASECHK.TRANS64.TRYWAIT P1, [UR6+0x28830], R4 ;  /* 0x02883004ff0075a7 */ /* 0x000e640008020146 */
[----:B-1----:R-:W-:Y:S05]  /*7790*/  @!P1 BRA `(.L_x_2616) ;  /* 0x000000ac00489947 */ /* 0x002fea0003800000 */
.L_x_2613:
        /* <DEDUP_REMOVED lines=45> */
.L_x_2618:
[----:B------:R-:W-:Y:S01]  /*7a70*/  ULEA UR6, UR50, UR41, 0x3 ;  /* 0x0000002932067291 */ /* 0x000fe2000f8e183f */
[----:B------:R-:W-:-:S05]  /*7a80*/  IMAD.U32 R4, RZ, RZ, UR51 ;  /* 0x00000033ff047e24 */ /* 0x000fca000f8e00ff */
[----:B------:R-:W-:-:S04]  /*7a90*/  SHF.L.U32 R4, R4, 0x1f, RZ ;  /* 0x0000001f04047819 */ /* 0x000fc800000006ff */
[----:B------:R0:W1:Y:S01]  /*7aa0*/  SYNCS.PHASECHK.TRANS64.TRYWAIT P1, [UR6+0x28850], R4 ;  /* 0x02885004ff0075a7 */ /* 0x0000620008020146 */
[----:B------:R-:W-:Y:S05]  /*7ab0*/  @!P0 BRA `(.L_x_2619) ;  /* 0x0000000000048947 */ /* 0x000fea0003800000 */
[----:B------:R-:W-:Y:S01]  /*7ac0*/  BPT.TRAP 0x1 ;  /* 0x000000040000795c */ /* 0x000fe20000300000 */
.L_x_2619:
[----:B-1----:R-:W-:Y:S05]  /*7ad0*/  @P1 BRA `(.L_x_2617) ;  /* 0x0000000000081947 */ /* 0x002fea0003800000 */
[----:B------:R-:W1:Y:S02]  /*7ae0*/  SYNCS.PHASECHK.TRANS64.TRYWAIT P1, [UR6+0x28850], R4 ;  /* 0x02885004ff0075a7 */ /* 0x000e640008020146 */
[----:B-1----:R-:W-:Y:S05]  /*7af0*/  @!P1 BRA `(.L_x_2620) ;  /* 0x000000a800889947 */ /* 0x002fea0003800000 */
.L_x_2617:
        /* <DEDUP_REMOVED lines=49> */
.L_x_2621:
        /* <DEDUP_REMOVED lines=407> */
.L_x_2622:
        /* <DEDUP_REMOVED lines=108> */
.L_x_2612:
[----:B------:R-:W-:Y:S06]  /*9e40*/  BAR.ARV 0x8, 0x180 ;  /* 0x0206000000007b1d */ /* 0x000fec0000002000 */
[----:B------:R-:W-:Y:S05]  /*9e50*/  @!P0 BRA `(.L_x_2624) ;  /* 0x0000000000048947 */ /* 0x000fea0003800000 */
[----:B------:R-:W-:Y:S01]  /*9e60*/  BPT.TRAP 0x1 ;  /* 0x000000040000795c */ /* 0x000fe20000300000 */
.L_x_2624:
[----:B------:R-:W-:Y:S01]  /*9e70*/  ULEA UR5, UR44, UR41, 0x3 ;  /* 0x000000292c057291 */ /* 0x000fe2000f8e183f */
[----:B------:R-:W-:-:S05]  /*9e80*/  IMAD.U32 R5, RZ, RZ, UR45 ;  /* 0x0000002dff057e24 */ /* 0x000fca000f8e00ff */
[----:B------:R-:W-:-:S04]  /*9e90*/  SHF.L.U32 R5, R5, 0x1f, RZ ;  /* 0x0000001f05057819 */ /* 0x000fc800000006ff */
[----:B------:R0:W1:Y:S01]  /*9ea0*/  SYNCS.PHASECHK.TRANS64.TRYWAIT P1, [UR5+0x28850], R5 ;  /* 0x02885005ff0075a7 */ /* 0x0000620008020145 */
[----:B------:R-:W-:Y:S05]  /*9eb0*/  @!P0 BRA `(.L_x_2625) ;  /* 0x0000000000048947 */ /* 0x000fea0003800000 */
[----:B------:R-:W-:Y:S01]  /*9ec0*/  BPT.TRAP 0x1 ;  /* 0x000000040000795c */ /* 0x000fe20000300000 */
.L_x_2625:
[----:B-1----:R-:W-:Y:S05]  /*9ed0*/  @P1 BRA `(.L_x_2626) ;  /* 0x0000000000081947 */ /* 0x002fea0003800000 */
[----:B------:R-:W1:Y:S02]  /*9ee0*/  SYNCS.PHASECHK.TRANS64.TRYWAIT P1, [UR5+0x28850], R5 ;  /* 0x02885005ff0075a7 */ /* 0x000e640008020145 */
[----:B-1----:R-:W-:Y:S05]  /*9ef0*/  @!P1 BRA `(.L_x_2627) ;  /* 0x0000008400a09947 */ /* 0x002fea0003800000 */
.L_x_2626:
        /* <DEDUP_REMOVED lines=72> */
.L_x_2628:
        /* <DEDUP_REMOVED lines=74> */
.L_x_2592:
        /* <DEDUP_REMOVED lines=16> */
[----:B------:R-:W-:Y:S01]  /*a920*/  USHF.L.U32 UR10, UR36, 0x2, URZ ;  /* 0x00000002240a7899 */ /* 0x000fe2000800063f */
[----:B------:R-:W-:Y:S01]  /*a930*/  F2FP.BF16.F32.PACK_AB R129, R131, R130 ;  /* 0x000000828381723e */ /* 0x000fe200000010ff */
[----:B------:R-:W-:Y:S01]  /*a940*/  UISETP.NE.AND.EX UP0, UPT, UR9, URZ, UPT, UP0 ;  /* 0x0000003f0900728c */ /* 0x000fe2000bf05300 */
[----:B------:R-:W-:Y:S01]  /*a950*/  F2FP.BF16.F32.PACK_AB R136, R137, R136 ;  /* 0x000000888988723e */ /* 0x000fe200000010ff */
[----:B------:R-:W-:Y:S01]  /*a960*/  USHF.L.U64.HI UR11, UR36, 0x2, UR37 ;  /* 0x00000002240b7899 */ /* 0x000fe20008010225 */
[----:B------:R-:W-:Y:S01]  /*a970*/  F2FP.BF16.F32.PACK_AB R130, R133, R132 ;  /* 0x000000848582723e */ /* 0x000fe200000010ff */
[----:B------:R-:W-:Y:S01]  /*a980*/  UIADD3 UR4, UP1, UR10, UR8, URZ ;  /* 0x000000080a047290 */ /* 0x000fe2000ff3e03f */
[----:B------:R-:W-:Y:S01]  /*a990*/  F2FP.BF16.F32.PACK_AB R131, R135, R134 ;  /* 0x000000868783723e */ /* 0x000fe200000010ff */
[----:B------:R-:W1:Y:S01]  /*a9a0*/  LDC R53, c[0x0][0xbe8] ;  /* 0x0002fa00ff357b82 */ /* 0x000e620000000800 */
[----:B------:R-:W-:Y:S01]  /*a9b0*/  F2FP.BF16.F32.PACK_AB R137, R139, R138 ;  /* 0x0000008a8b89723e */ /* 0x000fe200000010ff */
[----:B------:R-:W-:Y:S01]  /*a9c0*/  UIADD3.X UR7, UR11, UR9, URZ, UP1, !UPT ;  /* 0x000000090b077290 */ /* 0x000fe20008ffe43f */
[----:B------:R-:W-:-:S02]  /*a9d0*/  F2FP.BF16.F32.PACK_AB R144, R145, R144 ;  /* 0x000000909190723e */ /* 0x000fc400000010ff */
[----:B------:R-:W-:Y:S01]  /*a9e0*/  F2FP.BF16.F32.PACK_AB R138, R141, R140 ;  /* 0x0000008c8d8a723e */ /* 0x000fe200000010ff */
[----:B------:R-:W-:Y:S01]  /*a9f0*/  ULDC.64 UR8, c[0x0][0xc08] ;  /* 0x0003020000087ab9 */ /* 0x000fe20000000a00 */
[----:B------:R-:W-:Y:S02]  /*aa00*/  F2FP.BF16.F32.PACK_AB R139, R143, R142 ;  /* 0x0000008e8f8b723e */ /* 0x000fe400000010ff */
[----:B------:R-:W-:Y:S02]  /*aa10*/  F2FP.BF16.F32.PACK_AB R145, R147, R146 ;  /* 0x000000929391723e */ /* 0x000fe400000010ff */
[----:B------:R-:W-:Y:S02]  /*aa20*/  F2FP.BF16.F32.PACK_AB R146, R149, R148 ;  /* 0x000000949592723e */ /* 0x000fe400000010ff */
[----:B------:R-:W-:Y:S02]  /*aa30*/  F2FP.BF16.F32.PACK_AB R147, R151, R150 ;  /* 0x000000969793723e */ /* 0x000fe400000010ff */
[----:B------:R-:W-:-:S02]  /*aa40*/  MOV R20, R28 ;  /* 0x0000001c00147202 */ /* 0x000fc40000000f00 */
[----:B0-----:R-:W-:-:S03]  /*aa50*/  MOV R21, R5 ;  /* 0x0000000500157202 */ /* 0x001fc60000000f00 */
[----:B------:R-:W-:-:S03]  /*aa60*/  IMAD.WIDE R4, R187, 0x2, R20 ;  /* 0x00000002bb047825 */ /* 0x000fc600078e0214 */
[C---:B------:R-:W-:Y:S02]  /*aa70*/  IADD3 R33, P6, R4.reuse, 0x20, RZ ;  /* 0x0000002004217810 */ /* 0x040fe40007fde0ff */
[C---:B------:R-:W-:Y:S02]  /*aa80*/  IADD3 R35, P5, R4.reuse, 0x40, RZ ;  /* 0x0000004004237810 */ /* 0x040fe40007fbe0ff */
[----:B------:R-:W-:Y:S01]  /*aa90*/  IADD3 R37, P4, R4, 0x60, RZ ;  /* 0x0000006004257810 */ /* 0x000fe20007f9e0ff */
[--C-:B------:R-:W-:Y:S01]  /*aaa0*/  IMAD.X R31, RZ, RZ, R5.reuse, P6 ;  /* 0x000000ffff1f7224 */ /* 0x100fe200030e0605 */
[----:B------:R-:W-:Y:S01]  /*aab0*/  LOP3.LUT R8, R33, 0x380, RZ, 0xc0, !PT ;  /* 0x0000038021087812 */ /* 0x000fe200078ec0ff */
[----:B------:R-:W-:Y:S01]  /*aac0*/  IMAD.X R27, RZ, RZ, R5, P5 ;  /* 0x000000ffff1b7224 */ /* 0x000fe200028e0605 */
[----:B------:R-:W-:Y:S02]  /*aad0*/  LOP3.LUT R10, R35, 0x380, RZ, 0xc0, !PT ;  /* 0x00000380230a7812 */ /* 0x000fe400078ec0ff */
[----:B------:R-:W-:-:S02]  /*aae0*/  LOP3.LUT R12, R37, 0x380, RZ, 0xc0, !PT ;  /* 0x00000380250c7812 */ /* 0x000fc400078ec0ff */
[----:B------:R-:W-:Y:S02]  /*aaf0*/  SHF.R.U64 R8, R8, 0x3, RZ ;  /* 0x0000000308087819 */ /* 0x000fe400000012ff */
[C---:B------:R-:W-:Y:S02]  /*ab00*/  LOP3.LUT R9, R4.reuse, 0x380, RZ, 0xc0, !PT ;  /* 0x0000038004097812 */ /* 0x040fe400078ec0ff */
[----:B------:R-:W-:Y:S02]  /*ab10*/  IADD3 R41, P2, R4, 0x4020, RZ ;  /* 0x0000402004297810 */ /* 0x000fe40007f5e0ff */
[----:B------:R-:W-:Y:S02]  /*ab20*/  SHF.R.U64 R10, R10, 0x3, RZ ;  /* 0x000000030a0a7819 */ /* 0x000fe400000012ff */
[----:B------:R-:W-:Y:S01]  /*ab30*/  SHF.R.U64 R12, R12, 0x3, RZ ;  /* 0x000000030c0c7819 */ /* 0x000fe200000012ff */
[----:B------:R-:W-:Y:S01]  /*ab40*/  IMAD.X R13, RZ, RZ, R5, P2 ;  /* 0x000000ffff0d7224 */ /* 0x000fe200010e0605 */
[----:B------:R-:W-:-:S02]  /*ab50*/  IADD3 R43, P1, R4, 0x4040, RZ ;  /* 0x00004040042b7810 */ /* 0x000fc40007f3e0ff */
[C---:B------:R-:W-:Y:S02]  /*ab60*/  IADD3 R32, P0, R4.reuse, 0x4060, RZ ;  /* 0x0000406004207810 */ /* 0x040fe40007f1e0ff */
[----:B------:R-:W-:Y:S01]  /*ab70*/  IADD3 R39, P3, R4, 0x4000, RZ ;  /* 0x0000400004277810 */ /* 0x000fe20007f7e0ff */
[--C-:B------:R-:W-:Y:S01]  /*ab80*/  IMAD.X R11, RZ, RZ, R5.reuse, P1 ;  /* 0x000000ffff0b7224 */ /* 0x100fe200008e0605 */
[----:B------:R-:W-:Y:S02]  /*ab90*/  LOP3.LUT R30, R8, R33, RZ, 0x3c, !PT ;  /* 0x00000021081e7212 */ /* 0x000fe400078e3cff */
[----:B------:R-:W-:Y:S01]  /*aba0*/  SHF.R.U64 R9, R9, 0x3, RZ ;  /* 0x0000000309097819 */ /* 0x000fe200000012ff */
[----:B------:R-:W-:Y:S01]  /*abb0*/  IMAD.X R15, RZ, RZ, R5, P3 ;  /* 0x000000ffff0f7224 */ /* 0x000fe200018e0605 */
[----:B------:R-:W-:Y:S02]  /*abc0*/  LOP3.LUT R26, R10, R35, RZ, 0x3c, !PT ;  /* 0x000000230a1a7212 */ /* 0x000fe400078e3cff */
[----:B------:R-:W-:-:S02]  /*abd0*/  LOP3.LUT R24, R12, R37, RZ, 0x3c, !PT ;  /* 0x000000250c187212 */ /* 0x000fc400078e3cff */
[----:B------:R-:W-:Y:S02]  /*abe0*/  LOP3.LUT R8, R41, 0x380, RZ, 0xc0, !PT ;  /* 0x0000038029087812 */ /* 0x000fe400078ec0ff */
[----:B------:R-:W-:Y:S02]  /*abf0*/  LOP3.LUT R10, R43, 0x380, RZ, 0xc0, !PT ;  /* 0x000003802b0a7812 */ /* 0x000fe400078ec0ff */
[----:B------:R-:W-:Y:S02]  /*ac00*/  LOP3.LUT R12, R32, 0x380, RZ, 0xc0, !PT ;  /* 0x00000380200c7812 */ /* 0x000fe400078ec0ff */
[----:B------:R-:W-:Y:S02]  /*ac10*/  LOP3.LUT R14, R39, 0x380, RZ, 0xc0, !PT ;  /* 0x00000380270e7812 */ /* 0x000fe400078ec0ff */
[----:B------:R-:W-:Y:S01]  /*ac20*/  LOP3.LUT R4, R9, R4, RZ, 0x3c, !PT ;  /* 0x0000000409047212 */ /* 0x000fe200078e3cff */
[----:B------:R-:W-:Y:S01]  /*ac30*/  IMAD.X R9, RZ, RZ, R5, P0 ;  /* 0x000000ffff097224 */ /* 0x000fe200000e0605 */
[----:B------:R-:W-:-:S02]  /*ac40*/  SHF.R.U64 R8, R8, 0x3, RZ ;  /* 0x0000000308087819 */ /* 0x000fc400000012ff */
[----:B------:R-:W-:Y:S02]  /*ac50*/  SHF.R.U64 R10, R10, 0x3, RZ ;  /* 0x000000030a0a7819 */ /* 0x000fe400000012ff */
[----:B------:R-:W-:Y:S02]  /*ac60*/  SHF.R.U64 R29, R12, 0x3, RZ ;  /* 0x000000030c1d7819 */ /* 0x000fe400000012ff */
[----:B------:R-:W-:Y:S02]  /*ac70*/  SHF.R.U64 R14, R14, 0x3, RZ ;  /* 0x000000030e0e7819 */ /* 0x000fe400000012ff */
[-C--:B------:R-:W-:Y:S02]  /*ac80*/  IADD3.X R25, RZ, R5.reuse, RZ, P4, !PT ;  /* 0x00000005ff197210 */ /* 0x080fe400027fe4ff */
[----:B------:R-:W-:Y:S02]  /*ac90*/  MOV R36, R4 ;  /* 0x0000000400247202 */ /* 0x000fe40000000f00 */
[----:B------:R-:W-:-:S02]  /*aca0*/  LOP3.LUT R12, R8, R41, RZ, 0x3c, !PT ;  /* 0x00000029080c7212 */ /* 0x000fc400078e3cff */
[----:B------:R-:W-:Y:S02]  /*acb0*/  F2FP.BF16.F32.PACK_AB R4, R89, R88 ;  /* 0x000000585904723e */ /* 0x000fe400000010ff */
[----:B------:R-:W-:Y:S01]  /*acc0*/  F2FP.BF16.F32.PACK_AB R5, R91, R90 ;  /* 0x0000005a5b05723e */ /* 0x000fe200000010ff */
[----:B------:R-:W-:Y:S01]  /*acd0*/  BAR.SYNC.DEFER_BLOCKING 0x1, 0x100 ;  /* 0x0044000000007b1d */ /* 0x000fe20000010000 */
[----:B------:R-:W-:Y:S02]  /*ace0*/  LOP3.LUT R10, R10, R43, RZ, 0x3c, !PT ;  /* 0x0000002b0a0a7212 */ /* 0x000fe400078e3cff */
[----:B------:R-:W-:Y:S02]  /*acf0*/  LOP3.LUT R8, R29, R32, RZ, 0x3c, !PT ;  /* 0x000000201d087212 */ /* 0x000fe400078e3cff */
[----:B------:R-:W-:Y:S02]  /*ad00*/  LOP3.LUT R14, R14, R39, RZ, 0x3c, !PT ;  /* 0x000000270e0e7212 */ /* 0x000fe400078e3cff */
[----:B------:R-:W-:-:S02]  /*ad10*/  MOV R35, R30 ;  /* 0x0000001e00237202 */ /* 0x000fc40000000f00 */
[----:B------:R-:W-:Y:S02]  /*ad20*/  MOV R30, R10 ;  /* 0x0000000a001e7202 */ /* 0x000fe40000000f00 */
[----:B------:R-:W-:Y:S02]  /*ad30*/  MOV R29, R8 ;  /* 0x00000008001d7202 */ /* 0x000fe40000000f00 */
[----:B------:R-:W-:Y:S02]  /*ad40*/  F2FP.BF16.F32.PACK_AB R8, R97, R96 ;  /* 0x000000606108723e */ /* 0x000fe400000010ff */
[----:B------:R-:W-:Y:S02]  /*ad50*/  F2FP.BF16.F32.PACK_AB R9, R99, R98 ;  /* 0x000000626309723e */ /* 0x000fe400000010ff */
[----:B------:R-:W-:Y:S02]  /*ad60*/  F2FP.BF16.F32.PACK_AB R10, R101, R100 ;  /* 0x00000064650a723e */ /* 0x000fe400000010ff */
[----:B------:R-:W-:-:S02]  /*ad70*/  F2FP.BF16.F32.PACK_AB R11, R103, R102 ;  /* 0x00000066670b723e */ /* 0x000fc400000010ff */
[----:B------:R-:W-:Y:S02]  /*ad80*/  MOV R34, R26 ;  /* 0x0000001a00227202 */ /* 0x000fe40000000f00 */
[----:B------:R-:W-:Y:S01]  /*ad90*/  MOV R32, R14 ;  /* 0x0000000e00207202 */ /* 0x000fe20000000f00 */
[----:B------:R0:W-:Y:S01]  /*ada0*/  STSM.16.M88.4 [R36], R4 ;  /* 0x0000000424007844 */ /* 0x0001e20000000200 */
[----:B------:R-:W-:Y:S02]  /*adb0*/  MOV R31, R12 ;  /* 0x0000000c001f7202 */ /* 0x000fe40000000f00 */
[----:B------:R-:W-:Y:S01]  /*adc0*/  MOV R33, R24 ;  /* 0x0000001800217202 */ /* 0x000fe20000000f00 */
[----:B------:R-:W-:Y:S01]  /*add0*/  STSM.16.M88.4 [R35], R8 ;  /* 0x0000000823007844 */ /* 0x000fe20000000200 */
[----:B------:R-:W-:Y:S02]  /*ade0*/  F2FP.BF16.F32.PACK_AB R12, R113, R112 ;  /* 0x00000070710c723e */ /* 0x000fe400000010ff */
[----:B------:R-:W-:-:S02]  /*adf0*/  F2FP.BF16.F32.PACK_AB R13, R115, R114 ;  /* 0x00000072730d723e */ /* 0x000fc400000010ff */
[----:B------:R-:W-:Y:S02]  /*ae00*/  F2FP.BF16.F32.PACK_AB R14, R117, R116 ;  /* 0x00000074750e723e */ /* 0x000fe400000010ff */
[----:B------:R-:W-:Y:S02]  /*ae10*/  F2FP.BF16.F32.PACK_AB R15, R119, R118 ;  /* 0x00000076770f723e */ /* 0x000fe400000010ff */
[----:B------:R-:W-:Y:S02]  /*ae20*/  F2FP.BF16.F32.PACK_AB R24, R121, R120 ;  /* 0x000000787918723e */ /* 0x000fe400000010ff */
[----:B------:R-:W-:Y:S02]  /*ae30*/  F2FP.BF16.F32.PACK_AB R25, R123, R122 ;  /* 0x0000007a7b19723e */ /* 0x000fe400000010ff */
[----:B0-----:R-:W-:Y:S02]  /*ae40*/  F2FP.BF16.F32.PACK_AB R4, R105, R104 ;  /* 0x000000686904723e */ /* 0x001fe400000010ff */
[----:B------:R-:W-:-:S02]  /*ae50*/  F2FP.BF16.F32.PACK_AB R5, R107, R106 ;  /* 0x0000006a6b05723e */ /* 0x000fc400000010ff */
[----:B------:R-:W-:Y:S02]  /*ae60*/  F2FP.BF16.F32.PACK_AB R6, R109, R108 ;  /* 0x0000006c6d06723e */ /* 0x000fe400000010ff */
[----:B------:R-:W-:Y:S02]  /*ae70*/  F2FP.BF16.F32.PACK_AB R7, R111, R110 ;  /* 0x0000006e6f07723e */ /* 0x000fe400000010ff */
[----:B------:R-:W-:Y:S02]  /*ae80*/  F2FP.BF16.F32.PACK_AB R26, R125, R124 ;  /* 0x0000007c7d1a723e */ /* 0x000fe400000010ff */
[----:B------:R-:W-:Y:S01]  /*ae90*/  F2FP.BF16.F32.PACK_AB R27, R127, R126 ;  /* 0x0000007e7f1b723e */ /* 0x000fe200000010ff */
[----:B------:R0:W-:Y:S01]  /*aea0*/  STSM.16.M88.4 [R34], R4 ;  /* 0x0000000422007844 */ /* 0x0001e20000000200 */
[----:B------:R-:W-:-:S03]  /*aeb0*/  PLOP3.LUT P0, PT, PT, PT, UP0, 0x80, 0x0 ;  /* 0x000000000000781c */ /* 0x000fc60003f0f008 */
[----:B------:R2:W-:Y:S04]  /*aec0*/  STSM.16.M88.4 [R33], R12 ;  /* 0x0000000c21007844 */ /* 0x0005e80000000200 */
[----:B------:R2:W-:Y:S04]  /*aed0*/  STSM.16.M88.4 [R32], R24 ;  /* 0x0000001820007844 */ /* 0x0005e80000000200 */
[----:B------:R2:W-:Y:S04]  /*aee0*/  STSM.16.M88.4 [R31], R128 ;  /* 0x000000801f007844 */ /* 0x0005e80000000200 */
[----:B------:R2:W-:Y:S01]  /*aef0*/  STSM.16.M88.4 [R30], R136 ;  /* 0x000000881e007844 */ /* 0x0005e20000000200 */
[----:B0-----:R-:W-:Y:S01]  /*af00*/  IMAD.U32 R4, RZ, RZ, UR4 ;  /* 0x00000004ff047e24 */ /* 0x001fe2000f8e00ff */
[----:B------:R-:W-:-:S02]  /*af10*/  MOV R5, UR7 ;  /* 0x0000000700057c02 */ /* 0x000fc40008000f00 */
[----:B------:R2:W-:Y:S01]  /*af20*/  STSM.16.M88.4 [R29], R144 ;  /* 0x000000901d007844 */ /* 0x0005e20000000200 */
        /* <DEDUP_REMOVED lines=9> */
[----:B------:R-:W-:-:S04]  /*afc0*/  @UP1 UIADD3 UR8, UP2, UR10, UR8, URZ ;  /* 0x000000080a081290 */ /* 0x000fc8000ff5e03f */
[----:B------:R-:W-:Y:S02]  /*afd0*/  @UP1 UIADD3.X UR9, UR11, UR9, URZ, UP2, !UPT ;  /* 0x000000090b091290 */ /* 0x000fe400097fe43f */
[----:B------:R-:W-:Y:S01]  /*afe0*/  IMAD.U32 R10, RZ, RZ, UR8 ;  /* 0x00000008ff0a7e24 */ /* 0x000fe2000f8e00ff */
[----:B------:R-:W1:Y:S03]  /*aff0*/  @P1 LDC R8, c[0x0][0xbf0] ;  /* 0x0002fc00ff081b82 */ /* 0x000e660000000800 */
        /* <DEDUP_REMOVED lines=9> */
.L_x_2631:
[----:B------:R-:W-:Y:S01]  /*b090*/  USHF.R.S32.HI UR14, URZ, 0x1f, UR38 ;  /* 0x0000001f3f0e7899 */ /* 0x000fe20008011426 */
[----:B--2---:R-:W-:Y:S01]  /*b0a0*/  VIADD R10, R17, UR39 ;  /* 0x00000027110a7c36 */ /* 0x004fe20008000000 */
[----:B------:R-:W-:Y:S01]  /*b0b0*/  ULDC.64 UR12, c[0x0][0xb90] ;  /* 0x0002e400000c7ab9 */ /* 0x000fe20000000a00 */
[----:B------:R-:W-:Y:S01]  /*b0c0*/  USHF.R.S32.HI UR11, URZ, 0x1f, UR4 ;  /* 0x0000001f3f0b7899 */ /* 0x000fe20008011404 */
[----:B------:R-:W-:Y:S01]  /*b0d0*/  VIADD R24, R186, UR39 ;  /* 0x00000027ba187c36 */ /* 0x000fe20008000000 */
[----:B------:R-:W-:Y:S01]  /*b0e0*/  UIMAD UR7, UR14, UR12, URZ ;  /* 0x0000000c0e0772a4 */ /* 0x000fe2000f8e023f */
[----:B------:R-:W-:Y:S01]  /*b0f0*/  @P1 IMAD.HI.U32 R5, R10, R7, RZ ;  /* 0x000000070a051227 */ /* 0x000fe200078e00ff */
[----:B------:R-:W-:Y:S01]  /*b100*/  UMOV UR10, UR4 ;  /* 0x00000004000a7c82 */ /* 0x000fe20008000000 */
[----:B------:R-:W-:Y:S01]  /*b110*/  USEL UR37, UR37, URZ, !UP0 ;  /* 0x0000003f25257287 */ /* 0x000fe2000c000000 */
[----:B------:R-:W-:Y:S01]  /*b120*/  MOV R4, R10 ;  /* 0x0000000a00047202 */ /* 0x000fe20000000f00 */
[----:B------:R-:W-:Y:S01]  /*b130*/  UIMAD.WIDE.U32 UR8, UR38, UR12, UR10 ;  /* 0x0000000c260872a5 */ /* 0x000fe2000f8e000a */
[----:B------:R-:W-:Y:S01]  /*b140*/  @P1 SHF.R.U32.HI R4, RZ, R8, R5 ;  /* 0x00000008ff041219 */ /* 0x000fe20000011605 */
[----:B------:R-:W-:Y:S01]  /*b150*/  UIMAD UR7, UR38, UR13, UR7 ;  /* 0x0000000d260772a4 */ /* 0x000fe2000f8e0207 */
[----:B------:R-:W-:Y:S01]  /*b160*/  IMAD R5, R22, 0x40, R2 ;  /* 0x0000004016057824 */ /* 0x000fe200078e0202 */
[----:B------:R-:W-:Y:S01]  /*b170*/  USEL UR36, UR36, URZ, !UP0 ;  /* 0x0000003f24247287 */ /* 0x000fe2000c000000 */
[----:B-----5:R-:W-:Y:S01]  /*b180*/  IMAD R55, R6, R53, RZ ;  /* 0x0000003506377224 */ /* 0x020fe200078e02ff */
        /* <DEDUP_REMOVED lines=10> */
[----:B------:R-:W-:Y:S01]  /*b230*/  ULDC.64 UR12, c[0x0][0xaa0] ;  /* 0x0002a800000c7ab9 */ /* 0x000fe20000000a00 */
[----:B------:R-:W-:-:S02]  /*b240*/  IADD3 R4, P2, R4, UR8, RZ ;  /* 0x0000000804047c10 */ /* 0x000fc4000ff5e0ff */
[----:B------:R-:W-:Y:S01]  /*b250*/  IMAD.U32 R10, RZ, RZ, UR7 ;  /* 0x00000007ff0a7e24 */ /* 0x000fe2000f8e00ff */
[----:B------:R-:W-:Y:S02]  /*b260*/  SHF.R.S32.HI R8, RZ, 0x1f, R7 ;  /* 0x0000001fff087819 */ /* 0x000fe40000011407 */
[----:B------:R-:W-:Y:S02]  /*b270*/  LOP3.LUT R9, R11, 0x380, RZ, 0xc0, !PT ;  /* 0x000003800b097812 */ /* 0x000fe400078ec0ff */
[----:B------:R-:W-:Y:S01]  /*b280*/  IADD3.X R5, R5, UR9, R10, P2, !PT ;  /* 0x0000000905057c10 */ /* 0x000fe200097fe40a */
[----:B------:R-:W-:Y:S01]  /*b290*/  ULDC.64 UR8, c[0x0][0xb88] ;  /* 0x0002e20000087ab9 */ /* 0x000fe20000000a00 */
[----:B------:R-:W-:Y:S01]  /*b2a0*/  IADD3 R13, P0, R20, 0x1000, RZ ;  /* 0x00001000140d7810 */ /* 0x000fe20007f1e0ff */
[----:B------:R-:W-:Y:S01]  /*b2b0*/  IMAD R10, R8, UR8, RZ ;  /* 0x00000008080a7c24 */ /* 0x000fe2000f8e02ff */
[----:B------:R-:W-:Y:S01]  /*b2c0*/  SHF.R.U64 R8, R9, 0x3, RZ ;  /* 0x0000000309087819 */ /* 0x000fe200000012ff */
[----:B------:R-:W-:Y:S01]  /*b2d0*/  IMAD.WIDE.U32 R4, R7, UR8, R4 ;  /* 0x0000000807047c25 */ /* 0x000fe2000f8e0004 */
[----:B------:R-:W-:-:S02]  /*b2e0*/  LOP3.LUT R12, R13, 0x380, RZ, 0xc0, !PT ;  /* 0x000003800d0c7812 */ /* 0x000fc400078ec0ff */
[C---:B------:R-:W-:Y:S01]  /*b2f0*/  IADD3 R45, P6, R20.reuse, 0x4000, RZ ;  /* 0x00004000142d7810 */ /* 0x040fe20007fde0ff */
[----:B------:R-:W-:Y:S01]  /*b300*/  IMAD R9, R7, UR9, R10 ;  /* 0x0000000907097c24 */ /* 0x000fe2000f8e020a */
[----:B------:R-:W-:Y:S01]  /*b310*/  ULDC.64 UR8, c[0x0][0xb50] ;  /* 0x0002d40000087ab9 */ /* 0x000fe20000000a00 */
[----:B------:R-:W-:Y:S02]  /*b320*/  IADD3 R7, P2, R20, 0x3000, RZ ;  /* 0x0000300014077810 */ /* 0x000fe40007f5e0ff */
[----:B------:R-:W-:Y:S01]  /*b330*/  IMAD.IADD R9, R5, 0x1, R9 ;  /* 0x0000000105097824 */ /* 0x000fe200078e0209 */
[----:B------:R-:W-:Y:S02]  /*b340*/  LEA R10, P4, R4, UR8, 0x2 ;  /* 0x00000008040a7c11 */ /* 0x000fe4000f8810ff */
[----:B------:R-:W-:Y:S02]  /*b350*/  SHF.R.U64 R12, R12, 0x3, RZ ;  /* 0x000000030c0c7819 */ /* 0x000fe400000012ff */
[----:B------:R-:W-:Y:S01]  /*b360*/  LEA.HI.X R14, R4, UR9, R9, 0x2, P4 ;  /* 0x00000009040e7c11 */ /* 0x000fe2000a0f1409 */
[----:B------:R-:W-:Y:S01]  /*b370*/  SHFL.IDX PT, R30, R10, RZ, 0x1c1f ;  /* 0x001c1fff0a1e7589 */ /* 0x000fe200000e0000 */
[----:B------:R-:W-:Y:S01]  /*b380*/  LOP3.LUT R5, R7, 0x380, RZ, 0xc0, !PT ;  /* 0x0000038007057812 */ /* 0x000fe200078ec0ff */
[--C-:B------:R-:W-:Y:S01]  /*b390*/  IMAD.X R9, RZ, RZ, R21.reuse, P3 ;  /* 0x000000ffff097224 */ /* 0x100fe200018e0615 */
[----:B------:R-:W-:Y:S01]  /*b3a0*/  LOP3.LUT R12, R12, R13, RZ, 0x3c, !PT ;  /* 0x0000000d0c0c7212 */ /* 0x000fe200078e3cff */
[----:B------:R-:W0:Y:S01]  /*b3b0*/  SHFL.IDX PT, R31, R14, RZ, 0x1c1f ;  /* 0x001c1fff0e1f7589 */ /* 0x000e2200000e0000 */
[----:B------:R-:W-:Y:S01]  /*b3c0*/  SHF.R.U64 R4, R5, 0x3, RZ ;  /* 0x0000000305047819 */ /* 0x000fe200000012ff */
[----:B------:R-:W-:Y:S01]  /*b3d0*/  IMAD.X R5, RZ, RZ, R21, P2 ;  /* 0x000000ffff057224 */ /* 0x000fe200010e0615 */
[----:B------:R-:W-:Y:S01]  /*b3e0*/  IADD3.X R13, RZ, R21, RZ, P0, !PT ;  /* 0x00000015ff0d7210 */ /* 0x000fe200007fe4ff */
[----:B------:R-:W-:Y:S01]  /*b3f0*/  SHFL.IDX PT, R48, R10, 0x1, 0x1c1f ;  /* 0x003c1f000a307f89 */ /* 0x000fe200000e0000 */
[----:B------:R-:W-:-:S02]  /*b400*/  LOP3.LUT P0, RZ, R184, 0x3, RZ, 0xc0, !PT ;  /* 0x00000003b8ff7812 */ /* 0x000fc4000780c0ff */
[----:B------:R-:W-:Y:S01]  /*b410*/  LOP3.LUT R4, R4, R7, RZ, 0x3c, !PT ;  /* 0x0000000704047212 */ /* 0x000fe200078e3cff */
[----:B------:R-:W1:Y:S01]  /*b420*/  SHFL.IDX PT, R49, R14, 0x1, 0x1c1f ;  /* 0x003c1f000e317f89 */ /* 0x000e6200000e0000 */
[C---:B------:R-:W-:Y:S01]  /*b430*/  VIADD R7, R24.reuse, 0x8 ;  /* 0x0000000818077836 */ /* 0x040fe20000000000 */
[-C--:B------:R-:W-:Y:S02]  /*b440*/  ISETP.GE.OR P2, PT, R24, R55.reuse, P0 ;  /* 0x000000371800720c */ /* 0x080fe40000746670 */
[C---:B------:R-:W-:Y:S02]  /*b450*/  IADD3 R41, P5, R20.reuse, 0x5000, RZ ;  /* 0x0000500014297810 */ /* 0x040fe40007fbe0ff */
[----:B------:R-:W-:Y:S02]  /*b460*/  ISETP.GE.OR P0, PT, R7, R55, P0 ;  /* 0x000000370700720c */ /* 0x000fe40000706670 */
[C---:B------:R-:W-:Y:S02]  /*b470*/  IADD3 R37, P4, R20.reuse, 0x6000, RZ ;  /* 0x0000600014257810 */ /* 0x040fe40007f9e0ff */
[----:B------:R-:W-:-:S02]  /*b480*/  LOP3.LUT R15, R20, 0x380, RZ, 0xc0, !PT ;  /* 0x00000380140f7812 */ /* 0x000fc400078ec0ff */
[----:B------:R-:W-:Y:S02]  /*b490*/  LOP3.LUT R44, R45, 0x380, RZ, 0xc0, !PT ;  /* 0x000003802d2c7812 */ /* 0x000fe400078ec0ff */
[----:B------:R-:W-:Y:S02]  /*b4a0*/  LOP3.LUT R40, R41, 0x380, RZ, 0xc0, !PT ;  /* 0x0000038029287812 */ /* 0x000fe400078ec0ff */
[----:B------:R-:W-:Y:S01]  /*b4b0*/  LOP3.LUT R36, R37, 0x380, RZ, 0xc0, !PT ;  /* 0x0000038025247812 */ /* 0x000fe200078ec0ff */
[----:B0-----:R0:W-:Y:S01]  /*b4c0*/  @!P2 ST.E desc[UR52][R30.64], R3 ;  /* 0x000000031e00a985 */ /* 0x0011e2000c101934 */
[----:B------:R-:W-:Y:S02]  /*b4d0*/  SHF.R.U64 R15, R15, 0x3, RZ ;  /* 0x000000030f0f7819 */ /* 0x000fe400000012ff */
[----:B------:R-:W-:Y:S02]  /*b4e0*/  LOP3.LUT R8, R8, R11, RZ, 0x3c, !PT ;  /* 0x0000000b08087212 */ /* 0x000fe400078e3cff */
[----:B------:R-:W-:-:S02]  /*b4f0*/  IADD3 R11, P3, R20, 0x7000, RZ ;  /* 0x00007000140b7810 */ /* 0x000fc40007f7e0ff */
[----:B------:R-:W-:Y:S01]  /*b500*/  SHF.R.U64 R44, R44, 0x3, RZ ;  /* 0x000000032c2c7819 */ /* 0x000fe200000012ff */
[----:B-1----:R1:W-:Y:S01]  /*b510*/  @!P0 ST.E desc[UR52][R48.64], R0 ;  /* 0x0000000030008985 */ /* 0x0023e2000c101934 */
[----:B------:R-:W-:Y:S01]  /*b520*/  SHF.R.U64 R40, R40, 0x3, RZ ;  /* 0x0000000328287819 */ /* 0x000fe200000012ff */
[--C-:B------:R-:W-:Y:S01]  /*b530*/  IMAD.X R33, RZ, RZ, R21.reuse, P3 ;  /* 0x000000ffff217224 */ /* 0x100fe200018e0615 */
[----:B------:R-:W-:Y:S01]  /*b540*/  SHF.R.U64 R36, R36, 0x3, RZ ;  /* 0x0000000324247819 */ /* 0x000fe200000012ff */
[----:B0-----:R-:W0:Y:S01]  /*b550*/  @P1 LDC R30, c[0x0][0xbec] ;  /* 0x0002fb00ff1e1b82 */ /* 0x001e220000000800 */
[----:B------:R-:W-:Y:S02]  /*b560*/  LOP3.LUT R20, R15, R20, RZ, 0x3c, !PT ;  /* 0x000000140f147212 */ /* 0x000fe400078e3cff */
[----:B------:R-:W-:Y:S01]  /*b570*/  LOP3.LUT R44, R44, R45, RZ, 0x3c, !PT ;  /* 0x0000002d2c2c7212 */ /* 0x000fe200078e3cff */
[--C-:B------:R-:W-:Y:S01]  /*b580*/  IMAD.X R45, RZ, RZ, R21.reuse, P6 ;  /* 0x000000ffff2d7224 */ /* 0x100fe200030e0615 */
[----:B------:R-:W-:Y:S01]  /*b590*/  LOP3.LUT R40, R40, R41, RZ, 0x3c, !PT ;  /* 0x0000002928287212 */ /* 0x000fe200078e3cff */
[----:B------:R-:W-:Y:S01]  /*b5a0*/  IMAD.X R41, RZ, RZ, R21, P5 ;  /* 0x000000ffff297224 */ /* 0x000fe200028e0615 */
[----:B------:R-:W-:Y:S01]  /*b5b0*/  LOP3.LUT R36, R36, R37, RZ, 0x3c, !PT ;  /* 0x0000002524247212 */ /* 0x000fe200078e3cff */
[----:B------:R2:W5:Y:S01]  /*b5c0*/  LD.E.128 R24, desc[UR52][R20.64] ;  /* 0x0000003414187980 */ /* 0x000562000c101d00 */
[----:B------:R-:W-:Y:S01]  /*b5d0*/  IADD3.X R37, RZ, R21, RZ, P4, !PT ;  /* 0x00000015ff257210 */ /* 0x000fe200027fe4ff */
[----:B------:R-:W-:-:S02]  /*b5e0*/  UIMAD UR7, UR11, UR12, URZ ;  /* 0x0000000c0b0772a4 */ /* 0x000fc4000f8e023f */
[----:B------:R-:W-:Y:S01]  /*b5f0*/  UIMAD.WIDE.U32 UR8, UR4, UR12, URZ ;  /* 0x0000000c040872a5 */ /* 0x000fe2000f8e003f */
[----:B-1----:R-:W-:Y:S01]  /*b600*/  IMAD R0, R19, 0x20, R22 ;  /* 0x0000002013007824 */ /* 0x002fe200078e0216 */
[----:B------:R-:W-:Y:S01]  /*b610*/  LOP3.LUT R6, R11, 0x380, RZ, 0xc0, !PT ;  /* 0x000003800b067812 */ /* 0x000fe200078ec0ff */
[----:B------:R-:W5:Y:S01]  /*b620*/  LD.E.128 R12, desc[UR52][R12.64] ;  /* 0x000000340c0c7980 */ /* 0x000f62000c101d00 */
[----:B--2---:R-:W1:Y:S01]  /*b630*/  @P1 LDC R21, c[0x0][0xbf0] ;  /* 0x0002fc00ff151b82 */ /* 0x004e620000000800 */
[----:B------:R-:W-:Y:S02]  /*b640*/  UIMAD UR7, UR4, UR13, UR7 ;  /* 0x0000000d040772a4 */ /* 0x000fe4000f8e0207 */
[----:B------:R-:W5:Y:S01]  /*b650*/  LD.E.128 R44, desc[UR52][R44.64] ;  /* 0x000000342c2c7980 */ /* 0x000f62000c101d00 */
[----:B------:R-:W-:Y:S01]  /*b660*/  ULDC.64 UR10, c[0x0][0xae8] ;  /* 0x0002ba00000a7ab9 */ /* 0x000fe20000000a00 */
[----:B------:R-:W-:Y:S01]  /*b670*/  VIADD R29, R0, UR39 ;  /* 0x00000027001d7c36 */ /* 0x000fe20008000000 */
[----:B------:R-:W-:Y:S01]  /*b680*/  UIADD3 UR9, UR9, UR7, URZ ;  /* 0x0000000709097290 */ /* 0x000fe2000fffe03f */
[----:B------:R-:W-:Y:S01]  /*b690*/  SHF.R.U64 R6, R6, 0x3, RZ ;  /* 0x0000000306067819 */ /* 0x000fe200000012ff */
[----:B------:R-:W-:Y:S01]  /*b6a0*/  UIMAD UR4, UR14, UR10, URZ ;  /* 0x0000000a0e0472a4 */ /* 0x000fe2000f8e023f */
[----:B------:R-:W5:Y:S01]  /*b6b0*/  LD.E.128 R40, desc[UR52][R40.64] ;  /* 0x0000003428287980 */ /* 0x000f62000c101d00 */
[----:B------:R-:W-:Y:S01]  /*b6c0*/  UIMAD.WIDE.U32 UR8, UR38, UR10, UR8 ;  /* 0x0000000a260872a5 */ /* 0x000fe2000f8e0008 */
[----:B0-----:R-:W-:Y:S01]  /*b6d0*/  @P1 IMAD.HI.U32 R0, R29, R30, RZ ;  /* 0x0000001e1d001227 */ /* 0x001fe200078e00ff */
[----:B------:R-:W-:Y:S01]  /*b6e0*/  UIMAD UR4, UR38, UR11, UR4 ;  /* 0x0000000b260472a4 */ /* 0x000fe2000f8e0204 */
[----:B------:R-:W-:Y:S01]  /*b6f0*/  LOP3.LUT R32, R6, R11, RZ, 0x3c, !PT ;  /* 0x0000000b06207212 */ /* 0x000fe200078e3cff */
[----:B------:R-:W5:Y:S01]  /*b700*/  LD.E.128 R36, desc[UR52][R36.64] ;  /* 0x0000003424247980 */ /* 0x000f62000c101d00 */
[----:B------:R-:W-:Y:S01]  /*b710*/  ULDC.64 UR10, c[0x0][0xaf0] ;  /* 0x0002bc00000a7ab9 */ /* 0x000fe20000000a00 */
[----:B------:R-:W-:-:S02]  /*b720*/  UIADD3 UR9, UR9, UR4, URZ ;  /* 0x0000000409097290 */ /* 0x000fc4000fffe03f */
[----:B------:R-:W-:Y:S01]  /*b730*/  UIMAD UR4, UR37, UR10, URZ ;  /* 0x0000000a250472a4 */ /* 0x000fe2000f8e023f */
[----:B------:R-:W-:Y:S01]  /*b740*/  IMAD.MOV.U32 R3, RZ, RZ, R29 ;  /* 0x000000ffff037224 */ /* 0x000fe200078e001d */
[----:B------:R-:W-:Y:S01]  /*b750*/  UIMAD.WIDE.U32 UR8, UR36, UR10, UR8 ;  /* 0x0000000a240872a5 */ /* 0x000fe2000f8e0008 */
[----:B------:R-:W5:Y:S01]  /*b760*/  LD.E.128 R8, desc[UR52][R8.64] ;  /* 0x0000003408087980 */ /* 0x000f62000c101d00 */
[----:B------:R-:W-:Y:S01]  /*b770*/  UIMAD UR4, UR36, UR11, UR4 ;  /* 0x0000000b240472a4 */ /* 0x000fe2000f8e0204 */
[----:B-1----:R-:W-:-:S03]  /*b780*/  @P1 SHF.R.U32.HI R3, RZ, R21, R0 ;  /* 0x00000015ff031219 */ /* 0x002fc60000011600 */
[----:B------:R-:W-:Y:S01]  /*b790*/  UIADD3 UR4, UR9, UR4, URZ ;  /* 0x0000000409047290 */ /* 0x000fe2000fffe03f */
[----:B------:R-:W5:Y:S01]  /*b7a0*/  LD.E.128 R4, desc[UR52][R4.64] ;  /* 0x0000003404047980 */ /* 0x000f62000c101d00 */
[----:B------:R-:W-:Y:S01]  /*b7b0*/  ULDC.64 UR10, c[0x0][0xae0] ;  /* 0x0002b800000a7ab9 */ /* 0x000fe20000000a00 */
[--C-:B------:R-:W-:Y:S01]  /*b7c0*/  SHF.R.S32.HI R0, RZ, 0x1f, R3.reuse ;  /* 0x0000001fff007819 */ /* 0x100fe20000011403 */
[----:B------:R-:W-:Y:S01]  /*b7d0*/  IMAD.MOV R30, RZ, RZ, -R3 ;  /* 0x000000ffff1e7224 */ /* 0x000fe200078e0a03 */
[----:B------:R-:W-:Y:S01]  /*b7e0*/  MOV R20, UR8 ;  /* 0x0000000800147c02 */ /* 0x000fe20008000f00 */
[----:B------:R-:W-:Y:S01]  /*b7f0*/  IMAD.U32 R21, RZ, RZ, UR9 ;  /* 0x00000009ff157e24 */ /* 0x000fe2000f8e00ff */
[----:B------:R-:W5:Y:S01]  /*b800*/  LD.E.128 R32, desc[UR52][R32.64] ;  /* 0x0000003420207980 */ /* 0x000f62000c101d00 */
[----:B------:R-:W-:Y:S01]  /*b810*/  IMAD R0, R0, UR10, RZ ;  /* 0x0000000a00007c24 */ /* 0x000fe2000f8e02ff */
[----:B------:R-:W-:Y:S01]  /*b820*/  ULDC.64 UR8, c[0x0][0xad8] ;  /* 0x0002b60000087ab9 */ /* 0x000fe20000000a00 */
[----:B------:R-:W-:Y:S01]  /*b830*/  IMAD R29, R53, R30, R29 ;  /* 0x0000001e351d7224 */ /* 0x000fe200078e021d */
[----:B------:R-:W-:Y:S01]  /*b840*/  @!PT LDS RZ, [RZ] ;  /* 0x00000000fffff984 */ /* 0x000fe20000000800 */
[----:B------:R-:W-:Y:S01]  /*b850*/  @!PT LDS RZ, [RZ] ;  /* 0x00000000fffff984 */ /* 0x000fe20000000800 */
[----:B------:R-:W-:Y:S01]  /*b860*/  @!PT LDS RZ, [RZ] ;  /* 0x00000000fffff984 */ /* 0x000fe20000000800 */
[----:B------:R-:W-:Y:S01]  /*b870*/  @!PT LDS RZ, [RZ] ;  /* 0x00000000fffff984 */ /* 0x000fe20000000800 */
[----:B------:R0:W-:Y:S06]  /*b880*/  MEMBAR.ALL.CTA ;  /* 0x0000000000007992 */ /* 0x0001ec0000008000 */
[----:B0-----:R-:W0:Y:S01]  /*b890*/  FENCE.VIEW.ASYNC.S ;  /* 0x00000000000073c6 */ /* 0x001e220000000000 */
[----:B------:R-:W-:-:S02]  /*b8a0*/  IMAD.U32 R21, RZ, RZ, UR4 ;  /* 0x00000004ff157e24 */ /* 0x000fc4000f8e00ff */
        /* <DEDUP_REMOVED lines=33> */
.L_x_2633:
[----:B------:R-:W-:Y:S05]  /*bac0*/  BSYNC B1 ;  /* 0x0000000000017941 */ /* 0x000fea0003800000 */
.L_x_2632:
        /* <DEDUP_REMOVED lines=13> */
.L_x_2635:
[----:B------:R-:W-:Y:S05]  /*bba0*/  BSYNC B1 ;  /* 0x0000000000017941 */ /* 0x000fea0003800000 */
.L_x_2634:
        /* <DEDUP_REMOVED lines=13> */
.L_x_2637:
[----:B------:R-:W-:Y:S05]  /*bc80*/  BSYNC B1 ;  /* 0x0000000000017941 */ /* 0x000fea0003800000 */
.L_x_2636:
        /* <DEDUP_REMOVED lines=16> */
.L_x_2630:
        /* <DEDUP_REMOVED lines=11> */
[----:B------:R-:W-:-:S03]  /*be40*/  UISETP.NE.U32.AND UP1, UPT, UR8, URZ, UPT ;  /* 0x0000003f0800728c */ /* 0x000fc6000bf25070 */
[----:B------:R-:W2:Y:S01]  /*be50*/  @P2 LDG.E R3, desc[UR52][R4.64] ;  /* 0x0000003404032981 */ /* 0x000ea2000c1e1900 */
[----:B------:R-:W-:Y:S01]  /*be60*/  UISETP.NE.AND.EX UP1, UPT, UR9, URZ, UPT, UP1 ;  /* 0x0000003f0900728c */ /* 0x000fe2000bf25310 */
[----:B------:R-:W-:-:S05]  /*be70*/  MOV R0, UR4 ;  /* 0x0000000400007c02 */ /* 0x000fca0008000f00 */
        /* <DEDUP_REMOVED lines=17> */
[----:B--2---:R-:W-:-:S07]  /*bf90*/  IMAD.IADD R0, R0, 0x1, -R3 ;  /* 0x0000000100007824 */ /* 0x004fce00078e0a03 */
.L_x_2639:
[----:B------:R-:W-:Y:S01]  /*bfa0*/  USEL UR36, UR36, URZ, !UP0 ;  /* 0x0000003f24247287 */ /* 0x000fe2000c000000 */
[----:B------:R-:W-:Y:S01]  /*bfb0*/  BSSY B1, `(.L_x_2640) ;  /* 0x000002c000017945 */ /* 0x000fe20003800000 */
[----:B------:R-:W-:-:S03]  /*bfc0*/  USEL UR37, UR37, URZ, !UP0 ;  /* 0x0000003f25257287 */ /* 0x000fc6000c000000 */
[----:B------:R-:W-:Y:S09]  /*bfd0*/  @P1 BRA `(.L_x_2641) ;  /* 0x0000000000a41947 */ /* 0x000ff20003800000 */
        /* <DEDUP_REMOVED lines=41> */
.L_x_2641:
[----:B------:R-:W-:Y:S05]  /*c270*/  BSYNC B1 ;  /* 0x0000000000017941 */ /* 0x000fea0003800000 */
.L_x_2640:
[----:B------:R-:W1:Y:S01]  /*c280*/  @P0 LDC R5, c[0x0][0xbf0] ;  /* 0x0002fc00ff050b82 */ /* 0x000e620000000800 */
[----:B------:R-:W-:Y:S01]  /*c290*/  ULDC.64 UR12, c[0x0][0xaa0] ;  /* 0x0002a800000c7ab9 */ /* 0x000fe20000000a00 */
[----:B0-----:R-:W-:Y:S01]  /*c2a0*/  IMAD R3, R19, 0x20, R22 ;  /* 0x0000002013037824 */ /* 0x001fe200078e0216 */
        /* <DEDUP_REMOVED lines=8> */
[----:B------:R-:W-:Y:S01]  /*c330*/  UIMAD UR4, UR11, UR12, URZ ;  /* 0x0000000c0b0472a4 */ /* 0x000fe2000f8e023f */
[----:B------:R-:W-:Y:S01]  /*c340*/  MOV R3, R8 ;  /* 0x0000000800037202 */ /* 0x000fe20000000f00 */
[----:B------:R-:W-:Y:S02]  /*c350*/  UIMAD.WIDE.U32 UR8, UR38, UR12, UR8 ;  /* 0x0000000c260872a5 */ /* 0x000fe4000f8e0008 */
        /* <DEDUP_REMOVED lines=13> */
[----:B------:R-:W-:Y:S01]  /*c430*/  IMAD.U32 R4, RZ, RZ, UR8 ;  /* 0x00000008ff047e24 */ /* 0x000fe2000f8e00ff */
[----:B------:R-:W-:Y:S01]  /*c440*/  ULDC.64 UR8, c[0x0][0xad8] ;  /* 0x0002b60000087ab9 */ /* 0x000fe20000000a00 */
[----:B------:R-:W-:Y:S02]  /*c450*/  IMAD.U32 R5, RZ, RZ, UR4 ;  /* 0x00000004ff057e24 */ /* 0x000fe4000f8e00ff */
[----:B------:R-:W-:Y:S01]  /*c460*/  IMAD R7, R11, R7, R8 ;  /* 0x000000070b077224 */ /* 0x000fe200078e0208 */
[----:B------:R-:W-:Y:S01]  /*c470*/  IADD3 R8, R22, UR39, RZ ;  /* 0x0000002716087c10 */ /* 0x000fe2000fffe0ff */
[----:B------:R-:W-:-:S02]  /*c480*/  IMAD R9, R3, UR11, R6 ;  /* 0x0000000b03097c24 */ /* 0x000fc4000f8e0206 */
[----:B------:R-:W-:Y:S01]  /*c490*/  IMAD.WIDE.U32 R4, R3, UR10, R4 ;  /* 0x0000000a03047c25 */ /* 0x000fe2000f8e0004 */
[----:B------:R-:W-:-:S03]  /*c4a0*/  SHF.R.S32.HI R3, RZ, 0x1f, R7 ;  /* 0x0000001fff037819 */ /* 0x000fc60000011407 */
[----:B------:R-:W-:Y:S02]  /*c4b0*/  IMAD.IADD R5, R5, 0x1, R9 ;  /* 0x0000000105057824 */ /* 0x000fe400078e0209 */
[----:B------:R-:W-:Y:S02]  /*c4c0*/  IMAD R6, R3, UR8, RZ ;  /* 0x0000000803067c24 */ /* 0x000fe4000f8e02ff */
[----:B-----5:R-:W-:Y:S02]  /*c4d0*/  IMAD R11, R0, R11, RZ ;  /* 0x0000000b000b7224 */ /* 0x020fe400078e02ff */
[C---:B------:R-:W-:Y:S02]  /*c4e0*/  IMAD R3, R7.reuse, UR9, R6 ;  /* 0x0000000907037c24 */ /* 0x040fe4000f8e0206 */
[----:B------:R-:W-:Y:S01]  /*c4f0*/  IMAD.WIDE.U32 R4, R7, UR8, R4 ;  /* 0x0000000807047c25 */ /* 0x000fe2000f8e0004 */
[----:B------:R-:W-:Y:S01]  /*c500*/  ISETP.GE.AND P2, PT, R8, R11, PT ;  /* 0x0000000b0800720c */ /* 0x000fe20003f46270 */
[----:B------:R-:W-:-:S02]  /*c510*/  ULDC.64 UR8, c[0x0][0xa80] ;  /* 0x0002a00000087ab9 */ /* 0x000fc40000000a00 */
[----:B------:R-:W-:Y:S01]  /*c520*/  IMAD.IADD R3, R5, 0x1, R3 ;  /* 0x0000000105037824 */ /* 0x000fe200078e0203 */
[----:B------:R-:W-:Y:S01]  /*c530*/  LEA R6, P3, R4, UR8, 0x1 ;  /* 0x0000000804067c11 */ /* 0x000fe2000f8608ff */
[----:B------:R-:W-:-:S03]  /*c540*/  VIADD R0, R8, 0x20 ;  /* 0x0000002008007836 */ /* 0x000fc60000000000 */
[----:B------:R-:W-:Y:S01]  /*c550*/  LEA.HI.X R3, R4, UR9, R3, 0x1, P3 ;  /* 0x0000000904037c11 */ /* 0x000fe200098f0c03 */
[----:B------:R0:W1:Y:S01]  /*c560*/  SHFL.IDX PT, R7, R6, RZ, 0x181f ;  /* 0x00181fff06077589 */ /* 0x00006200000e0000 */
[-C--:B------:R-:W-:Y:S01]  /*c570*/  ISETP.GE.AND P1, PT, R0, R11.reuse, PT ;  /* 0x0000000b0000720c */ /* 0x080fe20003f26270 */
[----:B------:R-:W-:Y:S02]  /*c580*/  VIADD R0, R8, 0x40 ;  /* 0x0000004008007836 */ /* 0x000fe40000000000 */
[----:B------:R0:W2:Y:S03]  /*c590*/  SHFL.IDX PT, R5, R3, RZ, 0x181f ;  /* 0x00181fff03057589 */ /* 0x0000a600000e0000 */
[----:B------:R-:W-:Y:S01]  /*c5a0*/  ISETP.GE.AND P0, PT, R0, R11, PT ;  /* 0x0000000b0000720c */ /* 0x000fe20003f06270 */
[----:B------:R-:W-:-:S12]  /*c5b0*/  @P2 BRA `(.L_x_2643) ;  /* 0x0000000000242947 */ /* 0x000fd80003800000 */
        /* <DEDUP_REMOVED lines=9> */
.L_x_2643:
[----:B------:R-:W-:Y:S05]  /*c650*/  BSYNC B1 ;  /* 0x0000000000017941 */ /* 0x000fea0003800000 */
.L_x_2642:
        /* <DEDUP_REMOVED lines=13> */
.L_x_2645:
[----:B------:R-:W-:Y:S05]  /*c730*/  BSYNC B1 ;  /* 0x0000000000017941 */ /* 0x000fea0003800000 */
.L_x_2644:
        /* <DEDUP_REMOVED lines=13> */
.L_x_2647:
[----:B------:R-:W-:Y:S05]  /*c810*/  BSYNC B1 ;  /* 0x0000000000017941 */ /* 0x000fea0003800000 */
.L_x_2646:
        /* <DEDUP_REMOVED lines=14> */
.L_x_2638:
[----:B------:R-:W-:Y:S05]  /*c900*/  BSYNC B0 ;  /* 0x0000000000007941 */ /* 0x000fea0003800000 */
.L_x_2629:
[----:B------:R-:W-:Y:S02]  /*c910*/  ULDC UR4, c[0x0][0xc3c] ;  /* 0x00030f0000047ab9 */ /* 0x000fe40000000800 */
[----:B------:R-:W-:-:S13]  /*c920*/  ISETP.GE.AND P0, PT, R51, UR4, PT ;  /* 0x0000000433007c0c */ /* 0x000fda000bf06270 */
[----:B------:R-:W-:Y:S05]  /*c930*/  @!P0 BRA `(.L_x_2648) ;  /* 0xffffff4000fc8947 */ /* 0x000fea000383ffff */
[----:B------:R-:W-:Y:S05]  /*c940*/  EXIT ;  /* 0x000000000000794d */ /* 0x000fea0003800000 */
.L_x_2587:
        /* <DEDUP_REMOVED lines=13> */
[----:B------:R-:W1:Y:S01]  /*ca20*/  LDS.128 R16, [UR4+0x288d0] ;  /* 0x0288d004ff107984 */ /* 0x000e620008000c00 */
[----:B------:R-:W-:Y:S06]  /*ca30*/  BAR.ARV 0x4, 0x180 ;  /* 0x0106000000007b1d */ /* 0x000fec0000002000 */
[----:B------:R-:W-:Y:S05]  /*ca40*/  BRA `(.L_x_2650) ;  /* 0x00000008008c7947 */ /* 0x000fea0003800000 */
.L_x_2649:
        /* <DEDUP_REMOVED lines=34> */
[----:B-1----:R-:W-:Y:S02]  /*cc70*/  ISETP.GT.AND P6, PT, R4, UR6, PT ;  /* 0x0000000604007c0c */ /* 0x002fe4000bfc4270 */
[----:B------:R-:W-:-:S11]  /*cc80*/  MOV R3, R4 ;  /* 0x0000000400037202 */ /* 0x000fd60000000f00 */
[----:B------:R-:W-:Y:S05]  /*cc90*/  @P6 BRA `(.L_x_2651) ;  /* 0x0000000000906947 */ /* 0x000fea0003800000 */
[----:B------:R-:W-:Y:S01]  /*cca0*/  IMAD.MOV.U32 R4, RZ, RZ, R3 ;  /* 0x000000ffff047224 */ /* 0x000fe200078e0003 */
[----:B------:R-:W-:Y:S01]  /*ccb0*/  UMOV UR4, URZ ;  /* 0x0000003f00047c82 */ /* 0x000fe20008000000 */
[----:B------:R-:W-:-:S05]  /*ccc0*/  ULDC UR5, c[0x0][0xc38] ;  /* 0x00030e0000057ab9 */ /* 0x000fca0000000800 */
.L_x_2655:
        /* <DEDUP_REMOVED lines=12> */
.L_x_2654:
[----:B------:R-:W-:Y:S05]  /*cd90*/  BSYNC B0 ;  /* 0x0000000000007941 */ /* 0x000fea0003800000 */
.L_x_2653:
[----:B0----5:R-:W0:Y:S02]  /*cda0*/  SHFL.UP PT, R2, R0, 0x1, RZ ;  /* 0x0420000000027989 */ /* 0x021e2400000e00ff */
[----:B0-----:R-:W-:-:S05]  /*cdb0*/  SEL R3, R2, RZ, P1 ;  /* 0x000000ff02037207 */ /* 0x001fca0000800000 */
        /* <DEDUP_REMOVED lines=18> */
.L_x_2651:
        /* <DEDUP_REMOVED lines=15> */
[----:B0-----:R-:W-:-:S06]  /*cfd0*/  IADD3 R10, R9, 0xffffffe, RZ ;  /* 0x0ffffffe090a7810 */ /* 0x001fcc0007ffe0ff */
[----:B------:R0:W1:Y:S01]  /*cfe0*/  F2I.FTZ.U32.TRUNC.NTZ R3, R10 ;  /* 0x0000000a00037305 */ /* 0x000062000021f000 */
[----:B------:R-:W-:Y:S05]  /*cff0*/  @!P0 BRA `(.L_x_2656) ;  /* 0x0000000000088947 */ /* 0x000fea0003800000 */
[----:B------:R-:W-:-:S05]  /*d000*/  VIADD R9, R13, 0xffffffff ;  /* 0xffffffff0d097836 */ /* 0x000fca0000000000 */
[----:B------:R2:W3:Y:S02]  /*d010*/  SHFL.IDX PT, R16, R6, R9, 0x1f ;  /* 0x00001f0906107589 */ /* 0x0004e400000e0000 */
.L_x_2656:
        /* <DEDUP_REMOVED lines=9> */
[----:B------:R-:W-:Y:S01]  /*d0b0*/  IMAD.MOV.U32 R3, RZ, RZ, R6 ;  /* 0x000000ffff037224 */ /* 0x000fe200078e0006 */
[----:B------:R-:W-:-:S03]  /*d0c0*/  MOV R6, R8 ;  /* 0x0000000800067202 */ /* 0x000fc60000000f00 */
        /* <DEDUP_REMOVED lines=23> */
[----:B0-----:R-:W-:-:S06]  /*d240*/  IADD3 R3, R6, 0xffffffe, RZ ;  /* 0x0ffffffe06037810 */ /* 0x001fcc0007ffe0ff */
        /* <DEDUP_REMOVED lines=21> */
[----:B------:R-:W-:-:S03]  /*d3a0*/  IMAD R18, R2, R18, R3 ;  /* 0x0000001202127224 */ /* 0x000fc600078e0203 */
[----:B------:R-:W-:Y:S01]  /*d3b0*/  IADD3 R17, R0, R17, RZ ;  /* 0x0000001100117210 */ /* 0x000fe20007ffe0ff */
[----:B------:R-:W-:Y:S06]  /*d3c0*/  BRA `(.L_x_2657) ;  /* 0x0000000000147947 */ /* 0x000fec0003800000 */
.L_x_2652:
[----:B------:R-:W-:Y:S01]  /*d3d0*/  ULDC UR4, c[0x0][0xc3c] ;  /* 0x00030f0000047ab9 */ /* 0x000fe20000000800 */
[----:B------:R-:W-:Y:S02]  /*d3e0*/  IMAD.MOV.U32 R17, RZ, RZ, RZ ;  /* 0x000000ffff117224 */ /* 0x000fe400078e00ff */
[----:B------:R-:W-:Y:S02]  /*d3f0*/  IMAD.U32 R16, RZ, RZ, UR6 ;  /* 0x00000006ff107e24 */ /* 0x000fe4000f8e00ff */
[----:B------:R-:W-:Y:S02]  /*d400*/  IMAD.MOV.U32 R18, RZ, RZ, RZ ;  /* 0x000000ffff127224 */ /* 0x000fe400078e00ff */
[----:B------:R-:W-:-:S07]  /*d410*/  IMAD.U32 R19, RZ, RZ, UR4 ;  /* 0x00000004ff137e24 */ /* 0x000fce000f8e00ff */
.L_x_2657:
[----:B------:R-:W-:-:S13]  /*d420*/  ISETP.NE.AND P0, PT, R5, RZ, PT ;  /* 0x000000ff0500720c */ /* 0x000fda0003f05270 */
[----:B------:R-:W0:Y:S01]  /*d430*/  @!P0 S2R R3, SR_CgaCtaId ;  /* 0x0000000000038919 */ /* 0x000e220000008800 */
[----:B------:R-:W-:-:S04]  /*d440*/  @!P0 MOV R0, 0x400 ;  /* 0x0000040000008802 */ /* 0x000fc80000000f00 */
[----:B0-----:R-:W-:-:S05]  /*d450*/  @!P0 LEA R0, R3, R0, 0x18 ;  /* 0x0000000003008211 */ /* 0x001fca00078ec0ff */
[----:B------:R0:W-:Y:S01]  /*d460*/  @!P0 STS.128 [R0+0x288d0], R16 ;  /* 0x0288d01000008388 */ /* 0x0001e20000000c00 */
[----:B------:R-:W-:Y:S06]  /*d470*/  BAR.ARV 0x5, 0x180 ;  /* 0x0146000000007b1d */ /* 0x000fec0000002000 */
.L_x_2650:
[----:B------:R2:W-:Y:S01]  /*d480*/  STL [R1+0x18], RZ ;  /* 0x000018ff01007387 */ /* 0x0005e20000100800 */
[----:B------:R-:W-:Y:S01]  /*d490*/  ULDC UR4, c[0x0][0xc3c] ;  /* 0x00030f0000047ab9 */ /* 0x000fe20000000800 */
[----:B------:R-:W-:Y:S01]  /*d4a0*/  IMAD.MOV.U32 R28, RZ, RZ, 0x1 ;  /* 0x00000001ff1c7424 */ /* 0x000fe200078e00ff */
[----:B-1----:R-:W-:Y:S02]  /*d4b0*/  ISETP.GE.AND P0, PT, R19, UR4, PT ;  /* 0x0000000413007c0c */ /* 0x002fe4000bf06270 */
[----:B------:R-:W-:-:S11]  /*d4c0*/  MOV R25, RZ ;  /* 0x000000ff00197202 */ /* 0x000fd60000000f00 */
[----:B--2---:R-:W-:Y:S05]  /*d4d0*/  @P0 BRA `(.L_x_2658) ;  /* 0x0000004800b40947 */ /* 0x004fea0003800000 */
[----:B------:R-:W1:Y:S01]  /*d4e0*/  S2R R3, SR_TID.X ;  /* 0x0000000000037919 */ /* 0x000e620000002100 */
        /* <DEDUP_REMOVED lines=10> */
[C---:B-1----:R-:W-:Y:S01]  /*d590*/  LOP3.LUT R4, R3.reuse, 0x7f, RZ, 0xc0, !PT ;  /* 0x0000007f03047812 */ /* 0x042fe200078ec0ff */
[C---:B------:R-:W-:Y:S02]  /*d5a0*/  IMAD.SHL.U32 R30, R3.reuse, 0x8, RZ ;  /* 0x00000008031e7824 */ /* 0x040fe400078e00ff */
[----:B------:R-:W-:-:S03]  /*d5b0*/  IMAD.SHL.U32 R2, R3, 0x10, RZ ;  /* 0x0000001003027824 */ /* 0x000fc600078e00ff */
[----:B0-----:R-:W-:Y:S02]  /*d5c0*/  LOP3.LUT R0, R30, 0x1f8, RZ, 0xc0, !PT ;  /* 0x000001f81e007812 */ /* 0x001fe400078ec0ff */
[----:B------:R-:W-:Y:S02]  /*d5d0*/  LOP3.LUT R2, R2, 0x70, RZ, 0xc0, !PT ;  /* 0x0000007002027812 */ /* 0x000fe400078ec0ff */
[----:B------:R-:W-:Y:S02]  /*d5e0*/  LOP3.LUT R3, R0, 0x38, R3, 0x78, !PT ;  /* 0x0000003800037812 */ /* 0x000fe400078e7803 */
[----:B------:R-:W-:Y:S02]  /*d5f0*/  SHF.R.U32.HI R0, RZ, 0x3, R4 ;  /* 0x00000003ff007819 */ /* 0x000fe40000011604 */
[----:B------:R-:W-:Y:S02]  /*d600*/  LOP3.LUT R34, R3, 0x200, R30, 0xf8, !PT ;  /* 0x0000020003227812 */ /* 0x000fe400078ef81e */
[----:B------:R-:W-:-:S02]  /*d610*/  LOP3.LUT R2, R0, R2, RZ, 0xfc, !PT ;  /* 0x0000000200027212 */ /* 0x000fc400078efcff */
[----:B------:R-:W-:Y:S02]  /*d620*/  LEA R0, R34, R22, 0x1 ;  /* 0x0000001622007211 */ /* 0x000fe400078e08ff */
[----:B------:R-:W-:-:S03]  /*d630*/  LOP3.LUT R30, R30, 0x38, RZ, 0xc0, !PT ;  /* 0x000000381e1e7812 */ /* 0x000fc600078ec0ff */
[----:B------:R3:W-:Y:S01]  /*d640*/  STL [R1], R0 ;  /* 0x0000000001007387 */ /* 0x0007e20000100800 */
[----:B------:R-:W-:-:S07]  /*d650*/  LOP3.LUT R29, R30, 0x40, RZ, 0xfc, !PT ;  /* 0x000000401e1d7812 */ /* 0x000fce00078efcff */
.L_x_2721:
[----:B0-----:R-:W0:Y:S02]  /*d660*/  LDC.64 R2, c[0x0][0xc88] ;  /* 0x00032200ff027b82 */ /* 0x001e240000000a00 */
[----:B0-----:R-:W-:-:S05]  /*d670*/  IMAD.WIDE R2, R19, 0x4, R2 ;  /* 0x0000000413027825 */ /* 0x001fca00078e0202 */
[----:B------:R-:W3:Y:S01]  /*d680*/  LDG.E R31, desc[UR52][R2.64] ;  /* 0x00000034021f7981 */ /* 0x000ee2000c1e1900 */
        /* <DEDUP_REMOVED lines=15> */
[----:B------:R-:W-:Y:S01]  /*d780*/  LOP3.LUT R27, R27, 0xffffffef, RZ, 0xc0, !PT ;  /* 0xffffffef1b1b7812 */ /* 0x000fe200078ec0ff */
[----:B0-----:R-:W-:Y:S01]  /*d790*/  IMAD.MOV.U32 R0, RZ, RZ, RZ ;  /* 0x000000ffff007224 */ /* 0x001fe200078e00ff */
[----:B------:R-:W-:Y:S02]  /*d7a0*/  ISETP.NE.AND.EX P2, PT, RZ, UR5, PT, P0 ;  /* 0x00000005ff007c0c */ /* 0x000fe4000bf45300 */
[----:B------:R-:W-:Y:S02]  /*d7b0*/  ISETP.NE.U32.AND P0, PT, RZ, UR6, PT ;  /* 0x00000006ff007c0c */ /* 0x000fe4000bf05070 */
[----:B-1----:R-:W-:Y:S02]  /*d7c0*/  IADD3 R2, P1, R23, UR4, RZ ;  /* 0x0000000417027c10 */ /* 0x002fe4000ff3e0ff */
[----:B------:R-:W-:-:S02]  /*d7d0*/  ISETP.NE.AND.EX P0, PT, RZ, UR7, PT, P0 ;  /* 0x00000007ff007c0c */ /* 0x000fc4000bf05300 */
[----:B------:R-:W-:Y:S01]  /*d7e0*/  IADD3.X R3, R24, UR5, RZ, P1, !PT ;  /* 0x0000000518037c10 */ /* 0x000fe20008ffe4ff */
[----:B------:R-:W-:-:S04]  /*d7f0*/  ULDC.64 UR4, c[0x0][0x418] ;  /* 0x0001060000047ab9 */ /* 0x000fc80000000a00 */
[----:B------:R-:W-:Y:S01]  /*d800*/  @P2 LOP3.LUT R27, R27, 0x10, RZ, 0xfc, !PT ;  /* 0x000000101b1b2812 */ /* 0x000fe200078efcff */
[----:B--2---:R-:W2:Y:S05]  /*d810*/  @P2 LDG.E R0, desc[UR52][R2.64] ;  /* 0x0000003402002981 */ /* 0x004eaa000c1e1900 */
        /* <DEDUP_REMOVED lines=19> */
[----:B--2---:R-:W-:-:S05]  /*d950*/  IADD3 R0, -R5, R0, RZ ;  /* 0x0000000005007210 */ /* 0x004fca0007ffe1ff */
[----:B------:R2:W-:Y:S02]  /*d960*/  STL [R1+0x8], R0 ;  /* 0x0000080001007387 */ /* 0x0005e40000100800 */
.L_x_2659:
        /* <DEDUP_REMOVED lines=9> */
.L_x_2660:
        /* <DEDUP_REMOVED lines=8> */
[----:B---3--:R-:W-:-:S07]  /*da80*/  IMAD.IADD R35, R0, 0x1, -R35 ;  /* 0x0000000100237824 */ /* 0x008fce00078e0a23 */
.L_x_2661:
[----:B------:R-:W4:Y:S01]  /*da90*/  LDL R4, [R1+0x8] ;  /* 0x0000080001047983 */ /* 0x000f220000100800 */
[----:B012---:R-:W0:Y:S01]  /*daa0*/  LDC R0, c[0x0][0x448] ;  /* 0x00011200ff007b82 */ /* 0x007e220000000800 */
[----:B-----5:R-:W-:Y:S01]  /*dab0*/  IMAD.IADD R35, R35, 0x1, -R36 ;  /* 0x0000000123237824 */ /* 0x020fe200078e0a24 */
[----:B------:R-:W-:Y:S01]  /*dac0*/  LOP3.LUT R27, R27, 0xffffffdf, RZ, 0xc0, !PT ;  /* 0xffffffdf1b1b7812 */ /* 0x000fe200078ec0ff */
[----:B------:R-:W-:Y:S01]  /*dad0*/  BSSY B7, `(.L_x_2662) ;  /* 0x000038b000077945 */ /* 0x000fe20003800000 */
[----:B0-----:R-:W-:Y:S01]  /*dae0*/  ISETP.NE.AND P0, PT, R0, 0x1, PT ;  /* 0x000000010000780c */ /* 0x001fe20003f05270 */
[----:B------:R-:W-:-:S04]  /*daf0*/  IMAD.SHL.U32 R0, R17, 0x80, RZ ;  /* 0x0000008011007824 */ /* 0x000fc800078e00ff */
[----:B------:R-:W-:-:S08]  /*db00*/  VIADD R0, R0, 0x7f ;  /* 0x0000007f00007836 */ /* 0x000fd00000000000 */
[----:B---3--:R-:W0:Y:S01]  /*db10*/  @P0 LDC R3, c[0x0][0x44c] ;  /* 0x00011300ff030b82 */ /* 0x008e220000000800 */
[----:B------:R-:W-:-:S07]  /*db20*/  @P0 LOP3.LUT R27, R27, 0x20, RZ, 0xfc, !PT ;  /* 0x000000201b1b0812 */ /* 0x000fce00078efcff */
[----:B------:R-:W1:Y:S01]  /*db30*/  @P0 LDC R5, c[0x0][0x450] ;  /* 0x00011400ff050b82 */ /* 0x000e620000000800 */
[----:B0-----:R-:W-:-:S05]  /*db40*/  @P0 IMAD.HI.U32 R2, R0, R3, RZ ;  /* 0x0000000300020227 */ /* 0x001fca00078e00ff */
[----:B-1----:R-:W-:Y:S02]  /*db50*/  @P0 SHF.R.U32.HI R0, RZ, R5, R2 ;  /* 0x00000005ff000219 */ /* 0x002fe40000011602 */
[----:B----4-:R-:W-:-:S04]  /*db60*/  IADD3 R3, R35, 0x80, -R4 ;  /* 0x0000008023037810 */ /* 0x010fc80007ffe804 */
[----:B------:R-:W-:Y:S01]  /*db70*/  IADD3 R2, R3, R0, RZ ;  /* 0x0000000003027210 */ /* 0x000fe20007ffe0ff */
[----:B------:R-:W-:-:S03]  /*db80*/  VIADD R0, R35, 0x7f ;  /* 0x0000007f23007836 */ /* 0x000fc60000000000 */
[----:B------:R-:W-:Y:S02]  /*db90*/  SHF.R.S32.HI R5, RZ, 0x1f, R2 ;  /* 0x0000001fff057819 */ /* 0x000fe40000011402 */
[----:B------:R-:W-:Y:S02]  /*dba0*/  SHF.R.S32.HI R3, RZ, 0x1f, R0 ;  /* 0x0000001fff037819 */ /* 0x000fe40000011400 */
[----:B------:R-:W-:Y:S02]  /*dbb0*/  LEA.HI R5, R5, R2, RZ, 0x7 ;  /* 0x0000000205057211 */ /* 0x000fe400078f38ff */
[----:B------:R-:W-:Y:S02]  /*dbc0*/  LEA.HI R3, R3, R0, RZ, 0x7 ;  /* 0x0000000003037211 */ /* 0x000fe400078f38ff */
[----:B------:R-:W-:Y:S02]  /*dbd0*/  SHF.R.S32.HI R0, RZ, 0x7, R5 ;  /* 0x00000007ff007819 */ /* 0x000fe40000011405 */
[----:B------:R-:W-:-:S04]  /*dbe0*/  SHF.R.S32.HI R3, RZ, 0x7, R3 ;  /* 0x00000007ff037819 */ /* 0x000fc80000011403 */
[----:B------:R-:W-:-:S04]  /*dbf0*/  VIMNMX R32, R3, R0, PT ;  /* 0x0000000003207248 */ /* 0x000fc80003fe0100 */
[----:B------:R-:W-:Y:S01]  /*dc00*/  ISETP.GT.AND P0, PT, R32, RZ, PT ;  /* 0x000000ff2000720c */ /* 0x000fe20003f04270 */
[----:B------:R0:W-:-:S12]  /*dc10*/  STL [R1+0xc], R32 ;  /* 0x00000c2001007387 */ /* 0x0001d80000100800 */
        /* <DEDUP_REMOVED lines=18> */
.L_x_2663:
        /* <DEDUP_REMOVED lines=20> */
.L_x_2666:
[----:B------:R-:W-:Y:S05]  /*de80*/  BSYNC B6 ;  /* 0x0000000000067941 */ /* 0x000fea0003800000 */
.L_x_2665:
        /* <DEDUP_REMOVED lines=20> */
.L_x_2669:
[----:B------:R0:W1:Y:S01]  /*dfd0*/  LDC.64 R2, c[0x4][R26] ;  /* 0x010000001a027b82 */ /* 0x0000620000000a00 */
[----:B------:R-:W-:Y:S01]  /*dfe0*/  ULDC.64 UR6, c[0x4][0x80] ;  /* 0x0100200000067ab9 */ /* 0x000fe20000000a00 */
[----:B------:R-:W-:Y:S01]  /*dff0*/  ULDC.64 UR8, c[0x4][0x88] ;  /* 0x0100220000087ab9 */ /* 0x000fe20000000a00 */
[----:B------:R-:W-:Y:S01]  /*e000*/  ULDC.64 UR4, c[0x4][0x18] ;  /* 0x0100060000047ab9 */ /* 0x000fe20000000a00 */
[----:B------:R-:W-:Y:S01]  /*e010*/  IMAD.U32 R4, RZ, RZ, UR6 ;  /* 0x00000006ff047e24 */ /* 0x000fe2000f8e00ff */
[----:B------:R-:W-:Y:S01]  /*e020*/  MOV R6, UR8 ;  /* 0x0000000800067c02 */ /* 0x000fe20008000f00 */
[----:B------:R-:W-:Y:S01]  /*e030*/  IMAD.U32 R5, RZ, RZ, UR7 ;  /* 0x00000007ff057e24 */ /* 0x000fe2000f8e00ff */
[----:B------:R-:W-:Y:S01]  /*e040*/  MOV R13, RZ ;  /* 0x000000ff000d7202 */ /* 0x000fe20000000f00 */
[----:B------:R-:W-:Y:S02]  /*e050*/  IMAD.U32 R7, RZ, RZ, UR9 ;  /* 0x00000009ff077e24 */ /* 0x000fe4000f8e00ff */
[----:B------:R-:W-:-:S02]  /*e060*/  IMAD.U32 R10, RZ, RZ, UR4 ;  /* 0x00000004ff0a7e24 */ /* 0x000fc4000f8e00ff */
[----:B------:R-:W-:Y:S02]  /*e070*/  IMAD.U32 R11, RZ, RZ, UR5 ;  /* 0x00000005ff0b7e24 */ /* 0x000fe4000f8e00ff */
[----:B------:R-:W-:Y:S02]  /*e080*/  IMAD.MOV.U32 R8, RZ, RZ, 0x70 ;  /* 0x00000070ff087424 */ /* 0x000fe400078e00ff */
[----:B0-----:R-:W-:-:S07]  /*e090*/  IMAD.MOV.U32 R12, RZ, RZ, 0x1 ;  /* 0x00000001ff0c7424 */ /* 0x001fce00078e00ff */
[----:B------:R-:W-:-:S07]  /*e0a0*/  LEPC R20, `(.L_x_2668) ;  /* 0x000000001014794e */ /* 0x000fce0000000000 */
[----:B-1----:R-:W-:Y:S05]  /*e0b0*/  CALL.ABS.NOINC R2 ;  /* 0x0000000002007343 */ /* 0x002fea0003c00000 */
.L_x_2668:
[----:B------:R-:W-:Y:S05]  /*e0c0*/  BSYNC B6 ;  /* 0x0000000000067941 */ /* 0x000fea0003800000 */
.L_x_2667:
[----:B------:R-:W-:Y:S01]  /*e0d0*/  ULDC.64 UR4, c[0x0][0x9f8] ;  /* 0x00027e0000047ab9 */ /* 0x000fe20000000a00 */
[----:B------:R-:W0:Y:S01]  /*e0e0*/  S2R R20, SR_TID.X ;  /* 0x0000000000147919 */ /* 0x000e220000002100 */
[----:B------:R-:W-:Y:S01]  /*e0f0*/  ISETP.NE.U32.AND P0, PT, RZ, UR4, PT ;  /* 0x00000004ff007c0c */ /* 0x000fe2000bf05070 */
[----:B------:R-:W1:Y:S03]  /*e100*/  LDC R9, c[0x0][0x430] ;  /* 0x00010c00ff097b82 */ /* 0x000e660000000800 */
[----:B------:R-:W-:-:S13]  /*e110*/  ISETP.NE.AND.EX P0, PT, RZ, UR5, PT, P0 ;  /* 0x00000005ff007c0c */ /* 0x000fda000bf05300 */
[----:B------:R-:W-:Y:S01]  /*e120*/  @P0 IADD3 R2, P1, R23, UR4, RZ ;  /* 0x0000000417020c10 */ /* 0x000fe2000ff3e0ff */
[----:B------:R-:W2:Y:S01]  /*e130*/  S2R R21, SR_TID.X ;  /* 0x0000000000157919 */ /* 0x000ea20000002100 */
[----:B------:R-:W-:Y:S01]  /*e140*/  VIADD R26, R32, 0xffffffff ;  /* 0xffffffff201a7836 */ /* 0x000fe20000000000 */
[----:B------:R-:W-:Y:S01]  /*e150*/  LOP3.LUT R27, R27, 0xfffffff7, RZ, 0xc0, !PT ;  /* 0xfffffff71b1b7812 */ /* 0x000fe200078ec0ff */
[----:B------:R-:W-:Y:S01]  /*e160*/  IMAD.U32 R10, RZ, RZ, UR36 ;  /* 0x00000024ff0a7e24 */ /* 0x000fe2000f8e00ff */
[----:B------:R-:W-:Y:S01]  /*e170*/  @P0 IADD3.X R3, R24, UR5, RZ, P1, !PT ;  /* 0x0000000518030c10 */ /* 0x000fe20008ffe4ff */
[----:B------:R-:W-:-:S04]  /*e180*/  ULDC UR4, c[0x0][0x2f4] ;  /* 0x0000bd0000047ab9 */ /* 0x000fc80000000800 */
[----:B------:R3:W4:Y:S01]  /*e190*/  @P0 LDG.E R33, desc[UR52][R2.64] ;  /* 0x0000003402210981 */ /* 0x000722000c1e1900 */
[----:B-1----:R-:W-:Y:S01]  /*e1a0*/  ISETP.NE.AND P2, PT, R9, 0x1, PT ;  /* 0x000000010900780c */ /* 0x002fe20003f45270 */
[----:B------:R-:W-:Y:S01]  /*e1b0*/  IMAD.SHL.U32 R8, R26, 0x80, RZ ;  /* 0x000000801a087824 */ /* 0x000fe200078e00ff */
[----:B0-----:R-:W-:-:S04]  /*e1c0*/  LOP3.LUT R20, R20, 0x7f, RZ, 0xc0, !PT ;  /* 0x0000007f14147812 */ /* 0x001fc800078ec0ff */
[----:B------:R-:W-:-:S07]  /*e1d0*/  SHF.R.U32.HI R20, RZ, 0x3, R20 ;  /* 0x00000003ff147819 */ /* 0x000fce0000011614 */
[----:B------:R-:W3:Y:S01]  /*e1e0*/  @P2 LDC R7, c[0x0][0x434] ;  /* 0x00010d00ff072b82 */ /* 0x000ee20000000800 */
[----:B------:R-:W-:-:S07]  /*e1f0*/  @P2 LOP3.LUT R27, R27, 0x8, RZ, 0xfc, !PT ;  /* 0x000000081b1b2812 */ /* 0x000fce00078efcff */
[----:B------:R-:W0:Y:S01]  /*e200*/  @P2 LDC R0, c[0x0][0x438] ;  /* 0x00010e00ff002b82 */ /* 0x000e220000000800 */
[----:B--2---:R-:W-:-:S05]  /*e210*/  IMAD.SHL.U32 R21, R21, 0x10, RZ ;  /* 0x0000001015157824 */ /* 0x004fca00078e00ff */
[----:B------:R-:W-:-:S04]  /*e220*/  LOP3.LUT R21, R21, 0x70, RZ, 0xc0, !PT ;  /* 0x0000007015157812 */ /* 0x000fc800078ec0ff */
[----:B------:R-:W-:-:S04]  /*e230*/  LOP3.LUT R6, R8, R20, R21, 0xfe, !PT ;  /* 0x0000001408067212 */ /* 0x000fc800078efe15 */
[C---:B------:R-:W-:Y:S01]  /*e240*/  ISETP.GE.AND P0, PT, R6.reuse, R35, PT ;  /* 0x000000230600720c */ /* 0x040fe20003f06270 */
[----:B------:R-:W-:-:S04]  /*e250*/  IMAD.IADD R6, R6, 0x1, R36 ;  /* 0x0000000106067824 */ /* 0x000fc800078e0224 */
[----:B---3--:R-:W-:-:S04]  /*e260*/  @P2 IMAD.HI.U32 R3, R6, R7, RZ ;  /* 0x0000000706032227 */ /* 0x008fc800078e00ff */
[----:B------:R-:W-:Y:S01]  /*e270*/  IMAD.MOV.U32 R2, RZ, RZ, R6 ;  /* 0x000000ffff027224 */ /* 0x000fe200078e0006 */
[----:B0-----:R-:W-:-:S03]  /*e280*/  @P2 SHF.R.U32.HI R2, RZ, R0, R3 ;  /* 0x00000000ff022219 */ /* 0x001fc60000011603 */
[----:B------:R-:W4:Y:S01]  /*e290*/  @!P0 LDC.64 R4, c[0x0][0x428] ;  /* 0x00010a00ff048b82 */ /* 0x000f220000000a00 */
[----:B------:R-:W-:-:S05]  /*e2a0*/  IADD3 R3, -R2, RZ, RZ ;  /* 0x000000ff02037210 */ /* 0x000fca0007ffe1ff */
[----:B------:R-:W-:Y:S01]  /*e2b0*/  IMAD R0, R9, R3, R6 ;  /* 0x0000000309007224 */ /* 0x000fe200078e0206 */
[----:B------:R-:W-:Y:S02]  /*e2c0*/  @!P0 SHF.R.S32.HI R3, RZ, 0x1f, R2 ;  /* 0x0000001fff038819 */ /* 0x000fe40000011402 */
[----:B------:R-:W-:Y:S02]  /*e2d0*/  ISETP.NE.AND P2, PT, R10, 0x3, PT ;  /* 0x000000030a00780c */ /* 0x000fe40003f45270 */
[----:B------:R-:W-:-:S11]  /*e2e0*/  LOP3.LUT R27, R27, 0xfffffffb, RZ, 0xc0, !PT ;  /* 0xfffffffb1b1b7812 */ /* 0x000fd600078ec0ff */
[----:B------:R-:W-:-:S04]  /*e2f0*/  @P2 LOP3.LUT R27, R27, 0x4, RZ, 0xfc, !PT ;  /* 0x000000041b1b2812 */ /* 0x000fc800078efcff */
[----:B------:R-:W-:Y:S01]  /*e300*/  LOP3.LUT R27, R27, 0xfffffffd, RZ, 0xc0, !PT ;  /* 0xfffffffd1b1b7812 */ /* 0x000fe200078ec0ff */
[----:B------:R-:W-:Y:S01]  /*e310*/  UMOV UR5, 0xffffffff ;  /* 0xffffffff00057882 */ /* 0x000fe20000000000 */
[-C--:B----4-:R-:W-:Y:S01]  /*e320*/  @!P0 IMAD.WIDE.U32 R6, R33, R4.reuse, R2 ;  /* 0x0000000421068225 */ /* 0x090fe200078e0002 */
[----:B------:R-:W-:Y:S01]  /*e330*/  SHF.R.S32.HI R37, RZ, 0x1f, R33 ;  /* 0x0000001fff257819 */ /* 0x000fe20000011421 */
[----:B------:R-:W0:Y:S04]  /*e340*/  @!P0 LDC.64 R2, c[0x0][0x418] ;  /* 0x00010600ff028b82 */ /* 0x000e280000000a00 */
[----:B------:R-:W-:Y:S02]  /*e350*/  @!P0 IMAD R9, R37, R4, RZ ;  /* 0x0000000425098224 */ /* 0x000fe400078e02ff */
[----:B------:R-:W-:-:S02]  /*e360*/  IMAD.MOV.U32 R4, RZ, RZ, RZ ;  /* 0x000000ffff047224 */ /* 0x000fc400078e00ff */
[----:B------:R-:W-:-:S04]  /*e370*/  @!P0 IMAD R5, R33, R5, R9 ;  /* 0x0000000521058224 */ /* 0x000fc800078e0209 */
[----:B------:R-:W-:Y:S01]  /*e380*/  @!P0 IMAD.IADD R5, R7, 0x1, R5 ;  /* 0x0000000107058824 */ /* 0x000fe200078e0205 */
[----:B0-----:R-:W-:-:S04]  /*e390*/  @!P0 LEA R2, P1, R6, R2, 0x2 ;  /* 0x0000000206028211 */ /* 0x001fc800078210ff */
[----:B------:R-:W-:-:S05]  /*e3a0*/  @!P0 LEA.HI.X R3, R6, R3, R5, 0x2, P1 ;  /* 0x0000000306038211 */ /* 0x000fca00008f1405 */
[----:B------:R0:W5:Y:S01]  /*e3b0*/  @!P0 LDG.E R4, desc[UR52][R2.64] ;  /* 0x0000003402048981 */ /* 0x000162000c1e1900 */
[----:B------:R-:W-:-:S13]  /*e3c0*/  ISETP.GE.AND P0, PT, R30, UR4, PT ;  /* 0x000000041e007c0c */ /* 0x000fda000bf06270 */
[----:B------:R-:W-:Y:S02]  /*e3d0*/  @P0 LOP3.LUT R27, R27, 0x2, RZ, 0xfc, !PT ;  /* 0x000000021b1b0812 */ /* 0x000fe400078efcff */
[----:B------:R-:W-:Y:S02]  /*e3e0*/  ISETP.GE.AND P0, PT, R29, UR4, PT ;  /* 0x000000041d007c0c */ /* 0x000fe4000bf06270 */
[----:B------:R-:W-:-:S11]  /*e3f0*/  LOP3.LUT R27, R27, 0xfffffffe, RZ, 0xc0, !PT ;  /* 0xfffffffe1b1b7812 */ /* 0x000fd600078ec0ff */
[----:B------:R-:W-:Y:S01]  /*e400*/  @P0 LOP3.LUT R27, R27, 0x1, RZ, 0xfc, !PT ;  /* 0x000000011b1b0812 */ /* 0x000fe200078efcff */
[----:B0-----:R-:W-:Y:S06]  /*e410*/  BRA.DIV UR5, `(.L_x_2670) ;  /* 0x0000004205707947 */ /* 0x001fec000b800000 */
.L_x_2738:
[----:B------:R-:W-:Y:S01]  /*e420*/  SHF.R.S32.HI R32, RZ, 0x1f, R18 ;  /* 0x0000001fff207819 */ /* 0x000fe20000011412 */
[----:B------:R-:W-:Y:S06]  /*e430*/  @!P2 BRA `(.L_x_2671) ;  /* 0x000000000004a947 */ /* 0x000fec0003800000 */
[----:B------:R-:W-:Y:S01]  /*e440*/  BPT.TRAP 0x1 ;  /* 0x000000040000795c */ /* 0x000fe20000300000 */
.L_x_2671:
        /* <DEDUP_REMOVED lines=19> */
[----:B------:R-:W-:-:S04]  /*e580*/  IADD3 R7, R3, R7, RZ ;  /* 0x0000000703077210 */ /* 0x000fc80007ffe0ff */
[----:B------:R-:W-:Y:S01]  /*e590*/  LEA.HI.X R24, R2, UR5, R7, 0x1, P0 ;  /* 0x0000000502187c11 */ /* 0x000fe200080f0c07 */
[----:B------:R-:W-:Y:S01]  /*e5a0*/  IMAD R7, R25, 0x8, R22 ;  /* 0x0000000819077824 */ /* 0x000fe200078e0216 */
[----:B------:R-:W-:-:S04]  /*e5b0*/  SHF.L.U32 R2, R28, 0x1f, RZ ;  /* 0x0000001f1c027819 */ /* 0x000fc800000006ff */
[----:B------:R-:W0:Y:S02]  /*e5c0*/  SYNCS.PHASECHK.TRANS64.TRYWAIT P0, [R7+URZ+0x28840], R2 ;  /* 0x02884002070075a7 */ /* 0x000e24000800017f */
[----:B0-----:R-:W-:Y:S05]  /*e5d0*/  @!P0 BRA `(.L_x_2673) ;  /* 0x0000004000348947 */ /* 0x001fea0003800000 */
.L_x_2739:
[----:B------:R-:W-:Y:S05]  /*e5e0*/  BSYNC B0 ;  /* 0x0000000000007941 */ /* 0x000fea0003800000 */
.L_x_2672:
[----:B------:R-:W1:Y:S01]  /*e5f0*/  S2R R9, SR_TID.X ;  /* 0x0000000000097919 */ /* 0x000e620000002100 */
[----:B------:R-:W-:Y:S01]  /*e600*/  ULDC.64 UR4, c[0x0][0x300] ;  /* 0x0000c00000047ab9 */ /* 0x000fe20000000a00 */
[----:B------:R-:W-:Y:S01]  /*e610*/  LOP3.LUT P3, RZ, R27, 0x2, RZ, 0xc0, !PT ;  /* 0x000000021bff7812 */ /* 0x000fe2000786c0ff */
        /* <DEDUP_REMOVED lines=29> */
[----:B-1----:R-:W-:Y:S02]  /*e7f0*/  @P0 IADD3.X R2, RZ, R2, RZ, P1, !PT ;  /* 0x00000002ff020210 */ /* 0x002fe40000ffe4ff */
[----:B------:R-:W-:Y:S02]  /*e800*/  ISETP.GE.AND P1, PT, R6, 0x11, PT ;  /* 0x000000110600780c */ /* 0x000fe40003f26270 */
        /* <DEDUP_REMOVED lines=73> */
.L_x_2757:
        /* <DEDUP_REMOVED lines=11> */
.L_x_2675:
        /* <DEDUP_REMOVED lines=11> */
.L_x_2676:
[----:B0-----:R0:W5:Y:S01]  /*ee00*/  LDL.LU R4, [R1+0x10] ;  /* 0x0000100001047983 */ /* 0x0011620000300800 */
[----:B------:R0:W-:Y:S03]  /*ee10*/  SYNCS.ARRIVE.TRANS64.A1T0 RZ, [R7+URZ+0x28830], RZ ;  /* 0x028830ff07ff79a7 */ /* 0x0001e6000810003f */
[----:B-1----:R0:W5:Y:S02]  /*ee20*/  LDL.LU R3, [R1+0x4] ;  /* 0x0000040001037983 */ /* 0x0021640000300800 */
[----:B------:R-:W-:Y:S05]  /*ee30*/  WARPSYNC.ALL ;  /* 0x0000000000007948 */ /* 0x000fea0003800000 */
[----:B------:R-:W-:Y:S01]  /*ee40*/  ULDC.64 UR4, c[0x0][0x298] ;  /* 0x0000a60000047ab9 */ /* 0x000fe20000000a00 */
[----:B------:R-:W-:Y:S01]  /*ee50*/  BAR.SYNC.DEFER_BLOCKING 0x8, 0x180 ;  /* 0x0206000000007b1d */ /* 0x000fe20000010000 */
[----:B------:R-:W-:Y:S01]  /*ee60*/  LOP3.LUT P0, RZ, R27, 0x10, RZ, 0xc0, !PT ;  /* 0x000000101bff7812 */ /* 0x000fe2000780c0ff */
[----:B------:R-:W-:-:S03]  /*ee70*/  VIADD R2, R22, 0x10400 ;  /* 0x0001040016027836 */ /* 0x000fc60000000000 */
[----:B------:R-:W-:Y:S01]  /*ee80*/  SEL R31, R31, RZ, !P0 ;  /* 0x000000ff1f1f7207 */ /* 0x000fe20004000000 */
[----:B------:R-:W-:Y:S01]  /*ee90*/  BSSY B6, `(.L_x_2677) ;  /* 0x000001c000067945 */ /* 0x000fe20003800000 */
[----:B-----5:R-:W-:Y:S02]  /*eea0*/  SEL R4, R4, RZ, !P0 ;  /* 0x000000ff04047207 */ /* 0x020fe40004000000 */
[----:B------:R-:W-:Y:S02]  /*eeb0*/  LOP3.LUT P0, RZ, R2, 0x3ff, RZ, 0xc0, !PT ;  /* 0x000003ff02ff7812 */ /* 0x000fe4000780c0ff */
[----:B------:R-:W-:Y:S01]  /*eec0*/  SHF.R.S32.HI R0, RZ, 0x1f, R3 ;  /* 0x0000001fff007819 */ /* 0x000fe20000011403 */
[----:B------:R1:W-:Y:S04]  /*eed0*/  STL [R1+0x1c], R4 ;  /* 0x00001c0401007387 */ /* 0x0003e80000100800 */
[----:B------:R-:W-:-:S04]  /*eee0*/  IMAD R0, R0, UR4, RZ ;  /* 0x0000000400007c24 */ /* 0x000fc8000f8e02ff */
[C---:B------:R-:W-:Y:S02]  /*eef0*/  IMAD R0, R3.reuse, UR5, R0 ;  /* 0x0000000503007c24 */ /* 0x040fe4000f8e0200 */
[----:B------:R-:W-:-:S05]  /*ef00*/  IMAD.WIDE.U32 R2, R3, UR4, RZ ;  /* 0x0000000403027c25 */ /* 0x000fca000f8e00ff */
[----:B------:R-:W-:Y:S01]  /*ef10*/  IADD3 R0, R3, R0, RZ ;  /* 0x0000000003007210 */ /* 0x000fe20007ffe0ff */
[----:B------:R1:W-:Y:S04]  /*ef20*/  STL.64 [R1+0x10], R2 ;  /* 0x0000100201007387 */ /* 0x0003e80000100a00 */
[----:B------:R1:W-:Y:S01]  /*ef30*/  STL [R1+0x4], R0 ;  /* 0x0000040001007387 */ /* 0x0003e20000100800 */
[----:B------:R-:W-:Y:S05]  /*ef40*/  @!P0 BRA `(.L_x_2678) ;  /* 0x0000000000408947 */ /* 0x000fea0003800000 */
[----:B-1----:R-:W-:Y:S01]  /*ef50*/  MOV R2, 0x0 ;  /* 0x0000000000027802 */ /* 0x002fe20000000f00 */
        /* <DEDUP_REMOVED lines=8> */
[----:B0-----:R-:W-:-:S02]  /*efe0*/  IMAD.U32 R7, RZ, RZ, UR7 ;  /* 0x00000007ff077e24 */ /* 0x001fc4000f8e00ff */
[----:B------:R-:W-:Y:S02]  /*eff0*/  IMAD.U32 R10, RZ, RZ, UR8 ;  /* 0x00000008ff0a7e24 */ /* 0x000fe4000f8e00ff */
[----:B------:R-:W-:Y:S02]  /*f000*/  IMAD.MOV.U32 R8, RZ, RZ, 0x70 ;  /* 0x00000070ff087424 */ /* 0x000fe400078e00ff */
[----:B------:R-:W-:Y:S02]  /*f010*/  IMAD.MOV.U32 R12, RZ, RZ, 0x1 ;  /* 0x00000001ff0c7424 */ /* 0x000fe400078e00ff */
[----:B------:R-:W-:-:S07]  /*f020*/  IMAD.MOV.U32 R13, RZ, RZ, RZ ;  /* 0x000000ffff0d7224 */ /* 0x000fce00078e00ff */
[----:B------:R-:W-:-:S07]  /*f030*/  LEPC R20, `(.L_x_2678) ;  /* 0x000000001014794e */ /* 0x000fce0000000000 */
[----:B-1----:R-:W-:Y:S05]  /*f040*/  CALL.ABS.NOINC R2 ;  /* 0x0000000002007343 */ /* 0x002fea0003c00000 */
.L_x_2678:
[----:B------:R-:W-:Y:S05]  /*f050*/  BSYNC B6 ;  /* 0x0000000000067941 */ /* 0x000fea0003800000 */
.L_x_2677:
[----:B------:R-:W2:Y:S01]  /*f060*/  LDL.LU R21, [R1+0x1c] ;  /* 0x00001c0001157983 */ /* 0x000ea20000300800 */
[----:B-1----:R-:W1:Y:S01]  /*f070*/  LDC R4, c[0x0][0x448] ;  /* 0x00011200ff047b82 */ /* 0x002e620000000800 */
[----:B------:R-:W-:Y:S02]  /*f080*/  ULDC.64 UR4, c[0x0][0x2d8] ;  /* 0x0000b60000047ab9 */ /* 0x000fe40000000a00 */
[----:B------:R-:W3:Y:S04]  /*f090*/  LDL.LU R20, [R1+0x4] ;  /* 0x0000040001147983 */ /* 0x000ee80000300800 */
[----:B------:R-:W3:Y:S01]  /*f0a0*/  LDL.LU.64 R2, [R1+0x10] ;  /* 0x0000100001027983 */ /* 0x000ee20000300a00 */
[----:B------:R-:W-:-:S03]  /*f0b0*/  IMAD R0, R32, UR4, RZ ;  /* 0x0000000420007c24 */ /* 0x000fc6000f8e02ff */
[----:B------:R4:W5:Y:S01]  /*f0c0*/  LDL R10, [R1+0x8] ;  /* 0x00000800010a7983 */ /* 0x0009620000100800 */
[----:B------:R-:W-:-:S03]  /*f0d0*/  IMAD R5, R18, UR5, R0 ;  /* 0x0000000512057c24 */ /* 0x000fc6000f8e0200 */
[----:B------:R4:W5:Y:S01]  /*f0e0*/  LDL R8, [R1] ;  /* 0x0000000001087983 */ /* 0x0009620000100800 */
[----:B-1----:R-:W-:-:S13]  /*f0f0*/  ISETP.NE.AND P6, PT, R4, 0x1, PT ;  /* 0x000000010400780c */ /* 0x002fda0003fc5270 */
[----:B------:R-:W1:Y:S01]  /*f100*/  @P6 LDC R4, c[0x0][0x450] ;  /* 0x00011400ff046b82 */ /* 0x000e620000000800 */
[----:B---3--:R-:W-:Y:S02]  /*f110*/  IMAD.MOV.U32 R3, RZ, RZ, R20 ;  /* 0x000000ffff037224 */ /* 0x008fe400078e0014 */
[----:B------:R-:W3:Y:S01]  /*f120*/  S2R R20, SR_TID.X ;  /* 0x0000000000147919 */ /* 0x000ee20000002100 */
[----:B------:R-:W-:Y:S01]  /*f130*/  IMAD.WIDE.U32 R2, R18, UR4, R2 ;  /* 0x0000000412027c25 */ /* 0x000fe2000f8e0002 */
[----:B------:R-:W-:-:S03]  /*f140*/  ULDC.64 UR4, c[0x0][0x2e0] ;  /* 0x0000b80000047ab9 */ /* 0x000fc60000000a00 */
[----:B--2---:R-:W-:Y:S02]  /*f150*/  IMAD R0, R21, UR4, RZ ;  /* 0x0000000415007c24 */ /* 0x004fe4000f8e02ff */
[----:B------:R-:W2:Y:S01]  /*f160*/  S2R R21, SR_TID.X ;  /* 0x0000000000157919 */ /* 0x000ea20000002100 */
[----:B------:R-:W-:Y:S02]  /*f170*/  IMAD.IADD R3, R3, 0x1, R5 ;  /* 0x0000000103037824 */ /* 0x000fe400078e0205 */
[----:B------:R-:W0:Y:S01]  /*f180*/  @P6 LDC R5, c[0x0][0x44c] ;  /* 0x00011300ff056b82 */ /* 0x000e220000000800 */
[C---:B------:R-:W-:Y:S02]  /*f190*/  IMAD R0, R31.reuse, UR5, R0 ;  /* 0x000000051f007c24 */ /* 0x040fe4000f8e0200 */
[----:B------:R-:W-:Y:S01]  /*f1a0*/  IMAD.WIDE.U32 R2, R31, UR4, R2 ;  /* 0x000000041f027c25 */ /* 0x000fe2000f8e0002 */
[----:B------:R-:W-:-:S03]  /*f1b0*/  ULDC.64 UR4, c[0x0][0x2d0] ;  /* 0x0000b40000047ab9 */ /* 0x000fc60000000a00 */
[----:B------:R-:W-:Y:S01]  /*f1c0*/  IMAD.IADD R3, R3, 0x1, R0 ;  /* 0x0000000103037824 */ /* 0x000fe200078e0200 */
[----:B---3--:R-:W-:-:S04]  /*f1d0*/  LOP3.LUT R20, R20, 0x7f, RZ, 0xc0, !PT ;  /* 0x0000007f14147812 */ /* 0x008fc800078ec0ff */
[----:B------:R-:W-:Y:S02]  /*f1e0*/  SHF.R.U32.HI R20, RZ, 0x3, R20 ;  /* 0x00000003ff147819 */ /* 0x000fe40000011614 */
[----:B--2---:R-:W-:-:S04]  /*f1f0*/  SHF.L.U32 R21, R21, 0x4, RZ ;  /* 0x0000000415157819 */ /* 0x004fc800000006ff */
[----:B------:R-:W-:-:S04]  /*f200*/  LOP3.LUT R21, R21, 0x70, RZ, 0xc0, !PT ;  /* 0x0000007015157812 */ /* 0x000fc800078ec0ff */
[----:B------:R-:W-:-:S05]  /*f210*/  LOP3.LUT R20, R20, R21, RZ, 0xfc, !PT ;  /* 0x0000001514147212 */ /* 0x000fca00078efcff */
[----:B------:R-:W-:-:S04]  /*f220*/  IMAD R0, R17, 0x80, R20 ;  /* 0x0000008011007824 */ /* 0x000fc800078e0214 */
[----:B0-----:R-:W-:-:S04]  /*f230*/  @P6 IMAD.HI.U32 R5, R0, R5, RZ ;  /* 0x0000000500056227 */ /* 0x001fc800078e00ff */
[----:B------:R-:W-:Y:S01]  /*f240*/  IMAD.MOV.U32 R6, RZ, RZ, R0 ;  /* 0x000000ffff067224 */ /* 0x000fe200078e0000 */
[----:B-1----:R-:W-:Y:S02]  /*f250*/  @P6 SHF.R.U32.HI R6, RZ, R4, R5 ;  /* 0x00000004ff066219 */ /* 0x002fe40000011605 */
        /* <DEDUP_REMOVED lines=16> */
[----:B------:R-:W-:Y:S01]  /*f360*/  ULDC UR4, c[0x0][0x2b8] ;  /* 0x0000ae0000047ab9 */ /* 0x000fe20000000800 */
[----:B------:R-:W-:Y:S02]  /*f370*/  IADD3 R3, R3, R6, RZ ;  /* 0x0000000603037210 */ /* 0x000fe40007ffe0ff */
        /* <DEDUP_REMOVED lines=8> */
[----:B-----5:R-:W-:Y:S02]  /*f400*/  IMAD R5, R10, R5, RZ ;  /* 0x000000050a057224 */ /* 0x020fe400078e02ff */
[----:B------:R-:W-:Y:S01]  /*f410*/  IMAD R17, R17, 0x80, R9 ;  /* 0x0000008011117824 */ /* 0x000fe200078e0209 */
[----:B------:R-:W1:Y:S03]  /*f420*/  SHFL.IDX PT, R2, R4, RZ, 0x181f ;  /* 0x00181fff04027589 */ /* 0x000e6600000e0000 */
[C---:B------:R-:W-:Y:S01]  /*f430*/  VIADD R6, R17.reuse, 0x10 ;  /* 0x0000001011067836 */ /* 0x040fe20000000000 */
[----:B------:R-:W-:-:S13]  /*f440*/  ISETP.GE.AND P2, PT, R17, R5, PT ;  /* 0x000000051100720c */ /* 0x000fda0003f46270 */
[----:B0-----:R-:W-:-:S05]  /*f450*/  @!P2 LEA R14, P3, R30, R14, 0x1 ;  /* 0x0000000e1e0ea211 */ /* 0x001fca00078608ff */
[----:B-1----:R-:W-:Y:S02]  /*f460*/  @!P2 IMAD.X R3, RZ, RZ, R2, P3 ;  /* 0x000000ffff03a224 */ /* 0x002fe400018e0602 */
[----:B------:R-:W-:Y:S02]  /*f470*/  @!P2 IMAD.MOV.U32 R2, RZ, RZ, R14 ;  /* 0x000000ffff02a224 */ /* 0x000fe400078e000e */
[----:B------:R-:W0:Y:S04]  /*f480*/  SHFL.IDX PT, R14, R0, 0x1, 0x181f ;  /* 0x00381f00000e7f89 */ /* 0x000e2800000e0000 */
[----:B------:R-:W-:Y:S04]  /*f490*/  @!P2 LDGSTS.E.BYPASS.LTC128B.128 [R8+0x10400], desc[UR52][R2.64], !P0 ;  /* 0x104000000208afae */ /* 0x000fe8000c101d74 */
[----:B------:R1:W-:Y:S01]  /*f4a0*/  @!P2 LDGSTS.E.BYPASS.LTC128B.128 [R8+0x14400], desc[UR52][R2.64+0x80], !P1 ;  /* 0x144000800208afae */ /* 0x0003e2000c901d74 */
[----:B------:R-:W-:Y:S01]  /*f4b0*/  ISETP.GE.AND P2, PT, R6, R5, PT ;  /* 0x000000050600720c */ /* 0x000fe20003f46270 */
[----:B------:R-:W-:-:S02]  /*f4c0*/  VIADD R6, R17, 0x20 ;  /* 0x0000002011067836 */ /* 0x000fc40000000000 */
[----:B-1----:R-:W1:Y:S10]  /*f4d0*/  SHFL.IDX PT, R2, R4, 0x1, 0x181f ;  /* 0x00381f0004027f89 */ /* 0x002e7400000e0000 */
[----:B0-----:R-:W-:-:S05]  /*f4e0*/  @!P2 LEA R14, P3, R30, R14, 0x1 ;  /* 0x0000000e1e0ea211 */ /* 0x001fca00078608ff */
[----:B-1----:R-:W-:Y:S01]  /*f4f0*/  @!P2 IMAD.X R7, RZ, RZ, R2, P3 ;  /* 0x000000ffff07a224 */ /* 0x002fe200018e0602 */
[----:B------:R-:W-:Y:S02]  /*f500*/  @!P2 MOV R2, R14 ;  /* 0x0000000e0002a202 */ /* 0x000fe40000000f00 */
[----:B------:R-:W0:Y:S01]  /*f510*/  SHFL.IDX PT, R14, R0, 0x2, 0x181f ;  /* 0x00581f00000e7f89 */ /* 0x000e2200000e0000 */
[----:B------:R-:W-:-:S05]  /*f520*/  @!P2 IMAD.MOV.U32 R3, RZ, RZ, R7 ;  /* 0x000000ffff03a224 */ /* 0x000fca00078e0007 */
[----:B------:R-:W-:Y:S04]  /*f530*/  @!P2 LDGSTS.E.BYPASS.LTC128B.128 [R8+0x10c00], desc[UR52][R2.64], !P0 ;  /* 0x10c000000208afae */ /* 0x000fe8000c101d74 */
[----:B------:R1:W-:Y:S01]  /*f540*/  @!P2 LDGSTS.E.BYPASS.LTC128B.128 [R8+0x14c00], desc[UR52][R2.64+0x80], !P1 ;  /* 0x14c000800208afae */ /* 0x0003e2000c901d74 */
[----:B------:R-:W-:Y:S02]  /*f550*/  ISETP.GE.AND P2, PT, R6, R5, PT ;  /* 0x000000050600720c */ /* 0x000fe40003f46270 */
[----:B------:R-:W-:Y:S01]  /*f560*/  IADD3 R6, R17, 0x30, RZ ;  /* 0x0000003011067810 */ /* 0x000fe20007ffe0ff */
        /* <DEDUP_REMOVED lines=48> */
.L_x_2774:
        /* <DEDUP_REMOVED lines=11> */
.L_x_2681:
[----:B------:R-:W-:Y:S05]  /*f920*/  BSYNC B0 ;  /* 0x0000000000007941 */ /* 0x000fea0003800000 */
.L_x_2680:
[----:B------:R-:W-:Y:S01]  /*f930*/  NOP ;  /* 0x0000000000007918 */ /* 0x000fe20000000000 */
[----:B------:R-:W-:-:S13]  /*f940*/  PLOP3.LUT P0, PT, PT, PT, PT, 0x80, 0x0 ;  /* 0x000000000000781c */ /* 0x000fda0003f0f070 */
.L_x_2682:
[----:B------:R-:W-:Y:S02]  /*f950*/  PLOP3.LUT P1, PT, P1, P0, PT, 0xa2, 0x0 ;  /* 0x000000000000781c */ /* 0x000fe40000f21472 */
[----:B------:R-:W-:-:S08]  /*f960*/  @P0 R2UR P1, UR4, R22 ;  /* 0x00000000160402ca */ /* 0x000fd00000020000 */
[----:B------:R-:W-:-:S05]  /*f970*/  @P0 PLOP3.LUT P0, PT, P1, PT, PT, 0x80, 0x0 ;  /* 0x000000000000081c */ /* 0x000fca0000f0f070 */
[----:B------:R-:W-:Y:S01]  /*f980*/  @!P1 SYNCS.ARRIVE.TRANS64.RED.A0T1 RZ, [UR4+0x28800], RZ ;  /* 0x028800ffffff99a7 */ /* 0x000fe20008200404 */
[----:B------:R-:W-:Y:S07]  /*f990*/  @!P1 ARRIVES.LDGSTSBAR.64.TRANSCNT [UR4+0x28800] ;  /* 0x02880000ff0099b0 */ /* 0x000fee0008000a84 */
[----:B------:R-:W-:Y:S05]  /*f9a0*/  @P0 BRA.U.ANY `(.L_x_2682) ;  /* 0xfffffffd00e80947 */ /* 0x000fea000393ffff */
[----:B0-----:R-:W3:Y:S02]  /*f9b0*/  LDL.LU R2, [R1+0x18] ;  /* 0x0000180001027983 */ /* 0x001ee40000300800 */
[----:B---3--:R-:W-:-:S04]  /*f9c0*/  IADD3 R2, R2, 0x1, RZ ;  /* 0x0000000102027810 */ /* 0x008fc80007ffe0ff */
[----:B------:R-:W-:Y:S01]  /*f9d0*/  LEA.HI R0, R2, R2, RZ, 0x1 ;  /* 0x0000000202007211 */ /* 0x000fe200078f08ff */
[----:B------:R0:W-:Y:S03]  /*f9e0*/  STL [R1+0x18], R2 ;  /* 0x0000180201007387 */ /* 0x0001e60000100800 */
[----:B------:R-:W-:-:S05]  /*f9f0*/  LOP3.LUT R0, R0, 0xfffffffe, RZ, 0xc0, !PT ;  /* 0xfffffffe00007812 */ /* 0x000fca00078ec0ff */
[----:B------:R-:W-:-:S05]  /*fa00*/  IMAD.IADD R0, R2, 0x1, -R0 ;  /* 0x0000000102007824 */ /* 0x000fca00078e0a00 */
[----:B------:R-:W-:Y:S01]  /*fa10*/  SHF.L.U32 R3, R0, 0x1f, RZ ;  /* 0x0000001f00037819 */ /* 0x000fe200000006ff */
[----:B------:R-:W-:Y:S01]  /*fa20*/  NOP ;  /* 0x0000000000007918 */ /* 0x000fe20000000000 */
[----:B0-----:R-:W3:Y:S01]  /*fa30*/  LDL R2, [R1+0xc] ;  /* 0x00000c0001027983 */ /* 0x001ee20000100800 */
[----:B------:R0:W-:Y:S01]  /*fa40*/  SYNCS.ARRIVE.TRANS64.A1T0 RZ, [R22+URZ+0x28800], RZ ;  /* 0x028800ff16ff79a7 */ /* 0x0001e2000810003f */
[----:B------:R-:W-:Y:S01]  /*fa50*/  BSSY B0, `(.L_x_2683) ;  /* 0x0000004000007945 */ /* 0x000fe20003800000 */
[----:B------:R-:W1:Y:S01]  /*fa60*/  SYNCS.PHASECHK.TRANS64.TRYWAIT P1, [R22+URZ+0x28820], R3 ;  /* 0x02882003160075a7 */ /* 0x000e62000802017f */
[----:B---3--:R-:W-:Y:S02]  /*fa70*/  ISETP.GE.AND P0, PT, R2, 0x2, PT ;  /* 0x000000020200780c */ /* 0x008fe40003f06270 */
[----:B01----:R-:W-:Y:S11]  /*fa80*/  @!P1 BRA `(.L_x_2684) ;  /* 0x0000004000749947 */ /* 0x003ff60003800000 */
.L_x_2775:
[----:B------:R-:W-:Y:S05]  /*fa90*/  BSYNC B0 ;  /* 0x0000000000007941 */ /* 0x000fea0003800000 */
.L_x_2683:
        /* <DEDUP_REMOVED lines=8> */
[----:B------:R-:W-:Y:S02]  /*fb20*/  IMAD.MOV.U32 R31, RZ, RZ, R26 ;  /* 0x000000ffff1f7224 */ /* 0x000fe400078e001a */
[----:B---3--:R-:W-:-:S10]  /*fb30*/  VIADD R6, R0, 0xfffffffe ;  /* 0xfffffffe00067836 */ /* 0x008fd40000000000 */
.L_x_2699:
[----:B0-----:R-:W0:Y:S01]  /*fb40*/  S2R R3, SR_TID.X ;  /* 0x0000000000037919 */ /* 0x001e220000002100 */
[----:B------:R-:W1:Y:S01]  /*fb50*/  LDC R4, c[0x0][0x430] ;  /* 0x00010c00ff047b82 */ /* 0x000e620000000800 */
[----:B------:R-:W-:Y:S05]  /*fb60*/  YIELD ;  /* 0x0000000000007946 */ /* 0x000fea0003800000 */
[----:B------:R-:W-:Y:S01]  /*fb70*/  ULDC.64 UR4, c[0x0][0x428] ;  /* 0x00010a0000047ab9 */ /* 0x000fe20000000a00 */
[----:B------:R-:W-:Y:S01]  /*fb80*/  VIADD R25, R10, 0x1 ;  /* 0x000000010a197836 */ /* 0x000fe20000000000 */
[----:B-1----:R-:W-:Y:S02]  /*fb90*/  ISETP.NE.AND P0, PT, R4, 0x1, PT ;  /* 0x000000010400780c */ /* 0x002fe40003f05270 */
[----:B0-----:R-:W-:-:S02]  /*fba0*/  LOP3.LUT R0, R3, 0x7f, RZ, 0xc0, !PT ;  /* 0x0000007f03007812 */ /* 0x001fc400078ec0ff */
[----:B------:R-:W-:Y:S02]  /*fbb0*/  SHF.L.U32 R4, R3, 0x4, RZ ;  /* 0x0000000403047819 */ /* 0x000fe400000006ff */
[----:B------:R-:W-:-:S07]  /*fbc0*/  SHF.R.U32.HI R5, RZ, 0x3, R0 ;  /* 0x00000003ff057819 */ /* 0x000fce0000011600 */
[----:B------:R-:W0:Y:S01]  /*fbd0*/  @P0 LDC R0, c[0x0][0x434] ;  /* 0x00010d00ff000b82 */ /* 0x000e220000000800 */
[----:B------:R-:W-:Y:S01]  /*fbe0*/  LOP3.LUT R4, R4, 0x70, RZ, 0xc0, !PT ;  /* 0x0000007004047812 */ /* 0x000fe200078ec0ff */
[----:B------:R-:W-:-:S06]  /*fbf0*/  IMAD R7, R6, 0x80, R5 ;  /* 0x0000008006077824 */ /* 0x000fcc00078e0205 */
[----:B------:R-:W1:Y:S01]  /*fc00*/  @P0 LDC R3, c[0x0][0x438] ;  /* 0x00010e00ff030b82 */ /* 0x000e620000000800 */
[----:B------:R-:W-:-:S05]  /*fc10*/  IADD3 R7, R4, R7, R36 ;  /* 0x0000000704077210 */ /* 0x000fca0007ffe024 */
        /* <DEDUP_REMOVED lines=26> */
.L_x_2687:
[----:B------:R-:W-:Y:S01]  /*fdc0*/  IMAD R6, R25, 0x8, R22 ;  /* 0x0000000819067824 */ /* 0x000fe200078e0216 */
[----:B------:R-:W-:Y:S01]  /*fdd0*/  SHF.L.U32 R3, R28, 0x1f, RZ ;  /* 0x0000001f1c037819 */ /* 0x000fe200000006ff */
[----:B------:R-:W-:Y:S03]  /*fde0*/  BSSY B1, `(.L_x_2688) ;  /* 0x0000003000017945 */ /* 0x000fe60003800000 */
[----:B------:R-:W0:Y:S02]  /*fdf0*/  SYNCS.PHASECHK.TRANS64.TRYWAIT P0, [R6+URZ+0x28840], R3 ;  /* 0x02884003060075a7 */ /* 0x000e24000800017f */
[----:B0-----:R-:W-:Y:S05]  /*fe00*/  @!P0 BRA `(.L_x_2689) ;  /* 0x0000003c00a88947 */ /* 0x001fea0003800000 */
.L_x_2776:
[----:B------:R-:W-:Y:S05]  /*fe10*/  BSYNC B1 ;  /* 0x0000000000017941 */ /* 0x000fea0003800000 */
.L_x_2688:
        /* <DEDUP_REMOVED lines=71> */
.L_x_2794:
        /* <DEDUP_REMOVED lines=9> */
.L_x_2691:
[----:B------:R-:W-:Y:S02]  /*10320*/  PLOP3.LUT P3, PT, P3, P0, PT, 0xa2, 0x0 ;  /* 0x000000000000781c */ /* 0x000fe40001f61472 */
[----:B------:R-:W-:-:S08]  /*10330*/  @P0 R2UR P3, UR4, R6 ;  /* 0x00000000060402ca */ /* 0x000fd00000060000 */
[----:B------:R-:W-:-:S05]  /*10340*/  @P0 PLOP3.LUT P0, PT, P3, PT, PT, 0x80, 0x0 ;  /* 0x000000000000081c */ /* 0x000fca0001f0f070 */
[----:B------:R-:W-:Y:S01]  /*10350*/  @!P3 SYNCS.ARRIVE.TRANS64.RED.A0T1 RZ, [UR4+0x28830], RZ ;  /* 0x028830ffffffb9a7 */ /* 0x000fe20008200404 */
[----:B------:R-:W-:Y:S07]  /*10360*/  @!P3 ARRIVES.LDGSTSBAR.64.TRANSCNT [UR4+0x28830] ;  /* 0x02883000ff00b9b0 */ /* 0x000fee0008000a84 */
[----:B------:R-:W-:Y:S05]  /*10370*/  @P0 BRA.U.ANY `(.L_x_2691) ;  /* 0xfffffffd00e80947 */ /* 0x000fea000393ffff */
[----:B------:R-:W-:Y:S01]  /*10380*/  NOP ;  /* 0x0000000000007918 */ /* 0x000fe20000000000 */
[----:B-1----:R-:W-:-:S04]  /*10390*/  MOV R2, UR36 ;  /* 0x0000002400027c02 */ /* 0x002fc80008000f00 */
[----:B------:R-:W-:-:S13]  /*103a0*/  ISETP.NE.AND P4, PT, R2, 0x3, PT ;  /* 0x000000030200780c */ /* 0x000fda0003f85270 */
[----:B------:R-:W-:Y:S05]  /*103b0*/  @!P4 BRA `(.L_x_2692) ;  /* 0x000000000004c947 */ /* 0x000fea0003800000 */
[----:B------:R-:W-:Y:S01]  /*103c0*/  BPT.TRAP 0x1 ;  /* 0x000000040000795c */ /* 0x000fe20000300000 */
.L_x_2692:
[----:B------:R1:W-:Y:S01]  /*103d0*/  SYNCS.ARRIVE.TRANS64.A1T0 RZ, [R6+URZ+0x28830], RZ ;  /* 0x028830ff06ff79a7 */ /* 0x0003e2000810003f */
[----:B------:R-:W-:Y:S05]  /*103e0*/  @!P4 BRA `(.L_x_2693) ;  /* 0x000000000004c947 */ /* 0x000fea0003800000 */
[----:B------:R-:W-:Y:S01]  /*103f0*/  BPT.TRAP 0x1 ;  /* 0x000000040000795c */ /* 0x000fe20000300000 */
.L_x_2693:
[----:B------:R-:W-:Y:S01]  /*10400*/  SHF.L.U32 R2, R17, 0x1f, RZ ;  /* 0x0000001f11027819 */ /* 0x000fe200000006ff */
[----:B-1----:R-:W-:Y:S01]  /*10410*/  IMAD R6, R10, 0x8, R22 ;  /* 0x000000080a067824 */ /* 0x002fe200078e0216 */
[----:B------:R-:W-:Y:S01]  /*10420*/  BSSY B1, `(.L_x_2694) ;  /* 0x0000004000017945 */ /* 0x000fe20003800000 */
[----:B------:R-:W-:Y:S02]  /*10430*/  IMAD R8, R31, -0x80, R35 ;  /* 0xffffff801f087824 */ /* 0x000fe400078e0223 */
[----:B------:R-:W1:Y:S02]  /*10440*/  SYNCS.PHASECHK.TRANS64.TRYWAIT P0, [R6+URZ+0x28860], R2 ;  /* 0x02886002060075a7 */ /* 0x000e64000800017f */
[----:B-1----:R-:W-:Y:S05]  /*10450*/  @!P0 BRA `(.L_x_2695) ;  /* 0x0000004000748947 */ /* 0x002fea0003800000 */
.L_x_2795:
[----:B------:R-:W-:Y:S05]  /*10460*/  BSYNC B1 ;  /* 0x0000000000017941 */ /* 0x000fea0003800000 */
.L_x_2694:
[----:B------:R-:W3:Y:S01]  /*10470*/  S2R R3, SR_TID.X ;  /* 0x0000000000037919 */ /* 0x000ee20000002100 */
[----:B------:R-:W-:Y:S01]  /*10480*/  UMOV UR4, 0xffffffff ;  /* 0xffffffff00047882 */ /* 0x000fe20000000000 */
        /* <DEDUP_REMOVED lines=17> */
[----:B0-----:R-:W-:-:S04]  /*105a0*/  IADD3 R2, P0, R2, R5, RZ ;  /* 0x0000000502027210 */ /* 0x001fc80007f1e0ff */
[----:B-1----:R-:W-:Y:S02]  /*105b0*/  IADD3.X R3, RZ, R3, RZ, P0, !PT ;  /* 0x00000003ff037210 */ /* 0x002fe400007fe4ff */
        /* <DEDUP_REMOVED lines=45> */
.L_x_2813:
[----:B01----:R-:W-:Y:S01]  /*10890*/  IADD3 R2, P0, R14, R5, RZ ;  /* 0x000000050e027210 */ /* 0x003fe20007f1e0ff */
        /* <DEDUP_REMOVED lines=28> */
.L_x_2697:
        /* <DEDUP_REMOVED lines=11> */
.L_x_2698:
[C---:B------:R-:W-:Y:S01]  /*10b10*/  ISETP.GT.AND P0, PT, R26.reuse, RZ, PT ;  /* 0x000000ff1a00720c */ /* 0x040fe20003f04270 */
[----:B------:R0:W-:Y:S01]  /*10b20*/  SYNCS.ARRIVE.TRANS64.A1T0 RZ, [R6+URZ+0x28850], RZ ;  /* 0x028850ff06ff79a7 */ /* 0x0001e2000810003f */
[----:B------:R-:W-:Y:S01]  /*10b30*/  MOV R17, R28 ;  /* 0x0000001c00117202 */ /* 0x000fe20000000f00 */
[----:B------:R-:W-:Y:S02]  /*10b40*/  IMAD.MOV.U32 R10, RZ, RZ, R25 ;  /* 0x000000ffff0a7224 */ /* 0x000fe400078e0019 */
[----:B------:R-:W-:Y:S02]  /*10b50*/  IMAD.MOV.U32 R31, RZ, RZ, R26 ;  /* 0x000000ffff1f7224 */ /* 0x000fe400078e001a */
[----:B0-----:R-:W-:-:S06]  /*10b60*/  VIADD R6, R26, 0xffffffff ;  /* 0xffffffff1a067836 */ /* 0x001fcc0000000000 */
[----:B------:R-:W-:Y:S05]  /*10b70*/  @P0 BRA `(.L_x_2699) ;  /* 0xffffffec00f00947 */ /* 0x000fea000383ffff */
.L_x_2686:
[----:B------:R-:W-:Y:S05]  /*10b80*/  BSYNC B0 ;  /* 0x0000000000007941 */ /* 0x000fea0003800000 */
.L_x_2685:
        /* <DEDUP_REMOVED lines=17> */
.L_x_2701:
[----:B------:R-:W-:Y:S05]  /*10ca0*/  BSYNC B0 ;  /* 0x0000000000007941 */ /* 0x000fea0003800000 */
.L_x_2700:
[----:B------:R-:W-:-:S05]  /*10cb0*/  IMAD.U32 R0, RZ, RZ, UR36 ;  /* 0x00000024ff007e24 */ /* 0x000fca000f8e00ff */
[----:B------:R-:W-:-:S13]  /*10cc0*/  ISETP.NE.AND P0, PT, R0, 0x3, PT ;  /* 0x000000030000780c */ /* 0x000fda0003f05270 */
[----:B------:R-:W-:Y:S05]  /*10cd0*/  @!P0 BRA `(.L_x_2702) ;  /* 0x0000000000048947 */ /* 0x000fea0003800000 */
[----:B------:R-:W-:Y:S01]  /*10ce0*/  BPT.TRAP 0x1 ;  /* 0x000000040000795c */ /* 0x000fe20000300000 */
.L_x_2702:
[----:B------:R-:W-:Y:S01]  /*10cf0*/  IMAD R0, R25, 0x8, R22 ;  /* 0x0000000819007824 */ /* 0x000fe200078e0216 */
[----:B0-----:R-:W-:Y:S01]  /*10d00*/  SHF.L.U32 R3, R28, 0x1f, RZ ;  /* 0x0000001f1c037819 */ /* 0x001fe200000006ff */
[----:B------:R-:W-:Y:S01]  /*10d10*/  BSSY B0, `(.L_x_2703) ;  /* 0x0000004000007945 */ /* 0x000fe20003800000 */
[----:B------:R-:W-:Y:S02]  /*10d20*/  IMAD R6, R26, -0x80, R35 ;  /* 0xffffff801a067824 */ /* 0x000fe400078e0223 */
[----:B------:R-:W0:Y:S02]  /*10d30*/  SYNCS.PHASECHK.TRANS64.TRYWAIT P0, [R0+URZ+0x28860], R3 ;  /* 0x02886003000075a7 */ /* 0x000e24000800017f */
[----:B0-----:R-:W-:Y:S05]  /*10d40*/  @!P0 BRA `(.L_x_2704) ;  /* 0x0000004000d48947 */ /* 0x001fea0003800000 */
.L_x_2814:
[----:B------:R-:W-:Y:S05]  /*10d50*/  BSYNC B0 ;  /* 0x0000000000007941 */ /* 0x000fea0003800000 */
.L_x_2703:
[----:B------:R-:W1:Y:S01]  /*10d60*/  S2R R2, SR_TID.X ;  /* 0x0000000000027919 */ /* 0x000e620000002100 */
[----:B------:R-:W-:Y:S01]  /*10d70*/  UMOV UR4, 0xffffffff ;  /* 0xffffffff00047882 */ /* 0x000fe20000000000 */
[----:B------:R-:W-:Y:S02]  /*10d80*/  LEA R9, R25, R34, 0xe ;  /* 0x0000002219097211 */ /* 0x000fe400078e70ff */
        /* <DEDUP_REMOVED lines=40> */
[----:B------:R-:W0:Y:S02]  /*11010*/  SHFL.IDX PT, R14, R23, 0x5, 0x181f ;  /* 0x00b81f00170e7f89 */ /* 0x000e2400000e0000 */
[----:B------:R-:W-:Y:S02]  /*11020*/  IADD3.X R3, RZ, R7, RZ, P4, !PT ;  /* 0x00000007ff037210 */ /* 0x000fe400027fe4ff */
        /* <DEDUP_REMOVED lines=25> */
.L_x_2832:
        /* <DEDUP_REMOVED lines=11> */
.L_x_2706:
        /* <DEDUP_REMOVED lines=11> */
.L_x_2707:
[----:B------:R0:W-:Y:S01]  /*11320*/  SYNCS.ARRIVE.TRANS64.A1T0 RZ, [R0+URZ+0x28850], RZ ;  /* 0x028850ff00ff79a7 */ /* 0x0001e2000810003f */
[----:B------:R-:W-:-:S04]  /*11330*/  IADD3 R25, R25, 0x1, RZ ;  /* 0x0000000119197810 */ /* 0x000fc80007ffe0ff */
[----:B------:R-:W-:-:S04]  /*11340*/  ISETP.NE.AND P0, PT, R25, 0x2, PT ;  /* 0x000000021900780c */ /* 0x000fc80003f05270 */
[----:B------:R-:W-:Y:S02]  /*11350*/  SEL R3, RZ, 0x1, P0 ;  /* 0x00000001ff037807 */ /* 0x000fe40000000000 */
[----:B------:R-:W-:Y:S02]  /*11360*/  SEL R25, R25, RZ, P0 ;  /* 0x000000ff19197207 */ /* 0x000fe40000000000 */
[----:B0-----:R-:W-:-:S07]  /*11370*/  LOP3.LUT R28, R28, R3, RZ, 0x3c, !PT ;  /* 0x000000031c1c7212 */ /* 0x001fce00078e3cff */
.L_x_2664:
[----:B------:R-:W-:Y:S05]  /*11380*/  BSYNC B7 ;  /* 0x0000000000077941 */ /* 0x000fea0003800000 */
.L_x_2662:
        /* <DEDUP_REMOVED lines=8> */
[----:B------:R2:W3:Y:S01]  /*11410*/  LDS.128 R16, [R22+0x288d0] ;  /* 0x0288d00016107984 */ /* 0x0004e20000000c00 */
[----:B------:R-:W-:Y:S06]  /*11420*/  BAR.ARV 0x4, 0x180 ;  /* 0x0106000000007b1d */ /* 0x000fec0000002000 */
[----:B------:R-:W-:Y:S05]  /*11430*/  BRA `(.L_x_2709) ;  /* 0x0000000800cc7947 */ /* 0x000fea0003800000 */
.L_x_2708:
[----:B------:R-:W0:Y:S01]  /*11440*/  S2R R0, SR_TID.X ;  /* 0x0000000000007919 */ /* 0x000e220000002100 */
[----:B------:R-:W-:Y:S01]  /*11450*/  UMOV UR4, 0xffffffff ;  /* 0xffffffff00047882 */ /* 0x000fe20000000000 */
[----:B0-----:R-:W-:-:S04]  /*11460*/  LOP3.LUT R8, R0, 0x1f, RZ, 0xc0, !PT ;  /* 0x0000001f00087812 */ /* 0x001fc800078ec0ff */
[----:B------:R-:W-:Y:S01]  /*11470*/  ISETP.NE.AND P0, PT, R8, 0x1f, PT ;  /* 0x0000001f0800780c */ /* 0x000fe20003f05270 */
[----:B------:R-:W-:-:S12]  /*11480*/  BRA.DIV UR4, `(.L_x_2710) ;  /* 0x0000004604947947 */ /* 0x000fd8000b800000 */
[----:B------:R-:W-:Y:S01]  /*11490*/  IMAD.IADD R5, R19, 0x1, R8 ;  /* 0x0000000113057824 */ /* 0x000fe200078e0208 */
[----:B------:R-:W-:-:S04]  /*114a0*/  ULDC UR4, c[0x0][0xc3c] ;  /* 0x00030f0000047ab9 */ /* 0x000fc80000000800 */
        /* <DEDUP_REMOVED lines=29> */
.L_x_2842:
[----:B------:R-:W-:Y:S02]  /*11680*/  ULDC UR4, c[0x0][0xc38] ;  /* 0x00030e0000047ab9 */ /* 0x000fe40000000800 */
[----:B------:R-:W-:-:S04]  /*11690*/  IMAD.U32 R7, RZ, RZ, UR4 ;  /* 0x00000004ff077e24 */ /* 0x000fc8000f8e00ff */
[----:B-1----:R-:W-:-:S04]  /*116a0*/  IMAD R3, R14, R7, RZ ;  /* 0x000000070e037224 */ /* 0x002fc800078e02ff */
[----:B------:R-:W-:-:S05]  /*116b0*/  IMAD.IADD R8, R0, 0x1, R3 ;  /* 0x0000000100087824 */ /* 0x000fca00078e0203 */
[----:B------:R-:W-:-:S13]  /*116c0*/  ISETP.GT.AND P6, PT, R8, R5, PT ;  /* 0x000000050800720c */ /* 0x000fda0003fc4270 */
[----:B------:R-:W-:Y:S05]  /*116d0*/  @P6 BRA `(.L_x_2711) ;  /* 0x00000000009c6947 */ /* 0x000fea0003800000 */
.L_x_2716:
[----:B------:R-:W1:Y:S01]  /*116e0*/  LDC R0, c[0x0][0xc3c] ;  /* 0x00030f00ff007b82 */ /* 0x000e620000000800 */
[----:B------:R-:W-:-:S04]  /*116f0*/  IADD3 R19, R19, 0x1f, RZ ;  /* 0x0000001f13137810 */ /* 0x000fc80007ffe0ff */
[----:B-1----:R-:W-:-:S13]  /*11700*/  ISETP.GE.AND P6, PT, R19, R0, PT ;  /* 0x000000001300720c */ /* 0x002fda0003fc6270 */
[----:B------:R-:W-:Y:S05]  /*11710*/  @P6 BRA `(.L_x_2712) ;  /* 0x0000000400d06947 */ /* 0x000fea0003800000 */
[----:B------:R-:W1:Y:S01]  /*11720*/  S2R R2, SR_TID.X ;  /* 0x0000000000027919 */ /* 0x000e620000002100 */
[----:B------:R-:W-:Y:S01]  /*11730*/  BSSY B0, `(.L_x_2713) ;  /* 0x0000009000007945 */ /* 0x000fe20003800000 */
[----:B------:R-:W-:Y:S01]  /*11740*/  IMAD.MOV.U32 R4, RZ, RZ, RZ ;  /* 0x000000ffff047224 */ /* 0x000fe200078e00ff */
[----:B-1----:R-:W-:-:S05]  /*11750*/  LOP3.LUT R2, R2, 0x1f, RZ, 0xc0, !PT ;  /* 0x0000001f02027812 */ /* 0x002fca00078ec0ff */
[----:B------:R-:W-:-:S05]  /*11760*/  IMAD.IADD R7, R19, 0x1, R2 ;  /* 0x0000000113077824 */ /* 0x000fca00078e0202 */
[----:B------:R-:W-:-:S13]  /*11770*/  ISETP.GE.OR P6, PT, R7, R0, !P0 ;  /* 0x000000000700720c */ /* 0x000fda00047c6670 */
[----:B------:R-:W-:Y:S05]  /*11780*/  @P6 BRA `(.L_x_2714) ;  /* 0x00000000000c6947 */ /* 0x000fea0003800000 */
[----:B------:R-:W1:Y:S02]  /*11790*/  LDC.64 R2, c[0x0][0xc80] ;  /* 0x00032000ff027b82 */ /* 0x000e640000000a00 */
[----:B-1----:R-:W-:-:S05]  /*117a0*/  IMAD.WIDE R2, R7, 0x4, R2 ;  /* 0x0000000407027825 */ /* 0x002fca00078e0202 */
[----:B------:R1:W5:Y:S02]  /*117b0*/  LDG.E R4, desc[UR52][R2.64] ;  /* 0x0000003402047981 */ /* 0x000364000c1e1900 */
.L_x_2714:
[----:B------:R-:W-:Y:S05]  /*117c0*/  BSYNC B0 ;  /* 0x0000000000007941 */ /* 0x000fea0003800000 */
.L_x_2713:
[----:B------:R-:W-:-:S03]  /*117d0*/  UMOV UR4, 0xffffffff ;  /* 0xffffffff00047882 */ /* 0x000fc60000000000 */
[----:B------:R-:W-:Y:S05]  /*117e0*/  BRA.DIV UR4, `(.L_x_2715) ;  /* 0x0000004604e07947 */ /* 0x000fea000b800000 */
[----:B-----5:R-:W2:Y:S02]  /*117f0*/  SHFL.UP PT, R14, R4, 0x1, RZ ;  /* 0x04200000040e7989 */ /* 0x020ea400000e00ff */
        /* <DEDUP_REMOVED lines=8> */
[----:B------:R-:W1:Y:S02]  /*11880*/  SHFL.UP PT, R14, R2, 0x8, RZ ;  /* 0x05000000020e7989 */ /* 0x000e6400000e00ff */
[----:B-1----:R-:W-:-:S04]  /*11890*/  SEL R3, R14, RZ, P4 ;  /* 0x000000ff0e037207 */ /* 0x002fc80002000000 */
[----:B------:R-:W-:-:S05]  /*118a0*/  IADD3 R3, R2, R3, RZ ;  /* 0x0000000302037210 */ /* 0x000fca0007ffe0ff */
[----:B------:R-:W0:Y:S02]  /*118b0*/  SHFL.UP PT, R14, R3, 0x10, RZ ;  /* 0x06000000030e7989 */ /* 0x000e2400000e00ff */
[----:B0-----:R-:W-:-:S05]  /*118c0*/  SEL R6, R14, RZ, P5 ;  /* 0x000000ff0e067207 */ /* 0x001fca0002800000 */
[----:B------:R-:W-:-:S05]  /*118d0*/  IMAD.IADD R6, R3, 0x1, R6 ;  /* 0x0000000103067824 */ /* 0x000fca00078e0206 */
[----:B------:R0:W1:Y:S02]  /*118e0*/  SHFL.IDX PT, R14, R6, 0x1f, 0x1f ;  /* 0x03e01f00060e7f89 */ /* 0x00006400000e0000 */
.L_x_2850:
[----:B------:R-:W-:Y:S02]  /*118f0*/  ULDC UR4, c[0x0][0xc38] ;  /* 0x00030e0000047ab9 */ /* 0x000fe40000000800 */
[----:B------:R-:W-:-:S04]  /*11900*/  IMAD.U32 R7, RZ, RZ, UR4 ;  /* 0x00000004ff077e24 */ /* 0x000fc8000f8e00ff */
[----:B-1----:R-:W-:-:S04]  /*11910*/  IMAD R3, R14, R7, RZ ;  /* 0x000000070e037224 */ /* 0x002fc800078e02ff */
[----:B------:R-:W-:-:S05]  /*11920*/  IMAD.IADD R8, R3, 0x1, R8 ;  /* 0x0000000103087824 */ /* 0x000fca00078e0208 */
[----:B------:R-:W-:-:S13]  /*11930*/  ISETP.GT.AND P6, PT, R8, R5, PT ;  /* 0x000000050800720c */ /* 0x000fda0003fc4270 */
[----:B------:R-:W-:Y:S05]  /*11940*/  @!P6 BRA `(.L_x_2716) ;  /* 0xfffffffc0064e947 */ /* 0x000fea000383ffff */
.L_x_2711:
        /* <DEDUP_REMOVED lines=8> */
.L_x_2854:
[----:B------:R-:W-:Y:S01]  /*119d0*/  ISETP.NE.AND P0, PT, R0, RZ, PT ;  /* 0x000000ff0000720c */ /* 0x000fe20003f05270 */
[----:B------:R-:W-:-:S12]  /*119e0*/  IMAD.MOV.U32 R14, RZ, RZ, RZ ;  /* 0x000000ffff0e7224 */ /* 0x000fd800078e00ff */
[----:B------:R-:W-:Y:S05]  /*119f0*/  @!P0 BRA `(.L_x_2718) ;  /* 0x0000000000108947 */ /* 0x000fea0003800000 */
[----:B------:R-:W-:Y:S01]  /*11a00*/  UMOV UR4, 0xffffffff ;  /* 0xffffffff00047882 */ /* 0x000fe20000000000 */
[----:B------:R-:W-:Y:S02]  /*11a10*/  IADD3 R12, R8, -0x1, RZ ;  /* 0xffffffff080c7810 */ /* 0x000fe40007ffe0ff */
[----:B------:R-:W-:Y:S05]  /*11a20*/  BRA.DIV UR4, `(.L_x_2719) ;  /* 0x0000004a04547947 */ /* 0x000fea000b800000 */
[----:B------:R3:W4:Y:S02]  /*11a30*/  SHFL.IDX PT, R14, R6, R12, 0x1f ;  /* 0x00001f0c060e7589 */ /* 0x00072400000e0000 */
.L_x_2718:
[----:B------:R-:W5:Y:S01]  /*11a40*/  LDC.64 R2, c[0x0][0xc90] ;  /* 0x00032400ff027b82 */ /* 0x000f620000000a00 */
[----:B------:R-:W-:-:S04]  /*11a50*/  IMAD.IADD R19, R8, 0x1, R19 ;  /* 0x0000000108137824 */ /* 0x000fc800078e0213 */
[----:B-----5:R-:W-:-:S05]  /*11a60*/  IMAD.WIDE R2, R19, 0x4, R2 ;  /* 0x0000000413027825 */ /* 0x020fca00078e0202 */
[----:B0--3--:R0:W2:Y:S01]  /*11a70*/  LDG.E R6, desc[UR52][R2.64] ;  /* 0x0000003402067981 */ /* 0x0090a2000c1e1900 */
[----:B----4-:R-:W-:-:S04]  /*11a80*/  IMAD R16, R14, R7, R16 ;  /* 0x000000070e107224 */ /* 0x010fc800078e0210 */
[----:B------:R-:W-:Y:S02]  /*11a90*/  IMAD.IADD R5, R5, 0x1, -R16 ;  /* 0x0000000105057824 */ /* 0x000fe400078e0a10 */
[----:B0-----:R-:W-:Y:S02]  /*11aa0*/  IMAD.MOV.U32 R2, RZ, RZ, RZ ;  /* 0x000000ffff027224 */ /* 0x001fe400078e00ff */
[----:B--2---:R-:W-:-:S05]  /*11ab0*/  IMAD R0, R4, R6, RZ ;  /* 0x0000000604007224 */ /* 0x004fca00078e02ff */
[----:B-1----:R-:W-:-:S04]  /*11ac0*/  IABS R8, R0 ;  /* 0x0000000000087213 */ /* 0x002fc80000000000 */
[----:B------:R-:W0:Y:S08]  /*11ad0*/  I2F.RP R9, R8 ;  /* 0x0000000800097306 */ /* 0x000e300000209400 */
[----:B0-----:R-:W0:Y:S02]  /*11ae0*/  MUFU.RCP R9, R9 ;  /* 0x0000000900097308 */ /* 0x001e240000001000 */
[----:B0-----:R-:W-:Y:S01]  /*11af0*/  VIADD R10, R9, 0xffffffe ;  /* 0x0ffffffe090a7836 */ /* 0x001fe20000000000 */
[----:B------:R-:W-:-:S05]  /*11b00*/  IABS R9, R0 ;  /* 0x0000000000097213 */ /* 0x000fca0000000000 */
[----:B------:R-:W0:Y:S01]  /*11b10*/  F2I.FTZ.U32.TRUNC.NTZ R3, R10 ;  /* 0x0000000a00037305 */ /* 0x000e22000021f000 */
[----:B------:R-:W-:Y:S01]  /*11b20*/  IADD3 R9, RZ, -R9, RZ ;  /* 0x80000009ff097210 */ /* 0x000fe20007ffe0ff */
[----:B0-----:R-:W-:-:S04]  /*11b30*/  IMAD.MOV R11, RZ, RZ, -R3 ;  /* 0x000000ffff0b7224 */ /* 0x001fc800078e0a03 */
[----:B------:R-:W-:-:S04]  /*11b40*/  IMAD R11, R11, R8, RZ ;  /* 0x000000080b0b7224 */ /* 0x000fc800078e02ff */
[----:B------:R-:W-:Y:S01]  /*11b50*/  IMAD.HI.U32 R2, R3, R11, R2 ;  /* 0x0000000b03027227 */ /* 0x000fe200078e0002 */
[----:B------:R-:W-:-:S05]  /*11b60*/  IABS R3, R5 ;  /* 0x0000000500037213 */ /* 0x000fca0000000000 */
        /* <DEDUP_REMOVED lines=21> */
[----:B0-----:R-:W-:-:S06]  /*11cc0*/  IADD3 R3, R9, 0xffffffe, RZ ;  /* 0x0ffffffe09037810 */ /* 0x001fcc0007ffe0ff */
        /* <DEDUP_REMOVED lines=11> */
[----:B------:R-:W-:Y:S01]  /*11d80*/  @!P1 IMAD.IADD R0, R0, 0x1, -R7 ;  /* 0x0000000100009824 */ /* 0x000fe200078e0a07 */
[----:B------:R-:W-:Y:S02]  /*11d90*/  @!P1 IADD3 R2, R2, 0x1, RZ ;  /* 0x0000000102029810 */ /* 0x000fe40007ffe0ff */
        /* <DEDUP_REMOVED lines=12> */
.L_x_2712:
[----:B------:R-:W-:Y:S01]  /*11e60*/  UMOV UR4, URZ ;  /* 0x0000003f00047c82 */ /* 0x000fe20008000000 */
[----:B------:R-:W-:Y:S01]  /*11e70*/  UMOV UR5, URZ ;  /* 0x0000003f00057c82 */ /* 0x000fe20008000000 */
[----:B------:R-:W-:Y:S01]  /*11e80*/  ULDC UR6, c[0x0][0xc3c] ;  /* 0x00030f0000067ab9 */ /* 0x000fe20000000800 */
[----:B------:R-:W-:Y:S01]  /*11e90*/  MOV R16, R5 ;  /* 0x0000000500107202 */ /* 0x000fe20000000f00 */
[----:B------:R-:W-:Y:S02]  /*11ea0*/  IMAD.U32 R17, RZ, RZ, UR4 ;  /* 0x00000004ff117e24 */ /* 0x000fe4000f8e00ff */
[----:B------:R-:W-:Y:S02]  /*11eb0*/  IMAD.U32 R18, RZ, RZ, UR5 ;  /* 0x00000005ff127e24 */ /* 0x000fe4000f8e00ff */
[----:B------:R-:W-:-:S07]  /*11ec0*/  IMAD.U32 R19, RZ, RZ, UR6 ;  /* 0x00000006ff137e24 */ /* 0x000fce000f8e00ff */
.L_x_2720:
[----:B------:R-:W1:Y:S01]  /*11ed0*/  S2R R0, SR_TID.X ;  /* 0x0000000000007919 */ /* 0x000e620000002100 */
        /* <DEDUP_REMOVED lines=9> */
.L_x_2709:
[----:B------:R-:W-:Y:S02]  /*11f70*/  ULDC UR4, c[0x0][0xc3c] ;  /* 0x00030f0000047ab9 */ /* 0x000fe40000000800 */
[----:B---3--:R-:W-:-:S13]  /*11f80*/  ISETP.GE.AND P0, PT, R19, UR4, PT ;  /* 0x0000000413007c0c */ /* 0x008fda000bf06270 */
[----:B------:R-:W-:Y:S05]  /*11f90*/  @!P0 BRA `(.L_x_2721) ;  /* 0xffffffb400b08947 */ /* 0x000fea000383ffff */
[----:B------:R-:W-:Y:S05]  /*11fa0*/  BSYNC B8 ;  /* 0x0000000000087941 */ /* 0x000fea0003800000 */
.L_x_2658:
[----:B0-----:R-:W3:Y:S01]  /*11fb0*/  LDL.LU R0, [R1+0x18] ;  /* 0x0000180001007983 */ /* 0x001ee20000300800 */
[----:B------:R-:W-:Y:S01]  /*11fc0*/  BSSY B0, `(.L_x_2722) ;  /* 0x000000b000007945 */ /* 0x000fe20003800000 */
[----:B------:R-:W0:Y:S01]  /*11fd0*/  S2R R5, SR_CgaCtaId ;  /* 0x0000000000057919 */ /* 0x000e220000008800 */
[----:B---3--:R-:W-:-:S05]  /*11fe0*/  VIADD R0, R0, 0x1 ;  /* 0x0000000100007836 */ /* 0x008fca0000000000 */
[----:B------:R-:W-:-:S04]  /*11ff0*/  LEA.HI R2, R0, R0, RZ, 0x1 ;  /* 0x0000000000027211 */ /* 0x000fc800078f08ff */
[----:B------:R-:W-:Y:S02]  /*12000*/  LOP3.LUT R3, R2, 0xfffffffe, RZ, 0xc0, !PT ;  /* 0xfffffffe02037812 */ /* 0x000fe400078ec0ff */
[----:B------:R-:W-:-:S03]  /*12010*/  MOV R2, 0x400 ;  /* 0x0000040000027802 */ /* 0x000fc60000000f00 */
[----:B------:R-:W-:Y:S01]  /*12020*/  IMAD.IADD R0, R0, 0x1, -R3 ;  /* 0x0000000100007824 */ /* 0x000fe200078e0a03 */
[----:B0-----:R-:W-:-:S04]  /*12030*/  LEA R4, R5, R2, 0x18 ;  /* 0x0000000205047211 */ /* 0x001fc800078ec0ff */
[----:B------:R-:W-:-:S04]  /*12040*/  SHF.L.U32 R0, R0, 0x1f, RZ ;  /* 0x0000001f00007819 */ /* 0x000fc800000006ff */
[----:B------:R-:W0:Y:S02]  /*12050*/  SYNCS.PHASECHK.TRANS64.TRYWAIT P0, [R4+URZ+0x28820], R0 ;  /* 0x02882000040075a7 */ /* 0x000e24000800017f */
[----:B0-----:R-:W-:Y:S05]  /*12060*/  @!P0 BRA `(.L_x_2723) ;  /* 0x0000004000e88947 */ /* 0x001fea0003800000 */
.L_x_2857:
[----:B------:R-:W-:Y:S05]  /*12070*/  BSYNC B0 ;  /* 0x0000000000007941 */ /* 0x000fea0003800000 */
.L_x_2722:
[----:B------:R-:W-:-:S03]  /*12080*/  UMOV UR4, 0xffffffff ;  /* 0xffffffff00047882 */ /* 0x000fc60000000000 */
[----:B------:R-:W-:Y:S05]  /*12090*/  BRA.DIV UR4, `(.L_x_2724) ;  /* 0x0000004204f07947 */ /* 0x000fea000b800000 */
[----:B0-----:R-:W0:Y:S02]  /*120a0*/  S2R R0, SR_TID.X ;  /* 0x0000000000007919 */ /* 0x001e240000002100 */
[----:B0-----:R-:W-:-:S04]  /*120b0*/  SHF.R.U32.HI R0, RZ, 0x5, R0 ;  /* 0x00000005ff007819 */ /* 0x001fc80000011600 */
[----:B------:R-:W-:-:S05]  /*120c0*/  LOP3.LUT R0, R0, 0x3, RZ, 0xc0, !PT ;  /* 0x0000000300007812 */ /* 0x000fca00078ec0ff */
[----:B------:R0:W3:Y:S02]  /*120d0*/  SHFL.IDX PT, R14, R0, RZ, 0x1f ;  /* 0x00001fff000e7589 */ /* 0x0000e400000e0000 */
.L_x_2860:
[----:B---3--:R-:W-:Y:S01]  /*120e0*/  ISETP.NE.AND P0, PT, R14, RZ, PT ;  /* 0x000000ff0e00720c */ /* 0x008fe20003f05270 */
[----:B------:R-:W-:-:S12]  /*120f0*/  BSSY B0, `(.L_x_2725) ;  /* 0x0000024000007945 */ /* 0x000fd80003800000 */
[----:B------:R-:W-:Y:S05]  /*12100*/  @P0 BRA `(.L_x_2726) ;  /* 0x0000000000880947 */ /* 0x000fea0003800000 */
[----:B------:R-:W-:-:S03]  /*12110*/  UMOV UR4, 0xffffffff ;  /* 0xffffffff00047882 */ /* 0x000fc60000000000 */
[----:B------:R-:W-:Y:S05]  /*12120*/  BRA.DIV UR4, `(.L_x_2727) ;  /* 0x0000004604007947 */ /* 0x000fea000b800000 */
[----:B------:R-:W-:-:S13]  /*12130*/  ELECT P6, URZ, PT ;  /* 0x00000000003f782f */ /* 0x000fda00038c0000 */
.L_x_2863:
[----:B------:R-:W-:Y:S05]  /*12140*/  @!P6 BRA `(.L_x_2726) ;  /* 0x000000000078e947 */ /* 0x000fea0003800000 */
[----:B------:R-:W-:-:S06]  /*12150*/  ULOP3.LUT UR4, UR42, 0x2, URZ, 0xfc, !UPT ;  /* 0x000000022a047892 */ /* 0x000fcc000f8efc3f */
[----:B0-----:R-:W-:-:S04]  /*12160*/  MOV R0, UR4 ;  /* 0x0000000400007c02 */ /* 0x001fc80008000f00 */
[----:B------:R-:W-:-:S13]  /*12170*/  ISETP.NE.AND P0, PT, R0, 0x3, PT ;  /* 0x000000030000780c */ /* 0x000fda0003f05270 */
[----:B------:R-:W-:Y:S05]  /*12180*/  @!P0 BRA `(.L_x_2728) ;  /* 0x0000000000048947 */ /* 0x000fea0003800000 */
[----:B------:R-:W-:Y:S01]  /*12190*/  BPT.TRAP 0x1 ;  /* 0x000000040000795c */ /* 0x000fe20000300000 */
.L_x_2728:
[C---:B------:R-:W-:Y:S01]  /*121a0*/  IMAD R5, R25.reuse, 0x8, R4 ;  /* 0x0000000819057824 */ /* 0x040fe200078e0204 */
[----:B------:R-:W-:Y:S01]  /*121b0*/  SHF.L.U32 R0, R28, 0x1f, RZ ;  /* 0x0000001f1c007819 */ /* 0x000fe200000006ff */
[----:B------:R-:W-:-:S03]  /*121c0*/  VIADD R25, R25, 0x1 ;  /* 0x0000000119197836 */ /* 0x000fc60000000000 */
[----:B------:R-:W0:Y:S02]  /*121d0*/  SYNCS.PHASECHK.TRANS64.TRYWAIT P1, [R5+URZ+0x28840], R0 ;  /* 0x02884000050075a7 */ /* 0x000e24000802017f */
[----:B------:R-:W-:-:S04]  /*121e0*/  ISETP.NE.AND P2, PT, R25, 0x2, PT ;  /* 0x000000021900780c */ /* 0x000fc80003f45270 */
[----:B------:R-:W-:Y:S01]  /*121f0*/  SEL R3, RZ, 0x1, P2 ;  /* 0x00000001ff037807 */ /* 0x000fe20001000000 */
[----:B0-----:R-:W-:Y:S08]  /*12200*/  @!P1 BRA `(.L_x_2729) ;  /* 0x0000004000e89947 */ /* 0x001ff00003800000 */
.L_x_2864:
[----:B------:R-:W-:Y:S02]  /*12210*/  SEL R25, R25, RZ, P2 ;  /* 0x000000ff19197207 */ /* 0x000fe40001000000 */
[----:B------:R-:W-:Y:S01]  /*12220*/  LOP3.LUT R2, R28, R3, RZ, 0x3c, !PT ;  /* 0x000000031c027212 */ /* 0x000fe200078e3cff */
[----:B------:R-:W-:Y:S06]  /*12230*/  @!P0 BRA `(.L_x_2730) ;  /* 0x0000000000048947 */ /* 0x000fec0003800000 */
[----:B------:R-:W-:Y:S01]  /*12240*/  BPT.TRAP 0x1 ;  /* 0x000000040000795c */ /* 0x000fe20000300000 */
.L_x_2730:
[----:B------:R-:W-:Y:S01]  /*12250*/  IMAD R25, R25, 0x8, R4 ;  /* 0x0000000819197824 */ /* 0x000fe200078e0204 */
[----:B------:R-:W-:-:S04]  /*12260*/  SHF.L.U32 R2, R2, 0x1f, RZ ;  /* 0x0000001f02027819 */ /* 0x000fc800000006ff */
[----:B------:R-:W3:Y:S02]  /*12270*/  SYNCS.PHASECHK.TRANS64.TRYWAIT P1, [R25+URZ+0x28840], R2 ;  /* 0x02884002190075a7 */ /* 0x000ee4000802017f */
[----:B---3--:R-:W-:Y:S05]  /*12280*/  @!P1 BRA `(.L_x_2731) ;  /* 0x0000004000dc9947 */ /* 0x008fea0003800000 */
.L_x_2865:
[----:B------:R-:W-:Y:S05]  /*12290*/  @!P0 BRA `(.L_x_2732) ;  /* 0x0000000000048947 */ /* 0x000fea0003800000 */
[----:B------:R-:W-:Y:S01]  /*122a0*/  BPT.TRAP 0x1 ;  /* 0x000000040000795c */ /* 0x000fe20000300000 */
.L_x_2732:
[----:B------:R-:W4:Y:S02]  /*122b0*/  SYNCS.PHASECHK.TRANS64.TRYWAIT P1, [R5+URZ+0x28860], R0 ;  /* 0x02886000050075a7 */ /* 0x000f24000802017f */
[----:B----4-:R-:W-:Y:S05]  /*122c0*/  @!P1 BRA `(.L_x_2733) ;  /* 0x0000004000e09947 */ /* 0x010fea0003800000 */
.L_x_2866:
[----:B------:R-:W-:Y:S05]  /*122d0*/  @!P0 BRA `(.L_x_2734) ;  /* 0x0000000000048947 */ /* 0x000fea0003800000 */
[----:B------:R-:W-:Y:S01]  /*122e0*/  BPT.TRAP 0x1 ;  /* 0x000000040000795c */ /* 0x000fe20000300000 */
.L_x_2734:
[----:B------:R0:W0:Y:S02]  /*122f0*/  SYNCS.PHASECHK.TRANS64.TRYWAIT P0, [R25+URZ+0x28860], R2 ;  /* 0x02886002190075a7 */ /* 0x000024000800017f */
[----:B0-----:R-:W-:Y:S05]  /*12300*/  @!P0 NANOSLEEP.SYNCS 0x989680 ;  /* 0x009896800000895d */ /* 0x001fea0003900000 */
[----:B------:R-:W0:Y:S02]  /*12310*/  @!P0 SYNCS.PHASECHK.TRANS64 P0, [R25+URZ+0x28860], R2 ;  /* 0x02886002190085a7 */ /* 0x000e24000800007f */
[----:B0-----:R-:W-:Y:S05]  /*12320*/  @!P0 BRA `(.L_x_2734) ;  /* 0xfffffffc00f08947 */ /* 0x001fea000383ffff */
.L_x_2726:
[----:B------:R-:W-:Y:S05]  /*12330*/  BSYNC B0 ;  /* 0x0000000000007941 */ /* 0x000fea0003800000 */
.L_x_2725:
[----:B------:R-:W-:Y:S05]  /*12340*/  EXIT ;  /* 0x000000000000794d */ /* 0x000fea0003800000 */
.L_x_2594:
[----:B0-----:R-:W-:-:S04]  /*12350*/  IMAD.U32 R3, RZ, RZ, UR41 ;  /* 0x00000029ff037e24 */ /* 0x001fc8000f8e00ff */
[----:B------:R0:W1:Y:S03]  /*12360*/  SYNCS.PHASECHK.TRANS64.TRYWAIT P1, [R3+URZ+0x28800], R0 ;  /* 0x02880000030075a7 */ /* 0x000066000802017f */
[----:B-1----:R-:W-:Y:S05]  /*12370*/  @!P1 NANOSLEEP.SYNCS 0x989680 ;  /* 0x009896800000995d */ /* 0x002fea0003900000 */
[----:B------:R-:W1:Y:S02]  /*12380*/  @!P1 SYNCS.PHASECHK.TRANS64 P1, [R3+URZ+0x28800], R0 ;  /* 0x02880000030095a7 */ /* 0x000e64000802007f */
[----:B-1----:R-:W-:Y:S05]  /*12390*/  @!P1 BRA `(.L_x_2594) ;  /* 0xfffffffc00ec9947 */ /* 0x002fea000383ffff */
[----:B------:R-:W-:Y:S05]  /*123a0*/  BRA `(.L_x_2735) ;  /* 0xfffffef400147947 */ /* 0x000fea000383ffff */
.L_x_2598:
[----:B-1----:R1:W2:Y:S02]  /*123b0*/  SYNCS.PHASECHK.TRANS64.TRYWAIT P1, [R0+URZ+0x28830], R3 ;  /* 0x02883003000075a7 */ /* 0x0022a4000802017f */
[----:B--2---:R-:W-:Y:S05]  /*123c0*/  @!P1 NANOSLEEP.SYNCS 0x989680 ;  /* 0x009896800000995d */ /* 0x004fea0003900000 */
[----:B------:R-:W2:Y:S02]  /*123d0*/  @!P1 SYNCS.PHASECHK.TRANS64 P1, [R0+URZ+0x28830], R3 ;  /* 0x02883003000095a7 */ /* 0x000ea4000802007f */
[----:B--2---:R-:W-:Y:S05]  /*123e0*/  @!P1 BRA `(.L_x_2598) ;  /* 0xfffffffc00f09947 */ /* 0x004fea000383ffff */
[----:B------:R-:W-:Y:S05]  /*123f0*/  BRA `(.L_x_2597) ;  /* 0xfffffef400307947 */ /* 0x000fea000383ffff */
.L_x_2604:
[----:B-1----:R-:W-:-:S04]  /*12400*/  IMAD.U32 R7, RZ, RZ, UR6 ;  /* 0x00000006ff077e24 */ /* 0x002fc8000f8e00ff */
[----:B------:R1:W2:Y:S03]  /*12410*/  SYNCS.PHASECHK.TRANS64.TRYWAIT P1, [R7+URZ+0x28830], R4 ;  /* 0x02883004070075a7 */ /* 0x0002a6000802017f */
[----:B--2---:R-:W-:Y:S05]  /*12420*/  @!P1 NANOSLEEP.SYNCS 0x989680 ;  /* 0x009896800000995d */ /* 0x004fea0003900000 */
[----:B------:R-:W2:Y:S02]  /*12430*/  @!P1 SYNCS.PHASECHK.TRANS64 P1, [R7+URZ+0x28830], R4 ;  /* 0x02883004070095a7 */ /* 0x000ea4000802007f */
[----:B--2---:R-:W-:Y:S05]  /*12440*/  @!P1 BRA `(.L_x_2604) ;  /* 0xfffffffc00ec9947 */ /* 0x004fea000383ffff */
[----:B------:R-:W-:Y:S05]  /*12450*/  BRA `(.L_x_2601) ;  /* 0xffffff2000507947 */ /* 0x000fea000383ffff */
.L_x_2608:
[----:B-1----:R-:W-:-:S04]  /*12460*/  MOV R7, UR6 ;  /* 0x0000000600077c02 */ /* 0x002fc80008000f00 */
[----:B------:R1:W2:Y:S03]  /*12470*/  SYNCS.PHASECHK.TRANS64.TRYWAIT P1, [R7+URZ+0x28850], R4 ;  /* 0x02885004070075a7 */ /* 0x0002a6000802017f */
[----:B--2---:R-:W-:Y:S05]  /*12480*/  @!P1 NANOSLEEP.SYNCS 0x989680 ;  /* 0x009896800000995d */ /* 0x004fea0003900000 */
[----:B------:R-:W2:Y:S02]  /*12490*/  @!P1 SYNCS.PHASECHK.TRANS64 P1, [R7+URZ+0x28850], R4 ;  /* 0x02885004070095a7 */ /* 0x000ea4000802007f */
[----:B--2---:R-:W-:Y:S05]  /*124a0*/  @!P1 BRA `(.L_x_2608) ;  /* 0xfffffffc00ec9947 */ /* 0x004fea000383ffff */
[----:B------:R-:W-:Y:S05]  /*124b0*/  BRA `(.L_x_2605) ;  /* 0xffffff24001c7947 */ /* 0x000fea000383ffff */
.L_x_2616:
[----:B-1----:R-:W-:-:S04]  /*124c0*/  IMAD.U32 R5, RZ, RZ, UR6 ;  /* 0x00000006ff057e24 */ /* 0x002fc8000f8e00ff */
[----:B------:R1:W2:Y:S03]  /*124d0*/  SYNCS.PHASECHK.TRANS64.TRYWAIT P1, [R5+URZ+0x28830], R4 ;  /* 0x02883004050075a7 */ /* 0x0002a6000802017f */
[----:B--2---:R-:W-:Y:S05]  /*124e0*/  @!P1 NANOSLEEP.SYNCS 0x989680 ;  /* 0x009896800000995d */ /* 0x004fea0003900000 */
[----:B------:R-:W2:Y:S02]  /*124f0*/  @!P1 SYNCS.PHASECHK.TRANS64 P1, [R5+URZ+0x28830], R4 ;  /* 0x02883004050095a7 */ /* 0x000ea4000802007f */
[----:B--2---:R-:W-:Y:S05]  /*12500*/  @!P1 BRA `(.L_x_2616) ;  /* 0xfffffffc00ec9947 */ /* 0x004fea000383ffff */
[----:B------:R-:W-:Y:S05]  /*12510*/  BRA `(.L_x_2613) ;  /* 0xffffff5000a07947 */ /* 0x000fea000383ffff */
.L_x_2620:
[----:B-1----:R-:W-:-:S04]  /*12520*/  IMAD.U32 R5, RZ, RZ, UR6 ;  /* 0x00000006ff057e24 */ /* 0x002fc8000f8e00ff */
[----:B------:R1:W2:Y:S03]  /*12530*/  SYNCS.PHASECHK.TRANS64.TRYWAIT P1, [R5+URZ+0x28850], R4 ;  /* 0x02885004050075a7 */ /* 0x0002a6000802017f */
[----:B--2---:R-:W-:Y:S05]  /*12540*/  @!P1 NANOSLEEP.SYNCS 0x989680 ;  /* 0x009896800000995d */ /* 0x004fea0003900000 */
[----:B------:R-:W2:Y:S02]  /*12550*/  @!P1 SYNCS.PHASECHK.TRANS64 P1, [R5+URZ+0x28850], R4 ;  /* 0x02885004050095a7 */ /* 0x000ea4000802007f */
[----:B--2---:R-:W-:Y:S05]  /*12560*/  @!P1 BRA `(.L_x_2620) ;  /* 0xfffffffc00ec9947 */ /* 0x004fea000383ffff */
[----:B------:R-:W-:Y:S05]  /*12570*/  BRA `(.L_x_2617) ;  /* 0xffffff5400607947 */ /* 0x000fea000383ffff */
.L_x_2627:
[----:B-1----:R-:W-:-:S04]  /*12580*/  IMAD.U32 R6, RZ, RZ, UR5 ;  /* 0x00000005ff067e24 */ /* 0x002fc8000f8e00ff */
[----:B------:R1:W2:Y:S03]  /*12590*/  SYNCS.PHASECHK.TRANS64.TRYWAIT P1, [R6+URZ+0x28850], R5 ;  /* 0x02885005060075a7 */ /* 0x0002a6000802017f */
[----:B--2---:R-:W-:Y:S05]  /*125a0*/  @!P1 NANOSLEEP.SYNCS 0x989680 ;  /* 0x009896800000995d */ /* 0x004fea0003900000 */
[----:B------:R-:W2:Y:S02]  /*125b0*/  @!P1 SYNCS.PHASECHK.TRANS64 P1, [R6+URZ+0x28850], R5 ;  /* 0x02885005060095a7 */ /* 0x000ea4000802007f */
[----:B--2---:R-:W-:Y:S05]  /*125c0*/  @!P1 BRA `(.L_x_2627) ;  /* 0xfffffffc00ec9947 */ /* 0x004fea000383ffff */
[----:B------:R-:W-:Y:S05]  /*125d0*/  BRA `(.L_x_2626) ;  /* 0xffffff7800487947 */ /* 0x000fea000383ffff */
.L_x_2670:
        /* <DEDUP_REMOVED lines=11> */
.L_x_2737:
[----:B------:R-:W-:Y:S05]  /*12690*/  BSYNC B0 ;  /* 0x0000000000007941 */ /* 0x000fea0003800000 */
.L_x_2736:
[----:B------:R-:W-:Y:S05]  /*126a0*/  BRA `(.L_x_2738) ;  /* 0xffffffbc005c7947 */ /* 0x000fea000383ffff */
.L_x_2673:
[----:B0-----:R0:W1:Y:S02]  /*126b0*/  SYNCS.PHASECHK.TRANS64.TRYWAIT P0, [R7+URZ+0x28840], R2 ;  /* 0x02884002070075a7 */ /* 0x001064000800017f */
[----:B-1----:R-:W-:Y:S05]  /*126c0*/  @!P0 NANOSLEEP.SYNCS 0x989680 ;  /* 0x009896800000895d */ /* 0x002fea0003900000 */
[----:B------:R-:W1:Y:S02]  /*126d0*/  @!P0 SYNCS.PHASECHK.TRANS64 P0, [R7+URZ+0x28840], R2 ;  /* 0x02884002070085a7 */ /* 0x000e64000800007f */
[----:B-1----:R-:W-:Y:S05]  /*126e0*/  @!P0 BRA `(.L_x_2673) ;  /* 0xfffffffc00f08947 */ /* 0x002fea000383ffff */
[----:B------:R-:W-:Y:S05]  /*126f0*/  BRA `(.L_x_2739) ;  /* 0xffffffbc00b87947 */ /* 0x000fea000383ffff */
.L_x_2674:
        /* <DEDUP_REMOVED lines=8> */
.L_x_2741:
[----:B------:R-:W-:Y:S05]  /*12780*/  BSYNC B0 ;  /* 0x0000000000007941 */ /* 0x000fea0003800000 */
.L_x_2740:
        /* <DEDUP_REMOVED lines=9> */
.L_x_2742:
[----:B------:R-:W-:Y:S02]  /*12820*/  IMAD.MOV.U32 R13, RZ, RZ, R0 ;  /* 0x000000ffff0d7224 */ /* 0x000fe400078e0000 */
[----:B------:R-:W-:Y:S02]  /*12830*/  IMAD.MOV.U32 R12, RZ, RZ, 0x1 ;  /* 0x00000001ff0c7424 */ /* 0x000fe400078e00ff */
[----:B------:R-:W-:-:S07]  /*12840*/  IMAD.MOV.U32 R3, RZ, RZ, R14 ;  /* 0x000000ffff037224 */ /* 0x000fce00078e000e */
[----:B------:R-:W-:Y:S05]  /*12850*/  WARPSYNC.COLLECTIVE R15, `(.L_x_2743) ;  /* 0x000000000f087348 */ /* 0x000fea0003c00000 */
[----:B------:R0:W1:Y:S02]  /*12860*/  SHFL.IDX P6, R14, R13, R12, R11 ;  /* 0x0000000c0d0e7389 */ /* 0x00006400000c000b */
[----:B01----:R-:W-:Y:S01]  /*12870*/  ENDCOLLECTIVE ;  /* 0x000000000000791b */ /* 0x003fe20003800000 */
.L_x_2743:
[----:B------:R-:W-:-:S04]  /*12880*/  @P0 LEA R3, P1, R30, R3, 0x1 ;  /* 0x000000031e030211 */ /* 0x000fc800078208ff */
[----:B------:R-:W-:Y:S02]  /*12890*/  @P0 IADD3.X R2, RZ, R2, RZ, P1, !PT ;  /* 0x00000002ff020210 */ /* 0x000fe40000ffe4ff */
[----:B------:R-:W-:Y:S02]  /*128a0*/  ISETP.GE.AND P1, PT, R6, 0x11, PT ;  /* 0x000000110600780c */ /* 0x000fe40003f26270 */
        /* <DEDUP_REMOVED lines=13> */
.L_x_2744:
[----:B------:R-:W-:Y:S02]  /*12980*/  @P1 IMAD R8, R5, 0x2, R22 ;  /* 0x0000000205081824 */ /* 0x000fe400078e0216 */
[----:B------:R-:W-:Y:S02]  /*12990*/  IMAD.MOV.U32 R13, RZ, RZ, R0 ;  /* 0x000000ffff0d7224 */ /* 0x000fe400078e0000 */
[----:B------:R-:W-:Y:S01]  /*129a0*/  IMAD.MOV.U32 R12, RZ, RZ, 0x2 ;  /* 0x00000002ff0c7424 */ /* 0x000fe200078e00ff */
[----:B------:R-:W-:-:S07]  /*129b0*/  MOV R3, R14 ;  /* 0x0000000e00037202 */ /* 0x000fce0000000f00 */
[----:B------:R-:W-:Y:S05]  /*129c0*/  WARPSYNC.COLLECTIVE R15, `(.L_x_2745) ;  /* 0x000000000f087348 */ /* 0x000fea0003c00000 */
[----:B------:R0:W1:Y:S02]  /*129d0*/  SHFL.IDX P6, R14, R13, R12, R11 ;  /* 0x0000000c0d0e7389 */ /* 0x00006400000c000b */
[----:B01----:R-:W-:Y:S01]  /*129e0*/  ENDCOLLECTIVE ;  /* 0x000000000000791b */ /* 0x003fe20003800000 */
.L_x_2745:
        /* <DEDUP_REMOVED lines=16> */
.L_x_2746:
[----:B------:R-:W-:Y:S02]  /*12af0*/  @P1 IMAD R8, R5, 0x2, R22 ;  /* 0x0000000205081824 */ /* 0x000fe400078e0216 */
[----:B------:R-:W-:Y:S02]  /*12b00*/  IMAD.MOV.U32 R13, RZ, RZ, R0 ;  /* 0x000000ffff0d7224 */ /* 0x000fe400078e0000 */
[----:B------:R-:W-:Y:S02]  /*12b10*/  IMAD.MOV.U32 R12, RZ, RZ, 0x3 ;  /* 0x00000003ff0c7424 */ /* 0x000fe400078e00ff */
[----:B------:R-:W-:-:S07]  /*12b20*/  IMAD.MOV.U32 R3, RZ, RZ, R14 ;  /* 0x000000ffff037224 */ /* 0x000fce00078e000e */
[----:B------:R-:W-:Y:S05]  /*12b30*/  WARPSYNC.COLLECTIVE R15, `(.L_x_2747) ;  /* 0x000000000f087348 */ /* 0x000fea0003c00000 */
[----:B------:R0:W1:Y:S02]  /*12b40*/  SHFL.IDX P6, R14, R13, R12, R11 ;  /* 0x0000000c0d0e7389 */ /* 0x00006400000c000b */
[----:B01----:R-:W-:Y:S01]  /*12b50*/  ENDCOLLECTIVE ;  /* 0x000000000000791b */ /* 0x003fe20003800000 */
.L_x_2747:
        /* <DEDUP_REMOVED lines=16> */
.L_x_2748:
[----:B------:R-:W-:Y:S02]  /*12c60*/  @P1 IMAD R8, R5, 0x2, R22 ;  /* 0x0000000205081824 */ /* 0x000fe400078e0216 */
[----:B------:R-:W-:Y:S01]  /*12c70*/  IMAD.MOV.U32 R13, RZ, RZ, R0 ;  /* 0x000000ffff0d7224 */ /* 0x000fe200078e0000 */
[----:B------:R-:W-:Y:S01]  /*12c80*/  MOV R12, 0x4 ;  /* 0x00000004000c7802 */ /* 0x000fe20000000f00 */
[----:B------:R-:W-:-:S07]  /*12c90*/  IMAD.MOV.U32 R3, RZ, RZ, R14 ;  /* 0x000000ffff037224 */ /* 0x000fce00078e000e */
[----:B------:R-:W-:Y:S05]  /*12ca0*/  WARPSYNC.COLLECTIVE R15, `(.L_x_2749) ;  /* 0x000000000f087348 */ /* 0x000fea0003c00000 */
[----:B------:R0:W1:Y:S02]  /*12cb0*/  SHFL.IDX P6, R14, R13, R12, R11 ;  /* 0x0000000c0d0e7389 */ /* 0x00006400000c000b */
[----:B01----:R-:W-:Y:S01]  /*12cc0*/  ENDCOLLECTIVE ;  /* 0x000000000000791b */ /* 0x003fe20003800000 */
.L_x_2749:
        /* <DEDUP_REMOVED lines=16> */
.L_x_2750:
[----:B------:R-:W-:Y:S01]  /*12dd0*/  @P1 IMAD R8, R5, 0x2, R22 ;  /* 0x0000000205081824 */ /* 0x000fe200078e0216 */
[----:B------:R-:W-:Y:S01]  /*12de0*/  MOV R13, R0 ;  /* 0x00000000000d7202 */ /* 0x000fe20000000f00 */
[----:B------:R-:W-:Y:S02]  /*12df0*/  IMAD.MOV.U32 R12, RZ, RZ, 0x5 ;  /* 0x00000005ff0c7424 */ /* 0x000fe400078e00ff */
[----:B------:R-:W-:-:S07]  /*12e00*/  IMAD.MOV.U32 R3, RZ, RZ, R14 ;  /* 0x000000ffff037224 */ /* 0x000fce00078e000e */
[----:B------:R-:W-:Y:S05]  /*12e10*/  WARPSYNC.COLLECTIVE R15, `(.L_x_2751) ;  /* 0x000000000f087348 */ /* 0x000fea0003c00000 */
[----:B------:R0:W1:Y:S02]  /*12e20*/  SHFL.IDX P6, R14, R13, R12, R11 ;  /* 0x0000000c0d0e7389 */ /* 0x00006400000c000b */
[----:B01----:R-:W-:Y:S01]  /*12e30*/  ENDCOLLECTIVE ;  /* 0x000000000000791b */ /* 0x003fe20003800000 */
.L_x_2751:
        /* <DEDUP_REMOVED lines=16> */
.L_x_2752:
[----:B------:R-:W-:Y:S01]  /*12f40*/  @P1 LEA R8, R5, R22, 0x1 ;  /* 0x0000001605081211 */ /* 0x000fe200078e08ff */
[----:B------:R-:W-:Y:S02]  /*12f50*/  IMAD.MOV.U32 R13, RZ, RZ, R0 ;  /* 0x000000ffff0d7224 */ /* 0x000fe400078e0000 */
[----:B------:R-:W-:Y:S02]  /*12f60*/  IMAD.MOV.U32 R12, RZ, RZ, 0x6 ;  /* 0x00000006ff0c7424 */ /* 0x000fe400078e00ff */
[----:B------:R-:W-:-:S07]  /*12f70*/  IMAD.MOV.U32 R3, RZ, RZ, R14 ;  /* 0x000000ffff037224 */ /* 0x000fce00078e000e */
[----:B------:R-:W-:Y:S05]  /*12f80*/  WARPSYNC.COLLECTIVE R15, `(.L_x_2753) ;  /* 0x000000000f087348 */ /* 0x000fea0003c00000 */
[----:B------:R0:W1:Y:S02]  /*12f90*/  SHFL.IDX P6, R14, R13, R12, R11 ;  /* 0x0000000c0d0e7389 */ /* 0x00006400000c000b */
[----:B01----:R-:W-:Y:S01]  /*12fa0*/  ENDCOLLECTIVE ;  /* 0x000000000000791b */ /* 0x003fe20003800000 */
.L_x_2753:
        /* <DEDUP_REMOVED lines=16> */
.L_x_2754:
[----:B------:R-:W-:Y:S02]  /*130b0*/  @P1 IMAD R8, R5, 0x2, R22 ;  /* 0x0000000205081824 */ /* 0x000fe400078e0216 */
[----:B------:R-:W-:Y:S02]  /*130c0*/  IMAD.MOV.U32 R13, RZ, RZ, R0 ;  /* 0x000000ffff0d7224 */ /* 0x000fe400078e0000 */
[----:B------:R-:W-:Y:S02]  /*130d0*/  IMAD.MOV.U32 R12, RZ, RZ, 0x7 ;  /* 0x00000007ff0c7424 */ /* 0x000fe400078e00ff */
[----:B------:R-:W-:-:S07]  /*130e0*/  IMAD.MOV.U32 R3, RZ, RZ, R14 ;  /* 0x000000ffff037224 */ /* 0x000fce00078e000e */
[----:B------:R-:W-:Y:S05]  /*130f0*/  WARPSYNC.COLLECTIVE R15, `(.L_x_2755) ;  /* 0x000000000f087348 */ /* 0x000fea0003c00000 */
[----:B------:R0:W1:Y:S02]  /*13100*/  SHFL.IDX P6, R14, R13, R12, R11 ;  /* 0x0000000c0d0e7389 */ /* 0x00006400000c000b */
[----:B01----:R-:W-:Y:S01]  /*13110*/  ENDCOLLECTIVE ;  /* 0x000000000000791b */ /* 0x003fe20003800000 */
.L_x_2755:
[----:B------:R-:W-:-:S04]  /*13120*/  @P1 LEA R3, P0, R30, R3, 0x1 ;  /* 0x000000031e031211 */ /* 0x000fc800078008ff */
[----:B------:R-:W-:-:S04]  /*13130*/  @P1 IADD3.X R2, RZ, R2, RZ, P0, !PT ;  /* 0x00000002ff021210 */ /* 0x000fc800007fe4ff */
[----:B------:R-:W-:Y:S01]  /*13140*/  @P1 LOP3.LUT R3, R3, R2, RZ, 0x3c, !PT ;  /* 0x0000000203031212 */ /* 0x000fe200078e3cff */
[----:B------:R-:W-:-:S03]  /*13150*/  IMAD.MOV.U32 R13, RZ, RZ, R4 ;  /* 0x000000ffff0d7224 */ /* 0x000fc600078e0004 */
[----:B------:R-:W-:-:S04]  /*13160*/  @P1 LOP3.LUT R2, R3, R2, RZ, 0x3c, !PT ;  /* 0x0000000203021212 */ /* 0x000fc800078e3cff */
[----:B------:R-:W-:Y:S01]  /*13170*/  @P1 LOP3.LUT R3, R3, R2, RZ, 0x3c, !PT ;  /* 0x0000000203031212 */ /* 0x000fe200078e3cff */
[----:B------:R-:W-:-:S04]  /*13180*/  IMAD.MOV.U32 R0, RZ, RZ, R14 ;  /* 0x000000ffff007224 */ /* 0x000fc800078e000e */
[----:B------:R-:W-:Y:S01]  /*13190*/  @!PT LDS RZ, [RZ] ;  /* 0x00000000fffff984 */ /* 0x000fe20000000800 */
[----:B------:R-:W-:Y:S01]  /*131a0*/  @!PT LDS RZ, [RZ] ;  /* 0x00000000fffff984 */ /* 0x000fe20000000800 */
[----:B------:R-:W-:Y:S01]  /*131b0*/  @!PT LDS RZ, [RZ] ;  /* 0x00000000fffff984 */ /* 0x000fe20000000800 */
[----:B------:R0:W-:Y:S03]  /*131c0*/  @P1 LDGSTS.E.BYPASS.LTC128B.128 [R8+0x1b400], desc[UR52][R2.64], !P3 ;  /* 0x1b40000002081fae */ /* 0x0001e6000d901d74 */
[----:B0-----:R-:W-:Y:S05]  /*131d0*/  WARPSYNC.COLLECTIVE R15, `(.L_x_2756) ;  /* 0x000000000f087348 */ /* 0x001fea0003c00000 */
[----:B------:R1:W2:Y:S02]  /*131e0*/  SHFL.IDX P6, R14, R13, R12, R11 ;  /* 0x0000000c0d0e7389 */ /* 0x0002a400000c000b */
[----:B012---:R-:W-:Y:S01]  /*131f0*/  ENDCOLLECTIVE ;  /* 0x000000000000791b */ /* 0x007fe20003800000 */
.L_x_2756:
[----:B------:R-:W-:Y:S01]  /*13200*/  @!PT LDS RZ, [RZ] ;  /* 0x00000000fffff984 */ /* 0x000fe20000000800 */
[----:B------:R-:W-:Y:S01]  /*13210*/  @!PT LDS RZ, [RZ] ;  /* 0x00000000fffff984 */ /* 0x000fe20000000800 */
[----:B------:R-:W-:Y:S01]  /*13220*/  @!PT LDS RZ, [RZ] ;  /* 0x00000000fffff984 */ /* 0x000fe20000000800 */
[----:B------:R0:W-:Y:S02]  /*13230*/  @P1 LDGSTS.E.BYPASS.LTC128B.128 [R8+0x1f400], desc[UR52][R2.64+0x80], !P2 ;  /* 0x1f40008002081fae */ /* 0x0001e4000d101d74 */
[----:B0-----:R-:W-:Y:S01]  /*13240*/  MOV R2, R14 ;  /* 0x0000000e00027202 */ /* 0x001fe20000000f00 */
[----:B------:R-:W-:Y:S06]  /*13250*/  BRA `(.L_x_2757) ;  /* 0xffffffb800907947 */ /* 0x000fec000383ffff */
.L_x_2679:
[----:B------:R-:W-:Y:S02]  /*13260*/  IMAD.MOV.U32 R13, RZ, RZ, R4 ;  /* 0x000000ffff0d7224 */ /* 0x000fe400078e0004 */
[----:B------:R-:W-:Y:S02]  /*13270*/  IMAD.MOV.U32 R12, RZ, RZ, RZ ;  /* 0x000000ffff0c7224 */ /* 0x000fe400078e00ff */
[----:B------:R-:W-:Y:S02]  /*13280*/  IMAD.MOV.U32 R11, RZ, RZ, 0x181f ;  /* 0x0000181fff0b7424 */ /* 0x000fe400078e00ff */
[----:B------:R-:W-:Y:S02]  /*13290*/  IMAD.MOV.U32 R15, RZ, RZ, -0x1 ;  /* 0xffffffffff0f7424 */ /* 0x000fe400078e00ff */
[----:B-----5:R-:W-:Y:S02]  /*132a0*/  IMAD R5, R10, R5, RZ ;  /* 0x000000050a057224 */ /* 0x020fe400078e02ff */
[----:B------:R-:W-:-:S07]  /*132b0*/  IMAD R17, R17, 0x80, R9 ;  /* 0x0000008011117824 */ /* 0x000fce00078e0209 */
[----:B------:R-:W-:Y:S05]  /*132c0*/  WARPSYNC.COLLECTIVE R15, `(.L_x_2758) ;  /* 0x000000000f087348 */ /* 0x000fea0003c00000 */
[----:B------:R0:W1:Y:S02]  /*132d0*/  SHFL.IDX P6, R14, R13, R12, R11 ;  /* 0x0000000c0d0e7389 */ /* 0x00006400000c000b */
[----:B01----:R-:W-:Y:S01]  /*132e0*/  ENDCOLLECTIVE ;  /* 0x000000000000791b */ /* 0x003fe20003800000 */
.L_x_2758:
[C---:B------:R-:W-:Y:S01]  /*132f0*/  VIADD R6, R17.reuse, 0x10 ;  /* 0x0000001011067836 */ /* 0x040fe20000000000 */
[----:B------:R-:W-:Y:S02]  /*13300*/  ISETP.GE.AND P2, PT, R17, R5, PT ;  /* 0x000000051100720c */ /* 0x000fe40003f46270 */
[----:B------:R-:W-:Y:S01]  /*13310*/  MOV R13, R0 ;  /* 0x00000000000d7202 */ /* 0x000fe20000000f00 */
[----:B------:R-:W-:-:S10]  /*13320*/  IMAD.MOV.U32 R2, RZ, RZ, R14 ;  /* 0x000000ffff027224 */ /* 0x000fd400078e000e */
[----:B------:R-:W-:Y:S05]  /*13330*/  WARPSYNC.COLLECTIVE R15, `(.L_x_2759) ;  /* 0x000000000f087348 */ /* 0x000fea0003c00000 */
[----:B------:R0:W1:Y:S02]  /*13340*/  SHFL.IDX P6, R14, R13, R12, R11 ;  /* 0x0000000c0d0e7389 */ /* 0x00006400000c000b */
[----:B01----:R-:W-:Y:S01]  /*13350*/  ENDCOLLECTIVE ;  /* 0x000000000000791b */ /* 0x003fe20003800000 */
.L_x_2759:
[----:B------:R-:W-:Y:S01]  /*13360*/  IMAD.MOV.U32 R13, RZ, RZ, R4 ;  /* 0x000000ffff0d7224 */ /* 0x000fe200078e0004 */
[----:B------:R-:W-:Y:S02]  /*13370*/  MOV R12, 0x1 ;  /* 0x00000001000c7802 */ /* 0x000fe40000000f00 */
[----:B------:R-:W-:-:S05]  /*13380*/  @!P2 LEA R14, P3, R30, R14, 0x1 ;  /* 0x0000000e1e0ea211 */ /* 0x000fca00078608ff */
[----:B------:R-:W-:Y:S02]  /*13390*/  @!P2 IMAD.X R3, RZ, RZ, R2, P3 ;  /* 0x000000ffff03a224 */ /* 0x000fe400018e0602 */
[----:B------:R-:W-:-:S07]  /*133a0*/  @!P2 IMAD.MOV.U32 R2, RZ, RZ, R14 ;  /* 0x000000ffff02a224 */ /* 0x000fce00078e000e */
[----:B------:R-:W-:Y:S05]  /*133b0*/  WARPSYNC.COLLECTIVE R15, `(.L_x_2760) ;  /* 0x000000000f087348 */ /* 0x000fea0003c00000 */
[----:B------:R0:W1:Y:S02]  /*133c0*/  SHFL.IDX P6, R14, R13, R12, R11 ;  /* 0x0000000c0d0e7389 */ /* 0x00006400000c000b */
[----:B01----:R-:W-:Y:S01]  /*133d0*/  ENDCOLLECTIVE ;  /* 0x000000000000791b */ /* 0x003fe20003800000 */
.L_x_2760:
[----:B------:R-:W-:Y:S01]  /*133e0*/  @!PT LDS RZ, [RZ] ;  /* 0x00000000fffff984 */ /* 0x000fe20000000800 */
[----:B------:R-:W-:Y:S01]  /*133f0*/  @!PT LDS RZ, [RZ] ;  /* 0x00000000fffff984 */ /* 0x000fe20000000800 */
[----:B------:R-:W-:Y:S01]  /*13400*/  @!PT LDS RZ, [RZ] ;  /* 0x00000000fffff984 */ /* 0x000fe20000000800 */
[----:B------:R-:W-:Y:S04]  /*13410*/  @!P2 LDGSTS.E.BYPASS.LTC128B.128 [R8+0x10400], desc[UR52][R2.64], !P0 ;  /* 0x104000000208afae */ /* 0x000fe8000c101d74 */
[----:B------:R0:W-:Y:S01]  /*13420*/  @!P2 LDGSTS.E.BYPASS.LTC128B.128 [R8+0x14400], desc[UR52][R2.64+0x80], !P1 ;  /* 0x144000800208afae */ /* 0x0001e2000c901d74 */
[----:B------:R-:W-:Y:S02]  /*13430*/  ISETP.GE.AND P2, PT, R6, R5, PT ;  /* 0x000000050600720c */ /* 0x000fe40003f46270 */
[----:B------:R-:W-:Y:S01]  /*13440*/  IADD3 R6, R17, 0x20, RZ ;  /* 0x0000002011067810 */ /* 0x000fe20007ffe0ff */
[----:B------:R-:W-:Y:S02]  /*13450*/  IMAD.MOV.U32 R13, RZ, RZ, R0 ;  /* 0x000000ffff0d7224 */ /* 0x000fe400078e0000 */
[----:B0-----:R-:W-:-:S08]  /*13460*/  IMAD.MOV.U32 R2, RZ, RZ, R14 ;  /* 0x000000ffff027224 */ /* 0x001fd000078e000e */
[----:B------:R-:W-:Y:S05]  /*13470*/  WARPSYNC.COLLECTIVE R15, `(.L_x_2761) ;  /* 0x000000000f087348 */ /* 0x000fea0003c00000 */
[----:B------:R0:W1:Y:S02]  /*13480*/  SHFL.IDX P6, R14, R13, R12, R11 ;  /* 0x0000000c0d0e7389 */ /* 0x00006400000c000b */
[----:B01----:R-:W-:Y:S01]  /*13490*/  ENDCOLLECTIVE ;  /* 0x000000000000791b */ /* 0x003fe20003800000 */
.L_x_2761:
        /* <DEDUP_REMOVED lines=8> */
.L_x_2762:
        /* <DEDUP_REMOVED lines=13> */
.L_x_2763:
        /* <DEDUP_REMOVED lines=8> */
.L_x_2764:
[----:B------:R-:W-:-:S05]  /*13670*/  @!P2 IMAD.MOV.U32 R3, RZ, RZ, R7 ;  /* 0x000000ffff03a224 */ /* 0x000fca00078e0007 */
[----:B------:R-:W-:Y:S01]  /*13680*/  @!PT LDS RZ, [RZ] ;  /* 0x00000000fffff984 */ /* 0x000fe20000000800 */
[----:B------:R-:W-:Y:S01]  /*13690*/  @!PT LDS RZ, [RZ] ;  /* 0x00000000fffff984 */ /* 0x000fe20000000800 */
[----:B------:R-:W-:Y:S01]  /*136a0*/  @!PT LDS RZ, [RZ] ;  /* 0x00000000fffff984 */ /* 0x000fe20000000800 */
[----:B------:R-:W-:Y:S04]  /*136b0*/  @!P2 LDGSTS.E.BYPASS.LTC128B.128 [R8+0x11400], desc[UR52][R2.64], !P0 ;  /* 0x114000000208afae */ /* 0x000fe8000c101d74 */
[----:B------:R0:W-:Y:S01]  /*136c0*/  @!P2 LDGSTS.E.BYPASS.LTC128B.128 [R8+0x15400], desc[UR52][R2.64+0x80], !P1 ;  /* 0x154000800208afae */ /* 0x0001e2000c901d74 */
[----:B------:R-:W-:Y:S01]  /*136d0*/  ISETP.GE.AND P2, PT, R6, R5, PT ;  /* 0x000000050600720c */ /* 0x000fe20003f46270 */
[----:B------:R-:W-:Y:S01]  /*136e0*/  VIADD R6, R17, 0x40 ;  /* 0x0000004011067836 */ /* 0x000fe20000000000 */
[----:B------:R-:W-:Y:S01]  /*136f0*/  MOV R13, R0 ;  /* 0x00000000000d7202 */ /* 0x000fe20000000f00 */
[----:B0-----:R-:W-:-:S10]  /*13700*/  IMAD.MOV.U32 R2, RZ, RZ, R14 ;  /* 0x000000ffff027224 */ /* 0x001fd400078e000e */
[----:B------:R-:W-:Y:S05]  /*13710*/  WARPSYNC.COLLECTIVE R15, `(.L_x_2765) ;  /* 0x000000000f087348 */ /* 0x000fea0003c00000 */
[----:B------:R0:W1:Y:S02]  /*13720*/  SHFL.IDX P6, R14, R13, R12, R11 ;  /* 0x0000000c0d0e7389 */ /* 0x00006400000c000b */
[----:B01----:R-:W-:Y:S01]  /*13730*/  ENDCOLLECTIVE ;  /* 0x000000000000791b */ /* 0x003fe20003800000 */
.L_x_2765:
        /* <DEDUP_REMOVED lines=8> */
.L_x_2766:
[----:B------:R-:W-:-:S05]  /*137c0*/  @!P2 IMAD.MOV.U32 R3, RZ, RZ, R7 ;  /* 0x000000ffff03a224 */ /* 0x000fca00078e0007 */
        /* <DEDUP_REMOVED lines=12> */
.L_x_2767:
        /* <DEDUP_REMOVED lines=8> */
.L_x_2768:
        /* <DEDUP_REMOVED lines=13> */
.L_x_2769:
        /* <DEDUP_REMOVED lines=8> */
.L_x_2770:
[----:B------:R-:W-:-:S05]  /*13a60*/  @!P2 IMAD.MOV.U32 R3, RZ, RZ, R7 ;  /* 0x000000ffff03a224 */ /* 0x000fca00078e0007 */
        /* <DEDUP_REMOVED lines=11> */
.L_x_2771:
        /* <DEDUP_REMOVED lines=8> */
.L_x_2772:
        /* <DEDUP_REMOVED lines=11> */
.L_x_2773:
[----:B------:R-:W-:Y:S05]  /*13c50*/  BRA `(.L_x_2774) ;  /* 0xffffffbc00047947 */ /* 0x000fea000383ffff */
.L_x_2684:
[----:B0-----:R0:W1:Y:S02]  /*13c60*/  SYNCS.PHASECHK.TRANS64.TRYWAIT P1, [R22+URZ+0x28820], R3 ;  /* 0x02882003160075a7 */ /* 0x001064000802017f */
[----:B-1----:R-:W-:Y:S05]  /*13c70*/  @!P1 NANOSLEEP.SYNCS 0x989680 ;  /* 0x009896800000995d */ /* 0x002fea0003900000 */
[----:B------:R-:W1:Y:S02]  /*13c80*/  @!P1 SYNCS.PHASECHK.TRANS64 P1, [R22+URZ+0x28820], R3 ;  /* 0x02882003160095a7 */ /* 0x000e64000802007f */
[----:B-1----:R-:W-:Y:S05]  /*13c90*/  @!P1 BRA `(.L_x_2684) ;  /* 0xfffffffc00f09947 */ /* 0x002fea000383ffff */
[----:B------:R-:W-:Y:S05]  /*13ca0*/  BRA `(.L_x_2775) ;  /* 0xffffffbc00787947 */ /* 0x000fea000383ffff */
.L_x_2689:
[----:B0-----:R0:W1:Y:S02]  /*13cb0*/  SYNCS.PHASECHK.TRANS64.TRYWAIT P0, [R6+URZ+0x28840], R3 ;  /* 0x02884003060075a7 */ /* 0x001064000800017f */
[----:B-1----:R-:W-:Y:S05]  /*13cc0*/  @!P0 NANOSLEEP.SYNCS 0x989680 ;  /* 0x009896800000895d */ /* 0x002fea0003900000 */
[----:B------:R-:W1:Y:S02]  /*13cd0*/  @!P0 SYNCS.PHASECHK.TRANS64 P0, [R6+URZ+0x28840], R3 ;  /* 0x02884003060085a7 */ /* 0x000e64000800007f */
[----:B-1----:R-:W-:Y:S05]  /*13ce0*/  @!P0 BRA `(.L_x_2689) ;  /* 0xfffffffc00f08947 */ /* 0x002fea000383ffff */
[----:B------:R-:W-:Y:S05]  /*13cf0*/  BRA `(.L_x_2776) ;  /* 0xffffffc000447947 */ /* 0x000fea000383ffff */
.L_x_2690:
        /* <DEDUP_REMOVED lines=8> */
.L_x_2778:
[----:B------:R-:W-:Y:S05]  /*13d80*/  BSYNC B1 ;  /* 0x0000000000017941 */ /* 0x000fea0003800000 */
.L_x_2777:
[----:B------:R-:W-:Y:S01]  /*13d90*/  IMAD.MOV.U32 R13, RZ, RZ, R7 ;  /* 0x000000ffff0d7224 */ /* 0x000fe200078e0007 */
[----:B------:R-:W-:Y:S01]  /*13da0*/  MOV R3, R14 ;  /* 0x0000000e00037202 */ /* 0x000fe20000000f00 */
[----:B------:R-:W-:Y:S01]  /*13db0*/  IMAD.MOV.U32 R12, RZ, RZ, RZ ;  /* 0x000000ffff0c7224 */ /* 0x000fe200078e00ff */
[----:B------:R-:W-:Y:S01]  /*13dc0*/  SHF.L.U32 R5, R30, 0x1, RZ ;  /* 0x000000011e057819 */ /* 0x000fe200000006ff */
[----:B------:R-:W-:Y:S02]  /*13dd0*/  IMAD.MOV.U32 R11, RZ, RZ, 0x181f ;  /* 0x0000181fff0b7424 */ /* 0x000fe400078e00ff */
[----:B------:R-:W-:Y:S02]  /*13de0*/  IMAD.MOV.U32 R15, RZ, RZ, -0x1 ;  /* 0xffffffffff0f7424 */ /* 0x000fe400078e00ff */
[----:B------:R-:W-:-:S07]  /*13df0*/  IMAD R8, R8, 0x2, R22 ;  /* 0x0000000208087824 */ /* 0x000fce00078e0216 */
[----:B------:R-:W-:Y:S05]  /*13e00*/  WARPSYNC.COLLECTIVE R15, `(.L_x_2779) ;  /* 0x000000000f087348 */ /* 0x000fea0003c00000 */
[----:B------:R0:W1:Y:S02]  /*13e10*/  SHFL.IDX P6, R14, R13, R12, R11 ;  /* 0x0000000c0d0e7389 */ /* 0x00006400000c000b */
[----:B01----:R-:W-:Y:S01]  /*13e20*/  ENDCOLLECTIVE ;  /* 0x000000000000791b */ /* 0x003fe20003800000 */
.L_x_2779:
[----:B------:R-:W-:Y:S02]  /*13e30*/  IMAD.MOV.U32 R13, RZ, RZ, R9 ;  /* 0x000000ffff0d7224 */ /* 0x000fe400078e0009 */
[----:B------:R-:W-:Y:S02]  /*13e40*/  IMAD.MOV.U32 R12, RZ, RZ, 0x1 ;  /* 0x00000001ff0c7424 */ /* 0x000fe400078e00ff */
[----:B------:R-:W-:-:S07]  /*13e50*/  IMAD.MOV.U32 R2, RZ, RZ, R14 ;  /* 0x000000ffff027224 */ /* 0x000fce00078e000e */
[----:B------:R-:W-:Y:S05]  /*13e60*/  WARPSYNC.COLLECTIVE R15, `(.L_x_2780) ;  /* 0x000000000f087348 */ /* 0x000fea0003c00000 */
[----:B------:R0:W1:Y:S02]  /*13e70*/  SHFL.IDX P6, R14, R13, R12, R11 ;  /* 0x0000000c0d0e7389 */ /* 0x00006400000c000b */
[----:B01----:R-:W-:Y:S01]  /*13e80*/  ENDCOLLECTIVE ;  /* 0x000000000000791b */ /* 0x003fe20003800000 */
.L_x_2780:
        /* <DEDUP_REMOVED lines=12> */
.L_x_2781:
[----:B------:R-:W-:Y:S02]  /*13f50*/  IMAD.MOV.U32 R13, RZ, RZ, R9 ;  /* 0x000000ffff0d7224 */ /* 0x000fe400078e0009 */
[----:B------:R-:W-:Y:S02]  /*13f60*/  IMAD.MOV.U32 R12, RZ, RZ, 0x2 ;  /* 0x00000002ff0c7424 */ /* 0x000fe400078e00ff */
[----:B------:R-:W-:-:S07]  /*13f70*/  IMAD.MOV.U32 R2, RZ, RZ, R14 ;  /* 0x000000ffff027224 */ /* 0x000fce00078e000e */
[----:B------:R-:W-:Y:S05]  /*13f80*/  WARPSYNC.COLLECTIVE R15, `(.L_x_2782) ;  /* 0x000000000f087348 */ /* 0x000fea0003c00000 */
[----:B------:R0:W1:Y:S02]  /*13f90*/  SHFL.IDX P6, R14, R13, R12, R11 ;  /* 0x0000000c0d0e7389 */ /* 0x00006400000c000b */
[----:B01----:R-:W-:Y:S01]  /*13fa0*/  ENDCOLLECTIVE ;  /* 0x000000000000791b */ /* 0x003fe20003800000 */
.L_x_2782:
        /* <DEDUP_REMOVED lines=12> */
.L_x_2783:
[----:B------:R-:W-:Y:S02]  /*14070*/  IMAD.MOV.U32 R13, RZ, RZ, R9 ;  /* 0x000000ffff0d7224 */ /* 0x000fe400078e0009 */
[----:B------:R-:W-:Y:S02]  /*14080*/  IMAD.MOV.U32 R12, RZ, RZ, 0x3 ;  /* 0x00000003ff0c7424 */ /* 0x000fe400078e00ff */
[----:B------:R-:W-:-:S07]  /*14090*/  IMAD.MOV.U32 R2, RZ, RZ, R14 ;  /* 0x000000ffff027224 */ /* 0x000fce00078e000e */
[----:B------:R-:W-:Y:S05]  /*140a0*/  WARPSYNC.COLLECTIVE R15, `(.L_x_2784) ;  /* 0x000000000f087348 */ /* 0x000fea0003c00000 */
[----:B------:R0:W1:Y:S02]  /*140b0*/  SHFL.IDX P6, R14, R13, R12, R11 ;  /* 0x0000000c0d0e7389 */ /* 0x00006400000c000b */
[----:B01----:R-:W-:Y:S01]  /*140c0*/  ENDCOLLECTIVE ;  /* 0x000000000000791b */ /* 0x003fe20003800000 */
.L_x_2784:
        /* <DEDUP_REMOVED lines=12> */
.L_x_2785:
[----:B------:R-:W-:Y:S02]  /*14190*/  IMAD.MOV.U32 R13, RZ, RZ, R9 ;  /* 0x000000ffff0d7224 */ /* 0x000fe400078e0009 */
[----:B------:R-:W-:Y:S02]  /*141a0*/  IMAD.MOV.U32 R12, RZ, RZ, 0x4 ;  /* 0x00000004ff0c7424 */ /* 0x000fe400078e00ff */
[----:B------:R-:W-:-:S07]  /*141b0*/  IMAD.MOV.U32 R2, RZ, RZ, R14 ;  /* 0x000000ffff027224 */ /* 0x000fce00078e000e */
[----:B------:R-:W-:Y:S05]  /*141c0*/  WARPSYNC.COLLECTIVE R15, `(.L_x_2786) ;  /* 0x000000000f087348 */ /* 0x000fea0003c00000 */
[----:B------:R0:W1:Y:S02]  /*141d0*/  SHFL.IDX P6, R14, R13, R12, R11 ;  /* 0x0000000c0d0e7389 */ /* 0x00006400000c000b */
[----:B01----:R-:W-:Y:S01]  /*141e0*/  ENDCOLLECTIVE ;  /* 0x000000000000791b */ /* 0x003fe20003800000 */
.L_x_2786:
        /* <DEDUP_REMOVED lines=12> */
.L_x_2787:
[----:B------:R-:W-:Y:S02]  /*142b0*/  IMAD.MOV.U32 R13, RZ, RZ, R9 ;  /* 0x000000ffff0d7224 */ /* 0x000fe400078e0009 */
[----:B------:R-:W-:Y:S02]  /*142c0*/  IMAD.MOV.U32 R12, RZ, RZ, 0x5 ;  /* 0x00000005ff0c7424 */ /* 0x000fe400078e00ff */
[----:B------:R-:W-:-:S07]  /*142d0*/  IMAD.MOV.U32 R2, RZ, RZ, R14 ;  /* 0x000000ffff027224 */ /* 0x000fce00078e000e */
[----:B------:R-:W-:Y:S05]  /*142e0*/  WARPSYNC.COLLECTIVE R15, `(.L_x_2788) ;  /* 0x000000000f087348 */ /* 0x000fea0003c00000 */
[----:B------:R0:W1:Y:S02]  /*142f0*/  SHFL.IDX P6, R14, R13, R12, R11 ;  /* 0x0000000c0d0e7389 */ /* 0x00006400000c000b */
[----:B01----:R-:W-:Y:S01]  /*14300*/  ENDCOLLECTIVE ;  /* 0x000000000000791b */ /* 0x003fe20003800000 */
.L_x_2788:
        /* <DEDUP_REMOVED lines=12> */
.L_x_2789:
[----:B------:R-:W-:Y:S02]  /*143d0*/  IMAD.MOV.U32 R13, RZ, RZ, R9 ;  /* 0x000000ffff0d7224 */ /* 0x000fe400078e0009 */
[----:B------:R-:W-:Y:S02]  /*143e0*/  IMAD.MOV.U32 R12, RZ, RZ, 0x6 ;  /* 0x00000006ff0c7424 */ /* 0x000fe400078e00ff */
[----:B------:R-:W-:-:S07]  /*143f0*/  IMAD.MOV.U32 R2, RZ, RZ, R14 ;  /* 0x000000ffff027224 */ /* 0x000fce00078e000e */
[----:B------:R-:W-:Y:S05]  /*14400*/  WARPSYNC.COLLECTIVE R15, `(.L_x_2790) ;  /* 0x000000000f087348 */ /* 0x000fea0003c00000 */
[----:B------:R0:W1:Y:S02]  /*14410*/  SHFL.IDX P6, R14, R13, R12, R11 ;  /* 0x0000000c0d0e7389 */ /* 0x00006400000c000b */
[----:B01----:R-:W-:Y:S01]  /*14420*/  ENDCOLLECTIVE ;  /* 0x000000000000791b */ /* 0x003fe20003800000 */
.L_x_2790:
        /* <DEDUP_REMOVED lines=12> */
.L_x_2791:
[----:B------:R-:W-:Y:S02]  /*144f0*/  IMAD.MOV.U32 R13, RZ, RZ, R9 ;  /* 0x000000ffff0d7224 */ /* 0x000fe400078e0009 */
[----:B------:R-:W-:Y:S02]  /*14500*/  IMAD.MOV.U32 R12, RZ, RZ, 0x7 ;  /* 0x00000007ff0c7424 */ /* 0x000fe400078e00ff */
[----:B------:R-:W-:-:S07]  /*14510*/  IMAD.MOV.U32 R2, RZ, RZ, R14 ;  /* 0x000000ffff027224 */ /* 0x000fce00078e000e */
[----:B------:R-:W-:Y:S05]  /*14520*/  WARPSYNC.COLLECTIVE R15, `(.L_x_2792) ;  /* 0x000000000f087348 */ /* 0x000fea0003c00000 */
[----:B------:R0:W1:Y:S02]  /*14530*/  SHFL.IDX P6, R14, R13, R12, R11 ;  /* 0x0000000c0d0e7389 */ /* 0x00006400000c000b */
[----:B01----:R-:W-:Y:S01]  /*14540*/  ENDCOLLECTIVE ;  /* 0x000000000000791b */ /* 0x003fe20003800000 */
.L_x_2792:
[----:B------:R-:W-:-:S05]  /*14550*/  IADD3 R2, P0, R2, R5, RZ ;  /* 0x0000000502027210 */ /* 0x000fca0007f1e0ff */
[----:B------:R-:W-:-:S05]  /*14560*/  IMAD.X R3, RZ, RZ, R3, P0 ;  /* 0x000000ffff037224 */ /* 0x000fca00000e0603 */
[----:B------:R-:W-:Y:S01]  /*14570*/  @!PT LDS RZ, [RZ] ;  /* 0x00000000fffff984 */ /* 0x000fe20000000800 */
[----:B------:R-:W-:Y:S01]  /*14580*/  @!PT LDS RZ, [RZ] ;  /* 0x00000000fffff984 */ /* 0x000fe20000000800 */
[----:B------:R-:W-:Y:S01]  /*14590*/  @!PT LDS RZ, [RZ] ;  /* 0x00000000fffff984 */ /* 0x000fe20000000800 */
[----:B------:R0:W-:Y:S01]  /*145a0*/  LDGSTS.E.BYPASS.LTC128B.128 [R8+0x1b400], desc[UR52][R2.64], !P4 ;  /* 0x1b40000002087fae */ /* 0x0001e2000e101d74 */
[----:B------:R-:W-:-:S03]  /*145b0*/  MOV R13, R7 ;  /* 0x00000007000d7202 */ /* 0x000fc60000000f00 */
[----:B------:R0:W-:Y:S01]  /*145c0*/  LDGSTS.E.BYPASS.LTC128B.128 [R8+0x1f400], desc[UR52][R2.64+0x80], !P3 ;  /* 0x1f40008002087fae */ /* 0x0001e2000d901d74 */
[----:B------:R-:W-:-:S07]  /*145d0*/  IMAD.MOV.U32 R9, RZ, RZ, R14 ;  /* 0x000000ffff097224 */ /* 0x000fce00078e000e */
[----:B0-----:R-:W-:Y:S05]  /*145e0*/  WARPSYNC.COLLECTIVE R15, `(.L_x_2793) ;  /* 0x000000000f087348 */ /* 0x001fea0003c00000 */
[----:B------:R1:W2:Y:S02]  /*145f0*/  SHFL.IDX P6, R14, R13, R12, R11 ;  /* 0x0000000c0d0e7389 */ /* 0x0002a400000c000b */
[----:B012---:R-:W-:Y:S01]  /*14600*/  ENDCOLLECTIVE ;  /* 0x000000000000791b */ /* 0x007fe20003800000 */
.L_x_2793:
[----:B------:R-:W-:Y:S01]  /*14610*/  IMAD.MOV.U32 R2, RZ, RZ, R14 ;  /* 0x000000ffff027224 */ /* 0x000fe200078e000e */
[----:B------:R-:W-:Y:S06]  /*14620*/  BRA `(.L_x_2794) ;  /* 0xffffffbc00187947 */ /* 0x000fec000383ffff */
.L_x_2695:
[----:B-1----:R1:W3:Y:S02]  /*14630*/  SYNCS.PHASECHK.TRANS64.TRYWAIT P0, [R6+URZ+0x28860], R2 ;  /* 0x02886002060075a7 */ /* 0x0022e4000800017f */
[----:B---3--:R-:W-:Y:S05]  /*14640*/  @!P0 NANOSLEEP.SYNCS 0x989680 ;  /* 0x009896800000895d */ /* 0x008fea0003900000 */
[----:B------:R-:W3:Y:S02]  /*14650*/  @!P0 SYNCS.PHASECHK.TRANS64 P0, [R6+URZ+0x28860], R2 ;  /* 0x02886002060085a7 */ /* 0x000ee4000800007f */
[----:B---3--:R-:W-:Y:S05]  /*14660*/  @!P0 BRA `(.L_x_2695) ;  /* 0xfffffffc00f08947 */ /* 0x008fea000383ffff */
[----:B------:R-:W-:Y:S05]  /*14670*/  BRA `(.L_x_2795) ;  /* 0xffffffbc00787947 */ /* 0x000fea000383ffff */
.L_x_2696:
        /* <DEDUP_REMOVED lines=8> */
.L_x_2797:
[----:B------:R-:W-:Y:S05]  /*14700*/  BSYNC B1 ;  /* 0x0000000000017941 */ /* 0x000fea0003800000 */
.L_x_2796:
        /* <DEDUP_REMOVED lines=9> */
.L_x_2798:
[----:B------:R-:W-:Y:S02]  /*147a0*/  IMAD.MOV.U32 R13, RZ, RZ, R24 ;  /* 0x000000ffff0d7224 */ /* 0x000fe400078e0018 */
[----:B------:R-:W-:Y:S02]  /*147b0*/  IMAD.MOV.U32 R12, RZ, RZ, 0x1 ;  /* 0x00000001ff0c7424 */ /* 0x000fe400078e00ff */
[----:B------:R-:W-:-:S07]  /*147c0*/  IMAD.MOV.U32 R2, RZ, RZ, R14 ;  /* 0x000000ffff027224 */ /* 0x000fce00078e000e */
[----:B------:R-:W-:Y:S05]  /*147d0*/  WARPSYNC.COLLECTIVE R15, `(.L_x_2799) ;  /* 0x000000000f087348 */ /* 0x000fea0003c00000 */
[----:B------:R0:W1:Y:S02]  /*147e0*/  SHFL.IDX P6, R14, R13, R12, R11 ;  /* 0x0000000c0d0e7389 */ /* 0x00006400000c000b */
[----:B01----:R-:W-:Y:S01]  /*147f0*/  ENDCOLLECTIVE ;  /* 0x000000000000791b */ /* 0x003fe20003800000 */
.L_x_2799:
        /* <DEDUP_REMOVED lines=14> */
.L_x_2800:
[----:B------:R-:W-:Y:S02]  /*148e0*/  IMAD.MOV.U32 R13, RZ, RZ, R24 ;  /* 0x000000ffff0d7224 */ /* 0x000fe400078e0018 */
[----:B------:R-:W-:Y:S01]  /*148f0*/  IMAD.MOV.U32 R12, RZ, RZ, 0x2 ;  /* 0x00000002ff0c7424 */ /* 0x000fe200078e00ff */
[----:B------:R-:W-:-:S07]  /*14900*/  MOV R2, R14 ;  /* 0x0000000e00027202 */ /* 0x000fce0000000f00 */
[----:B------:R-:W-:Y:S05]  /*14910*/  WARPSYNC.COLLECTIVE R15, `(.L_x_2801) ;  /* 0x000000000f087348 */ /* 0x000fea0003c00000 */
[----:B------:R0:W1:Y:S02]  /*14920*/  SHFL.IDX P6, R14, R13, R12, R11 ;  /* 0x0000000c0d0e7389 */ /* 0x00006400000c000b */
[----:B01----:R-:W-:Y:S01]  /*14930*/  ENDCOLLECTIVE ;  /* 0x000000000000791b */ /* 0x003fe20003800000 */
.L_x_2801:
        /* <DEDUP_REMOVED lines=14> */
.L_x_2802:
[----:B------:R-:W-:Y:S02]  /*14a20*/  IMAD.MOV.U32 R13, RZ, RZ, R24 ;  /* 0x000000ffff0d7224 */ /* 0x000fe400078e0018 */
[----:B------:R-:W-:Y:S01]  /*14a30*/  IMAD.MOV.U32 R12, RZ, RZ, 0x3 ;  /* 0x00000003ff0c7424 */ /* 0x000fe200078e00ff */
[----:B------:R-:W-:-:S07]  /*14a40*/  MOV R2, R14 ;  /* 0x0000000e00027202 */ /* 0x000fce0000000f00 */
[----:B------:R-:W-:Y:S05]  /*14a50*/  WARPSYNC.COLLECTIVE R15, `(.L_x_2803) ;  /* 0x000000000f087348 */ /* 0x000fea0003c00000 */
[----:B------:R0:W1:Y:S02]  /*14a60*/  SHFL.IDX P6, R14, R13, R12, R11 ;  /* 0x0000000c0d0e7389 */ /* 0x00006400000c000b */
[----:B01----:R-:W-:Y:S01]  /*14a70*/  ENDCOLLECTIVE ;  /* 0x000000000000791b */ /* 0x003fe20003800000 */
.L_x_2803:
        /* <DEDUP_REMOVED lines=14> */
.L_x_2804:
[----:B------:R-:W-:Y:S02]  /*14b60*/  IMAD.MOV.U32 R13, RZ, RZ, R24 ;  /* 0x000000ffff0d7224 */ /* 0x000fe400078e0018 */
[----:B------:R-:W-:Y:S01]  /*14b70*/  IMAD.MOV.U32 R12, RZ, RZ, 0x4 ;  /* 0x00000004ff0c7424 */ /* 0x000fe200078e00ff */
[----:B------:R-:W-:-:S07]  /*14b80*/  MOV R2, R14 ;  /* 0x0000000e00027202 */ /* 0x000fce0000000f00 */
[----:B------:R-:W-:Y:S05]  /*14b90*/  WARPSYNC.COLLECTIVE R15, `(.L_x_2805) ;  /* 0x000000000f087348 */ /* 0x000fea0003c00000 */
[----:B------:R0:W1:Y:S02]  /*14ba0*/  SHFL.IDX P6, R14, R13, R12, R11 ;  /* 0x0000000c0d0e7389 */ /* 0x00006400000c000b */
[----:B01----:R-:W-:Y:S01]  /*14bb0*/  ENDCOLLECTIVE ;  /* 0x000000000000791b */ /* 0x003fe20003800000 */
.L_x_2805:
        /* <DEDUP_REMOVED lines=14> */
.L_x_2806:
[----:B------:R-:W-:Y:S02]  /*14ca0*/  IMAD.MOV.U32 R13, RZ, RZ, R24 ;  /* 0x000000ffff0d7224 */ /* 0x000fe400078e0018 */
[----:B------:R-:W-:Y:S01]  /*14cb0*/  IMAD.MOV.U32 R12, RZ, RZ, 0x5 ;  /* 0x00000005ff0c7424 */ /* 0x000fe200078e00ff */
[----:B------:R-:W-:-:S07]  /*14cc0*/  MOV R2, R14 ;  /* 0x0000000e00027202 */ /* 0x000fce0000000f00 */
[----:B------:R-:W-:Y:S05]  /*14cd0*/  WARPSYNC.COLLECTIVE R15, `(.L_x_2807) ;  /* 0x000000000f087348 */ /* 0x000fea0003c00000 */
[----:B------:R0:W1:Y:S02]  /*14ce0*/  SHFL.IDX P6, R14, R13, R12, R11 ;  /* 0x0000000c0d0e7389 */ /* 0x00006400000c000b */
[----:B01----:R-:W-:Y:S01]  /*14cf0*/  ENDCOLLECTIVE ;  /* 0x000000000000791b */ /* 0x003fe20003800000 */
.L_x_2807:
        /* <DEDUP_REMOVED lines=14> */
.L_x_2808:
[----:B------:R-:W-:Y:S02]  /*14de0*/  IMAD.MOV.U32 R13, RZ, RZ, R24 ;  /* 0x000000ffff0d7224 */ /* 0x000fe400078e0018 */
[----:B------:R-:W-:Y:S01]  /*14df0*/  IMAD.MOV.U32 R12, RZ, RZ, 0x6 ;  /* 0x00000006ff0c7424 */ /* 0x000fe200078e00ff */
[----:B------:R-:W-:-:S07]  /*14e00*/  MOV R2, R14 ;  /* 0x0000000e00027202 */ /* 0x000fce0000000f00 */
[----:B------:R-:W-:Y:S05]  /*14e10*/  WARPSYNC.COLLECTIVE R15, `(.L_x_2809) ;  /* 0x000000000f087348 */ /* 0x000fea0003c00000 */
[----:B------:R0:W1:Y:S02]  /*14e20*/  SHFL.IDX P6, R14, R13, R12, R11 ;  /* 0x0000000c0d0e7389 */ /* 0x00006400000c000b */
[----:B01----:R-:W-:Y:S01]  /*14e30*/  ENDCOLLECTIVE ;  /* 0x000000000000791b */ /* 0x003fe20003800000 */
.L_x_2809:
        /* <DEDUP_REMOVED lines=14> */
.L_x_2810:
[----:B------:R-:W-:Y:S02]  /*14f20*/  IMAD.MOV.U32 R13, RZ, RZ, R24 ;  /* 0x000000ffff0d7224 */ /* 0x000fe400078e0018 */
[----:B------:R-:W-:Y:S01]  /*14f30*/  IMAD.MOV.U32 R12, RZ, RZ, 0x7 ;  /* 0x00000007ff0c7424 */ /* 0x000fe200078e00ff */
[----:B------:R-:W-:-:S07]  /*14f40*/  MOV R2, R14 ;  /* 0x0000000e00027202 */ /* 0x000fce0000000f00 */
[----:B------:R-:W-:Y:S05]  /*14f50*/  WARPSYNC.COLLECTIVE R15, `(.L_x_2811) ;  /* 0x000000000f087348 */ /* 0x000fea0003c00000 */
[----:B------:R0:W1:Y:S02]  /*14f60*/  SHFL.IDX P6, R14, R13, R12, R11 ;  /* 0x0000000c0d0e7389 */ /* 0x00006400000c000b */
[----:B01----:R-:W-:Y:S01]  /*14f70*/  ENDCOLLECTIVE ;  /* 0x000000000000791b */ /* 0x003fe20003800000 */
.L_x_2811:
        /* <DEDUP_REMOVED lines=13> */
.L_x_2812:
[----:B------:R-:W-:Y:S01]  /*15050*/  @!PT LDS RZ, [RZ] ;  /* 0x00000000fffff984 */ /* 0x000fe20000000800 */
[----:B------:R-:W-:Y:S01]  /*15060*/  @!PT LDS RZ, [RZ] ;  /* 0x00000000fffff984 */ /* 0x000fe20000000800 */
[----:B------:R-:W-:Y:S01]  /*15070*/  @!PT LDS RZ, [RZ] ;  /* 0x00000000fffff984 */ /* 0x000fe20000000800 */
[----:B------:R1:W-:Y:S01]  /*15080*/  LDGSTS.E.BYPASS.LTC128B.128 [R7+0x7400], desc[UR52][R2.64+0x80], !P0 ;  /* 0x0740008002077fae */ /* 0x0003e2000c101d74 */
[----:B------:R-:W-:Y:S05]  /*15090*/  BRA `(.L_x_2813) ;  /* 0xffffffb400fc7947 */ /* 0x000fea000383ffff */
.L_x_2704:
[----:B0-----:R0:W1:Y:S02]  /*150a0*/  SYNCS.PHASECHK.TRANS64.TRYWAIT P0, [R0+URZ+0x28860], R3 ;  /* 0x02886003000075a7 */ /* 0x001064000800017f */
[----:B-1----:R-:W-:Y:S05]  /*150b0*/  @!P0 NANOSLEEP.SYNCS 0x989680 ;  /* 0x009896800000895d */ /* 0x002fea0003900000 */
[----:B------:R-:W1:Y:S02]  /*150c0*/  @!P0 SYNCS.PHASECHK.TRANS64 P0, [R0+URZ+0x28860], R3 ;  /* 0x02886003000085a7 */ /* 0x000e64000800007f */
[----:B-1----:R-:W-:Y:S05]  /*150d0*/  @!P0 BRA `(.L_x_2704) ;  /* 0xfffffffc00f08947 */ /* 0x002fea000383ffff */
[----:B------:R-:W-:Y:S05]  /*150e0*/  BRA `(.L_x_2814) ;  /* 0xffffffbc00187947 */ /* 0x000fea000383ffff */
.L_x_2705:
[----:B------:R-:W-:Y:S01]  /*150f0*/  BSSY B0, `(.L_x_2815) ;  /* 0x0000008000007945 */ /* 0x000fe20003800000 */
[----:B------:R-:W-:Y:S01]  /*15100*/  MOV R13, R24 ;  /* 0x00000018000d7202 */ /* 0x000fe20000000f00 */
[----:B------:R-:W-:Y:S02]  /*15110*/  IMAD.MOV.U32 R12, RZ, RZ, RZ ;  /* 0x000000ffff0c7224 */ /* 0x000fe400078e00ff */
[----:B------:R-:W-:Y:S02]  /*15120*/  IMAD.MOV.U32 R11, RZ, RZ, 0x181f ;  /* 0x0000181fff0b7424 */ /* 0x000fe400078e00ff */
[----:B------:R-:W-:-:S07]  /*15130*/  IMAD.MOV.U32 R15, RZ, RZ, -0x1 ;  /* 0xffffffffff0f7424 */ /* 0x000fce00078e00ff */
[----:B0-2---:R-:W-:Y:S05]  /*15140*/  WARPSYNC.COLLECTIVE R15, `(.L_x_2816) ;  /* 0x000000000f087348 */ /* 0x005fea0003c00000 */
[----:B--2---:R1:W2:Y:S02]  /*15150*/  SHFL.IDX P6, R14, R13, R12, R11 ;  /* 0x0000000c0d0e7389 */ /* 0x0042a400000c000b */
[----:B012---:R-:W-:Y:S01]  /*15160*/  ENDCOLLECTIVE ;  /* 0x000000000000791b */ /* 0x007fe20003800000 */
.L_x_2816:
[----:B------:R-:W-:Y:S05]  /*15170*/  BSYNC B0 ;  /* 0x0000000000007941 */ /* 0x000fea0003800000 */
.L_x_2815:
        /* <DEDUP_REMOVED lines=9> */
.L_x_2817:
        /* <DEDUP_REMOVED lines=12> */
.L_x_2818:
        /* <DEDUP_REMOVED lines=13> */
.L_x_2819:
[----:B------:R-:W-:Y:S01]  /*153a0*/  MOV R13, R24 ;  /* 0x00000018000d7202 */ /* 0x000fe20000000f00 */
[----:B------:R-:W-:Y:S02]  /*153b0*/  IMAD.MOV.U32 R12, RZ, RZ, 0x2 ;  /* 0x00000002ff0c7424 */ /* 0x000fe400078e00ff */
[----:B------:R-:W-:-:S07]  /*153c0*/  IMAD.MOV.U32 R10, RZ, RZ, R14 ;  /* 0x000000ffff0a7224 */ /* 0x000fce00078e000e */
[----:B------:R-:W-:Y:S05]  /*153d0*/  WARPSYNC.COLLECTIVE R15, `(.L_x_2820) ;  /* 0x000000000f087348 */ /* 0x000fea0003c00000 */
[----:B------:R0:W1:Y:S02]  /*153e0*/  SHFL.IDX P6, R14, R13, R12, R11 ;  /* 0x0000000c0d0e7389 */ /* 0x00006400000c000b */
[----:B01----:R-:W-:Y:S01]  /*153f0*/  ENDCOLLECTIVE ;  /* 0x000000000000791b */ /* 0x003fe20003800000 */
.L_x_2820:
        /* <DEDUP_REMOVED lines=14> */
.L_x_2821:
[----:B------:R-:W-:Y:S01]  /*154e0*/  IMAD.MOV.U32 R13, RZ, RZ, R24 ;  /* 0x000000ffff0d7224 */ /* 0x000fe200078e0018 */
[----:B------:R-:W-:Y:S02]  /*154f0*/  MOV R12, 0x3 ;  /* 0x00000003000c7802 */ /* 0x000fe40000000f00 */
[----:B------:R-:W-:-:S13]  /*15500*/  IADD3 R2, P2, R14, R5, RZ ;  /* 0x000000050e027210 */ /* 0x000fda0007f5e0ff */
[----:B------:R-:W-:Y:S05]  /*15510*/  WARPSYNC.COLLECTIVE R15, `(.L_x_2822) ;  /* 0x000000000f087348 */ /* 0x000fea0003c00000 */
[----:B------:R0:W1:Y:S02]  /*15520*/  SHFL.IDX P6, R14, R13, R12, R11 ;  /* 0x0000000c0d0e7389 */ /* 0x00006400000c000b */
[----:B01----:R-:W-:Y:S01]  /*15530*/  ENDCOLLECTIVE ;  /* 0x000000000000791b */ /* 0x003fe20003800000 */
.L_x_2822:
        /* <DEDUP_REMOVED lines=13> */
.L_x_2823:
[----:B------:R-:W-:Y:S02]  /*15610*/  IMAD.MOV.U32 R13, RZ, RZ, R24 ;  /* 0x000000ffff0d7224 */ /* 0x000fe400078e0018 */
[----:B------:R-:W-:Y:S01]  /*15620*/  IMAD.MOV.U32 R12, RZ, RZ, 0x4 ;  /* 0x00000004ff0c7424 */ /* 0x000fe200078e00ff */
[----:B------:R-:W-:-:S13]  /*15630*/  IADD3 R2, P2, R14, R5, RZ ;  /* 0x000000050e027210 */ /* 0x000fda0007f5e0ff */
[----:B------:R-:W-:Y:S05]  /*15640*/  WARPSYNC.COLLECTIVE R15, `(.L_x_2824) ;  /* 0x000000000f087348 */ /* 0x000fea0003c00000 */
[----:B------:R0:W1:Y:S02]  /*15650*/  SHFL.IDX P6, R14, R13, R12, R11 ;  /* 0x0000000c0d0e7389 */ /* 0x00006400000c000b */
[----:B01----:R-:W-:Y:S01]  /*15660*/  ENDCOLLECTIVE ;  /* 0x000000000000791b */ /* 0x003fe20003800000 */
.L_x_2824:
        /* <DEDUP_REMOVED lines=8> */
[----:B------:R-:W-:Y:S01]  /*156f0*/  IMAD.MOV.U32 R13, RZ, RZ, R23 ;  /* 0x000000ffff0d7224 */ /* 0x000fe200078e0017 */
[----:B------:R-:W-:-:S11]  /*15700*/  MOV R8, R14 ;  /* 0x0000000e00087202 */ /* 0x000fd60000000f00 */
[----:B0-----:R-:W-:Y:S05]  /*15710*/  WARPSYNC.COLLECTIVE R15, `(.L_x_2825) ;  /* 0x000000000f087348 */ /* 0x001fea0003c00000 */
[----:B------:R1:W2:Y:S02]  /*15720*/  SHFL.IDX P6, R14, R13, R12, R11 ;  /* 0x0000000c0d0e7389 */ /* 0x0002a400000c000b */
[----:B012---:R-:W-:Y:S01]  /*15730*/  ENDCOLLECTIVE ;  /* 0x000000000000791b */ /* 0x007fe20003800000 */
.L_x_2825:
[----:B------:R-:W-:Y:S02]  /*15740*/  IMAD.MOV.U32 R13, RZ, RZ, R24 ;  /* 0x000000ffff0d7224 */ /* 0x000fe400078e0018 */
[----:B------:R-:W-:Y:S02]  /*15750*/  IMAD.MOV.U32 R12, RZ, RZ, 0x5 ;  /* 0x00000005ff0c7424 */ /* 0x000fe400078e00ff */
[----:B------:R-:W-:-:S07]  /*15760*/  IMAD.MOV.U32 R10, RZ, RZ, R14 ;  /* 0x000000ffff0a7224 */ /* 0x000fce00078e000e */
[----:B------:R-:W-:Y:S05]  /*15770*/  WARPSYNC.COLLECTIVE R15, `(.L_x_2826) ;  /* 0x000000000f087348 */ /* 0x000fea0003c00000 */
[----:B------:R0:W1:Y:S02]  /*15780*/  SHFL.IDX P6, R14, R13, R12, R11 ;  /* 0x0000000c0d0e7389 */ /* 0x00006400000c000b */
[----:B01----:R-:W-:Y:S01]  /*15790*/  ENDCOLLECTIVE ;  /* 0x000000000000791b */ /* 0x003fe20003800000 */
.L_x_2826:
        /* <DEDUP_REMOVED lines=9> */
[----:B------:R-:W-:Y:S02]  /*15830*/  ISETP.LT.OR P4, PT, R6, 0x51, P0 ;  /* 0x000000510600780c */ /* 0x000fe40000781670 */
[----:B------:R-:W-:-:S11]  /*15840*/  MOV R7, R14 ;  /* 0x0000000e00077202 */ /* 0x000fd60000000f00 */
[----:B0-----:R-:W-:Y:S05]  /*15850*/  WARPSYNC.COLLECTIVE R15, `(.L_x_2827) ;  /* 0x000000000f087348 */ /* 0x001fea0003c00000 */
[----:B------:R1:W2:Y:S02]  /*15860*/  SHFL.IDX P6, R14, R13, R12, R11 ;  /* 0x0000000c0d0e7389 */ /* 0x0002a400000c000b */
[----:B012---:R-:W-:Y:S01]  /*15870*/  ENDCOLLECTIVE ;  /* 0x000000000000791b */ /* 0x007fe20003800000 */
.L_x_2827:
[----:B------:R-:W-:Y:S02]  /*15880*/  IMAD.MOV.U32 R13, RZ, RZ, R24 ;  /* 0x000000ffff0d7224 */ /* 0x000fe400078e0018 */
[----:B------:R-:W-:Y:S01]  /*15890*/  IMAD.MOV.U32 R12, RZ, RZ, 0x6 ;  /* 0x00000006ff0c7424 */ /* 0x000fe200078e00ff */
[----:B------:R-:W-:-:S13]  /*158a0*/  IADD3 R2, P2, R14, R5, RZ ;  /* 0x000000050e027210 */ /* 0x000fda0007f5e0ff */
[----:B------:R-:W-:Y:S05]  /*158b0*/  WARPSYNC.COLLECTIVE R15, `(.L_x_2828) ;  /* 0x000000000f087348 */ /* 0x000fea0003c00000 */
[----:B------:R0:W1:Y:S02]  /*158c0*/  SHFL.IDX P6, R14, R13, R12, R11 ;  /* 0x0000000c0d0e7389 */ /* 0x00006400000c000b */
[----:B01----:R-:W-:Y:S01]  /*158d0*/  ENDCOLLECTIVE ;  /* 0x000000000000791b */ /* 0x003fe20003800000 */
.L_x_2828:
        /* <DEDUP_REMOVED lines=13> */
.L_x_2829:
[----:B------:R-:W-:Y:S02]  /*159b0*/  IMAD.MOV.U32 R13, RZ, RZ, R24 ;  /* 0x000000ffff0d7224 */ /* 0x000fe400078e0018 */
[----:B------:R-:W-:Y:S02]  /*159c0*/  IMAD.MOV.U32 R12, RZ, RZ, 0x7 ;  /* 0x00000007ff0c7424 */ /* 0x000fe400078e00ff */
[----:B------:R-:W-:-:S07]  /*159d0*/  IMAD.MOV.U32 R10, RZ, RZ, R14 ;  /* 0x000000ffff0a7224 */ /* 0x000fce00078e000e */
[----:B------:R-:W-:Y:S05]  /*159e0*/  WARPSYNC.COLLECTIVE R15, `(.L_x_2830) ;  /* 0x000000000f087348 */ /* 0x000fea0003c00000 */
[----:B------:R0:W1:Y:S02]  /*159f0*/  SHFL.IDX P6, R14, R13, R12, R11 ;  /* 0x0000000c0d0e7389 */ /* 0x00006400000c000b */
[----:B01----:R-:W-:Y:S01]  /*15a00*/  ENDCOLLECTIVE ;  /* 0x000000000000791b */ /* 0x003fe20003800000 */
.L_x_2830:
        /* <DEDUP_REMOVED lines=12> */
.L_x_2831:
[----:B------:R-:W-:Y:S05]  /*15ad0*/  BRA `(.L_x_2832) ;  /* 0xffffffb400b87947 */ /* 0x000fea000383ffff */
.L_x_2710:
        /* <DEDUP_REMOVED lines=8> */
.L_x_2834:
[----:B------:R-:W-:Y:S05]  /*15b60*/  BSYNC B0 ;  /* 0x0000000000007941 */ /* 0x000fea0003800000 */
.L_x_2833:
[----:B------:R-:W-:Y:S01]  /*15b70*/  MOV R13, R16 ;  /* 0x00000010000d7202 */ /* 0x000fe20000000f00 */
        /* <DEDUP_REMOVED lines=8> */
.L_x_2835:
[----:B------:R-:W-:Y:S02]  /*15c00*/  ULDC UR4, c[0x0][0xc3c] ;  /* 0x00030f0000047ab9 */ /* 0x000fe40000000800 */
[----:B------:R-:W-:-:S13]  /*15c10*/  ISETP.GE.OR P1, PT, R7, UR4, !P0 ;  /* 0x0000000407007c0c */ /* 0x000fda000c726670 */
[----:B------:R-:W0:Y:S01]  /*15c20*/  @!P1 LDC.64 R2, c[0x0][0xc80] ;  /* 0x00032000ff029b82 */ /* 0x000e220000000a00 */
[----:B------:R-:W-:Y:S01]  /*15c30*/  MOV R4, RZ ;  /* 0x000000ff00047202 */ /* 0x000fe20000000f00 */
        /* <DEDUP_REMOVED lines=14> */
.L_x_2836:
[----:B------:R-:W-:Y:S02]  /*15d20*/  MOV R12, 0x2 ;  /* 0x00000002000c7802 */ /* 0x000fe40000000f00 */
[----:B------:R-:W-:-:S05]  /*15d30*/  SEL R7, R14, RZ, P1 ;  /* 0x000000ff0e077207 */ /* 0x000fca0000800000 */
[----:B------:R-:W-:-:S04]  /*15d40*/  IMAD.IADD R6, R4, 0x1, R7 ;  /* 0x0000000104067824 */ /* 0x000fc800078e0207 */
[----:B------:R-:W-:-:S07]  /*15d50*/  IMAD.MOV.U32 R13, RZ, RZ, R6 ;  /* 0x000000ffff0d7224 */ /* 0x000fce00078e0006 */
[----:B------:R-:W-:Y:S05]  /*15d60*/  WARPSYNC.COLLECTIVE R15, `(.L_x_2837) ;  /* 0x000000000f087348 */ /* 0x000fea0003c00000 */
[----:B------:R0:W1:Y:S02]  /*15d70*/  SHFL.UP P6, R14, R13, R12, R11 ;  /* 0x0400000c0d0e7389 */ /* 0x00006400000c000b */
[----:B01----:R-:W-:Y:S01]  /*15d80*/  ENDCOLLECTIVE ;  /* 0x000000000000791b */ /* 0x003fe20003800000 */
.L_x_2837:
[----:B------:R-:W-:Y:S01]  /*15d90*/  IMAD.MOV.U32 R12, RZ, RZ, 0x4 ;  /* 0x00000004ff0c7424 */ /* 0x000fe200078e00ff */
[----:B------:R-:W-:-:S05]  /*15da0*/  SEL R7, R14, RZ, P2 ;  /* 0x000000ff0e077207 */ /* 0x000fca0001000000 */
[----:B------:R-:W-:-:S04]  /*15db0*/  IMAD.IADD R7, R6, 0x1, R7 ;  /* 0x0000000106077824 */ /* 0x000fc800078e0207 */
[----:B------:R-:W-:-:S07]  /*15dc0*/  IMAD.MOV.U32 R13, RZ, RZ, R7 ;  /* 0x000000ffff0d7224 */ /* 0x000fce00078e0007 */
[----:B------:R-:W-:Y:S05]  /*15dd0*/  WARPSYNC.COLLECTIVE R15, `(.L_x_2838) ;  /* 0x000000000f087348 */ /* 0x000fea0003c00000 */
[----:B------:R0:W1:Y:S02]  /*15de0*/  SHFL.UP P6, R14, R13, R12, R11 ;  /* 0x0400000c0d0e7389 */ /* 0x00006400000c000b */
[----:B01----:R-:W-:Y:S01]  /*15df0*/  ENDCOLLECTIVE ;  /* 0x000000000000791b */ /* 0x003fe20003800000 */
.L_x_2838:
[----:B------:R-:W-:Y:S02]  /*15e00*/  MOV R12, 0x8 ;  /* 0x00000008000c7802 */ /* 0x000fe40000000f00 */
[----:B------:R-:W-:-:S05]  /*15e10*/  SEL R2, R14, RZ, P3 ;  /* 0x000000ff0e027207 */ /* 0x000fca0001800000 */
[----:B------:R-:W-:-:S04]  /*15e20*/  IMAD.IADD R2, R7, 0x1, R2 ;  /* 0x0000000107027824 */ /* 0x000fc800078e0202 */
[----:B------:R-:W-:-:S07]  /*15e30*/  IMAD.MOV.U32 R13, RZ, RZ, R2 ;  /* 0x000000ffff0d7224 */ /* 0x000fce00078e0002 */
[----:B------:R-:W-:Y:S05]  /*15e40*/  WARPSYNC.COLLECTIVE R15, `(.L_x_2839) ;  /* 0x000000000f087348 */ /* 0x000fea0003c00000 */
[----:B------:R0:W1:Y:S02]  /*15e50*/  SHFL.UP P6, R14, R13, R12, R11 ;  /* 0x0400000c0d0e7389 */ /* 0x00006400000c000b */
[----:B01----:R-:W-:Y:S01]  /*15e60*/  ENDCOLLECTIVE ;  /* 0x000000000000791b */ /* 0x003fe20003800000 */
.L_x_2839:
[----:B------:R-:W-:Y:S01]  /*15e70*/  IMAD.MOV.U32 R12, RZ, RZ, 0x10 ;  /* 0x00000010ff0c7424 */ /* 0x000fe200078e00ff */
[----:B------:R-:W-:-:S05]  /*15e80*/  SEL R3, R14, RZ, P4 ;  /* 0x000000ff0e037207 */ /* 0x000fca0002000000 */
[----:B------:R-:W-:-:S04]  /*15e90*/  IMAD.IADD R3, R2, 0x1, R3 ;  /* 0x0000000102037824 */ /* 0x000fc800078e0203 */
[----:B------:R-:W-:-:S07]  /*15ea0*/  IMAD.MOV.U32 R13, RZ, RZ, R3 ;  /* 0x000000ffff0d7224 */ /* 0x000fce00078e0003 */
[----:B------:R-:W-:Y:S05]  /*15eb0*/  WARPSYNC.COLLECTIVE R15, `(.L_x_2840) ;  /* 0x000000000f087348 */ /* 0x000fea0003c00000 */
[----:B------:R0:W1:Y:S02]  /*15ec0*/  SHFL.UP P6, R14, R13, R12, R11 ;  /* 0x0400000c0d0e7389 */ /* 0x00006400000c000b */
[----:B01----:R-:W-:Y:S01]  /*15ed0*/  ENDCOLLECTIVE ;  /* 0x000000000000791b */ /* 0x003fe20003800000 */
.L_x_2840:
[----:B------:R-:W-:Y:S01]  /*15ee0*/  MOV R12, 0x1f ;  /* 0x0000001f000c7802 */ /* 0x000fe20000000f00 */
[----:B------:R-:W-:Y:S01]  /*15ef0*/  IMAD.MOV.U32 R11, RZ, RZ, 0x1f ;  /* 0x0000001fff0b7424 */ /* 0x000fe200078e00ff */
[----:B------:R-:W-:-:S05]  /*15f00*/  SEL R6, R14, RZ, P5 ;  /* 0x000000ff0e067207 */ /* 0x000fca0002800000 */
[----:B------:R-:W-:-:S04]  /*15f10*/  IMAD.IADD R6, R3, 0x1, R6 ;  /* 0x0000000103067824 */ /* 0x000fc800078e0206 */
[----:B------:R-:W-:-:S07]  /*15f20*/  IMAD.MOV.U32 R13, RZ, RZ, R6 ;  /* 0x000000ffff0d7224 */ /* 0x000fce00078e0006 */
[----:B------:R-:W-:Y:S05]  /*15f30*/  WARPSYNC.COLLECTIVE R15, `(.L_x_2841) ;  /* 0x000000000f087348 */ /* 0x000fea0003c00000 */
[----:B------:R0:W1:Y:S02]  /*15f40*/  SHFL.IDX P6, R14, R13, R12, R11 ;  /* 0x0000000c0d0e7389 */ /* 0x00006400000c000b */
[----:B01----:R-:W-:Y:S01]  /*15f50*/  ENDCOLLECTIVE ;  /* 0x000000000000791b */ /* 0x003fe20003800000 */
.L_x_2841:
[----:B------:R-:W-:Y:S05]  /*15f60*/  BRA `(.L_x_2842) ;  /* 0xffffffb400c47947 */ /* 0x000fea000383ffff */
.L_x_2715:
[----:B------:R-:W-:Y:S01]  /*15f70*/  BSSY B0, `(.L_x_2843) ;  /* 0x0000008000007945 */ /* 0x000fe20003800000 */
[----:B-----5:R-:W-:Y:S02]  /*15f80*/  IMAD.MOV.U32 R13, RZ, RZ, R4 ;  /* 0x000000ffff0d7224 */ /* 0x020fe400078e0004 */
[----:B------:R-:W-:Y:S02]  /*15f90*/  IMAD.MOV.U32 R12, RZ, RZ, 0x1 ;  /* 0x00000001ff0c7424 */ /* 0x000fe400078e00ff */
[----:B------:R-:W-:Y:S02]  /*15fa0*/  IMAD.MOV.U32 R11, RZ, RZ, RZ ;  /* 0x000000ffff0b7224 */ /* 0x000fe400078e00ff */
[----:B------:R-:W-:-:S07]  /*15fb0*/  IMAD.MOV.U32 R15, RZ, RZ, -0x1 ;  /* 0xffffffffff0f7424 */ /* 0x000fce00078e00ff */
[----:B01----:R-:W-:Y:S05]  /*15fc0*/  WARPSYNC.COLLECTIVE R15, `(.L_x_2844) ;  /* 0x000000000f087348 */ /* 0x003fea0003c00000 */
[----:B------:R2:W3:Y:S02]  /*15fd0*/  SHFL.UP P6, R14, R13, R12, R11 ;  /* 0x0400000c0d0e7389 */ /* 0x0004e400000c000b */
[----:B0123--:R-:W-:Y:S01]  /*15fe0*/  ENDCOLLECTIVE ;  /* 0x000000000000791b */ /* 0x00ffe20003800000 */
.L_x_2844:
[----:B------:R-:W-:Y:S05]  /*15ff0*/  BSYNC B0 ;  /* 0x0000000000007941 */ /* 0x000fea0003800000 */
.L_x_2843:
[----:B------:R-:W-:Y:S01]  /*16000*/  SEL R13, R14, RZ, P1 ;  /* 0x000000ff0e0d7207 */ /* 0x000fe20000800000 */
[----:B------:R-:W-:Y:S02]  /*16010*/  IMAD.MOV.U32 R12, RZ, RZ, 0x2 ;  /* 0x00000002ff0c7424 */ /* 0x000fe400078e00ff */
[----:B------:R-:W-:Y:S01]  /*16020*/  IMAD.MOV.U32 R11, RZ, RZ, RZ ;  /* 0x000000ffff0b7224 */ /* 0x000fe200078e00ff */
[----:B------:R-:W-:Y:S01]  /*16030*/  IADD3 R13, R4, R13, RZ ;  /* 0x0000000d040d7210 */ /* 0x000fe20007ffe0ff */
[----:B------:R-:W-:-:S07]  /*16040*/  IMAD.MOV.U32 R15, RZ, RZ, -0x1 ;  /* 0xffffffffff0f7424 */ /* 0x000fce00078e00ff */
[----:B------:R-:W-:Y:S05]  /*16050*/  WARPSYNC.COLLECTIVE R15, `(.L_x_2845) ;  /* 0x000000000f087348 */ /* 0x000fea0003c00000 */
[----:B------:R0:W1:Y:S02]  /*16060*/  SHFL.UP P6, R14, R13, R12, R11 ;  /* 0x0400000c0d0e7389 */ /* 0x00006400000c000b */
[----:B01----:R-:W-:Y:S01]  /*16070*/  ENDCOLLECTIVE ;  /* 0x000000000000791b */ /* 0x003fe20003800000 */
.L_x_2845:
[----:B------:R-:W-:Y:S02]  /*16080*/  MOV R12, 0x4 ;  /* 0x00000004000c7802 */ /* 0x000fe40000000f00 */
[----:B------:R-:W-:-:S05]  /*16090*/  SEL R0, R14, RZ, P2 ;  /* 0x000000ff0e007207 */ /* 0x000fca0001000000 */
[----:B------:R-:W-:-:S04]  /*160a0*/  IMAD.IADD R0, R13, 0x1, R0 ;  /* 0x000000010d007824 */ /* 0x000fc800078e0200 */
[----:B------:R-:W-:-:S07]  /*160b0*/  IMAD.MOV.U32 R13, RZ, RZ, R0 ;  /* 0x000000ffff0d7224 */ /* 0x000fce00078e0000 */
[----:B------:R-:W-:Y:S05]  /*160c0*/  WARPSYNC.COLLECTIVE R15, `(.L_x_2846) ;  /* 0x000000000f087348 */ /* 0x000fea0003c00000 */
[----:B------:R0:W1:Y:S02]  /*160d0*/  SHFL.UP P6, R14, R13, R12, R11 ;  /* 0x0400000c0d0e7389 */ /* 0x00006400000c000b */
[----:B01----:R-:W-:Y:S01]  /*160e0*/  ENDCOLLECTIVE ;  /* 0x000000000000791b */ /* 0x003fe20003800000 */
.L_x_2846:
[----:B------:R-:W-:Y:S01]  /*160f0*/  IMAD.MOV.U32 R12, RZ, RZ, 0x8 ;  /* 0x00000008ff0c7424 */ /* 0x000fe200078e00ff */
[----:B------:R-:W-:-:S05]  /*16100*/  SEL R3, R14, RZ, P3 ;  /* 0x000000ff0e037207 */ /* 0x000fca0001800000 */
[----:B------:R-:W-:-:S04]  /*16110*/  IMAD.IADD R2, R0, 0x1, R3 ;  /* 0x0000000100027824 */ /* 0x000fc800078e0203 */
[----:B------:R-:W-:-:S07]  /*16120*/  IMAD.MOV.U32 R13, RZ, RZ, R2 ;  /* 0x000000ffff0d7224 */ /* 0x000fce00078e0002 */
[----:B------:R-:W-:Y:S05]  /*16130*/  WARPSYNC.COLLECTIVE R15, `(.L_x_2847) ;  /* 0x000000000f087348 */ /* 0x000fea0003c00000 */
[----:B------:R0:W1:Y:S02]  /*16140*/  SHFL.UP P6, R14, R13, R12, R11 ;  /* 0x0400000c0d0e7389 */ /* 0x00006400000c000b */
[----:B01----:R-:W-:Y:S01]  /*16150*/  ENDCOLLECTIVE ;  /* 0x000000000000791b */ /* 0x003fe20003800000 */
.L_x_2847:
[----:B------:R-:W-:Y:S02]  /*16160*/  MOV R12, 0x10 ;  /* 0x00000010000c7802 */ /* 0x000fe40000000f00 */
[----:B------:R-:W-:-:S05]  /*16170*/  SEL R3, R14, RZ, P4 ;  /* 0x000000ff0e037207 */ /* 0x000fca0002000000 */
[----:B------:R-:W-:-:S04]  /*16180*/  IMAD.IADD R3, R2, 0x1, R3 ;  /* 0x0000000102037824 */ /* 0x000fc800078e0203 */
[----:B------:R-:W-:-:S07]  /*16190*/  IMAD.MOV.U32 R13, RZ, RZ, R3 ;  /* 0x000000ffff0d7224 */ /* 0x000fce00078e0003 */
[----:B------:R-:W-:Y:S05]  /*161a0*/  WARPSYNC.COLLECTIVE R15, `(.L_x_2848) ;  /* 0x000000000f087348 */ /* 0x000fea0003c00000 */
[----:B------:R0:W1:Y:S02]  /*161b0*/  SHFL.UP P6, R14, R13, R12, R11 ;  /* 0x0400000c0d0e7389 */ /* 0x00006400000c000b */
[----:B01----:R-:W-:Y:S01]  /*161c0*/  ENDCOLLECTIVE ;  /* 0x000000000000791b */ /* 0x003fe20003800000 */
.L_x_2848:
        /* <DEDUP_REMOVED lines=8> */
.L_x_2849:
[----:B------:R-:W-:Y:S05]  /*16250*/  BRA `(.L_x_2850) ;  /* 0xffffffb400a47947 */ /* 0x000fea000383ffff */
.L_x_2717:
[----:B------:R-:W-:Y:S01]  /*16260*/  BSSY B0, `(.L_x_2851) ;  /* 0x0000006000007945 */ /* 0x000fe20003800000 */
[----:B------:R-:W-:Y:S01]  /*16270*/  PLOP3.LUT P6, PT, P6, PT, PT, 0x8, 0x0 ;  /* 0x000000000000781c */ /* 0x000fe200037ce170 */
[----:B------:R-:W-:-:S12]  /*16280*/  IMAD.MOV.U32 R15, RZ, RZ, -0x1 ;  /* 0xffffffffff0f7424 */ /* 0x000fd800078e00ff */
[----:B0-----:R-:W-:Y:S05]  /*16290*/  WARPSYNC.COLLECTIVE R15, `(.L_x_2852) ;  /* 0x000000000f087348 */ /* 0x001fea0003c00000 */
[----:B------:R-:W-:Y:S01]  /*162a0*/  VOTE.ANY R14, PT, P6 ;  /* 0x00000000000e7806 */ /* 0x000fe200030e0100 */
[----:B0-----:R-:W-:Y:S06]  /*162b0*/  ENDCOLLECTIVE ;  /* 0x000000000000791b */ /* 0x001fec0003800000 */
.L_x_2852:
[----:B------:R-:W-:Y:S05]  /*162c0*/  BSYNC B0 ;  /* 0x0000000000007941 */ /* 0x000fea0003800000 */
.L_x_2851:
[----:B------:R-:W-:Y:S01]  /*162d0*/  MOV R0, R14 ;  /* 0x0000000e00007202 */ /* 0x000fe20000000f00 */
[----:B------:R-:W-:Y:S02]  /*162e0*/  IMAD.MOV.U32 R13, RZ, RZ, R4 ;  /* 0x000000ffff0d7224 */ /* 0x000fe400078e0004 */
[----:B------:R-:W-:Y:S01]  /*162f0*/  IMAD.MOV.U32 R11, RZ, RZ, 0x1f ;  /* 0x0000001fff0b7424 */ /* 0x000fe200078e00ff */
[----:B------:R-:W0:Y:S01]  /*16300*/  POPC R8, R0 ;  /* 0x0000000000087309 */ /* 0x000e220000000000 */
[----:B------:R-:W-:Y:S02]  /*16310*/  IMAD.MOV.U32 R15, RZ, RZ, -0x1 ;  /* 0xffffffffff0f7424 */ /* 0x000fe400078e00ff */
[----:B0-----:R-:W-:-:S07]  /*16320*/  IMAD.MOV.U32 R12, RZ, RZ, R8 ;  /* 0x000000ffff0c7224 */ /* 0x001fce00078e0008 */
[----:B------:R-:W-:Y:S05]  /*16330*/  WARPSYNC.COLLECTIVE R15, `(.L_x_2853) ;  /* 0x000000000f087348 */ /* 0x000fea0003c00000 */
[----:B------:R0:W1:Y:S02]  /*16340*/  SHFL.IDX P6, R14, R13, R12, R11 ;  /* 0x0000000c0d0e7389 */ /* 0x00006400000c000b */
[----:B01----:R-:W-:Y:S01]  /*16350*/  ENDCOLLECTIVE ;  /* 0x000000000000791b */ /* 0x003fe20003800000 */
.L_x_2853:
[----:B------:R-:W-:Y:S01]  /*16360*/  MOV R4, R14 ;  /* 0x0000000e00047202 */ /* 0x000fe20000000f00 */
[----:B------:R-:W-:Y:S06]  /*16370*/  BRA `(.L_x_2854) ;  /* 0xffffffb400947947 */ /* 0x000fec000383ffff */
.L_x_2719:
[----:B------:R-:W-:Y:S01]  /*16380*/  BSSY B0, `(.L_x_2855) ;  /* 0x0000007000007945 */ /* 0x000fe20003800000 */
[----:B------:R-:W-:Y:S02]  /*16390*/  IMAD.MOV.U32 R13, RZ, RZ, R6 ;  /* 0x000000ffff0d7224 */ /* 0x000fe400078e0006 */
[----:B------:R-:W-:Y:S02]  /*163a0*/  IMAD.MOV.U32 R11, RZ, RZ, 0x1f ;  /* 0x0000001fff0b7424 */ /* 0x000fe400078e00ff */
[----:B------:R-:W-:-:S07]  /*163b0*/  IMAD.MOV.U32 R15, RZ, RZ, -0x1 ;  /* 0xffffffffff0f7424 */ /* 0x000fce00078e00ff */
[----:B012---:R-:W-:Y:S05]  /*163c0*/  WARPSYNC.COLLECTIVE R15, `(.L_x_2856) ;  /* 0x000000000f087348 */ /* 0x007fea0003c00000 */
[----:B------:R3:W4:Y:S02]  /*163d0*/  SHFL.IDX P6, R14, R13, R12, R11 ;  /* 0x0000000c0d0e7389 */ /* 0x00072400000c000b */
[----:B01234-:R-:W-:Y:S01]  /*163e0*/  ENDCOLLECTIVE ;  /* 0x000000000000791b */ /* 0x01ffe20003800000 */
.L_x_2856:
[----:B------:R-:W-:Y:S05]  /*163f0*/  BSYNC B0 ;  /* 0x0000000000007941 */ /* 0x000fea0003800000 */
.L_x_2855:
[----:B------:R-:W-:Y:S05]  /*16400*/  BRA `(.L_x_2718) ;  /* 0xffffffb4008c7947 */ /* 0x000fea000383ffff */
.L_x_2723:
[----:B0-----:R0:W3:Y:S02]  /*16410*/  SYNCS.PHASECHK.TRANS64.TRYWAIT P0, [R4+URZ+0x28820], R0 ;  /* 0x02882000040075a7 */ /* 0x0010e4000800017f */
[----:B---3--:R-:W-:Y:S05]  /*16420*/  @!P0 NANOSLEEP.SYNCS 0x989680 ;  /* 0x009896800000895d */ /* 0x008fea0003900000 */
[----:B------:R-:W3:Y:S02]  /*16430*/  @!P0 SYNCS.PHASECHK.TRANS64 P0, [R4+URZ+0x28820], R0 ;  /* 0x02882000040085a7 */ /* 0x000ee4000800007f */
[----:B---3--:R-:W-:Y:S05]  /*16440*/  @!P0 BRA `(.L_x_2723) ;  /* 0xfffffffc00f08947 */ /* 0x008fea000383ffff */
[----:B------:R-:W-:Y:S05]  /*16450*/  BRA `(.L_x_2857) ;  /* 0xffffffbc00047947 */ /* 0x000fea000383ffff */
.L_x_2724:
[----:B------:R-:W3:Y:S01]  /*16460*/  S2R R2, SR_TID.X ;  /* 0x0000000000027919 */ /* 0x000ee20000002100 */
[----:B------:R-:W-:Y:S01]  /*16470*/  BSSY B0, `(.L_x_2858) ;  /* 0x000000a000007945 */ /* 0x000fe20003800000 */
[----:B------:R-:W-:Y:S01]  /*16480*/  MOV R12, RZ ;  /* 0x000000ff000c7202 */ /* 0x000fe20000000f00 */
[----:B------:R-:W-:Y:S02]  /*16490*/  IMAD.MOV.U32 R11, RZ, RZ, 0x1f ;  /* 0x0000001fff0b7424 */ /* 0x000fe400078e00ff */
[----:B------:R-:W-:Y:S01]  /*164a0*/  IMAD.MOV.U32 R15, RZ, RZ, -0x1 ;  /* 0xffffffffff0f7424 */ /* 0x000fe200078e00ff */
[----:B---3--:R-:W-:-:S04]  /*164b0*/  SHF.R.U32.HI R2, RZ, 0x5, R2 ;  /* 0x00000005ff027819 */ /* 0x008fc80000011602 */
[----:B------:R-:W-:-:S05]  /*164c0*/  LOP3.LUT R2, R2, 0x3, RZ, 0xc0, !PT ;  /* 0x0000000302027812 */ /* 0x000fca00078ec0ff */
[----:B------:R-:W-:-:S07]  /*164d0*/  IMAD.MOV.U32 R13, RZ, RZ, R2 ;  /* 0x000000ffff0d7224 */ /* 0x000fce00078e0002 */
[----:B012---:R-:W-:Y:S05]  /*164e0*/  WARPSYNC.COLLECTIVE R15, `(.L_x_2859) ;  /* 0x000000000f087348 */ /* 0x007fea0003c00000 */
[----:B------:R3:W4:Y:S02]  /*164f0*/  SHFL.IDX P6, R14, R13, R12, R11 ;  /* 0x0000000c0d0e7389 */ /* 0x00072400000c000b */
[----:B01234-:R-:W-:Y:S01]  /*16500*/  ENDCOLLECTIVE ;  /* 0x000000000000791b */ /* 0x01ffe20003800000 */
.L_x_2859:
[----:B------:R-:W-:Y:S05]  /*16510*/  BSYNC B0 ;  /* 0x0000000000007941 */ /* 0x000fea0003800000 */
.L_x_2858:
[----:B------:R-:W-:Y:S05]  /*16520*/  BRA `(.L_x_2860) ;  /* 0xffffffb800ec7947 */ /* 0x000fea000383ffff */
.L_x_2727:
[----:B------:R-:W-:Y:S01]  /*16530*/  BSSY B1, `(.L_x_2861) ;  /* 0x0000006000017945 */ /* 0x000fe20003800000 */
[----:B------:R-:W-:-:S07]  /*16540*/  IMAD.MOV.U32 R15, RZ, RZ, -0x1 ;  /* 0xffffffffff0f7424 */ /* 0x000fce00078e00ff */
[----:B012---:R-:W-:Y:S05]  /*16550*/  WARPSYNC.COLLECTIVE R15, `(.L_x_2862) ;  /* 0x000000000f0c7348 */ /* 0x007fea0003c00000 */
[----:B------:R-:W-:Y:S02]  /*16560*/  ELECT P6, UR62, PT ;  /* 0x00000000003e782f */ /* 0x000fe400038c0000 */
[----:B------:R-:W-:Y:S01]  /*16570*/  MOV R14, UR62 ;  /* 0x0000003e000e7c02 */ /* 0x000fe20008000f00 */
[----:B012---:R-:W-:Y:S10]  /*16580*/  ENDCOLLECTIVE ;  /* 0x000000000000791b */ /* 0x007ff40003800000 */
.L_x_2862:
[----:B------:R-:W-:Y:S05]  /*16590*/  BSYNC B1 ;  /* 0x0000000000017941 */ /* 0x000fea0003800000 */
.L_x_2861:
[----:B------:R-:W-:Y:S05]  /*165a0*/  BRA `(.L_x_2863) ;  /* 0xffffffb800e47947 */ /* 0x000fea000383ffff */
.L_x_2729:
[----:B0-----:R0:W3:Y:S02]  /*165b0*/  SYNCS.PHASECHK.TRANS64.TRYWAIT P1, [R5+URZ+0x28840], R0 ;  /* 0x02884000050075a7 */ /* 0x0010e4000802017f */
[----:B---3--:R-:W-:Y:S05]  /*165c0*/  @!P1 NANOSLEEP.SYNCS 0x989680 ;  /* 0x009896800000995d */ /* 0x008fea0003900000 */
[----:B------:R-:W3:Y:S02]  /*165d0*/  @!P1 SYNCS.PHASECHK.TRANS64 P1, [R5+URZ+0x28840], R0 ;  /* 0x02884000050095a7 */ /* 0x000ee4000802007f */
[----:B---3--:R-:W-:Y:S05]  /*165e0*/  @!P1 BRA `(.L_x_2729) ;  /* 0xfffffffc00f09947 */ /* 0x008fea000383ffff */
[----:B------:R-:W-:Y:S05]  /*165f0*/  BRA `(.L_x_2864) ;  /* 0xffffffbc00047947 */ /* 0x000fea000383ffff */
.L_x_2731:
[----:B---3--:R3:W4:Y:S02]  /*16600*/  SYNCS.PHASECHK.TRANS64.TRYWAIT P1, [R25+URZ+0x28840], R2 ;  /* 0x02884002190075a7 */ /* 0x008724000802017f */
[----:B----4-:R-:W-:Y:S05]  /*16610*/  @!P1 NANOSLEEP.SYNCS 0x989680 ;  /* 0x009896800000995d */ /* 0x010fea0003900000 */
[----:B------:R-:W4:Y:S02]  /*16620*/  @!P1 SYNCS.PHASECHK.TRANS64 P1, [R25+URZ+0x28840], R2 ;  /* 0x02884002190095a7 */ /* 0x000f24000802007f */
[----:B----4-:R-:W-:Y:S05]  /*16630*/  @!P1 BRA `(.L_x_2731) ;  /* 0xfffffffc00f09947 */ /* 0x010fea000383ffff */
[----:B------:R-:W-:Y:S05]  /*16640*/  BRA `(.L_x_2865) ;  /* 0xffffffbc00107947 */ /* 0x000fea000383ffff */
.L_x_2733:
[----:B----4-:R4:W0:Y:S02]  /*16650*/  SYNCS.PHASECHK.TRANS64.TRYWAIT P1, [R5+URZ+0x28860], R0 ;  /* 0x02886000050075a7 */ /* 0x010824000802017f */
[----:B0-----:R-:W-:Y:S05]  /*16660*/  @!P1 NANOSLEEP.SYNCS 0x989680 ;  /* 0x009896800000995d */ /* 0x001fea0003900000 */
[----:B------:R-:W0:Y:S02]  /*16670*/  @!P1 SYNCS.PHASECHK.TRANS64 P1, [R5+URZ+0x28860], R0 ;  /* 0x02886000050095a7 */ /* 0x000e24000802007f */
[----:B0-----:R-:W-:Y:S05]  /*16680*/  @!P1 BRA `(.L_x_2733) ;  /* 0xfffffffc00f09947 */ /* 0x001fea000383ffff */
[----:B------:R-:W-:Y:S05]  /*16690*/  BRA `(.L_x_2866) ;  /* 0xffffffbc000c7947 */ /* 0x000fea000383ffff */
.L_x_2867:
        /* <DEDUP_REMOVED lines=14> */
.L_x_3485:


//--------------------- .text._ZN7cutlass13device_kernelIN5flash11enable_sm90INS1_16FlashAttnFwdSm90INS1_25CollectiveMainloopFwdSm90ILi2EN4cute5tupleIJNS5_1CILi1EEES8_S8_EEENS6_IJNS7_ILi128EEESA_SA_EEELi128ENS_10bfloat16_tEfNS_4arch4Sm90ELb1ELb0ELb1ELb1ELb1ELb1ELb0ELb1ELb1ELb1ELb0ELb0EEENS1_21CollectiveEpilogueFwdISB_S9_SC_SE_Li256ELb1ELb1ELb0ELb0EEENS1_36VarlenDynamicPersistentTileSchedulerILi128ELi128ELi256ELi128ELb0ELb1ELb1ELb1ELb1ELb1EEEEEEEEEvNT_6ParamsE --------------------------
	.section	.text._ZN7cutlass13device_kernelIN5flash11enable_sm90INS1_16FlashAttnFwdSm90INS1_25CollectiveMainloopFwdSm90ILi2EN4cute5tupleIJNS5_1CILi1EEES8_S8_EEENS6_IJNS7_ILi128EEESA_SA_EEELi128ENS_10bfloat16_tEfNS_4arch4Sm90ELb1ELb0ELb1ELb1ELb1ELb1ELb0ELb1ELb1ELb1ELb0ELb0EEENS1_21CollectiveEpilogueFwdISB_S9_SC_SE_Li256ELb1ELb1ELb0ELb0EEENS1_36VarlenDynamicPersistentTileSchedulerILi128ELi128ELi256ELi128ELb0ELb1ELb1ELb1ELb1ELb1EEEEEEEEEvNT_6ParamsE,"ax",@progbits
	.align	128
.text._ZN7cutlass13device_kernelIN5flash11enable_sm90INS1_16FlashAttnFwdSm90INS1_25CollectiveMainloopFwdSm90ILi2EN4cute5tupleIJNS5_1CILi1EEES8_S8_EEENS6_IJNS7_ILi128EEESA_SA_EEELi128ENS_10bfloat16_tEfNS_4arch4Sm90ELb1ELb0ELb1ELb1ELb1ELb1ELb0ELb1ELb1ELb1ELb0ELb0EEENS1_21CollectiveEpilogueFwdISB_S9_SC_SE_Li256ELb1ELb1ELb0ELb0EEENS1_36VarlenDynamicPersistentTileSchedulerILi128ELi128ELi256ELi128ELb0ELb1ELb1ELb1ELb1ELb1EEEEEEEEEvNT_6ParamsE:
        .type           _ZN7cutlass13device_kernelIN5flash11enable_sm90INS1_16FlashAttnFwdSm90INS1_25CollectiveMainloopFwdSm90ILi2EN4cute5tupleIJNS5_1CILi1EEES8_S8_EEENS6_IJNS7_ILi128EEESA_SA_EEELi128ENS_10bfloat16_tEfNS_4arch4Sm90ELb1ELb0ELb1ELb1ELb1ELb1ELb0ELb1ELb1ELb1ELb0ELb0EEENS1_21CollectiveEpilogueFwdISB_S9_SC_SE_Li256ELb1ELb1ELb0ELb0EEENS1_36VarlenDynamicPersistentTileSchedulerILi128ELi128ELi256ELi128ELb0ELb1ELb1ELb1ELb1ELb1EEEEEEEEEvNT_6ParamsE,@function
        .size           _ZN7cutlass13device_kernelIN5flash11enable_sm90INS1_16FlashAttnFwdSm90INS1_25CollectiveMainloopFwdSm90ILi2EN4cute5tupleIJNS5_1CILi1EEES8_S8_EEENS6_IJNS7_ILi128EEESA_SA_EEELi128ENS_10bfloat16_tEfNS_4arch4Sm90ELb1ELb0ELb1ELb1ELb1ELb1ELb0ELb1ELb1ELb1ELb0ELb0EEENS1_21CollectiveEpilogueFwdISB_S9_SC_SE_Li256ELb1ELb1ELb0ELb0EEENS1_36VarlenDynamicPersistentTileSchedulerILi128ELi128ELi256ELi128ELb0ELb1ELb1ELb1ELb1ELb1EEEEEEEEEvNT_6ParamsE,(.L_x_3486 - _ZN7cutlass13device_kernelIN5flash11enable_sm90INS1_16FlashAttnFwdSm90INS1_25CollectiveMainloopFwdSm90ILi2EN4cute5tupleIJNS5_1CILi1EEES8_S8_EEENS6_IJNS7_ILi128EEESA_SA_EEELi128ENS_10bfloat16_tEfNS_4arch4Sm90ELb1ELb0ELb1ELb1ELb1ELb1ELb0ELb1ELb1ELb1ELb0ELb0EEENS1_21CollectiveEpilogueFwdISB_S9_SC_SE_Li256ELb1ELb1ELb0ELb0EEENS1_36VarlenDynamicPersistentTileSchedulerILi128ELi128ELi256ELi128ELb0ELb1ELb1ELb1ELb1ELb1EEEEEEEEEvNT_6ParamsE)
        .other          _ZN7cutlass13device_kernelIN5flash11enable_sm90INS1_16FlashAttnFwdSm90INS1_25CollectiveMainloopFwdSm90ILi2EN4cute5tupleIJNS5_1CILi1EEES8_S8_EEENS6_IJNS7_ILi128EEESA_SA_EEELi128ENS_10bfloat16_tEfNS_4arch4Sm90ELb1ELb0ELb1ELb1ELb1ELb1ELb0ELb1ELb1ELb1ELb0ELb0EEENS1_21CollectiveEpilogueFwdISB_S9_SC_SE_Li256ELb1ELb1ELb0ELb0EEENS1_36VarlenDynamicPersistentTileSchedulerILi128ELi128ELi256ELi128ELb0ELb1ELb1ELb1ELb1ELb1EEEEEEEEEvNT_6ParamsE,@"STO_CUDA_ENTRY STV_DEFAULT"
_ZN7cutlass13device_kernelIN5flash11enable_sm90INS1_16FlashAttnFwdSm90INS1_25CollectiveMainloopFwdSm90ILi2EN4cute5tupleIJNS5_1CILi1EEES8_S8_EEENS6_IJNS7_ILi128EEESA_SA_EEELi128ENS_10bfloat16_tEfNS_4arch4Sm90ELb1ELb0ELb1ELb1ELb1ELb1ELb0ELb1ELb1ELb1ELb0ELb0EEENS1_21CollectiveEpilogueFwdISB_S9_SC_SE_Li256ELb1ELb1ELb0ELb0EEENS1_36VarlenDynamicPersistentTileSchedulerILi128ELi128ELi256ELi128ELb0ELb1ELb1ELb1ELb1ELb1EEEEEEEEEvNT_6ParamsE:
        /* <DEDUP_REMOVED lines=18> */
.L_x_2869:
[----:B------:R-:W-:Y:S05]  /*0120*/  BSYNC B0 ;  /* 0x0000000000007941 */ /* 0x000fea0003800000 */
.L_x_2868:
        /* <DEDUP_REMOVED lines=41> */
.L_x_2870:
        /* <DEDUP_REMOVED lines=22> */
.L_x_2871:
        /* <DEDUP_REMOVED lines=18> */
.L_x_2872:
        /* <DEDUP_REMOVED lines=22> */
.L_x_2873:
        /* <DEDUP_REMOVED lines=22> */
.L_x_2874:
        /* <DEDUP_REMOVED lines=8> */
.L_x_2877:
        /* <DEDUP_REMOVED lines=21> */
[----:B------:R-:W-:Y:S01]  /*0ad0*/  CS2R R188, SRZ ;  /* 0x0000000000bc7805 */ /* 0x000fe2000001ff00 */
[----:B------:R-:W-:Y:S01]  /*0ae0*/  IMAD.MOV.U32 R186, RZ, RZ, RZ ;  /* 0x000000ffffba7224 */ /* 0x000fe200078e00ff */
[----:B------:R-:W-:Y:S01]  /*0af0*/  SHF.R.S32.HI R3, RZ, 0x1f, R228 ;  /* 0x0000001fff037819 */ /* 0x000fe200000114e4 */
[----:B------:R-:W-:Y:S01]  /*0b00*/  ULOP3.LUT UR39, UR36, 0x1, URZ, 0xfc, !UPT ;  /* 0x0000000124277892 */ /* 0x000fe2000f8efc3f */
[----:B------:R-:W-:Y:S02]  /*0b10*/  UMOV UR37, URZ ;  /* 0x0000003f00257c82 */ /* 0x000fe40008000000 */
        /* <DEDUP_REMOVED lines=27> */
[----:B------:R-:W-:-:S02]  /*0cd0*/  SHF.R.S32.HI R4, RZ, 0x5, R4 ;  /* 0x00000005ff047819 */ /* 0x000fc40000011404 */
[----:B------:R-:W-:Y:S02]  /*0ce0*/  LOP3.LUT R0, R0, 0x1ffffffe, RZ, 0xc0, !PT ;  /* 0x1ffffffe00007812 */ /* 0x000fe400078ec0ff */
[----:B------:R-:W-:Y:S01]  /*0cf0*/  LEA.HI R2, R13, R13, RZ, 0x1 ;  /* 0x0000000d0d027211 */ /* 0x000fe200078f08ff */
[----:B------:R-:W-:Y:S01]  /*0d00*/  IMAD R4, R4, 0x10, R11 ;  /* 0x0000001004047824 */ /* 0x000fe200078e020b */
[----:B------:R-:W-:Y:S01]  /*0d10*/  LOP3.LUT R5, R5, 0x3fffffe, RZ, 0xc0, !PT ;  /* 0x03fffffe05057812 */ /* 0x000fe200078ec0ff */
[----:B------:R-:W-:Y:S01]  /*0d20*/  IMAD.IADD R0, R7, 0x1, -R0 ;  /* 0x0000000107007824 */ /* 0x000fe200078e0a00 */
[----:B------:R-:W-:Y:S02]  /*0d30*/  LOP3.LUT R2, R2, 0x1ffffffe, RZ, 0xc0, !PT ;  /* 0x1ffffffe02027812 */ /* 0x000fe400078ec0ff */
[----:B------:R-:W-:Y:S01]  /*0d40*/  IADD3 R5, R220, -R5, RZ ;  /* 0x80000005dc057210 */ /* 0x000fe20007ffe0ff */
[----:B------:R-:W-:Y:S01]  /*0d50*/  IMAD R222, R0, 0x8, R9 ;  /* 0x0000000800de7824 */ /* 0x000fe200078e0209 */
[----:B------:R-:W-:Y:S01]  /*0d60*/  LEA.HI R0, R3, R228, RZ, 0x6 ;  /* 0x000000e403007211 */ /* 0x000fe200078f30ff */
[----:B------:R-:W-:Y:S01]  /*0d70*/  IMAD.IADD R204, R13, 0x1, -R2 ;  /* 0x000000010dcc7824 */ /* 0x000fe200078e0a02 */
[----:B------:R-:W-:Y:S01]  /*0d80*/  LOP3.LUT R3, R187, 0xfffffff8, RZ, 0xc0, !PT ;  /* 0xfffffff8bb037812 */ /* 0x000fe200078ec0ff */
[----:B------:R-:W-:Y:S01]  /*0d90*/  IMAD R221, R5, 0x40, R4 ;  /* 0x0000004005dd7824 */ /* 0x000fe200078e0204 */
[----:B------:R-:W-:Y:S01]  /*0da0*/  SHF.R.S32.HI R187, RZ, 0x3, R187 ;  /* 0x00000003ffbb7819 */ /* 0x000fe200000114bb */
[----:B------:R-:W-:Y:S01]  /*0db0*/  IMAD.SHL.U32 R0, R0, 0x8, RZ ;  /* 0x0000000800007824 */ /* 0x000fe200078e00ff */
[----:B------:R-:W-:Y:S01]  /*0dc0*/  LOP3.LUT R6, R6, 0x7ffffffc, RZ, 0xc0, !PT ;  /* 0x7ffffffc06067812 */ /* 0x000fe200078ec0ff */
[----:B------:R-:W-:Y:S01]  /*0dd0*/  IMAD.IADD R206, R228, 0x1, -R3 ;  /* 0x00000001e4ce7824 */ /* 0x000fe200078e0a03 */
[----:B------:R-:W-:Y:S01]  /*0de0*/  SHF.R.S32.HI R223, RZ, 0x1f, R187 ;  /* 0x0000001fffdf7819 */ /* 0x000fe200000114bb */
[C---:B------:R-:W-:Y:S01]  /*0df0*/  IMAD.SHL.U32 R224, R187.reuse, 0x40, RZ ;  /* 0x00000040bbe07824 */ /* 0x040fe200078e00ff */
[----:B------:R-:W-:Y:S01]  /*0e00*/  LOP3.LUT R201, R0, 0xfffffe00, RZ, 0xc0, !PT ;  /* 0xfffffe0000c97812 */ /* 0x000fe200078ec0ff */
[C---:B------:R-:W-:Y:S01]  /*0e10*/  VIADD R219, R187.reuse, 0x20 ;  /* 0x00000020bbdb7836 */ /* 0x040fe20000000000 */
[----:B------:R-:W-:Y:S01]  /*0e20*/  SHF.L.U32 R16, R206, 0x3, RZ ;  /* 0x00000003ce107819 */ /* 0x000fe200000006ff */
[C---:B------:R-:W-:Y:S01]  /*0e30*/  VIADD R218, R187.reuse, 0x40 ;  /* 0x00000040bbda7836 */ /* 0x040fe20000000000 */
[----:B------:R-:W-:Y:S01]  /*0e40*/  LOP3.LUT R3, R224, 0x1c0, RZ, 0xc0, !PT ;  /* 0x000001c0e0037812 */ /* 0x000fe200078ec0ff */
[----:B------:R-:W-:Y:S01]  /*0e50*/  VIADD R217, R187, 0x60 ;  /* 0x00000060bbd97836 */ /* 0x000fe20000000000 */
[----:B------:R-:W-:Y:S01]  /*0e60*/  SHF.R.S32.HI R0, RZ, 0x1f, R219 ;  /* 0x0000001fff007819 */ /* 0x000fe200000114db */
[----:B------:R-:W-:Y:S01]  /*0e70*/  IMAD.SHL.U32 R196, R219, 0x40, RZ ;  /* 0x00000040dbc47824 */ /* 0x000fe200078e00ff */
[----:B------:R-:W-:Y:S01]  /*0e80*/  SHF.R.S32.HI R5, RZ, 0x1f, R218 ;  /* 0x0000001fff057819 */ /* 0x000fe200000114da */
[----:B------:R-:W-:Y:S01]  /*0e90*/  IMAD.SHL.U32 R195, R218, 0x40, RZ ;  /* 0x00000040dac37824 */ /* 0x000fe200078e00ff */
[----:B------:R-:W-:Y:S01]  /*0ea0*/  SHF.R.S32.HI R2, RZ, 0x1f, R217 ;  /* 0x0000001fff027819 */ /* 0x000fe200000114d9 */
[----:B------:R-:W-:Y:S01]  /*0eb0*/  IMAD.SHL.U32 R194, R217, 0x40, RZ ;  /* 0x00000040d9c27824 */ /* 0x000fe200078e00ff */
[----:B------:R-:W-:Y:S01]  /*0ec0*/  SHF.R.U32.HI R200, RZ, 0x3, R3 ;  /* 0x00000003ffc87819 */ /* 0x000fe20000011603 */
[----:B------:R-:W-:Y:S01]  /*0ed0*/  IMAD.SHL.U32 R22, R206, 0x4, RZ ;  /* 0x00000004ce167824 */ /* 0x000fe200078e00ff */
[----:B------:R-:W-:Y:S01]  /*0ee0*/  LOP3.LUT R205, R3, 0x38, R16, 0xf8, !PT ;  /* 0x0000003803cd7812 */ /* 0x000fe200078ef810 */
[----:B------:R-:W-:Y:S01]  /*0ef0*/  IMAD.IADD R203, R213, 0x1, -R6 ;  /* 0x00000001d5cb7824 */ /* 0x000fe200078e0a06 */
[----:B------:R-:W-:Y:S01]  /*0f00*/  LEA.HI R0, R0, R219, RZ, 0x3 ;  /* 0x000000db00007211 */ /* 0x000fe200078f18ff */
[----:B------:R-:W-:Y:S01]  /*0f10*/  VIADD R185, R22, 0x20 ;  /* 0x0000002016b97836 */ /* 0x000fe20000000000 */
        /* <DEDUP_REMOVED lines=10> */
[----:B------:R-:W-:-:S02]  /*0fc0*/  SHF.R.U32.HI R227, RZ, 0x3, R196 ;  /* 0x00000003ffe37819 */ /* 0x000fc400000116c4 */
[--C-:B------:R-:W-:Y:S02]  /*0fd0*/  LOP3.LUT R4, R196, 0x38, R16.reuse, 0xf8, !PT ;  /* 0x00000038c4047812 */ /* 0x100fe400078ef810 */
[----:B------:R-:W-:Y:S02]  /*0fe0*/  SHF.R.U32.HI R226, RZ, 0x3, R195 ;  /* 0x00000003ffe27819 */ /* 0x000fe400000116c3 */
[----:B------:R-:W-:Y:S02]  /*0ff0*/  LOP3.LUT R7, R195, 0x38, R16, 0xf8, !PT ;  /* 0x00000038c3077812 */ /* 0x000fe400078ef810 */
[----:B------:R-:W-:Y:S02]  /*1000*/  SHF.R.U32.HI R225, RZ, 0x3, R194 ;  /* 0x00000003ffe17819 */ /* 0x000fe400000116c2 */
[----:B------:R-:W-:Y:S02]  /*1010*/  LOP3.LUT R8, R194, 0x38, R16, 0xf8, !PT ;  /* 0x00000038c2087812 */ /* 0x000fe400078ef810 */
[----:B------:R-:W-:-:S02]  /*1020*/  LOP3.LUT R199, R0, 0xfffffe00, RZ, 0xc0, !PT ;  /* 0xfffffe0000c77812 */ /* 0x000fc400078ec0ff */
[----:B------:R-:W-:Y:S02]  /*1030*/  LOP3.LUT R198, R5, 0xfffffe00, RZ, 0xc0, !PT ;  /* 0xfffffe0005c67812 */ /* 0x000fe400078ec0ff */
[----:B------:R-:W-:Y:S02]  /*1040*/  LOP3.LUT R197, R3, 0xfffffe00, RZ, 0xc0, !PT ;  /* 0xfffffe0003c57812 */ /* 0x000fe400078ec0ff */
[----:B------:R-:W-:Y:S02]  /*1050*/  LOP3.LUT R205, R201, R205, R200, 0xf6, !PT ;  /* 0x000000cdc9cd7212 */ /* 0x000fe400078ef6c8 */
[----:B------:R-:W-:Y:S02]  /*1060*/  LOP3.LUT R4, R199, R4, R227, 0xf6, !PT ;  /* 0x00000004c7047212 */ /* 0x000fe400078ef6e3 */
[----:B------:R-:W-:Y:S02]  /*1070*/  LOP3.LUT R7, R198, R7, R226, 0xf6, !PT ;  /* 0x00000007c6077212 */ /* 0x000fe400078ef6e2 */
[----:B------:R-:W-:-:S02]  /*1080*/  LOP3.LUT R8, R197, R8, R225, 0xf6, !PT ;  /* 0x00000008c5087212 */ /* 0x000fc400078ef6e1 */
[----:B------:R-:W-:Y:S02]  /*1090*/  SHF.R.S32.HI R23, RZ, 0x1f, R22 ;  /* 0x0000001fff177819 */ /* 0x000fe40000011416 */
[----:B------:R-:W-:Y:S02]  /*10a0*/  SHF.R.S32.HI R17, RZ, 0x1f, R16 ;  /* 0x0000001fff117819 */ /* 0x000fe40000011410 */
[----:B------:R-:W-:Y:S02]  /*10b0*/  SHF.R.S32.HI R184, RZ, 0x1f, R2 ;  /* 0x0000001fffb87819 */ /* 0x000fe40000011402 */
[----:B------:R-:W-:Y:S02]  /*10c0*/  SHF.R.S32.HI R212, RZ, 0x1f, R185 ;  /* 0x0000001fffd47819 */ /* 0x000fe400000114b9 */
[----:B------:R-:W-:Y:S02]  /*10d0*/  LEA R202, R205, UR40, 0x1 ;  /* 0x00000028cdca7c11 */ /* 0x000fe4000f8e08ff */
[----:B------:R-:W-:-:S02]  /*10e0*/  LEA R216, R4, UR40, 0x1 ;  /* 0x0000002804d87c11 */ /* 0x000fc4000f8e08ff */
[----:B------:R-:W-:Y:S02]  /*10f0*/  LEA R215, R7, UR40, 0x1 ;  /* 0x0000002807d77c11 */ /* 0x000fe4000f8e08ff */
[----:B------:R-:W-:-:S07]  /*1100*/  LEA R214, R8, UR40, 0x1 ;  /* 0x0000002808d67c11 */ /* 0x000fce000f8e08ff */
.L_x_3099:
[----:B0---4-:R-:W0:Y:S02]  /*1110*/  LDC.64 R4, c[0x0][0xc88] ;  /* 0x00032200ff047b82 */ /* 0x011e240000000a00 */
[----:B0-----:R-:W-:-:S05]  /*1120*/  IMAD.WIDE R4, R43, 0x4, R4 ;  /* 0x000000042b047825 */ /* 0x001fca00078e0204 */
[----:B--2---:R-:W2:Y:S01]  /*1130*/  LDG.E R210, desc[UR42][R4.64] ;  /* 0x0000002a04d27981 */ /* 0x004ea2000c1e1900 */
[----:B------:R-:W-:Y:S05]  /*1140*/  YIELD ;  /* 0x0000000000007946 */ /* 0x000fea0003800000 */
[----:B------:R-:W-:Y:S01]  /*1150*/  ULDC.64 UR4, c[0x0][0xa28] ;  /* 0x00028a0000047ab9 */ /* 0x000fe20000000a00 */
[----:B------:R-:W-:Y:S01]  /*1160*/  ULDC.64 UR8, c[0x0][0xa18] ;  /* 0x0002860000087ab9 */ /* 0x000fe20000000a00 */
[----:B------:R-:W-:Y:S01]  /*1170*/  ISETP.NE.U32.AND P1, PT, RZ, UR4, PT ;  /* 0x00000004ff007c0c */ /* 0x000fe2000bf25070 */
[----:B------:R-:W-:Y:S01]  /*1180*/  ULDC.64 UR6, c[0x0][0xa08] ;  /* 0x0002820000067ab9 */ /* 0x000fe20000000a00 */
[----:B------:R-:W-:Y:S01]  /*1190*/  IMAD.MOV.U32 R0, RZ, RZ, RZ ;  /* 0x000000ffff007224 */ /* 0x000fe200078e00ff */
[----:B------:R-:W-:Y:S01]  /*11a0*/  ISETP.NE.U32.AND P0, PT, RZ, UR6, PT ;  /* 0x00000006ff007c0c */ /* 0x000fe2000bf05070 */
[----:B------:R-:W-:Y:S01]  /*11b0*/  IMAD.MOV.U32 R30, RZ, RZ, RZ ;  /* 0x000000ffff1e7224 */ /* 0x000fe200078e00ff */
[----:B------:R-:W-:-:S02]  /*11c0*/  ISETP.NE.AND.EX P1, PT, RZ, UR5, PT, P1 ;  /* 0x00000005ff007c0c */ /* 0x000fc4000bf25310 */
[----:B------:R-:W-:Y:S02]  /*11d0*/  ISETP.NE.AND.EX P0, PT, RZ, UR7, PT, P0 ;  /* 0x00000007ff007c0c */ /* 0x000fe4000bf05300 */
[----:B--2---:R-:W-:-:S09]  /*11e0*/  SHF.R.S32.HI R211, RZ, 0x1f, R210 ;  /* 0x0000001fffd37819 */ /* 0x004fd200000114d2 */
[C---:B------:R-:W-:Y:S02]  /*11f0*/  @P1 LEA R6, P2, R210.reuse, UR4, 0x2 ;  /* 0x00000004d2061c11 */ /* 0x040fe4000f8410ff */
[C---:B------:R-:W-:Y:S02]  /*1200*/  SHF.L.U32 R208, R210.reuse, 0x2, RZ ;  /* 0x00000002d2d07819 */ /* 0x040fe400000006ff */
[C-C-:B------:R-:W-:Y:S02]  /*1210*/  @P1 LEA.HI.X R7, R210.reuse, UR5, R211.reuse, 0x2, P2 ;  /* 0x00000005d2071c11 */ /* 0x140fe400090f14d3 */
[----:B------:R-:W-:Y:S01]  /*1220*/  ISETP.NE.U32.AND P2, PT, RZ, UR8, PT ;  /* 0x00000008ff007c0c */ /* 0x000fe2000bf45070 */
[----:B------:R-:W-:Y:S01]  /*1230*/  ULDC UR4, c[0x0][0x288] ;  /* 0x0000a20000047ab9 */ /* 0x000fe20000000800 */
[----:B------:R-:W-:Y:S01]  /*1240*/  SHF.L.U64.HI R209, R210, 0x2, R211 ;  /* 0x00000002d2d17819 */ /* 0x000fe200000102d3 */
[----:B------:R0:W5:Y:S01]  /*1250*/  @P1 LDG.E R0, desc[UR42][R6.64] ;  /* 0x0000002a06001981 */ /* 0x000162000c1e1900 */
[----:B------:R-:W-:-:S02]  /*1260*/  ISETP.NE.AND.EX P2, PT, RZ, UR9, PT, P2 ;  /* 0x00000009ff007c0c */ /* 0x000fc4000bf45320 */
[----:B------:R-:W-:Y:S01]  /*1270*/  IADD3 R8, P3, R208, UR6, RZ ;  /* 0x00000006d0087c10 */ /* 0x000fe2000ff7e0ff */
[----:B------:R-:W-:Y:S01]  /*1280*/  IMAD.U32 R192, RZ, RZ, UR4 ;  /* 0x00000004ffc07e24 */ /* 0x000fe2000f8e00ff */
[----:B------:R-:W-:Y:S02]  /*1290*/  ULDC.64 UR4, c[0x0][0x418] ;  /* 0x0001060000047ab9 */ /* 0x000fe40000000a00 */
[----:B------:R-:W-:-:S05]  /*12a0*/  IADD3.X R9, R209, UR7, RZ, P3, !PT ;  /* 0x00000007d1097c10 */ /* 0x000fca0009ffe4ff */
[----:B------:R0:W5:Y:S02]  /*12b0*/  @P0 LDG.E R30, desc[UR42][R8.64] ;  /* 0x0000002a081e0981 */ /* 0x000164000c1e1900 */
        /* <DEDUP_REMOVED lines=23> */
.L_x_2879:
        /* <DEDUP_REMOVED lines=9> */
.L_x_2880:
[----:B------:R-:W-:Y:S05]  /*14c0*/  @!P0 BRA `(.L_x_2881) ;  /* 0x00000000000c8947 */ /* 0x000fea0003800000 */
[----:B------:R-:W2:Y:S04]  /*14d0*/  LDG.E R4, desc[UR42][R8.64] ;  /* 0x0000002a08047981 */ /* 0x000ea8000c1e1900 */
[----:B------:R-:W2:Y:S02]  /*14e0*/  LDG.E R29, desc[UR42][R8.64+0x4] ;  /* 0x0000042a081d7981 */ /* 0x000ea4000c1e1900 */
[----:B--2---:R-:W-:-:S07]  /*14f0*/  IMAD.IADD R29, R29, 0x1, -R4 ;  /* 0x000000011d1d7824 */ /* 0x004fce00078e0a04 */
.L_x_2881:
[----:B------:R-:W-:Y:S01]  /*1500*/  ULDC.64 UR4, c[0x0][0xa10] ;  /* 0x0002840000047ab9 */ /* 0x000fe20000000a00 */
[----:B------:R-:W1:Y:S01]  /*1510*/  LDC R9, c[0x0][0x448] ;  /* 0x00011200ff097b82 */ /* 0x000e620000000800 */
[----:B------:R-:W-:-:S04]  /*1520*/  ISETP.NE.U32.AND P0, PT, RZ, UR4, PT ;  /* 0x00000004ff007c0c */ /* 0x000fc8000bf05070 */
[----:B------:R-:W-:Y:S01]  /*1530*/  ISETP.NE.AND.EX P0, PT, RZ, UR5, PT, P0 ;  /* 0x00000005ff007c0c */ /* 0x000fe2000bf05300 */
[----:B------:R-:W-:-:S12]  /*1540*/  ULDC.64 UR4, c[0x0][0xa30] ;  /* 0x00028c0000047ab9 */ /* 0x000fd80000000a00 */
[----:B0-----:R-:W0:Y:S02]  /*1550*/  @P0 LDC.64 R4, c[0x0][0xa10] ;  /* 0x00028400ff040b82 */ /* 0x001e240000000a00 */
[----:B0-----:R-:W-:-:S05]  /*1560*/  @P0 IMAD.WIDE R4, R26, 0x4, R4 ;  /* 0x000000041a040825 */ /* 0x001fca00078e0204 */
[----:B------:R-:W2:Y:S04]  /*1570*/  @P0 LDG.E R3, desc[UR42][R4.64] ;  /* 0x0000002a04030981 */ /* 0x000ea8000c1e1900 */
[----:B------:R0:W2:Y:S01]  /*1580*/  @P0 LDG.E R8, desc[UR42][R4.64+0x4] ;  /* 0x0000042a04080981 */ /* 0x0000a2000c1e1900 */
[----:B------:R-:W-:Y:S01]  /*1590*/  ISETP.NE.U32.AND P1, PT, RZ, UR4, PT ;  /* 0x00000004ff007c0c */ /* 0x000fe2000bf25070 */
[----:B-----5:R-:W-:-:S03]  /*15a0*/  IMAD.MOV.U32 R24, RZ, RZ, R29 ;  /* 0x000000ffff187224 */ /* 0x020fc600078e001d */
[----:B------:R-:W-:-:S13]  /*15b0*/  ISETP.NE.AND.EX P1, PT, RZ, UR5, PT, P1 ;  /* 0x00000005ff007c0c */ /* 0x000fda000bf25310 */
[----:B------:R-:W-:-:S04]  /*15c0*/  @P1 IADD3 R6, P2, R208, UR4, RZ ;  /* 0x00000004d0061c10 */ /* 0x000fc8000ff5e0ff */
[----:B------:R-:W-:-:S05]  /*15d0*/  @P1 IADD3.X R7, R209, UR5, RZ, P2, !PT ;  /* 0x00000005d1071c10 */ /* 0x000fca00097fe4ff */
[----:B------:R3:W5:Y:S01]  /*15e0*/  @P1 LDG.E R24, desc[UR42][R6.64] ;  /* 0x0000002a06181981 */ /* 0x000762000c1e1900 */
[----:B-1----:R-:W-:Y:S01]  /*15f0*/  ISETP.NE.AND P1, PT, R9, 0x1, PT ;  /* 0x000000010900780c */ /* 0x002fe20003f25270 */
[----:B------:R-:W-:-:S05]  /*1600*/  IMAD.SHL.U32 R191, R41, 0x80, RZ ;  /* 0x0000008029bf7824 */ /* 0x000fca00078e00ff */
[----:B0-----:R-:W-:-:S07]  /*1610*/  IADD3 R4, R191, 0x7f, RZ ;  /* 0x0000007fbf047810 */ /* 0x001fce0007ffe0ff */
[----:B------:R-:W0:Y:S08]  /*1620*/  @P1 LDC R9, c[0x0][0x44c] ;  /* 0x00011300ff091b82 */ /* 0x000e300000000800 */
[----:B------:R-:W1:Y:S01]  /*1630*/  @P1 LDC R5, c[0x0][0x450] ;  /* 0x00011400ff051b82 */ /* 0x000e620000000800 */
[----:B--2---:R-:W-:Y:S02]  /*1640*/  @P0 IMAD.IADD R25, R8, 0x1, -R3 ;  /* 0x0000000108190824 */ /* 0x004fe400078e0a03 */
[----:B------:R-:W-:-:S02]  /*1650*/  IMAD.IADD R8, R29, 0x1, -R0 ;  /* 0x000000011d087824 */ /* 0x000fc400078e0a00 */
[----:B0-----:R-:W-:-:S04]  /*1660*/  @P1 IMAD.HI.U32 R0, R4, R9, RZ ;  /* 0x0000000904001227 */ /* 0x001fc800078e00ff */
[----:B------:R-:W-:Y:S01]  /*1670*/  IMAD.IADD R193, R8, 0x1, R25 ;  /* 0x0000000108c17824 */ /* 0x000fe200078e0219 */
[----:B-1----:R-:W-:Y:S01]  /*1680*/  @P1 SHF.R.U32.HI R4, RZ, R5, R0 ;  /* 0x00000005ff041219 */ /* 0x002fe20000011600 */
[----:B------:R-:W-:Y:S02]  /*1690*/  IMAD.MOV R27, RZ, RZ, -R8 ;  /* 0x000000ffff1b7224 */ /* 0x000fe400078e0a08 */
[C---:B------:R-:W-:Y:S01]  /*16a0*/  VIADD R0, R193.reuse, 0x7f ;  /* 0x0000007fc1007836 */ /* 0x040fe20000000000 */
[----:B------:R-:W-:Y:S02]  /*16b0*/  IADD3 R95, R193, 0x80, -R192 ;  /* 0x00000080c15f7810 */ /* 0x000fe40007ffe8c0 */
[----:B------:R-:W-:Y:S02]  /*16c0*/  VIMNMX R27, RZ, R27, !PT ;  /* 0x0000001bff1b7248 */ /* 0x000fe40007fe0100 */
[----:B------:R-:W-:Y:S01]  /*16d0*/  SHF.R.S32.HI R3, RZ, 0x1f, R0 ;  /* 0x0000001fff037819 */ /* 0x000fe20000011400 */
[----:B------:R-:W-:-:S03]  /*16e0*/  IMAD.IADD R4, R95, 0x1, R4 ;  /* 0x000000015f047824 */ /* 0x000fc600078e0204 */
[----:B------:R-:W-:Y:S02]  /*16f0*/  LEA.HI R3, R3, R0, RZ, 0x7 ;  /* 0x0000000003037211 */ /* 0x000fe400078f38ff */
[----:B------:R-:W-:Y:S02]  /*1700*/  SHF.R.S32.HI R5, RZ, 0x1f, R4 ;  /* 0x0000001fff057819 */ /* 0x000fe40000011404 */
[----:B------:R-:W-:Y:S02]  /*1710*/  SHF.R.S32.HI R96, RZ, 0x7, R3 ;  /* 0x00000007ff607819 */ /* 0x000fe40000011403 */
[----:B------:R-:W-:-:S04]  /*1720*/  LEA.HI R5, R5, R4, RZ, 0x7 ;  /* 0x0000000405057211 */ /* 0x000fc800078f38ff */
[----:B------:R-:W-:-:S04]  /*1730*/  SHF.R.S32.HI R5, RZ, 0x7, R5 ;  /* 0x00000007ff057819 */ /* 0x000fc80000011405 */
[----:B------:R-:W-:-:S05]  /*1740*/  VIMNMX R5, R96, R5, PT ;  /* 0x0000000560057248 */ /* 0x000fca0003fe0100 */
[----:B------:R-:W-:-:S05]  /*1750*/  IMAD R0, R5, 0x80, -R8 ;  /* 0x0000008005007824 */ /* 0x000fca00078e0a08 */
[----:B------:R-:W-:-:S04]  /*1760*/  VIMNMX R0, R0, R25, PT ;  /* 0x0000001900007248 */ /* 0x000fc80003fe0100 */
        /* <DEDUP_REMOVED lines=9> */
[----:B---3--:R-:W-:Y:S05]  /*1800*/  @!P1 BRA `(.L_x_2882) ;  /* 0x0000006c00c89947 */ /* 0x008fea0003800000 */
        /* <DEDUP_REMOVED lines=20> */
.L_x_2884:
[----:B------:R-:W-:Y:S05]  /*1950*/  BSYNC B6 ;  /* 0x0000000000067941 */ /* 0x000fea0003800000 */
.L_x_2883:
        /* <DEDUP_REMOVED lines=20> */
.L_x_2886:
[----:B------:R-:W-:Y:S05]  /*1aa0*/  BSYNC B6 ;  /* 0x0000000000067941 */ /* 0x000fea0003800000 */
.L_x_2885:
        /* <DEDUP_REMOVED lines=11> */
[----:B-----5:R-:W-:Y:S01]  /*1b60*/  SHF.R.S32.HI R13, RZ, 0x1f, R24 ;  /* 0x0000001fff0d7819 */ /* 0x020fe20000011418 */
[----:B------:R-:W0:Y:S01]  /*1b70*/  S2R R38, SR_TID.X ;  /* 0x0000000000267919 */ /* 0x000e220000002100 */
[----:B------:R-:W-:Y:S01]  /*1b80*/  SEL R3, R37, RZ, P0 ;  /* 0x000000ff25037207 */ /* 0x000fe20000000000 */
[-C--:B-1----:R-:W-:Y:S01]  /*1b90*/  IMAD R10, R223, R34.reuse, RZ ;  /* 0x00000022df0a7224 */ /* 0x082fe200078e02ff */
[C-C-:B------:R-:W-:Y:S01]  /*1ba0*/  SHF.L.U64.HI R29, R34.reuse, 0x5, R35.reuse ;  /* 0x00000005221d7819 */ /* 0x140fe20000010223 */
[C---:B------:R-:W-:Y:S01]  /*1bb0*/  IMAD.SHL.U32 R32, R34.reuse, 0x20, RZ ;  /* 0x0000002022207824 */ /* 0x040fe200078e00ff */
[----:B------:R-:W-:Y:S01]  /*1bc0*/  SHF.L.U64.HI R30, R34, 0x6, R35 ;  /* 0x00000006221e7819 */ /* 0x000fe20000010223 */
[----:B------:R-:W-:Y:S01]  /*1bd0*/  IMAD.IADD R3, R16, 0x1, R3 ;  /* 0x0000000110037824 */ /* 0x000fe200078e0203 */
[----:B------:R-:W-:Y:S01]  /*1be0*/  SHF.L.U64.HI R31, R34, 0x7, R35 ;  /* 0x00000007221f7819 */ /* 0x000fe20000010223 */
[----:B---3--:R-:W-:-:S04]  /*1bf0*/  IMAD.WIDE.U32 R4, R187, R34, R22 ;  /* 0x00000022bb047225 */ /* 0x008fc800078e0016 */
[----:B--2---:R-:W-:-:S04]  /*1c00*/  IMAD.WIDE.U32 R6, R187, R14, R22 ;  /* 0x0000000ebb067225 */ /* 0x004fc800078e0016 */
[C---:B------:R-:W-:Y:S02]  /*1c10*/  IMAD R89, R187.reuse, R35, R10 ;  /* 0x00000023bb597224 */ /* 0x040fe400078e020a */
[----:B------:R-:W-:-:S04]  /*1c20*/  IMAD.WIDE.U32 R10, R187, R34, R16 ;  /* 0x00000022bb0a7225 */ /* 0x000fc800078e0010 */
[----:B------:R-:W-:Y:S01]  /*1c30*/  IMAD.MOV.U32 R82, RZ, RZ, R6 ;  /* 0x000000ffff527224 */ /* 0x000fe200078e0006 */
[----:B------:R-:W-:Y:S01]  /*1c40*/  SHF.R.S32.HI R6, RZ, 0x1f, R3 ;  /* 0x0000001fff067819 */ /* 0x000fe20000011403 */
[-C--:B------:R-:W-:Y:S02]  /*1c50*/  IMAD R8, R223, R14.reuse, RZ ;  /* 0x0000000edf087224 */ /* 0x080fe400078e02ff */
[----:B------:R-:W-:Y:S02]  /*1c60*/  IMAD.IADD R87, R5, 0x1, R89 ;  /* 0x0000000105577824 */ /* 0x000fe400078e0259 */
[----:B------:R-:W-:Y:S01]  /*1c70*/  IMAD.IADD R89, R89, 0x1, R11 ;  /* 0x0000000159597824 */ /* 0x000fe200078e020b */
[CC--:B------:R-:W-:Y:S01]  /*1c80*/  LEA.HI R11, R6.reuse, R3.reuse, RZ, 0x3 ;  /* 0x00000003060b7211 */ /* 0x0c0fe200078f18ff */
[----:B------:R-:W-:Y:S01]  /*1c90*/  IMAD.MOV.U32 R86, RZ, RZ, R4 ;  /* 0x000000ffff567224 */ /* 0x000fe200078e0004 */
[----:B------:R-:W-:Y:S01]  /*1ca0*/  LEA.HI R4, R6, R3, RZ, 0x6 ;  /* 0x0000000306047211 */ /* 0x000fe200078f30ff */
[C---:B------:R-:W-:Y:S01]  /*1cb0*/  IMAD R85, R187.reuse, R15, R8 ;  /* 0x0000000fbb557224 */ /* 0x040fe200078e0208 */
[----:B0-----:R-:W-:Y:S01]  /*1cc0*/  SHF.R.U32.HI R38, RZ, 0x7, R38 ;  /* 0x00000007ff267819 */ /* 0x001fe20000011626 */
[----:B------:R-:W-:Y:S01]  /*1cd0*/  IMAD.WIDE.U32 R8, R187, R14, R16 ;  /* 0x0000000ebb087225 */ /* 0x000fe200078e0010 */
[----:B------:R-:W-:-:S02]  /*1ce0*/  LOP3.LUT R3, R11, 0x38, RZ, 0xc0, !PT ;  /* 0x000000380b037812 */ /* 0x000fc400078ec0ff */
[----:B------:R-:W-:Y:S01]  /*1cf0*/  ISETP.NE.AND P6, PT, R38, 0x1, PT ;  /* 0x000000012600780c */ /* 0x000fe20003fc5270 */
[----:B------:R-:W-:Y:S01]  /*1d00*/  IMAD.SHL.U32 R4, R4, 0x80, RZ ;  /* 0x0000008004047824 */ /* 0x000fe200078e00ff */
[----:B------:R-:W-:Y:S01]  /*1d10*/  MOV R84, R8 ;  /* 0x0000000800547202 */ /* 0x000fe20000000f00 */
[----:B------:R-:W-:Y:S01]  /*1d20*/  IMAD.IADD R83, R7, 0x1, R85 ;  /* 0x0000000107537824 */ /* 0x000fe200078e0255 */
[--C-:B------:R-:W-:Y:S01]  /*1d30*/  LOP3.LUT R5, R195, 0x38, R11.reuse, 0xf8, !PT ;  /* 0x00000038c3057812 */ /* 0x100fe200078ef80b */
[----:B------:R-:W-:Y:S01]  /*1d40*/  IMAD.MOV.U32 R88, RZ, RZ, R10 ;  /* 0x000000ffff587224 */ /* 0x000fe200078e000a */
[----:B------:R-:W-:Y:S01]  /*1d50*/  LOP3.LUT R8, R196, 0x38, R11, 0xf8, !PT ;  /* 0x00000038c4087812 */ /* 0x000fe200078ef80b */
[----:B------:R-:W-:Y:S01]  /*1d60*/  IMAD.IADD R85, R85, 0x1, R9 ;  /* 0x0000000155557824 */ /* 0x000fe200078e0209 */
[----:B------:R-:W-:Y:S01]  /*1d70*/  LOP3.LUT R10, R194, 0x38, R11, 0xf8, !PT ;  /* 0x00000038c20a7812 */ /* 0x000fe200078ef80b */
[----:B------:R-:W-:Y:S01]  /*1d80*/  IMAD R9, R13, R14, RZ ;  /* 0x0000000e0d097224 */ /* 0x000fe200078e02ff */
[----:B------:R-:W-:Y:S01]  /*1d90*/  LOP3.LUT R3, R3, 0x1c0, R224, 0xf8, !PT ;  /* 0x000001c003037812 */ /* 0x000fe200078ef8e0 */
[----:B------:R-:W-:Y:S01]  /*1da0*/  IMAD R13, R13, R34, RZ ;  /* 0x000000220d0d7224 */ /* 0x000fe200078e02ff */
[----:B------:R-:W-:Y:S01]  /*1db0*/  LOP3.LUT R6, R4, 0xffffe000, RZ, 0xc0, !PT ;  /* 0xffffe00004067812 */ /* 0x000fe200078ec0ff */
[----:B------:R-:W-:Y:S05]  /*1dc0*/  @!P6 WARPSYNC.ALL ;  /* 0x000000000000e948 */ /* 0x000fea0003800000 */
[----:B------:R-:W-:Y:S01]  /*1dd0*/  LOP3.LUT R5, R5, R226, RZ, 0x3c, !PT ;  /* 0x000000e205057212 */ /* 0x000fe200078e3cff */
[----:B------:R-:W-:Y:S01]  /*1de0*/  IMAD R39, R24, R15, R9 ;  /* 0x0000000f18277224 */ /* 0x000fe200078e0209 */
[----:B------:R-:W-:Y:S01]  /*1df0*/  LOP3.LUT R8, R8, R227, RZ, 0x3c, !PT ;  /* 0x000000e308087212 */ /* 0x000fe200078e3cff */
[----:B------:R-:W-:Y:S01]  /*1e00*/  IMAD.WIDE.U32 R82, R24, R14, R82 ;  /* 0x0000000e18527225 */ /* 0x000fe200078e0052 */
[----:B------:R-:W-:Y:S01]  /*1e10*/  LOP3.LUT R10, R10, R225, RZ, 0x3c, !PT ;  /* 0x000000e10a0a7212 */ /* 0x000fe200078e3cff */
[----:B------:R-:W-:Y:S01]  /*1e20*/  ULDC UR4, c[0x0][0x2f4] ;  /* 0x0000bd0000047ab9 */ /* 0x000fe20000000800 */
[----:B------:R-:W-:Y:S01]  /*1e30*/  LOP3.LUT R7, R3, R200, RZ, 0x3c, !PT ;  /* 0x000000c803077212 */ /* 0x000fe200078e3cff */
[----:B------:R-:W-:Y:S01]  /*1e40*/  IMAD.WIDE.U32 R84, R24, R14, R84 ;  /* 0x0000000e18547225 */ /* 0x000fe200078e0054 */
[----:B------:R-:W-:-:S02]  /*1e50*/  LOP3.LUT R41, R11, 0xfffffff8, RZ, 0xc0, !PT ;  /* 0xfffffff80b297812 */ /* 0x000fc400078ec0ff */
[-C--:B------:R-:W-:Y:S01]  /*1e60*/  IADD3 R4, R5, R6.reuse, R198 ;  /* 0x0000000605047210 */ /* 0x080fe20007ffe0c6 */
[----:B------:R-:W-:Y:S01]  /*1e70*/  IMAD R13, R24, R35, R13 ;  /* 0x00000023180d7224 */ /* 0x000fe200078e020d */
[----:B------:R-:W-:Y:S01]  /*1e80*/  IADD3 R3, R8, R6, R199 ;  /* 0x0000000608037210 */ /* 0x000fe20007ffe0c7 */
[----:B------:R-:W-:Y:S01]  /*1e90*/  IMAD.WIDE.U32 R86, R24, R34, R86 ;  /* 0x0000002218567225 */ /* 0x000fe200078e0056 */
[----:B------:R-:W-:Y:S02]  /*1ea0*/  IADD3 R5, R10, R6, R197 ;  /* 0x000000060a057210 */ /* 0x000fe40007ffe0c5 */
[----:B------:R-:W-:Y:S01]  /*1eb0*/  IADD3 R94, R38, 0x8, RZ ;  /* 0x00000008265e7810 */ /* 0x000fe20007ffe0ff */
[----:B------:R-:W-:Y:S01]  /*1ec0*/  IMAD.WIDE.U32 R88, R24, R34, R88 ;  /* 0x0000002218587225 */ /* 0x000fe200078e0058 */
[----:B------:R-:W-:Y:S02]  /*1ed0*/  IADD3 R6, R7, R6, R201 ;  /* 0x0000000607067210 */ /* 0x000fe40007ffe0c9 */
[--C-:B------:R-:W-:Y:S01]  /*1ee0*/  SHF.L.U64.HI R7, R14, 0x5, R15.reuse ;  /* 0x000000050e077819 */ /* 0x100fe2000001020f */
[----:B------:R-:W-:Y:S01]  /*1ef0*/  IMAD.SHL.U32 R33, R34, 0x40, RZ ;  /* 0x0000004022217824 */ /* 0x000fe200078e00ff */
[C---:B------:R-:W-:Y:S01]  /*1f00*/  SHF.L.U64.HI R8, R14.reuse, 0x6, R15 ;  /* 0x000000060e087819 */ /* 0x040fe2000001020f */
[----:B------:R-:W-:Y:S01]  /*1f10*/  IMAD.IADD R38, R83, 0x1, R39 ;  /* 0x0000000153267824 */ /* 0x000fe200078e0227 */
[C---:B------:R-:W-:Y:S01]  /*1f20*/  SHF.L.U64.HI R9, R14.reuse, 0x7, R15 ;  /* 0x000000070e097819 */ /* 0x040fe2000001020f */
[C---:B------:R-:W-:Y:S01]  /*1f30*/  IMAD.SHL.U32 R10, R14.reuse, 0x20, RZ ;  /* 0x000000200e0a7824 */ /* 0x040fe200078e00ff */
[----:B------:R-:W-:Y:S01]  /*1f40*/  SHF.R.S32.HI R35, RZ, 0x1f, R42 ;  /* 0x0000001fff237819 */ /* 0x000fe2000001142a */
[----:B------:R-:W-:Y:S01]  /*1f50*/  IMAD.SHL.U32 R20, R14, 0x40, RZ ;  /* 0x000000400e147824 */ /* 0x000fe200078e00ff */
[----:B------:R-:W-:Y:S01]  /*1f60*/  ISETP.GE.AND P1, PT, R16, UR4, PT ;  /* 0x0000000410007c0c */ /* 0x000fe2000bf26270 */
[----:B------:R-:W-:Y:S01]  /*1f70*/  IMAD.SHL.U32 R21, R14, 0x80, RZ ;  /* 0x000000800e157824 */ /* 0x000fe200078e00ff */
[----:B------:R-:W-:Y:S01]  /*1f80*/  ISETP.GE.AND P2, PT, R2, UR4, PT ;  /* 0x0000000402007c0c */ /* 0x000fe2000bf46270 */
[----:B------:R-:W-:Y:S01]  /*1f90*/  IMAD.SHL.U32 R34, R34, 0x80, RZ ;  /* 0x0000008022227824 */ /* 0x000fe200078e00ff */
[----:B------:R-:W-:Y:S01]  /*1fa0*/  SHF.R.S32.HI R80, RZ, 0x3, R11 ;  /* 0x00000003ff507819 */ /* 0x000fe2000001140b */
[----:B------:R-:W-:Y:S01]  /*1fb0*/  IMAD R36, R206, 0x20, R187 ;  /* 0x00000020ce247824 */ /* 0x000fe200078e02bb */
[----:B------:R-:W-:Y:S01]  /*1fc0*/  SHF.R.S32.HI R90, RZ, 0x1f, R41 ;  /* 0x0000001fff5a7819 */ /* 0x000fe20000011429 */
[----:B------:R-:W-:-:S02]  /*1fd0*/  IMAD.SHL.U32 R37, R37, 0x2, RZ ;  /* 0x0000000225257824 */ /* 0x000fc400078e00ff */
[----:B------:R-:W-:Y:S02]  /*1fe0*/  IMAD.IADD R39, R39, 0x1, R85 ;  /* 0x0000000127277824 */ /* 0x000fe400078e0255 */
[----:B------:R-:W-:Y:S02]  /*1ff0*/  IMAD.IADD R40, R87, 0x1, R13 ;  /* 0x0000000157287824 */ /* 0x000fe400078e020d */
[----:B------:R-:W-:Y:S01]  /*2000*/  IMAD.IADD R43, R13, 0x1, R89 ;  /* 0x000000010d2b7824 */ /* 0x000fe200078e0259 */
[----:B----4-:R-:W-:Y:S01]  /*2010*/  SHF.R.S32.HI R81, RZ, 0x1f, R26 ;  /* 0x0000001fff517819 */ /* 0x010fe2000001141a */
[----:B------:R-:W-:Y:S06]  /*2020*/  @!P6 BAR.SYNC.DEFER_BLOCKING 0x9, 0x100 ;  /* 0x024400000000eb1d */ /* 0x000fec0000010000 */
.L_x_2984:
[----:B------:R-:W0:Y:S01]  /*2030*/  LDC R100, c[0x0][0x430] ;  /* 0x00010c00ff647b82 */ /* 0x000e220000000800 */
[----:B------:R-:W-:Y:S01]  /*2040*/  VIADD R28, R28, 0xffffffff ;  /* 0xffffffff1c1c7836 */ /* 0x000fe20000000000 */
[----:B------:R-:W-:-:S03]  /*2050*/  MOV R101, RZ ;  /* 0x000000ff00657202 */ /* 0x000fc60000000f00 */
[----:B------:R-:W-:-:S03]  /*2060*/  IMAD R11, R28, 0x80, R36 ;  /* 0x000000801c0b7824 */ /* 0x000fc600078e0224 */
[----:B------:R-:W1:Y:S01]  /*2070*/  LDC R104, c[0x0][0x3f4] ;  /* 0x0000fd00ff687b82 */ /* 0x000e620000000800 */
        /* <DEDUP_REMOVED lines=8> */
[----:B----4-:R-:W4:Y:S01]  /*2100*/  @P4 LDC R13, c[0x0][0x438] ;  /* 0x00010e00ff0d4b82 */ /* 0x010f220000000800 */
        /* <DEDUP_REMOVED lines=51> */
[----:B------:R-:W-:-:S04]  /*2440*/  IMAD.WIDE.U32 R12, R34, R28, RZ ;  /* 0x0000001c220c7225 */ /* 0x000fc800078e00ff */
        /* <DEDUP_REMOVED lines=32> */
.L_x_2891:
[----:B------:R-:W-:Y:S05]  /*2650*/  BSYNC B1 ;  /* 0x0000000000017941 */ /* 0x000fea0003800000 */
.L_x_2890:
        /* <DEDUP_REMOVED lines=43> */
.L_x_2893:
[----:B------:R-:W-:Y:S05]  /*2910*/  BSYNC B1 ;  /* 0x0000000000017941 */ /* 0x000fea0003800000 */
.L_x_2892:
        /* <DEDUP_REMOVED lines=15> */
[----:B------:R-:W-:Y:S02]  /*2a10*/  CS2R R56, SRZ ;  /* 0x0000000000387805 */ /* 0x000fe4000001ff00 */
[----:B------:R-:W-:Y:S02]  /*2a20*/  PRMT R112, R44, 0x7610, R112 ;  /* 0x000076102c707816 */ /* 0x000fe40000000070 */
[----:B------:R-:W-:Y:S02]  /*2a30*/  CS2R R54, SRZ ;  /* 0x0000000000367805 */ /* 0x000fe4000001ff00 */
[----:B------:R-:W-:Y:S02]  /*2a40*/  PRMT R113, R45, 0x7610, R113 ;  /* 0x000076102d717816 */ /* 0x000fe40000000071 */
[----:B------:R-:W-:Y:S02]  /*2a50*/  CS2R R44, SRZ ;  /* 0x00000000002c7805 */ /* 0x000fe4000001ff00 */
[----:B------:R-:W-:-:S02]  /*2a60*/  PRMT R120, R46, 0x7610, R120 ;  /* 0x000076102e787816 */ /* 0x000fc40000000078 */
[----:B------:R-:W-:Y:S02]  /*2a70*/  CS2R R58, SRZ ;  /* 0x00000000003a7805 */ /* 0x000fe4000001ff00 */
[----:B------:R-:W-:Y:S02]  /*2a80*/  PRMT R121, R47, 0x7610, R121 ;  /* 0x000076102f797816 */ /* 0x000fe40000000079 */
        /* <DEDUP_REMOVED lines=24> */
.L_x_2895:
[----:B------:R-:W-:Y:S05]  /*2c10*/  BSYNC B1 ;  /* 0x0000000000017941 */ /* 0x000fea0003800000 */
.L_x_2894:
        /* <DEDUP_REMOVED lines=31> */
.L_x_2897:
[----:B------:R-:W-:Y:S05]  /*2e10*/  BSYNC B1 ;  /* 0x0000000000017941 */ /* 0x000fea0003800000 */
.L_x_2896:
        /* <DEDUP_REMOVED lines=13> */
[----:B------:R-:W-:Y:S02]  /*2ef0*/  PLOP3.LUT P5, PT, PT, PT, UP0, 0x80, 0x0 ;  /* 0x000000000000781c */ /* 0x000fe40003faf008 */
        /* <DEDUP_REMOVED lines=22> */
.L_x_2898:
[----:B------:R-:W-:Y:S01]  /*3060*/  IMAD R91, R19, 0x8, R18 ;  /* 0x00000008135b7824 */ /* 0x000fe200078e0212 */
[----:B------:R-:W-:Y:S01]  /*3070*/  SHF.L.U32 R102, R189, 0x1f, RZ ;  /* 0x0000001fbd667819 */ /* 0x000fe200000006ff */
[----:B------:R-:W-:Y:S03]  /*3080*/  BSSY B1, `(.L_x_2899) ;  /* 0x0000003000017945 */ /* 0x000fe60003800000 */
[----:B------:R-:W0:Y:S02]  /*3090*/  SYNCS.PHASECHK.TRANS64.TRYWAIT P6, [R91+URZ+0x28890], R102 ;  /* 0x028890665b0075a7 */ /* 0x000e2400080c017f */
[----:B0-----:R-:W-:Y:S05]  /*30a0*/  @!P6 BRA `(.L_x_2900) ;  /* 0x000001d40018e947 */ /* 0x001fea0003800000 */
.L_x_3220:
[----:B------:R-:W-:Y:S05]  /*30b0*/  BSYNC B1 ;  /* 0x0000000000017941 */ /* 0x000fea0003800000 */
.L_x_2899:
[----:B------:R-:W-:-:S03]  /*30c0*/  UMOV UR4, 0xffffffff ;  /* 0xffffffff00047882 */ /* 0x000fc60000000000 */
[----:B------:R-:W-:Y:S05]  /*30d0*/  BRA.DIV UR4, `(.L_x_2901) ;  /* 0x000001d604207947 */ /* 0x000fea000b800000 */
[----:B------:R1:W2:Y:S04]  /*30e0*/  SHFL.IDX PT, R79, R103, RZ, 0x181f ;  /* 0x00181fff674f7589 */ /* 0x0002a800000e0000 */
[----:B------:R1:W3:Y:S02]  /*30f0*/  SHFL.IDX PT, R105, R108, RZ, 0x181f ;  /* 0x00181fff6c697589 */ /* 0x0002e400000e0000 */
.L_x_3224:
        /* <DEDUP_REMOVED lines=33> */
[----:B------:R-:W-:Y:S01]  /*3310*/  FMUL.FTZ R142, R13, R75 ;  /* 0x0000004b0d8e7220 */ /* 0x000fe20000410000 */
        /* <DEDUP_REMOVED lines=23> */
.L_x_2907:
[----:B------:R-:W-:Y:S05]  /*3490*/  BSYNC B3 ;  /* 0x0000000000037941 */ /* 0x000fea0003800000 */
.L_x_2906:
[----:B0-----:R4:W-:Y:S02]  /*34a0*/  ST.E.128 desc[UR42][R76.64], R12 ;  /* 0x0000000c4c007985 */ /* 0x0019e4000c101d2a */
.L_x_2905:
[----:B------:R-:W-:Y:S05]  /*34b0*/  BSYNC B2 ;  /* 0x0000000000027941 */ /* 0x000fea0003800000 */
.L_x_2904:
        /* <DEDUP_REMOVED lines=25> */
[----:B------:R-:W-:Y:S01]  /*3650*/  FMUL.FTZ R77, R13, R75 ;  /* 0x0000004b0d4d7220 */ /* 0x000fe20000410000 */
[----:B------:R-:W-:Y:S01]  /*3660*/  LOP3.LUT R70, R15, 0xffff0000, RZ, 0xc0, !PT ;  /* 0xffff00000f467812 */ /* 0x000fe200078ec0ff */
[-C--:B------:R-:W-:Y:S01]  /*3670*/  FMUL.FTZ R134, R13, R71.reuse ;  /* 0x000000470d867220 */ /* 0x080fe20000410000 */
        /* <DEDUP_REMOVED lines=25> */
.L_x_2909:
[----:B------:R-:W-:Y:S05]  /*3810*/  BSYNC B2 ;  /* 0x0000000000027941 */ /* 0x000fea0003800000 */
.L_x_2908:
[----:B0-----:R0:W-:Y:S02]  /*3820*/  ST.E.128 desc[UR42][R72.64], R12 ;  /* 0x0000000c48007985 */ /* 0x0011e4000c101d2a */
.L_x_2903:
[----:B------:R-:W-:Y:S05]  /*3830*/  BSYNC B1 ;  /* 0x0000000000017941 */ /* 0x000fea0003800000 */
.L_x_2902:
[----:B------:R-:W-:-:S03]  /*3840*/  UMOV UR4, 0xffffffff ;  /* 0xffffffff00047882 */ /* 0x000fc60000000000 */
[----:B------:R-:W-:Y:S05]  /*3850*/  BRA.DIV UR4, `(.L_x_2910) ;  /* 0x000001ce048c7947 */ /* 0x000fea000b800000 */
[----:B------:R1:W1:Y:S04]  /*3860*/  SHFL.IDX PT, R71, R103, 0x1, 0x181f ;  /* 0x00381f0067477f89 */ /* 0x00026800000e0000 */
[----:B0-----:R0:W0:Y:S02]  /*3870*/  SHFL.IDX PT, R73, R108, 0x1, 0x181f ;  /* 0x00381f006c497f89 */ /* 0x00102400000e0000 */
.L_x_3228:
        /* <DEDUP_REMOVED lines=57> */
.L_x_2916:
[----:B------:R-:W-:Y:S05]  /*3c10*/  BSYNC B3 ;  /* 0x0000000000037941 */ /* 0x000fea0003800000 */
.L_x_2915:
[----:B--2---:R0:W-:Y:S02]  /*3c20*/  ST.E.128 desc[UR42][R68.64], R12 ;  /* 0x0000000c44007985 */ /* 0x0041e4000c101d2a */
.L_x_2914:
[----:B------:R-:W-:Y:S05]  /*3c30*/  BSYNC B2 ;  /* 0x0000000000027941 */ /* 0x000fea0003800000 */
.L_x_2913:
        /* <DEDUP_REMOVED lines=51> */
[----:B------:R-:W-:Y:S02]  /*3f70*/  F2FP.BF16.F32.PACK_AB R15, R15, R60 ;  /* 0x0000003c0f0f723e */ /* 0x000fe400000010ff */
[----:B------:R-:W-:-:S07]  /*3f80*/  MOV R14, R66 ;  /* 0x00000042000e7202 */ /* 0x000fce0000000f00 */
.L_x_2918:
[----:B------:R-:W-:Y:S05]  /*3f90*/  BSYNC B2 ;  /* 0x0000000000027941 */ /* 0x000fea0003800000 */
.L_x_2917:
[----:B----4-:R0:W-:Y:S02]  /*3fa0*/  ST.E.128 desc[UR42][R64.64], R12 ;  /* 0x0000000c40007985 */ /* 0x0101e4000c101d2a */
.L_x_2912:
[----:B------:R-:W-:Y:S05]  /*3fb0*/  BSYNC B1 ;  /* 0x0000000000017941 */ /* 0x000fea0003800000 */
.L_x_2911:
[----:B------:R-:W-:-:S03]  /*3fc0*/  UMOV UR4, 0xffffffff ;  /* 0xffffffff00047882 */ /* 0x000fc60000000000 */
[----:B------:R-:W-:Y:S05]  /*3fd0*/  BRA.DIV UR4, `(.L_x_2919) ;  /* 0x000001c604f87947 */ /* 0x000fea000b800000 */
[----:B------:R1:W1:Y:S04]  /*3fe0*/  SHFL.IDX PT, R63, R103, 0x2, 0x181f ;  /* 0x00581f00673f7f89 */ /* 0x00026800000e0000 */
[----:B0-----:R0:W0:Y:S02]  /*3ff0*/  SHFL.IDX PT, R65, R108, 0x2, 0x181f ;  /* 0x00581f006c417f89 */ /* 0x00102400000e0000 */
.L_x_3232:
        /* <DEDUP_REMOVED lines=56> */
.L_x_2925:
[----:B------:R-:W-:Y:S05]  /*4380*/  BSYNC B3 ;  /* 0x0000000000037941 */ /* 0x000fea0003800000 */
.L_x_2924:
[----:B--2---:R0:W-:Y:S02]  /*4390*/  ST.E.128 desc[UR42][R60.64], R12 ;  /* 0x0000000c3c007985 */ /* 0x0041e4000c101d2a */
.L_x_2923:
[----:B------:R-:W-:Y:S05]  /*43a0*/  BSYNC B2 ;  /* 0x0000000000027941 */ /* 0x000fea0003800000 */
.L_x_2922:
[----:B------:R-:W-:Y:S05]  /*43b0*/  @P2 BRA `(.L_x_2921) ;  /* 0x0000000000d82947 */ /* 0x000fea0003800000 */
[----:B0---4-:R0:W4:Y:S01]  /*43c0*/  LDS.128 R12, [R93+0x1e400] ;  /* 0x01e400005d0c7984 */ /* 0x0111220000000c00 */
[C---:B------:R-:W-:Y:S01]  /*43d0*/  LEA R56, P3, R2.reuse, R65, 0x1 ;  /* 0x0000004102387211 */ /* 0x040fe200078608ff */
[----:B------:R-:W-:Y:S03]  /*43e0*/  BSSY B2, `(.L_x_2926) ;  /* 0x0000032000027945 */ /* 0x000fe60003800000 */
[----:B-1----:R-:W-:Y:S02]  /*43f0*/  LEA.HI.X R57, R2, R63, R184, 0x1, P3 ;  /* 0x0000003f02397211 */ /* 0x002fe400018f0cb8 */
[----:B------:R-:W-:-:S13]  /*4400*/  ISETP.GE.AND P3, PT, R185, R104, PT ;  /* 0x00000068b900720c */ /* 0x000fda0003f66270 */
[----:B0-----:R-:W-:Y:S05]  /*4410*/  @P3 BRA `(.L_x_2927) ;  /* 0x0000000000b83947 */ /* 0x001fea0003800000 */
[----:B------:R-:W-:Y:S02]  /*4420*/  SHF.R.U64 R59, R52, 0x10, R53 ;  /* 0x00000010343b7819 */ /* 0x000fe40000001235 */
[--C-:B------:R-:W-:Y:S02]  /*4430*/  SHF.R.U64 R11, R54, 0x10, R55.reuse ;  /* 0x00000010360b7819 */ /* 0x100fe40000001237 */
[----:B------:R-:W-:Y:S02]  /*4440*/  SHF.R.U32.HI R58, RZ, 0x10, R55 ;  /* 0x00000010ff3a7819 */ /* 0x000fe40000011637 */
[----:B------:R-:W-:Y:S02]  /*4450*/  SHF.R.U32.HI R60, RZ, 0x10, R53 ;  /* 0x00000010ff3c7819 */ /* 0x000fe40000011635 */
[----:B------:R-:W-:Y:S02]  /*4460*/  PRMT R126, R126, 0x5410, R59 ;  /* 0x000054107e7e7816 */ /* 0x000fe4000000003b */
[----:B------:R-:W-:Y:S01]  /*4470*/  PRMT R128, R128, 0x5410, R11 ;  /* 0x0000541080807816 */ /* 0x000fe2000000000b */
[----:B----4-:R-:W-:Y:S01]  /*4480*/  IMAD.U32 R11, R12, 0x10000, RZ ;  /* 0x000100000c0b7824 */ /* 0x010fe200078e00ff */
[----:B------:R-:W-:-:S02]  /*4490*/  PRMT R129, R129, 0x5410, R58 ;  /* 0x0000541081817816 */ /* 0x000fc4000000003a */
[C---:B------:R-:W-:Y:S02]  /*44a0*/  SHF.L.U32 R52, R14.reuse, 0x10, RZ ;  /* 0x000000100e347819 */ /* 0x040fe400000006ff */
        /* <DEDUP_REMOVED lines=37> */
.L_x_2927:
[----:B------:R-:W-:Y:S05]  /*4700*/  BSYNC B2 ;  /* 0x0000000000027941 */ /* 0x000fea0003800000 */
.L_x_2926:
[----:B----4-:R0:W-:Y:S02]  /*4710*/  ST.E.128 desc[UR42][R56.64], R12 ;  /* 0x0000000c38007985 */ /* 0x0101e4000c101d2a */
.L_x_2921:
[----:B------:R-:W-:Y:S05]  /*4720*/  BSYNC B1 ;  /* 0x0000000000017941 */ /* 0x000fea0003800000 */
.L_x_2920:
[----:B------:R-:W-:-:S03]  /*4730*/  UMOV UR4, 0xffffffff ;  /* 0xffffffff00047882 */ /* 0x000fc60000000000 */
[----:B------:R-:W-:Y:S05]  /*4740*/  BRA.DIV UR4, `(.L_x_2928) ;  /* 0x000001c204687947 */ /* 0x000fea000b800000 */
[----:B-1----:R-:W1:Y:S04]  /*4750*/  SHFL.IDX PT, R103, R103, 0x3, 0x181f ;  /* 0x00781f0067677f89 */ /* 0x002e6800000e0000 */
[----:B------:R0:W0:Y:S02]  /*4760*/  SHFL.IDX PT, R53, R108, 0x3, 0x181f ;  /* 0x00781f006c357f89 */ /* 0x00002400000e0000 */
.L_x_3236:
[----:B------:R-:W-:Y:S05]  /*4770*/  @P4 BRA `(.L_x_2929) ;  /* 0x0000003400e84947 */ /* 0x000fea0003800000 */
[----:B------:R-:W-:Y:S04]  /*4780*/  BSSY B1, `(.L_x_2930) ;  /* 0x0000038000017945 */ /* 0x000fe80003800000 */
        /* <DEDUP_REMOVED lines=16> */
[----:B------:R-:W-:Y:S02]  /*4890*/  LOP3.LUT R49, R14, 0xffff0000, RZ, 0xc0, !PT ;  /* 0xffff00000e317812 */ /* 0x000fe400078ec0ff */
[----:B------:R-:W-:Y:S01]  /*48a0*/  PRMT R115, R115, 0x5410, R56 ;  /* 0x0000541073737816 */ /* 0x000fe20000000038 */
[----:B------:R-:W-:Y:S01]  /*48b0*/  IMAD.U32 R57, R117, 0x10000, RZ ;  /* 0x0001000075397824 */ /* 0x000fe200078e00ff */
[C---:B------:R-:W-:Y:S02]  /*48c0*/  SHF.L.U32 R14, R13.reuse, 0x10, RZ ;  /* 0x000000100d0e7819 */ /* 0x040fe400000006ff */
[----:B------:R-:W-:Y:S01]  /*48d0*/  LOP3.LUT R13, R13, 0xffff0000, RZ, 0xc0, !PT ;  /* 0xffff00000d0d7812 */ /* 0x000fe200078ec0ff */
[----:B------:R-:W-:Y:S01]  /*48e0*/  IMAD.U32 R52, R115, 0x10000, RZ ;  /* 0x0001000073347824 */ /* 0x000fe200078e00ff */
[----:B------:R-:W-:Y:S01]  /*48f0*/  LOP3.LUT R56, R116, 0xffff0000, RZ, 0xc0, !PT ;  /* 0xffff000074387812 */ /* 0x000fe200078ec0ff */
        /* <DEDUP_REMOVED lines=11> */
[C---:B------:R-:W-:Y:S01]  /*49b0*/  FFMA.FTZ R59, R14.reuse, R51, -R59 ;  /* 0x000000330e3b7223 */ /* 0x040fe2000001083b */
        /* <DEDUP_REMOVED lines=18> */
.L_x_2933:
[----:B------:R-:W-:Y:S05]  /*4ae0*/  BSYNC B2 ;  /* 0x0000000000027941 */ /* 0x000fea0003800000 */
.L_x_2932:
[----:B----4-:R0:W-:Y:S02]  /*4af0*/  ST.E.128 desc[UR42][R54.64], R12 ;  /* 0x0000000c36007985 */ /* 0x0101e4000c101d2a */
.L_x_2931:
[----:B------:R-:W-:Y:S05]  /*4b00*/  BSYNC B1 ;  /* 0x0000000000017941 */ /* 0x000fea0003800000 */
.L_x_2930:
        /* <DEDUP_REMOVED lines=19> */
[----:B------:R-:W-:Y:S02]  /*4c40*/  LOP3.LUT R13, R13, 0xffff0000, RZ, 0xc0, !PT ;  /* 0xffff00000d0d7812 */ /* 0x000fe400078ec0ff */
[C---:B------:R-:W-:Y:S01]  /*4c50*/  LOP3.LUT R51, R107.reuse, 0xffff0000, RZ, 0xc0, !PT ;  /* 0xffff00006b337812 */ /* 0x040fe200078ec0ff */
        /* <DEDUP_REMOVED lines=8> */
[----:B------:R-:W-:Y:S01]  /*4ce0*/  FMUL.FTZ R13, R45, R52 ;  /* 0x000000342d0d7220 */ /* 0x000fe20000410000 */
        /* <DEDUP_REMOVED lines=23> */
.L_x_2935:
[----:B------:R-:W-:Y:S05]  /*4e60*/  BSYNC B1 ;  /* 0x0000000000017941 */ /* 0x000fea0003800000 */
.L_x_2934:
[----:B----4-:R0:W-:Y:S01]  /*4e70*/  ST.E.128 desc[UR42][R48.64], R12 ;  /* 0x0000000c30007985 */ /* 0x0101e2000c101d2a */
[----:B------:R-:W-:Y:S05]  /*4e80*/  BRA `(.L_x_2929) ;  /* 0x0000003000247947 */ /* 0x000fea0003800000 */
.L_x_2889:
        /* <DEDUP_REMOVED lines=38> */
[----:B------:R0:W5:Y:S01]  /*50f0*/  @!P4 LDG.E.128 R52, desc[UR42][R60.64] ;  /* 0x0000002a3c34c981 */ /* 0x000162000c1e1d00 */
[----:B------:R-:W-:Y:S02]  /*5100*/  @!P4 LEA.HI.X R63, R44, R63, R45, 0x1, P6 ;  /* 0x0000003f2c3fc211 */ /* 0x000fe400030f0c2d */
[----:B------:R-:W-:-:S02]  /*5110*/  CS2R R44, SRZ ;  /* 0x00000000002c7805 */ /* 0x000fc4000001ff00 */
[----:B------:R-:W5:Y:S04]  /*5120*/  @!P5 LDG.E.128 R48, desc[UR42][R64.64] ;  /* 0x0000002a4030d981 */ /* 0x000f68000c1e1d00 */
[----:B------:R1:W5:Y:S01]  /*5130*/  @!P4 LDG.E.128 R56, desc[UR42][R62.64] ;  /* 0x0000002a3e38c981 */ /* 0x000362000c1e1d00 */
[C---:B--2---:R-:W-:Y:S02]  /*5140*/  @!P3 LEA R68, P4, R74.reuse, R68, 0x1 ;  /* 0x000000444a44b211 */ /* 0x044fe400078808ff */
[----:B0-----:R-:W-:Y:S01]  /*5150*/  CS2R R60, SRZ ;  /* 0x00000000003c7805 */ /* 0x001fe2000001ff00 */
[----:B------:R0:W5:Y:S01]  /*5160*/  @!P5 LDG.E.128 R44, desc[UR42][R66.64] ;  /* 0x0000002a422cd981 */ /* 0x000162000c1e1d00 */
[----:B------:R-:W-:Y:S02]  /*5170*/  @!P3 LEA.HI.X R69, R74, R69, R75, 0x1, P4 ;  /* 0x000000454a45b211 */ /* 0x000fe400020f0c4b */
[----:B---3--:R-:W-:-:S04]  /*5180*/  @!P3 LEA R70, P4, R72, R70, 0x1 ;  /* 0x000000464846b211 */ /* 0x008fc800078808ff */
[----:B------:R-:W-:Y:S02]  /*5190*/  @!P3 LEA.HI.X R71, R72, R71, R73, 0x1, P4 ;  /* 0x000000474847b211 */ /* 0x000fe400020f0c49 */
[----:B------:R-:W-:-:S04]  /*51a0*/  ISETP.GE.AND P4, PT, R217, R97, PT ;  /* 0x00000061d900720c */ /* 0x000fc80003f86270 */
[CC--:B------:R-:W-:Y:S02]  /*51b0*/  ISETP.GE.OR P4, PT, R16.reuse, R104.reuse, P4 ;  /* 0x000000681000720c */ /* 0x0c0fe40002786670 */
[----:B-1----:R-:W-:Y:S02]  /*51c0*/  CS2R R62, SRZ ;  /* 0x00000000003e7805 */ /* 0x002fe4000001ff00 */
[----:B0-----:R-:W-:Y:S02]  /*51d0*/  CS2R R66, SRZ ;  /* 0x0000000000427805 */ /* 0x001fe4000001ff00 */
[----:B------:R-:W-:Y:S01]  /*51e0*/  CS2R R64, SRZ ;  /* 0x0000000000407805 */ /* 0x000fe2000001ff00 */
[----:B------:R-:W-:Y:S01]  /*51f0*/  BSSY B1, `(.L_x_2936) ;  /* 0x000001d000017945 */ /* 0x000fe20003800000 */
[----:B------:R-:W-:Y:S02]  /*5200*/  CS2R R74, SRZ ;  /* 0x00000000004a7805 */ /* 0x000fe4000001ff00 */
[----:B------:R-:W-:Y:S01]  /*5210*/  CS2R R72, SRZ ;  /* 0x0000000000487805 */ /* 0x000fe2000001ff00 */
[----:B------:R0:W5:Y:S04]  /*5220*/  @!P3 LDG.E.128 R60, desc[UR42][R68.64] ;  /* 0x0000002a443cb981 */ /* 0x000168000c1e1d00 */
[----:B------:R1:W5:Y:S01]  /*5230*/  @!P3 LDG.E.128 R64, desc[UR42][R70.64] ;  /* 0x0000002a4640b981 */ /* 0x000362000c1e1d00 */
[----:B------:R-:W-:-:S02]  /*5240*/  ISETP.GE.AND P3, PT, R16, R104, PT ;  /* 0x000000681000720c */ /* 0x000fc40003f66270 */
        /* <DEDUP_REMOVED lines=23> */
.L_x_2937:
[----:B------:R-:W-:Y:S05]  /*53c0*/  BSYNC B1 ;  /* 0x0000000000017941 */ /* 0x000fea0003800000 */
.L_x_2936:
[----:B-----5:R-:W-:Y:S01]  /*53d0*/  IMAD.MOV.U32 R11, RZ, RZ, R70 ;  /* 0x000000ffff0b7224 */ /* 0x020fe200078e0046 */
[----:B------:R-:W-:Y:S01]  /*53e0*/  MOV R13, R68 ;  /* 0x00000044000d7202 */ /* 0x000fe20000000f00 */
[----:B------:R-:W-:Y:S01]  /*53f0*/  IMAD.MOV.U32 R14, RZ, RZ, R69 ;  /* 0x000000ffff0e7224 */ /* 0x000fe200078e0045 */
[----:B------:R-:W-:Y:S01]  /*5400*/  UISETP.NE.AND UP0, UPT, UR39, 0x3, UPT ;  /* 0x000000032700788c */ /* 0x000fe2000bf05270 */
        /* <DEDUP_REMOVED lines=48> */
[----:B------:R-:W-:Y:S02]  /*5710*/  PRMT R132, R12, 0x7610, R132 ;  /* 0x000076100c847816 */ /* 0x000fe40000000084 */
        /* <DEDUP_REMOVED lines=15> */
.L_x_2938:
[----:B------:R-:W-:Y:S01]  /*5810*/  IMAD R91, R19, 0x8, R18 ;  /* 0x00000008135b7824 */ /* 0x000fe200078e0212 */
[----:B------:R-:W-:Y:S01]  /*5820*/  SHF.L.U32 R102, R189, 0x1f, RZ ;  /* 0x0000001fbd667819 */ /* 0x000fe200000006ff */
[----:B------:R-:W0:Y:S01]  /*5830*/  LDC R110, c[0x0][0x2f4] ;  /* 0x0000bd00ff6e7b82 */ /* 0x000e220000000800 */
[----:B------:R-:W-:Y:S02]  /*5840*/  BSSY B1, `(.L_x_2939) ;  /* 0x0000003000017945 */ /* 0x000fe40003800000 */
[----:B------:R-:W1:Y:S02]  /*5850*/  SYNCS.PHASECHK.TRANS64.TRYWAIT P4, [R91+URZ+0x28890], R102 ;  /* 0x028890665b0075a7 */ /* 0x000e64000808017f */
[----:B-1----:R-:W-:Y:S05]  /*5860*/  @!P4 BRA `(.L_x_2940) ;  /* 0x000001b0006cc947 */ /* 0x002fea0003800000 */
.L_x_3237:
[----:B------:R-:W-:Y:S05]  /*5870*/  BSYNC B1 ;  /* 0x0000000000017941 */ /* 0x000fea0003800000 */
.L_x_2939:
[----:B------:R-:W-:Y:S01]  /*5880*/  UMOV UR4, 0xffffffff ;  /* 0xffffffff00047882 */ /* 0x000fe20000000000 */
[----:B0-----:R-:W-:Y:S02]  /*5890*/  IMAD.IADD R112, R110, 0x1, -R37 ;  /* 0x000000016e707824 */ /* 0x001fe400078e0a25 */
[----:B------:R-:W-:Y:S05]  /*58a0*/  BRA.DIV UR4, `(.L_x_2941) ;  /* 0x000001b204707947 */ /* 0x000fea000b800000 */
[----:B------:R0:W2:Y:S04]  /*58b0*/  SHFL.IDX PT, R107, R103, RZ, 0x181f ;  /* 0x00181fff676b7589 */ /* 0x0000a800000e0000 */
[----:B------:R0:W3:Y:S02]  /*58c0*/  SHFL.IDX PT, R106, R108, RZ, 0x181f ;  /* 0x00181fff6c6a7589 */ /* 0x0000e400000e0000 */
.L_x_3241:
        /* <DEDUP_REMOVED lines=27> */
[----:B---3--:R-:W-:Y:S01]  /*5a80*/  IMAD.U32 R142, R79, 0x10000, RZ ;  /* 0x000100004f8e7824 */ /* 0x008fe200078e00ff */
[----:B------:R-:W-:Y:S02]  /*5a90*/  SHF.R.U32.HI R144, RZ, 0x10, R49 ;  /* 0x00000010ff907819 */ /* 0x000fe40000011631 */
[----:B------:R-:W-:Y:S02]  /*5aa0*/  PRMT R140, R140, 0x5410, R143 ;  /* 0x000054108c8c7816 */ /* 0x000fe4000000008f */
[----:B------:R-:W-:Y:S02]  /*5ab0*/  PRMT R143, R141, 0x5410, R144 ;  /* 0x000054108d8f7816 */ /* 0x000fe40000000090 */
[----:B------:R-:W-:Y:S02]  /*5ac0*/  SHF.R.U32.HI R148, RZ, 0x10, R47 ;  /* 0x00000010ff947819 */ /* 0x000fe4000001162f */
[----:B------:R-:W-:Y:S01]  /*5ad0*/  SHF.R.U64 R150, R44, 0x10, R45 ;  /* 0x000000102c967819 */ /* 0x000fe2000000122d */
[----:B------:R-:W-:Y:S01]  /*5ae0*/  IMAD.U32 R45, R77, 0x10000, RZ ;  /* 0x000100004d2d7824 */ /* 0x000fe200078e00ff */
[----:B------:R-:W-:Y:S01]  /*5af0*/  SHF.R.U64 R147, R48, 0x10, R49 ;  /* 0x0000001030937819 */ /* 0x000fe20000001231 */
[----:B------:R-:W-:Y:S01]  /*5b00*/  IMAD.U32 R144, R143, 0x10000, RZ ;  /* 0x000100008f907824 */ /* 0x000fe200078e00ff */
[--C-:B------:R-:W-:Y:S01]  /*5b10*/  SHF.R.U64 R145, R50, 0x10, R51.reuse ;  /* 0x0000001032917819 */ /* 0x100fe20000001233 */
[----:B--2---:R-:W-:Y:S01]  /*5b20*/  IMAD.U32 R48, R13, 0x10000, RZ ;  /* 0x000100000d307824 */ /* 0x004fe200078e00ff */
[----:B------:R-:W-:Y:S01]  /*5b30*/  SHF.R.U32.HI R146, RZ, 0x10, R51 ;  /* 0x00000010ff927819 */ /* 0x000fe20000011633 */
[----:B------:R-:W-:Y:S01]  /*5b40*/  IMAD.U32 R51, R15, 0x10000, RZ ;  /* 0x000100000f337824 */ /* 0x000fe200078e00ff */
[----:B------:R-:W-:Y:S01]  /*5b50*/  PRMT R141, R137, 0x5410, R148 ;  /* 0x00005410898d7816 */ /* 0x000fe20000000094 */
[----:B------:R-:W-:Y:S01]  /*5b60*/  IMAD.U32 R137, R140, 0x10000, RZ ;  /* 0x000100008c897824 */ /* 0x000fe200078e00ff */
[----:B------:R-:W-:Y:S01]  /*5b70*/  PRMT R138, R138, 0x5410, R147 ;  /* 0x000054108a8a7816 */ /* 0x000fe20000000093 */
[----:B------:R-:W-:Y:S01]  /*5b80*/  FMUL.FTZ R147, R45, R144 ;  /* 0x000000902d937220 */ /* 0x000fe20000410000 */
[----:B------:R-:W-:Y:S01]  /*5b90*/  LOP3.LUT R77, R77, 0xffff0000, RZ, 0xc0, !PT ;  /* 0xffff00004d4d7812 */ /* 0x000fe200078ec0ff */
[----:B------:R-:W-:Y:S01]  /*5ba0*/  IMAD.U32 R44, R12, 0x10000, RZ ;  /* 0x000100000c2c7824 */ /* 0x000fe200078e00ff */
[----:B------:R-:W-:-:S02]  /*5bb0*/  PRMT R145, R136, 0x5410, R145 ;  /* 0x0000541088917816 */ /* 0x000fc40000000091 */
[----:B------:R-:W-:Y:S02]  /*5bc0*/  LOP3.LUT R143, R143, 0xffff0000, RZ, 0xc0, !PT ;  /* 0xffff00008f8f7812 */ /* 0x000fe400078ec0ff */
[----:B------:R-:W-:Y:S01]  /*5bd0*/  PRMT R136, R135, 0x5410, R146 ;  /* 0x0000541087887816 */ /* 0x000fe20000000092 */
[-C--:B------:R-:W-:Y:S01]  /*5be0*/  FMUL.FTZ R135, R45, R137.reuse ;  /* 0x000000892d877220 */ /* 0x080fe20000410000 */
[----:B------:R-:W-:Y:S01]  /*5bf0*/  LOP3.LUT R50, R13, 0xffff0000, RZ, 0xc0, !PT ;  /* 0xffff00000d327812 */ /* 0x000fe200078ec0ff */
[----:B------:R-:W-:Y:S01]  /*5c00*/  FFMA.FTZ R45, R48, R137, -R147 ;  /* 0x00000089302d7223 */ /* 0x000fe20000010893 */
[----:B------:R-:W-:Y:S01]  /*5c10*/  LOP3.LUT R140, R140, 0xffff0000, RZ, 0xc0, !PT ;  /* 0xffff00008c8c7812 */ /* 0x000fe200078ec0ff */
[----:B------:R-:W-:Y:S01]  /*5c20*/  FMUL.FTZ R147, R77, R143 ;  /* 0x0000008f4d937220 */ /* 0x000fe20000410000 */
[----:B------:R-:W-:Y:S02]  /*5c30*/  IMAD.U32 R137, R136, 0x10000, RZ ;  /* 0x0001000088897824 */ /* 0x000fe400078e00ff */
[----:B------:R-:W-:Y:S01]  /*5c40*/  FFMA.FTZ R48, R48, R144, R135 ;  /* 0x0000009030307223 */ /* 0x000fe20000010087 */
[----:B------:R-:W-:-:S02]  /*5c50*/  IMAD.U32 R135, R141, 0x10000, RZ ;  /* 0x000100008d877824 */ /* 0x000fc400078e00ff */
[-C--:B------:R-:W-:Y:S01]  /*5c60*/  FMUL.FTZ R77, R77, R140.reuse ;  /* 0x0000008c4d4d7220 */ /* 0x080fe20000410000 */
[----:B------:R-:W-:Y:S01]  /*5c70*/  FFMA.FTZ R144, R50, R140, -R147 ;  /* 0x0000008c32907223 */ /* 0x000fe20000010893 */
[----:B------:R-:W-:Y:S01]  /*5c80*/  LOP3.LUT R79, R79, 0xffff0000, RZ, 0xc0, !PT ;  /* 0xffff00004f4f7812 */ /* 0x000fe200078ec0ff */
[----:B------:R-:W-:Y:S01]  /*5c90*/  FMUL.FTZ R146, R142, R137 ;  /* 0x000000898e927220 */ /* 0x000fe20000410000 */
[----:B------:R-:W-:Y:S01]  /*5ca0*/  LOP3.LUT R140, R136, 0xffff0000, RZ, 0xc0, !PT ;  /* 0xffff0000888c7812 */ /* 0x000fe200078ec0ff */
[----:B------:R-:W-:Y:S01]  /*5cb0*/  FMUL.FTZ R142, R142, R135 ;  /* 0x000000878e8e7220 */ /* 0x000fe20000410000 */
[----:B------:R-:W-:Y:S01]  /*5cc0*/  PRMT R139, R139, 0x5410, R150 ;  /* 0x000054108b8b7816 */ /* 0x000fe20000000096 */
[----:B------:R-:W-:Y:S01]  /*5cd0*/  FFMA.FTZ R143, R50, R143, R77 ;  /* 0x0000008f328f7223 */ /* 0x000fe2000001004d */
[----:B------:R-:W-:Y:S01]  /*5ce0*/  SHF.R.U64 R46, R46, 0x10, R47 ;  /* 0x000000102e2e7819 */ /* 0x000fe2000000122f */
[C---:B------:R-:W-:Y:S01]  /*5cf0*/  IMAD.U32 R47, R76.reuse, 0x10000, RZ ;  /* 0x000100004c2f7824 */ /* 0x040fe200078e00ff */
[----:B------:R-:W-:Y:S01]  /*5d00*/  LOP3.LUT R49, R15, 0xffff0000, RZ, 0xc0, !PT ;  /* 0xffff00000f317812 */ /* 0x000fe200078ec0ff */
[----:B------:R-:W-:Y:S01]  /*5d10*/  FFMA.FTZ R146, R51, R135, -R146 ;  /* 0x0000008733927223 */ /* 0x000fe20000010892 */
[----:B------:R-:W-:Y:S01]  /*5d20*/  LOP3.LUT R136, R141, 0xffff0000, RZ, 0xc0, !PT ;  /* 0xffff00008d887812 */ /* 0x000fe200078ec0ff */
[----:B------:R-:W-:Y:S01]  /*5d30*/  FFMA.FTZ R142, R51, R137, R142 ;  /* 0x00000089338e7223 */ /* 0x000fe2000001008e */
[----:B------:R-:W-:Y:S01]  /*5d40*/  FMUL.FTZ R148, R79, R140 ;  /* 0x0000008c4f947220 */ /* 0x000fe20000410000 */
[----:B------:R-:W-:Y:S01]  /*5d50*/  LOP3.LUT R76, R76, 0xffff0000, RZ, 0xc0, !PT ;  /* 0xffff00004c4c7812 */ /* 0x000fe200078ec0ff */
[----:B------:R-:W-:Y:S01]  /*5d60*/  IMAD.U32 R50, R139, 0x10000, RZ ;  /* 0x000100008b327824 */ /* 0x000fe200078e00ff */
[C---:B------:R-:W-:Y:S01]  /*5d70*/  LOP3.LUT R77, R138.reuse, 0xffff0000, RZ, 0xc0, !PT ;  /* 0xffff00008a4d7812 */ /* 0x040fe200078ec0ff */
[----:B------:R-:W-:-:S02]  /*5d80*/  IMAD.U32 R51, R138, 0x10000, RZ ;  /* 0x000100008a337824 */ /* 0x000fc400078e00ff */
[-C--:B------:R-:W-:Y:S01]  /*5d90*/  FMUL.FTZ R150, R79, R136.reuse ;  /* 0x000000884f967220 */ /* 0x080fe20000410000 */
[----:B------:R-:W-:Y:S01]  /*5da0*/  FFMA.FTZ R135, R49, R136, -R148 ;  /* 0x0000008831877223 */ /* 0x000fe20000010894 */
[----:B------:R-:W-:Y:S01]  /*5db0*/  LOP3.LUT R12, R12, 0xffff0000, RZ, 0xc0, !PT ;  /* 0xffff00000c0c7812 */ /* 0x000fe200078ec0ff */
[----:B------:R-:W-:Y:S01]  /*5dc0*/  FMUL.FTZ R79, R47, R51 ;  /* 0x000000332f4f7220 */ /* 0x000fe20000410000 */
[----:B------:R-:W-:Y:S01]  /*5dd0*/  LOP3.LUT R139, R139, 0xffff0000, RZ, 0xc0, !PT ;  /* 0xffff00008b8b7812 */ /* 0x000fe200078ec0ff */
[----:B------:R-:W-:Y:S01]  /*5de0*/  FMUL.FTZ R136, R47, R50 ;  /* 0x000000322f887220 */ /* 0x000fe20000410000 */
[----:B------:R-:W-:Y:S01]  /*5df0*/  FMUL.FTZ R47, R76, R77 ;  /* 0x0000004d4c2f7220 */ /* 0x000fe20000410000 */
[----:B------:R-:W-:Y:S01]  /*5e00*/  PRMT R46, R109, 0x5432, R46 ;  /* 0x000054326d2e7816 */ /* 0x000fe2000000002e */
[C---:B------:R-:W-:Y:S01]  /*5e10*/  IMAD.U32 R13, R14.reuse, 0x10000, RZ ;  /* 0x000100000e0d7824 */ /* 0x040fe200078e00ff */
[----:B------:R-:W-:Y:S01]  /*5e20*/  LOP3.LUT R15, R14, 0xffff0000, RZ, 0xc0, !PT ;  /* 0xffff00000e0f7812 */ /* 0x000fe200078ec0ff */
[----:B------:R-:W-:Y:S01]  /*5e30*/  FFMA.FTZ R137, R49, R140, R150 ;  /* 0x0000008c31897223 */ /* 0x000fe20000010096 */
[----:B------:R-:W-:Y:S01]  /*5e40*/  FFMA.FTZ R79, R44, R50, -R79 ;  /* 0x000000322c4f7223 */ /* 0x000fe2000001084f */
[----:B------:R-:W-:Y:S01]  /*5e50*/  SHF.L.U32 R14, R78, 0x10, RZ ;  /* 0x000000104e0e7819 */ /* 0x000fe200000006ff */
[-C--:B------:R-:W-:Y:S01]  /*5e60*/  FMUL.FTZ R49, R76, R139.reuse ;  /* 0x0000008b4c317220 */ /* 0x080fe20000410000 */
[----:B------:R-:W-:Y:S01]  /*5e70*/  FFMA.FTZ R50, R12, R139, -R47 ;  /* 0x0000008b0c327223 */ /* 0x000fe2000001082f */
[----:B------:R-:W-:Y:S01]  /*5e80*/  FFMA.FTZ R136, R44, R51, R136 ;  /* 0x000000332c887223 */ /* 0x000fe20000010088 */
[C---:B------:R-:W-:Y:S01]  /*5e90*/  IMAD.U32 R47, R145.reuse, 0x10000, RZ ;  /* 0x00010000912f7824 */ /* 0x040fe200078e00ff */
[----:B------:R-:W-:Y:S01]  /*5ea0*/  LOP3.LUT R78, R78, 0xffff0000, RZ, 0xc0, !PT ;  /* 0xffff00004e4e7812 */ /* 0x000fe200078ec0ff */
[----:B------:R-:W-:Y:S01]  /*5eb0*/  IMAD.U32 R44, R46, 0x10000, RZ ;  /* 0x000100002e2c7824 */ /* 0x000fe200078e00ff */
[----:B------:R-:W-:Y:S01]  /*5ec0*/  LOP3.LUT R145, R145, 0xffff0000, RZ, 0xc0, !PT ;  /* 0xffff000091917812 */ /* 0x000fe200078ec0ff */
[----:B------:R-:W-:Y:S01]  /*5ed0*/  FFMA.FTZ R49, R12, R77, R49 ;  /* 0x0000004d0c317223 */ /* 0x000fe20000010031 */
[----:B------:R-:W-:Y:S01]  /*5ee0*/  LOP3.LUT R46, R46, 0xffff0000, RZ, 0xc0, !PT ;  /* 0xffff00002e2e7812 */ /* 0x000fe200078ec0ff */
[C---:B------:R-:W-:Y:S01]  /*5ef0*/  FMUL.FTZ R12, R14.reuse, R47 ;  /* 0x0000002f0e0c7220 */ /* 0x040fe20000410000 */
[----:B------:R-:W-:Y:S01]  /*5f00*/  FMUL.FTZ R14, R14, R44 ;  /* 0x0000002c0e0e7220 */ /* 0x000fe20000410000 */
[----:B------:R-:W-:Y:S01]  /*5f10*/  FMUL.FTZ R76, R78, R145 ;  /* 0x000000914e4c7220 */ /* 0x000fe20000410000 */
[----:B------:R-:W-:Y:S01]  /*5f20*/  F2FP.BF16.F32.PACK_AB R45, R144, R45 ;  /* 0x0000002d902d723e */ /* 0x000fe200000010ff */
        /* <DEDUP_REMOVED lines=16> */
[----:B------:R-:W-:-:S07]  /*6030*/  MOV R14, R46 ;  /* 0x0000002e000e7202 */ /* 0x000fce0000000f00 */
.L_x_2945:
[----:B------:R-:W-:Y:S05]  /*6040*/  BSYNC B2 ;  /* 0x0000000000027941 */ /* 0x000fea0003800000 */
.L_x_2944:
[----:B------:R-:W-:Y:S01]  /*6050*/  ISETP.GE.AND P4, PT, R11, R110, PT ;  /* 0x0000006e0b00720c */ /* 0x000fe20003f86270 */
[----:B--2---:R4:W-:-:S12]  /*6060*/  ST.E.128 desc[UR42][R104.64], R12 ;  /* 0x0000000c68007985 */ /* 0x0049d8000c101d2a */
[----:B------:R-:W-:-:S05]  /*6070*/  @!P4 IMAD.WIDE R106, R11, 0x2, R106 ;  /* 0x000000020b6ac825 */ /* 0x000fca00078e026a */
[----:B---3--:R4:W-:Y:S02]  /*6080*/  @!P4 ST.E.128 desc[UR42][R106.64], R76 ;  /* 0x0000004c6a00c985 */ /* 0x0089e4000c101d2a */
.L_x_2943:
[----:B------:R-:W-:Y:S05]  /*6090*/  BSYNC B1 ;  /* 0x0000000000017941 */ /* 0x000fea0003800000 */
.L_x_2942:
[----:B------:R-:W-:-:S03]  /*60a0*/  UMOV UR4, 0xffffffff ;  /* 0xffffffff00047882 */ /* 0x000fc60000000000 */
[----:B------:R-:W-:Y:S05]  /*60b0*/  BRA.DIV UR4, `(.L_x_2946) ;  /* 0x000001aa04b87947 */ /* 0x000fea000b800000 */
[----:B------:R0:W0:Y:S04]  /*60c0*/  SHFL.IDX PT, R51, R103, 0x1, 0x181f ;  /* 0x00381f0067337f89 */ /* 0x00002800000e0000 */
[----:B------:R0:W0:Y:S02]  /*60d0*/  SHFL.IDX PT, R50, R108, 0x1, 0x181f ;  /* 0x00381f006c327f89 */ /* 0x00002400000e0000 */
.L_x_3245:
[----:B------:R-:W-:Y:S01]  /*60e0*/  ISETP.GE.OR P4, PT, R219, R97, P1 ;  /* 0x00000061db00720c */ /* 0x000fe20000f86670 */
[----:B------:R-:W-:-:S12]  /*60f0*/  BSSY B1, `(.L_x_2947) ;  /* 0x0000078000017945 */ /* 0x000fd80003800000 */
[----:B------:R-:W-:Y:S05]  /*6100*/  @P4 BRA `(.L_x_2948) ;  /* 0x0000000400d84947 */ /* 0x000fea0003800000 */
[----:B------:R-:W-:Y:S01]  /*6110*/  SEL R11, R37, R112, !P0 ;  /* 0x00000070250b7207 */ /* 0x000fe20004000000 */
[----:B------:R-:W-:Y:S01]  /*6120*/  BSSY B2, `(.L_x_2949) ;  /* 0x0000070000027945 */ /* 0x000fe20003800000 */
[C---:B0-----:R-:W-:Y:S02]  /*6130*/  LEA R48, P4, R41.reuse, R50, 0x1 ;  /* 0x0000003229307211 */ /* 0x041fe400078808ff */
[----:B----4-:R-:W-:Y:S02]  /*6140*/  SHF.R.S32.HI R12, RZ, 0x1f, R11 ;  /* 0x0000001fff0c7819 */ /* 0x010fe4000001140b */
        /* <DEDUP_REMOVED lines=19> */
[----:B--2---:R-:W-:Y:S02]  /*6280*/  SHF.R.U32.HI R107, RZ, 0x10, R53 ;  /* 0x00000010ff6b7819 */ /* 0x004fe40000011635 */
[----:B------:R-:W-:Y:S02]  /*6290*/  SHF.R.U64 R78, R54, 0x10, R55 ;  /* 0x00000010364e7819 */ /* 0x000fe40000001237 */
[----:B------:R-:W-:Y:S02]  /*62a0*/  PRMT R134, R134, 0x5410, R79 ;  /* 0x0000541086867816 */ /* 0x000fe4000000004f */
[----:B------:R-:W-:Y:S02]  /*62b0*/  SHF.R.U64 R76, R56, 0x10, R57 ;  /* 0x00000010384c7819 */ /* 0x000fe40000001239 */
[----:B------:R-:W-:-:S02]  /*62c0*/  PRMT R130, R130, 0x5410, R107 ;  /* 0x0000541082827816 */ /* 0x000fc4000000006b */
[--C-:B------:R-:W-:Y:S02]  /*62d0*/  SHF.R.U32.HI R77, RZ, 0x10, R59.reuse ;  /* 0x00000010ff4d7819 */ /* 0x100fe4000001163b */
[----:B------:R-:W-:Y:S01]  /*62e0*/  SHF.R.U64 R104, R58, 0x10, R59 ;  /* 0x000000103a687819 */ /* 0x000fe2000000123b */
[----:B----4-:R-:W-:Y:S01]  /*62f0*/  IMAD.U32 R59, R47, 0x10000, RZ ;  /* 0x000100002f3b7824 */ /* 0x010fe200078e00ff */
[----:B------:R-:W-:Y:S02]  /*6300*/  SHF.L.U32 R57, R45, 0x10, RZ ;  /* 0x000000102d397819 */ /* 0x000fe400000006ff */
[----:B------:R-:W-:Y:S01]  /*6310*/  PRMT R127, R127, 0x5410, R78 ;  /* 0x000054107f7f7816 */ /* 0x000fe2000000004e */
[----:B------:R-:W-:Y:S01]  /*6320*/  IMAD.U32 R78, R134, 0x10000, RZ ;  /* 0x00010000864e7824 */ /* 0x000fe200078e00ff */
[----:B---3--:R-:W-:Y:S01]  /*6330*/  SHF.R.U64 R106, R52, 0x10, R53 ;  /* 0x00000010346a7819 */ /* 0x008fe20000001235 */
[----:B0-----:R-:W-:Y:S01]  /*6340*/  IMAD.U32 R53, R13, 0x10000, RZ ;  /* 0x000100000d357824 */ /* 0x001fe200078e00ff */
[----:B------:R-:W-:Y:S01]  /*6350*/  PRMT R133, R133, 0x5410, R76 ;  /* 0x0000541085857816 */ /* 0x000fe2000000004c */
[----:B------:R-:W-:Y:S01]  /*6360*/  IMAD.U32 R76, R130, 0x10000, RZ ;  /* 0x00010000824c7824 */ /* 0x000fe200078e00ff */
[----:B------:R-:W-:Y:S01]  /*6370*/  PRMT R132, R132, 0x5410, R77 ;  /* 0x0000541084847816 */ /* 0x000fe2000000004d */
[----:B------:R-:W-:Y:S01]  /*6380*/  IMAD.U32 R52, R12, 0x10000, RZ ;  /* 0x000100000c347824 */ /* 0x000fe200078e00ff */
[----:B------:R-:W-:-:S02]  /*6390*/  LOP3.LUT R58, R45, 0xffff0000, RZ, 0xc0, !PT ;  /* 0xffff00002d3a7812 */ /* 0x000fc400078ec0ff */
[----:B------:R-:W-:Y:S01]  /*63a0*/  PRMT R131, R131, 0x5410, R104 ;  /* 0x0000541083837816 */ /* 0x000fe20000000068 */
[----:B------:R-:W-:Y:S01]  /*63b0*/  FMUL.FTZ R104, R57, R78 ;  /* 0x0000004e39687220 */ /* 0x000fe20000410000 */
[----:B------:R-:W-:Y:S02]  /*63c0*/  LOP3.LUT R77, R134, 0xffff0000, RZ, 0xc0, !PT ;  /* 0xffff0000864d7812 */ /* 0x000fe400078ec0ff */
[----:B------:R-:W-:Y:S01]  /*63d0*/  SHF.R.U32.HI R105, RZ, 0x10, R55 ;  /* 0x00000010ff697819 */ /* 0x000fe20000011637 */
[-C--:B------:R-:W-:Y:S01]  /*63e0*/  FFMA.FTZ R104, R53, R76.reuse, -R104 ;  /* 0x0000004c35687223 */ /* 0x080fe20000010868 */
[----:B------:R-:W-:Y:S01]  /*63f0*/  PRMT R129, R129, 0x5410, R106 ;  /* 0x0000541081817816 */ /* 0x000fe2000000006a */
[----:B------:R-:W-:Y:S01]  /*6400*/  FMUL.FTZ R106, R57, R76 ;  /* 0x0000004c396a7220 */ /* 0x000fe20000410000 */
[----:B------:R-:W-:Y:S01]  /*6410*/  LOP3.LUT R54, R13, 0xffff0000, RZ, 0xc0, !PT ;  /* 0xffff00000d367812 */ /* 0x000fe200078ec0ff */
[----:B------:R-:W-:Y:S01]  /*6420*/  FMUL.FTZ R79, R58, R77 ;  /* 0x0000004d3a4f7220 */ /* 0x000fe20000410000 */
[----:B------:R-:W-:Y:S01]  /*6430*/  LOP3.LUT R57, R130, 0xffff0000, RZ, 0xc0, !PT ;  /* 0xffff000082397812 */ /* 0x000fe200078ec0ff */
[----:B------:R-:W-:Y:S01]  /*6440*/  IMAD.U32 R76, R132, 0x10000, RZ ;  /* 0x00010000844c7824 */ /* 0x000fe200078e00ff */
[----:B------:R-:W-:Y:S01]  /*6450*/  PRMT R128, R128, 0x5410, R105 ;  /* 0x0000541080807816 */ /* 0x000fe20000000069 */
[C---:B------:R-:W-:Y:S01]  /*6460*/  IMAD.U32 R55, R44.reuse, 0x10000, RZ ;  /* 0x000100002c377824 */ /* 0x040fe200078e00ff */
[----:B------:R-:W-:Y:S01]  /*6470*/  LOP3.LUT R56, R44, 0xffff0000, RZ, 0xc0, !PT ;  /* 0xffff00002c387812 */ /* 0x000fe200078ec0ff */
[----:B------:R-:W-:Y:S01]  /*6480*/  FFMA.FTZ R106, R53, R78, R106 ;  /* 0x0000004e356a7223 */ /* 0x000fe2000001006a */
[-C--:B------:R-:W-:Y:S01]  /*6490*/  FMUL.FTZ R105, R58, R57.reuse ;  /* 0x000000393a697220 */ /* 0x080fe20000410000 */
[----:B------:R-:W-:Y:S01]  /*64a0*/  FFMA.FTZ R79, R54, R57, -R79 ;  /* 0x00000039364f7223 */ /* 0x000fe2000001084f */
[----:B------:R-:W-:-:S02]  /*64b0*/  IMAD.U32 R44, R15, 0x10000, RZ ;  /* 0x000100000f2c7824 */ /* 0x000fc400078e00ff */
[-C--:B------:R-:W-:Y:S01]  /*64c0*/  FMUL.FTZ R57, R59, R76.reuse ;  /* 0x0000004c3b397220 */ /* 0x080fe20000410000 */
[----:B------:R-:W-:Y:S01]  /*64d0*/  IMAD.U32 R53, R128, 0x10000, RZ ;  /* 0x0001000080357824 */ /* 0x000fe200078e00ff */
[----:B------:R-:W-:Y:S01]  /*64e0*/  LOP3.LUT R47, R47, 0xffff0000, RZ, 0xc0, !PT ;  /* 0xffff00002f2f7812 */ /* 0x000fe200078ec0ff */
[----:B------:R-:W-:Y:S01]  /*64f0*/  FFMA.FTZ R105, R54, R77, R105 ;  /* 0x0000004d36697223 */ /* 0x000fe20000010069 */
[----:B------:R-:W-:Y:S01]  /*6500*/  LOP3.LUT R132, R132, 0xffff0000, RZ, 0xc0, !PT ;  /* 0xffff000084847812 */ /* 0x000fe200078ec0ff */
[-C--:B------:R-:W-:Y:S01]  /*6510*/  FMUL.FTZ R59, R59, R53.reuse ;  /* 0x000000353b3b7220 */ /* 0x080fe20000410000 */
[----:B------:R-:W-:Y:S01]  /*6520*/  FFMA.FTZ R57, R44, R53, -R57 ;  /* 0x000000352c397223 */ /* 0x000fe20000010839 */
[----:B------:R-:W-:Y:S02]  /*6530*/  LOP3.LUT R128, R128, 0xffff0000, RZ, 0xc0, !PT ;  /* 0xffff000080807812 */ /* 0x000fe400078ec0ff */
[----:B------:R-:W-:Y:S01]  /*6540*/  SHF.L.U32 R53, R133, 0x10, RZ ;  /* 0x0000001085357819 */ /* 0x000fe200000006ff */
[----:B------:R-:W-:Y:S01]  /*6550*/  FFMA.FTZ R59, R44, R76, R59 ;  /* 0x0000004c2c3b7223 */ /* 0x000fe2000001003b */
[----:B------:R-:W-:Y:S01]  /*6560*/  LOP3.LUT R45, R15, 0xffff0000, RZ, 0xc0, !PT ;  /* 0xffff00000f2d7812 */ /* 0x000fe200078ec0ff */
[C---:B------:R-:W-:Y:S01]  /*6570*/  FMUL.FTZ R54, R47.reuse, R132 ;  /* 0x000000842f367220 */ /* 0x040fe20000410000 */
[----:B------:R-:W-:Y:S01]  /*6580*/  FMUL.FTZ R58, R47, R128 ;  /* 0x000000802f3a7220 */ /* 0x000fe20000410000 */
[----:B------:R-:W-:-:S02]  /*6590*/  IMAD.U32 R44, R129, 0x10000, RZ ;  /* 0x00010000812c7824 */ /* 0x000fc400078e00ff */
[----:B------:R-:W-:Y:S01]  /*65a0*/  FMUL.FTZ R47, R55, R53 ;  /* 0x00000035372f7220 */ /* 0x000fe20000410000 */
[----:B------:R-:W-:Y:S01]  /*65b0*/  LOP3.LUT R133, R133, 0xffff0000, RZ, 0xc0, !PT ;  /* 0xffff000085857812 */ /* 0x000fe200078ec0ff */
[C---:B------:R-:W-:Y:S01]  /*65c0*/  FFMA.FTZ R128, R45.reuse, R128, -R54 ;  /* 0x000000802d807223 */ /* 0x040fe20000010836 */
[----:B------:R-:W-:Y:S01]  /*65d0*/  FFMA.FTZ R132, R45, R132, R58 ;  /* 0x000000842d847223 */ /* 0x000fe2000001003a */
[----:B------:R-:W-:Y:S02]  /*65e0*/  IMAD.U32 R15, R46, 0x10000, RZ ;  /* 0x000100002e0f7824 */ /* 0x000fe400078e00ff */
[-C--:B------:R-:W-:Y:S01]  /*65f0*/  FMUL.FTZ R54, R55, R44.reuse ;  /* 0x0000002c37367220 */ /* 0x080fe20000410000 */
[----:B------:R-:W-:Y:S01]  /*6600*/  FFMA.FTZ R47, R52, R44, -R47 ;  /* 0x0000002c342f7223 */ /* 0x000fe2000001082f */
        /* <DEDUP_REMOVED lines=12> */
[-C--:B------:R-:W-:Y:S01]  /*66d0*/  FMUL.FTZ R52, R15, R44.reuse ;  /* 0x0000002c0f347220 */ /* 0x080fe20000410000 */
[-C--:B------:R-:W-:Y:S01]  /*66e0*/  FMUL.FTZ R56, R56, R129.reuse ;  /* 0x0000008138387220 */ /* 0x080fe20000410000 */
[C---:B------:R-:W-:Y:S01]  /*66f0*/  FFMA.FTZ R58, R13.reuse, R129, -R58 ;  /* 0x000000810d3a7223 */ /* 0x040fe2000001083a */
[C---:B------:R-:W-:Y:S01]  /*6700*/  FMUL.FTZ R15, R46.reuse, R131 ;  /* 0x000000832e0f7220 */ /* 0x040fe20000410000 */
        /* <DEDUP_REMOVED lines=17> */
.L_x_2950:
[----:B------:R-:W-:Y:S05]  /*6820*/  BSYNC B2 ;  /* 0x0000000000027941 */ /* 0x000fea0003800000 */
.L_x_2949:
[----:B------:R-:W-:Y:S01]  /*6830*/  ISETP.GE.AND P4, PT, R11, R110, PT ;  /* 0x0000006e0b00720c */ /* 0x000fe20003f86270 */
[----:B0-----:R0:W-:-:S12]  /*6840*/  ST.E.128 desc[UR42][R48.64], R12 ;  /* 0x0000000c30007985 */ /* 0x0011d8000c101d2a */
[----:B------:R-:W-:-:S05]  /*6850*/  @!P4 IMAD.WIDE R50, R11, 0x2, R50 ;  /* 0x000000020b32c825 */ /* 0x000fca00078e0232 */
[----:B----4-:R0:W-:Y:S02]  /*6860*/  @!P4 ST.E.128 desc[UR42][R50.64], R44 ;  /* 0x0000002c3200c985 */ /* 0x0101e4000c101d2a */
.L_x_2948:
[----:B------:R-:W-:Y:S05]  /*6870*/  BSYNC B1 ;  /* 0x0000000000017941 */ /* 0x000fea0003800000 */
.L_x_2947:
[----:B------:R-:W-:-:S03]  /*6880*/  UMOV UR4, 0xffffffff ;  /* 0xffffffff00047882 */ /* 0x000fc60000000000 */
[----:B------:R-:W-:Y:S05]  /*6890*/  BRA.DIV UR4, `(.L_x_2951) ;  /* 0x000001a6040c7947 */ /* 0x000fea000b800000 */
[----:B0-----:R0:W0:Y:S04]  /*68a0*/  SHFL.IDX PT, R51, R103, 0x2, 0x181f ;  /* 0x00581f0067337f89 */ /* 0x00102800000e0000 */
[----:B------:R0:W0:Y:S02]  /*68b0*/  SHFL.IDX PT, R50, R108, 0x2, 0x181f ;  /* 0x00581f006c327f89 */ /* 0x00002400000e0000 */
.L_x_3249:
        /* <DEDUP_REMOVED lines=20> */
[----:B------:R-:W-:-:S03]  /*6a00*/  IMAD R13, R13, 0x2, R18 ;  /* 0x000000020d0d7824 */ /* 0x000fc600078e0212 */
[----:B------:R-:W-:-:S03]  /*6a10*/  LEA R44, R15, R18, 0x1 ;  /* 0x000000120f2c7211 */ /* 0x000fc600078e08ff */
[----:B------:R-:W0:Y:S04]  /*6a20*/  LDS.128 R12, [R13+0x18400] ;  /* 0x018400000d0c7984 */ /* 0x000e280000000c00 */
[----:B------:R-:W4:Y:S01]  /*6a30*/  LDS.128 R44, [R44+0x18400] ;  /* 0x018400002c2c7984 */ /* 0x000f220000000c00 */
[----:B------:R-:W-:Y:S05]  /*6a40*/  @P3 BRA `(.L_x_2955) ;  /* 0x0000000400703947 */ /* 0x000fea0003800000 */
[----:B------:R-:W-:Y:S01]  /*6a50*/  SHF.R.U64 R76, R62, 0x10, R63 ;  /* 0x000000103e4c7819 */ /* 0x000fe2000000123f */
[----:B----4-:R-:W-:Y:S01]  /*6a60*/  IMAD.U32 R56, R45, 0x10000, RZ ;  /* 0x000100002d387824 */ /* 0x010fe200078e00ff */
[--C-:B------:R-:W-:Y:S01]  /*6a70*/  SHF.R.U64 R62, R64, 0x10, R65.reuse ;  /* 0x00000010403e7819 */ /* 0x100fe20000001241 */
[----:B0-----:R-:W-:Y:S01]  /*6a80*/  IMAD.U32 R52, R13, 0x10000, RZ ;  /* 0x000100000d347824 */ /* 0x001fe200078e00ff */
        /* <DEDUP_REMOVED lines=8> */
[----:B------:R-:W-:Y:S02]  /*6b10*/  PRMT R122, R122, 0x5410, R77 ;  /* 0x000054107a7a7816 */ /* 0x000fe4000000004d */
[--C-:B------:R-:W-:Y:S01]  /*6b20*/  SHF.R.U64 R60, R66, 0x10, R67.reuse ;  /* 0x00000010423c7819 */ /* 0x100fe20000001243 */
[----:B------:R-:W-:Y:S01]  /*6b30*/  FMUL.FTZ R65, R56, R63 ;  /* 0x0000003f38417220 */ /* 0x000fe20000410000 */
[----:B------:R-:W-:Y:S02]  /*6b40*/  SHF.R.U32.HI R67, RZ, 0x10, R67 ;  /* 0x00000010ff437819 */ /* 0x000fe40000011643 */
[----:B------:R-:W-:Y:S01]  /*6b50*/  PRMT R120, R120, 0x5410, R61 ;  /* 0x0000541078787816 */ /* 0x000fe2000000003d */
[----:B------:R-:W-:Y:S01]  /*6b60*/  IMAD.U32 R61, R122, 0x10000, RZ ;  /* 0x000100007a3d7824 */ /* 0x000fe200078e00ff */
[----:B------:R-:W-:-:S02]  /*6b70*/  PRMT R124, R124, 0x5410, R67 ;  /* 0x000054107c7c7816 */ /* 0x000fc40000000043 */
[----:B------:R-:W-:Y:S01]  /*6b80*/  PRMT R123, R123, 0x5410, R60 ;  /* 0x000054107b7b7816 */ /* 0x000fe2000000003c */
[-C--:B------:R-:W-:Y:S01]  /*6b90*/  FFMA.FTZ R60, R52, R61.reuse, -R65 ;  /* 0x0000003d343c7223 */ /* 0x080fe20000010841 */
[----:B------:R-:W-:Y:S01]  /*6ba0*/  FMUL.FTZ R67, R56, R61 ;  /* 0x0000003d38437220 */ /* 0x000fe20000410000 */
[----:B------:R-:W-:Y:S01]  /*6bb0*/  SHF.L.U32 R65, R124, 0x10, RZ ;  /* 0x000000107c417819 */ /* 0x000fe200000006ff */
[----:B------:R-:W-:Y:S01]  /*6bc0*/  IMAD.U32 R61, R120, 0x10000, RZ ;  /* 0x00010000783d7824 */ /* 0x000fe200078e00ff */
[----:B------:R-:W-:Y:S01]  /*6bd0*/  LOP3.LUT R57, R45, 0xffff0000, RZ, 0xc0, !PT ;  /* 0xffff00002d397812 */ /* 0x000fe200078ec0ff */
[----:B------:R-:W-:Y:S01]  /*6be0*/  FFMA.FTZ R67, R52, R63, R67 ;  /* 0x0000003f34437223 */ /* 0x000fe20000010043 */
[----:B------:R-:W-:Y:S01]  /*6bf0*/  LOP3.LUT R126, R126, 0xffff0000, RZ, 0xc0, !PT ;  /* 0xffff00007e7e7812 */ /* 0x000fe200078ec0ff */
[----:B------:R-:W-:Y:S01]  /*6c00*/  FMUL.FTZ R63, R58, R65 ;  /* 0x000000413a3f7220 */ /* 0x000fe20000410000 */
[----:B------:R-:W-:Y:S01]  /*6c10*/  LOP3.LUT R122, R122, 0xffff0000, RZ, 0xc0, !PT ;  /* 0xffff00007a7a7812 */ /* 0x000fe200078ec0ff */
        /* <DEDUP_REMOVED lines=8> */
[----:B------:R-:W-:Y:S01]  /*6ca0*/  FFMA.FTZ R57, R53, R122, -R56 ;  /* 0x0000007a35397223 */ /* 0x000fe20000010838 */
[----:B------:R-:W-:Y:S01]  /*6cb0*/  LOP3.LUT R124, R124, 0xffff0000, RZ, 0xc0, !PT ;  /* 0xffff00007c7c7812 */ /* 0x000fe200078ec0ff */
[C---:B------:R-:W-:Y:S01]  /*6cc0*/  FFMA.FTZ R63, R44.reuse, R61, -R63 ;  /* 0x0000003d2c3f7223 */ /* 0x040fe2000001083f */
[----:B------:R-:W-:Y:S01]  /*6cd0*/  PRMT R125, R125, 0x5410, R62 ;  /* 0x000054107d7d7816 */ /* 0x000fe2000000003e */
[----:B------:R-:W-:Y:S01]  /*6ce0*/  FFMA.FTZ R58, R44, R65, R58 ;  /* 0x000000412c3a7223 */ /* 0x000fe2000001003a */
[----:B------:R-:W-:Y:S01]  /*6cf0*/  LOP3.LUT R120, R120, 0xffff0000, RZ, 0xc0, !PT ;  /* 0xffff000078787812 */ /* 0x000fe200078ec0ff */
[----:B------:R-:W-:Y:S01]  /*6d00*/  FFMA.FTZ R126, R53, R126, R52 ;  /* 0x0000007e357e7223 */ /* 0x000fe20000010034 */
[----:B------:R-:W-:Y:S01]  /*6d10*/  LOP3.LUT R45, R15, 0xffff0000, RZ, 0xc0, !PT ;  /* 0xffff00000f2d7812 */ /* 0x000fe200078ec0ff */
        /* <DEDUP_REMOVED lines=47> */
.L_x_2955:
[----:B------:R-:W-:Y:S05]  /*7010*/  BSYNC B2 ;  /* 0x0000000000027941 */ /* 0x000fea0003800000 */
.L_x_2954:
[----:B------:R-:W-:Y:S01]  /*7020*/  ISETP.GE.AND P4, PT, R11, R110, PT ;  /* 0x0000006e0b00720c */ /* 0x000fe20003f86270 */
[----:B0-----:R0:W-:-:S12]  /*7030*/  ST.E.128 desc[UR42][R48.64], R12 ;  /* 0x0000000c30007985 */ /* 0x0011d8000c101d2a */
[----:B------:R-:W-:-:S05]  /*7040*/  @!P4 IMAD.WIDE R50, R11, 0x2, R50 ;  /* 0x000000020b32c825 */ /* 0x000fca00078e0232 */
[----:B----4-:R0:W-:Y:S02]  /*7050*/  @!P4 ST.E.128 desc[UR42][R50.64], R44 ;  /* 0x0000002c3200c985 */ /* 0x0101e4000c101d2a */
.L_x_2953:
[----:B------:R-:W-:Y:S05]  /*7060*/  BSYNC B1 ;  /* 0x0000000000017941 */ /* 0x000fea0003800000 */
.L_x_2952:
[----:B------:R-:W-:-:S03]  /*7070*/  UMOV UR4, 0xffffffff ;  /* 0xffffffff00047882 */ /* 0x000fc60000000000 */
[----:B------:R-:W-:Y:S05]  /*7080*/  BRA.DIV UR4, `(.L_x_2956) ;  /* 0x0000019e045c7947 */ /* 0x000fea000b800000 */
[----:B0-----:R-:W0:Y:S04]  /*7090*/  SHFL.IDX PT, R103, R103, 0x3, 0x181f ;  /* 0x00781f0067677f89 */ /* 0x001e2800000e0000 */
[----:B------:R-:W0:Y:S02]  /*70a0*/  SHFL.IDX PT, R108, R108, 0x3, 0x181f ;  /* 0x00781f006c6c7f89 */ /* 0x000e2400000e0000 */
.L_x_3253:
        /* <DEDUP_REMOVED lines=8> */
[----:B----4-:R-:W-:-:S04]  /*7130*/  LEA.HI.SX32 R12, R11, R80, 0x1c ;  /* 0x000000500b0c7211 */ /* 0x010fc800078fe2ff */
[----:B------:R-:W-:Y:S01]  /*7140*/  SHF.R.S32.HI R13, RZ, 0x1f, R12 ;  /* 0x0000001fff0d7819 */ /* 0x000fe2000001140c */
[----:B------:R-:W-:-:S03]  /*7150*/  IMAD.SHL.U32 R11, R12, 0x8, RZ ;  /* 0x000000080c0b7824 */ /* 0x000fc600078e00ff */
[----:B------:R-:W-:Y:S02]  /*7160*/  LEA.HI R13, R13, R12, RZ, 0x3 ;  /* 0x0000000c0d0d7211 */ /* 0x000fe400078f18ff */
[----:B------:R-:W-:Y:S02]  /*7170*/  LOP3.LUT R12, R194, 0x38, R11, 0xf8, !PT ;  /* 0x00000038c20c7812 */ /* 0x000fe400078ef80b */
[----:B------:R-:W-:Y:S02]  /*7180*/  SHF.L.U32 R13, R13, 0xa, RZ ;  /* 0x0000000a0d0d7819 */ /* 0x000fe400000006ff */
[----:B------:R-:W-:Y:S02]  /*7190*/  LOP3.LUT R12, R12, R225, RZ, 0x3c, !PT ;  /* 0x000000e10c0c7212 */ /* 0x000fe400078e3cff */
        /* <DEDUP_REMOVED lines=10> */
[----:B----4-:R-:W-:Y:S01]  /*7240*/  IMAD.U32 R54, R45, 0x10000, RZ ;  /* 0x000100002d367824 */ /* 0x010fe200078e00ff */
[----:B------:R-:W-:Y:S01]  /*7250*/  SHF.R.U64 R60, R72, 0x10, R73 ;  /* 0x00000010483c7819 */ /* 0x000fe20000001249 */
[----:B0-----:R-:W-:Y:S01]  /*7260*/  IMAD.U32 R50, R13, 0x10000, RZ ;  /* 0x000100000d327824 */ /* 0x001fe200078e00ff */
[----:B------:R-:W-:Y:S01]  /*7270*/  SHF.R.U32.HI R69, RZ, 0x10, R69 ;  /* 0x00000010ff457819 */ /* 0x000fe20000011645 */
[----:B------:R-:W-:Y:S01]  /*7280*/  IMAD.U32 R52, R44, 0x10000, RZ ;  /* 0x000100002c347824 */ /* 0x000fe200078e00ff */
[----:B------:R-:W-:Y:S02]  /*7290*/  SHF.R.U32.HI R73, RZ, 0x10, R73 ;  /* 0x00000010ff497819 */ /* 0x000fe40000011649 */
        /* <DEDUP_REMOVED lines=19> */
[C---:B------:R-:W-:Y:S01]  /*73d0*/  IMAD.U32 R63, R116.reuse, 0x10000, RZ ;  /* 0x00010000743f7824 */ /* 0x040fe200078e00ff */
[----:B------:R-:W-:Y:S01]  /*73e0*/  SHF.L.U32 R56, R47, 0x10, RZ ;  /* 0x000000102f387819 */ /* 0x000fe200000006ff */
[----:B------:R-:W-:Y:S01]  /*73f0*/  FMUL.FTZ R50, R55, R114 ;  /* 0x0000007237327220 */ /* 0x000fe20000410000 */
[----:B------:R-:W-:Y:S01]  /*7400*/  LOP3.LUT R57, R47, 0xffff0000, RZ, 0xc0, !PT ;  /* 0xffff00002f397812 */ /* 0x000fe200078ec0ff */
[-C--:B------:R-:W-:Y:S01]  /*7410*/  FMUL.FTZ R54, R55, R118.reuse ;  /* 0x0000007637367220 */ /* 0x080fe20000410000 */
[----:B------:R-:W-:Y:S01]  /*7420*/  LOP3.LUT R116, R116, 0xffff0000, RZ, 0xc0, !PT ;  /* 0xffff000074747812 */ /* 0x000fe200078ec0ff */
[----:B------:R-:W-:Y:S01]  /*7430*/  IMAD.U32 R59, R111, 0x10000, RZ ;  /* 0x000100006f3b7824 */ /* 0x000fe200078e00ff */
[----:B------:R-:W-:Y:S01]  /*7440*/  PRMT R117, R117, 0x5410, R60 ;  /* 0x0000541075757816 */ /* 0x000fe2000000003c */
[C---:B------:R-:W-:Y:S01]  /*7450*/  FFMA.FTZ R118, R51.reuse, R118, R50 ;  /* 0x0000007633767223 */ /* 0x040fe20000010032 */
[----:B------:R-:W-:Y:S01]  /*7460*/  LOP3.LUT R53, R44, 0xffff0000, RZ, 0xc0, !PT ;  /* 0xffff00002c357812 */ /* 0x000fe200078ec0ff */
[----:B------:R-:W-:Y:S01]  /*7470*/  FFMA.FTZ R61, R51, R114, -R54 ;  /* 0x00000072333d7223 */ /* 0x000fe20000010836 */
[----:B------:R-:W-:Y:S01]  /*7480*/  LOP3.LUT R45, R15, 0xffff0000, RZ, 0xc0, !PT ;  /* 0xffff00000f2d7812 */ /* 0x000fe200078ec0ff */
[C---:B------:R-:W-:Y:S01]  /*7490*/  FMUL.FTZ R55, R56.reuse, R63 ;  /* 0x0000003f38377220 */ /* 0x040fe20000410000 */
[----:B------:R-:W-:Y:S01]  /*74a0*/  LOP3.LUT R50, R111, 0xffff0000, RZ, 0xc0, !PT ;  /* 0xffff00006f327812 */ /* 0x000fe200078ec0ff */
[----:B------:R-:W-:Y:S01]  /*74b0*/  IMAD.U32 R44, R15, 0x10000, RZ ;  /* 0x000100000f2c7824 */ /* 0x000fe200078e00ff */
[----:B------:R-:W-:Y:S01]  /*74c0*/  PRMT R113, R113, 0x5410, R64 ;  /* 0x0000541071717816 */ /* 0x000fe20000000040 */
[-C--:B------:R-:W-:Y:S01]  /*74d0*/  FMUL.FTZ R56, R56, R59.reuse ;  /* 0x0000003b38387220 */ /* 0x080fe20000410000 */
[----:B------:R-:W-:Y:S01]  /*74e0*/  FMUL.FTZ R54, R57, R116 ;  /* 0x0000007439367220 */ /* 0x000fe20000410000 */
        /* <DEDUP_REMOVED lines=47> */
[----:B------:R-:W-:-:S07]  /*77e0*/  MOV R13, R58 ;  /* 0x0000003a000d7202 */ /* 0x000fce0000000f00 */
.L_x_2958:
[----:B------:R-:W-:Y:S05]  /*77f0*/  BSYNC B1 ;  /* 0x0000000000017941 */ /* 0x000fea0003800000 */
.L_x_2957:
[----:B0-----:R0:W-:Y:S01]  /*7800*/  ST.E.128 desc[UR42][R48.64], R12 ;  /* 0x0000000c30007985 */ /* 0x0011e2000c101d2a */
[----:B------:R-:W-:Y:S01]  /*7810*/  ISETP.GE.AND P3, PT, R11, R110, PT ;  /* 0x0000006e0b00720c */ /* 0x000fe20003f66270 */
[----:B------:R-:W-:-:S12]  /*7820*/  IMAD.MOV.U32 R109, RZ, RZ, R103 ;  /* 0x000000ffff6d7224 */ /* 0x000fd800078e0067 */
[----:B------:R-:W-:Y:S05]  /*7830*/  @P3 BRA `(.L_x_2929) ;  /* 0x0000000400b83947 */ /* 0x000fea0003800000 */
[----:B0-----:R-:W-:-:S05]  /*7840*/  IMAD.WIDE R12, R11, 0x2, R108 ;  /* 0x000000020b0c7825 */ /* 0x001fca00078e026c */
[----:B----4-:R0:W-:Y:S01]  /*7850*/  ST.E.128 desc[UR42][R12.64], R44 ;  /* 0x0000002c0c007985 */ /* 0x0101e2000c101d2a */
[----:B------:R-:W-:Y:S05]  /*7860*/  BRA `(.L_x_2929) ;  /* 0x0000000400ac7947 */ /* 0x000fea0003800000 */
.L_x_2888:
[----:B------:R-:W-:-:S06]  /*7870*/  UISETP.NE.AND UP0, UPT, UR39, 0x3, UPT ;  /* 0x000000032700788c */ /* 0x000fcc000bf05270 */
[----:B------:R-:W-:-:S13]  /*7880*/  PLOP3.LUT P5, PT, PT, PT, UP0, 0x80, 0x0 ;  /* 0x000000000000781c */ /* 0x000fda0003faf008 */
[----:B------:R-:W-:Y:S05]  /*7890*/  @!P5 BRA `(.L_x_2959) ;  /* 0x000000000004d947 */ /* 0x000fea0003800000 */
[----:B------:R-:W-:Y:S01]  /*78a0*/  BPT.TRAP 0x1 ;  /* 0x000000040000795c */ /* 0x000fe20000300000 */
.L_x_2959:
[----:B------:R-:W-:Y:S01]  /*78b0*/  IMAD R91, R19, 0x8, R18 ;  /* 0x00000008135b7824 */ /* 0x000fe200078e0212 */
[----:B------:R-:W-:Y:S01]  /*78c0*/  SHF.L.U32 R102, R189, 0x1f, RZ ;  /* 0x0000001fbd667819 */ /* 0x000fe200000006ff */
[----:B------:R-:W-:Y:S01]  /*78d0*/  BSSY B1, `(.L_x_2960) ;  /* 0x0000004000017945 */ /* 0x000fe20003800000 */
[----:B------:R-:W-:Y:S02]  /*78e0*/  SHF.R.S32.HI R99, RZ, 0x1f, R100 ;  /* 0x0000001fff637819 */ /* 0x000fe40000011464 */
[----:B------:R-:W0:Y:S02]  /*78f0*/  SYNCS.PHASECHK.TRANS64.TRYWAIT P3, [R91+URZ+0x28890], R102 ;  /* 0x028890665b0075a7 */ /* 0x000e24000806017f */
[----:B0-----:R-:W-:Y:S05]  /*7900*/  @!P3 BRA `(.L_x_2961) ;  /* 0x000001940088b947 */ /* 0x001fea0003800000 */
.L_x_3254:
[----:B------:R-:W-:Y:S05]  /*7910*/  BSYNC B1 ;  /* 0x0000000000017941 */ /* 0x000fea0003800000 */
.L_x_2960:
        /* <DEDUP_REMOVED lines=27> */
.L_x_3258:
        /* <DEDUP_REMOVED lines=13> */
.L_x_2964:
[----:B------:R-:W-:Y:S05]  /*7ba0*/  BSYNC B1 ;  /* 0x0000000000017941 */ /* 0x000fea0003800000 */
.L_x_2963:
[----:B------:R-:W-:-:S03]  /*7bb0*/  UMOV UR4, 0xffffffff ;  /* 0xffffffff00047882 */ /* 0x000fc60000000000 */
[----:B------:R-:W-:Y:S05]  /*7bc0*/  BRA.DIV UR4, `(.L_x_2965) ;  /* 0x0000019604347947 */ /* 0x000fea000b800000 */
[----:B--2---:R2:W0:Y:S04]  /*7bd0*/  SHFL.IDX PT, R45, R46, 0x1, 0x181f ;  /* 0x00381f002e2d7f89 */ /* 0x00442800000e0000 */
[----:B---34-:R2:W3:Y:S02]  /*7be0*/  SHFL.IDX PT, R14, R44, 0x1, 0x181f ;  /* 0x00381f002c0e7f89 */ /* 0x0184e400000e0000 */
.L_x_3262:
        /* <DEDUP_REMOVED lines=14> */
.L_x_2967:
[----:B------:R-:W-:Y:S05]  /*7cd0*/  BSYNC B1 ;  /* 0x0000000000017941 */ /* 0x000fea0003800000 */
.L_x_2966:
[----:B------:R-:W-:-:S03]  /*7ce0*/  UMOV UR4, 0xffffffff ;  /* 0xffffffff00047882 */ /* 0x000fc60000000000 */
[----:B------:R-:W-:Y:S05]  /*7cf0*/  BRA.DIV UR4, `(.L_x_2968) ;  /* 0x0000019604307947 */ /* 0x000fea000b800000 */
[----:B0-----:R0:W0:Y:S04]  /*7d00*/  SHFL.IDX PT, R45, R46, 0x2, 0x181f ;  /* 0x00581f002e2d7f89 */ /* 0x00102800000e0000 */
[----:B---34-:R3:W4:Y:S02]  /*7d10*/  SHFL.IDX PT, R14, R44, 0x2, 0x181f ;  /* 0x00581f002c0e7f89 */ /* 0x01872400000e0000 */
.L_x_3266:
        /* <DEDUP_REMOVED lines=14> */
.L_x_2970:
[----:B------:R-:W-:Y:S05]  /*7e00*/  BSYNC B1 ;  /* 0x0000000000017941 */ /* 0x000fea0003800000 */
.L_x_2969:
[----:B------:R-:W-:-:S03]  /*7e10*/  UMOV UR4, 0xffffffff ;  /* 0xffffffff00047882 */ /* 0x000fc60000000000 */
[----:B------:R-:W-:Y:S05]  /*7e20*/  BRA.DIV UR4, `(.L_x_2971) ;  /* 0x00000196042c7947 */ /* 0x000fea000b800000 */
[----:B0-----:R0:W0:Y:S04]  /*7e30*/  SHFL.IDX PT, R45, R46, 0x3, 0x181f ;  /* 0x00781f002e2d7f89 */ /* 0x00102800000e0000 */
[----:B----4-:R4:W0:Y:S02]  /*7e40*/  SHFL.IDX PT, R14, R44, 0x3, 0x181f ;  /* 0x00781f002c0e7f89 */ /* 0x01082400000e0000 */
.L_x_3270:
        /* <DEDUP_REMOVED lines=13> */
.L_x_2929:
[----:B------:R-:W-:Y:S05]  /*7f20*/  BSYNC B0 ;  /* 0x0000000000007941 */ /* 0x000fea0003800000 */
.L_x_2887:
        /* <DEDUP_REMOVED lines=17> */
.L_x_2973:
[----:B------:R-:W-:Y:S05]  /*8040*/  BSYNC B0 ;  /* 0x0000000000007941 */ /* 0x000fea0003800000 */
.L_x_2972:
[----:B------:R-:W5:Y:S01]  /*8050*/  SYNCS.PHASECHK.TRANS64.TRYWAIT P4, [R91+URZ+0x288b0], R102 ;  /* 0x0288b0665b0075a7 */ /* 0x000f62000808017f */
[----:B------:R-:W-:Y:S01]  /*8060*/  ULDC UR41, c[0x0][0x2f4] ;  /* 0x0000bd0000297ab9 */ /* 0x000fe20000000800 */
[----:B------:R-:W-:Y:S04]  /*8070*/  BSSY B0, `(.L_x_2974) ;  /* 0x0000002000007945 */ /* 0x000fe80003800000 */
[----:B-----5:R-:W-:Y:S05]  /*8080*/  @!P4 BRA `(.L_x_2975) ;  /* 0x0000019000dcc947 */ /* 0x020fea0003800000 */
.L_x_3271:
[----:B------:R-:W-:Y:S05]  /*8090*/  BSYNC B0 ;  /* 0x0000000000007941 */ /* 0x000fea0003800000 */
.L_x_2974:
        /* <DEDUP_REMOVED lines=12> */
[----:B------:R-:W-:Y:S01]  /*8160*/  IMAD R15, R35, UR4, RZ ;  /* 0x00000004230f7c24 */ /* 0x000fe2000f8e02ff */
[----:B------:R-:W-:-:S03]  /*8170*/  IADD3 R13, R13, R11, RZ ;  /* 0x0000000b0d0d7210 */ /* 0x000fc60007ffe0ff */
[C---:B------:R-:W-:Y:S02]  /*8180*/  IMAD R11, R42.reuse, UR5, R15 ;  /* 0x000000052a0b7c24 */ /* 0x040fe4000f8e020f */
[----:B------:R-:W-:Y:S01]  /*8190*/  IMAD.WIDE.U32 R12, R42, UR4, R12 ;  /* 0x000000042a0c7c25 */ /* 0x000fe2000f8e000c */
[----:B------:R-:W-:-:S03]  /*81a0*/  ULDC.64 UR4, c[0x0][0x318] ;  /* 0x0000c60000047ab9 */ /* 0x000fc60000000a00 */
[----:B------:R-:W-:Y:S01]  /*81b0*/  IMAD.IADD R11, R13, 0x1, R11 ;  /* 0x000000010d0b7824 */ /* 0x000fe200078e020b */
[----:B------:R-:W-:-:S04]  /*81c0*/  LEA R48, P4, R12, UR4, 0x1 ;  /* 0x000000040c307c11 */ /* 0x000fc8000f8808ff */
[----:B------:R-:W-:Y:S01]  /*81d0*/  LEA.HI.X R11, R12, UR5, R11, 0x1, P4 ;  /* 0x000000050c0b7c11 */ /* 0x000fe2000a0f0c0b */
[----:B------:R0:W2:Y:S01]  /*81e0*/  SHFL.IDX PT, R47, R48, RZ, 0x181f ;  /* 0x00181fff302f7589 */ /* 0x0000a200000e0000 */
[----:B------:R-:W-:-:S03]  /*81f0*/  ISETP.GE.AND P4, PT, R97, 0x1, PT ;  /* 0x000000016100780c */ /* 0x000fc60003f86270 */
[----:B------:R0:W4:Y:S10]  /*8200*/  SHFL.IDX PT, R13, R11, RZ, 0x181f ;  /* 0x00181fff0b0d7589 */ /* 0x00013400000e0000 */
[----:B0-----:R-:W-:Y:S05]  /*8210*/  @!P4 BRA `(.L_x_2977) ;  /* 0x000000000028c947 */ /* 0x001fea0003800000 */
[----:B------:R-:W-:-:S13]  /*8220*/  ISETP.GE.AND P4, PT, R16, UR41, PT ;  /* 0x0000002910007c0c */ /* 0x000fda000bf86270 */
[----:B-123--:R-:W-:-:S04]  /*8230*/  @!P4 LEA R44, P5, R16, R47, 0x1 ;  /* 0x0000002f102cc211 */ /* 0x00efc800078a08ff */
[----:B----4-:R-:W-:Y:S02]  /*8240*/  @!P4 LEA.HI.X R45, R16, R13, R17, 0x1, P5 ;  /* 0x0000000d102dc211 */ /* 0x010fe400028f0c11 */
[----:B------:R-:W-:-:S13]  /*8250*/  ISETP.GE.AND P5, PT, R2, UR41, PT ;  /* 0x0000002902007c0c */ /* 0x000fda000bfa6270 */
[----:B------:R-:W-:-:S04]  /*8260*/  @!P5 LEA R46, P6, R2, R47, 0x1 ;  /* 0x0000002f022ed211 */ /* 0x000fc800078c08ff */
[----:B------:R-:W-:Y:S02]  /*8270*/  @!P5 LEA.HI.X R47, R2, R13, R184, 0x1, P6 ;  /* 0x0000000d022fd211 */ /* 0x000fe400030f0cb8 */
[----:B------:R-:W0:Y:S04]  /*8280*/  @!P4 LDS.128 R12, [R93+0x400] ;  /* 0x000400005d0cc984 */ /* 0x000e280000000c00 */
[----:B0-----:R-:W-:Y:S04]  /*8290*/  @!P4 ST.E.128 desc[UR42][R44.64], R12 ;  /* 0x0000000c2c00c985 */ /* 0x001fe8000c101d2a */
[----:B------:R-:W0:Y:S04]  /*82a0*/  @!P5 LDS.128 R12, [R93+0x4400] ;  /* 0x004400005d0cd984 */ /* 0x000e280000000c00 */
[----:B0-----:R0:W-:Y:S02]  /*82b0*/  @!P5 ST.E.128 desc[UR42][R46.64], R12 ;  /* 0x0000000c2e00d985 */ /* 0x0011e4000c101d2a */
.L_x_2977:
[----:B------:R-:W-:Y:S05]  /*82c0*/  BSYNC B0 ;  /* 0x0000000000007941 */ /* 0x000fea0003800000 */
.L_x_2976:
[----:B------:R-:W-:Y:S01]  /*82d0*/  ISETP.GE.AND P4, PT, R97, 0x21, PT ;  /* 0x000000216100780c */ /* 0x000fe20003f86270 */
[----:B0---4-:R0:W4:Y:S01]  /*82e0*/  SHFL.IDX PT, R13, R11, 0x1, 0x181f ;  /* 0x00381f000b0d7f89 */ /* 0x01112200000e0000 */
[----:B------:R-:W-:Y:S03]  /*82f0*/  BSSY B0, `(.L_x_2978) ;  /* 0x000000d000007945 */ /* 0x000fe60003800000 */
[----:B--2---:R0:W2:Y:S08]  /*8300*/  SHFL.IDX PT, R47, R48, 0x1, 0x181f ;  /* 0x00381f00302f7f89 */ /* 0x0040b000000e0000 */
        /* <DEDUP_REMOVED lines=11> */
.L_x_2979:
[----:B------:R-:W-:Y:S05]  /*83c0*/  BSYNC B0 ;  /* 0x0000000000007941 */ /* 0x000fea0003800000 */
.L_x_2978:
        /* <DEDUP_REMOVED lines=15> */
.L_x_2981:
[----:B------:R-:W-:Y:S05]  /*84c0*/  BSYNC B0 ;  /* 0x0000000000007941 */ /* 0x000fea0003800000 */
.L_x_2980:
[----:B------:R-:W-:Y:S01]  /*84d0*/  ISETP.GE.AND P4, PT, R97, 0x61, PT ;  /* 0x000000616100780c */ /* 0x000fe20003f86270 */
[----:B------:R-:W1:Y:S01]  /*84e0*/  SHFL.IDX PT, R11, R11, 0x3, 0x181f ;  /* 0x00781f000b0b7f89 */ /* 0x000e6200000e0000 */
[----:B------:R-:W-:Y:S03]  /*84f0*/  BSSY B0, `(.L_x_2982) ;  /* 0x000000d000007945 */ /* 0x000fe60003800000 */
[----:B0-2---:R0:W2:Y:S08]  /*8500*/  SHFL.IDX PT, R47, R48, 0x3, 0x181f ;  /* 0x00781f00302f7f89 */ /* 0x0050b000000e0000 */
[----:B0-----:R-:W-:Y:S05]  /*8510*/  @!P4 BRA `(.L_x_2983) ;  /* 0x000000000028c947 */ /* 0x001fea0003800000 */
[----:B------:R-:W-:-:S13]  /*8520*/  ISETP.GE.AND P4, PT, R16, UR41, PT ;  /* 0x0000002910007c0c */ /* 0x000fda000bf86270 */
[----:B----4-:R-:W0:Y:S01]  /*8530*/  @!P4 LDS.128 R12, [R93+0x3400] ;  /* 0x003400005d0cc984 */ /* 0x010e220000000c00 */
[----:B-123--:R-:W-:-:S04]  /*8540*/  @!P4 LEA R44, P5, R16, R47, 0x1 ;  /* 0x0000002f102cc211 */ /* 0x00efc800078a08ff */
[----:B------:R-:W-:Y:S02]  /*8550*/  @!P4 LEA.HI.X R45, R16, R11, R17, 0x1, P5 ;  /* 0x0000000b102dc211 */ /* 0x000fe400028f0c11 */
[----:B------:R-:W-:-:S13]  /*8560*/  ISETP.GE.AND P5, PT, R2, UR41, PT ;  /* 0x0000002902007c0c */ /* 0x000fda000bfa6270 */
[----:B------:R-:W-:-:S04]  /*8570*/  @!P5 LEA R46, P6, R2, R47, 0x1 ;  /* 0x0000002f022ed211 */ /* 0x000fc800078c08ff */
[----:B------:R-:W-:Y:S01]  /*8580*/  @!P5 LEA.HI.X R47, R2, R11, R184, 0x1, P6 ;  /* 0x0000000b022fd211 */ /* 0x000fe200030f0cb8 */
[----:B0-----:R-:W-:Y:S04]  /*8590*/  @!P4 ST.E.128 desc[UR42][R44.64], R12 ;  /* 0x0000000c2c00c985 */ /* 0x001fe8000c101d2a */
[----:B------:R-:W0:Y:S04]  /*85a0*/  @!P5 LDS.128 R12, [R93+0x7400] ;  /* 0x007400005d0cd984 */ /* 0x000e280000000c00 */
[----:B0-----:R0:W-:Y:S02]  /*85b0*/  @!P5 ST.E.128 desc[UR42][R46.64], R12 ;  /* 0x0000000c2e00d985 */ /* 0x0011e4000c101d2a */
.L_x_2983:
[----:B------:R-:W-:Y:S05]  /*85c0*/  BSYNC B0 ;  /* 0x0000000000007941 */ /* 0x000fea0003800000 */
.L_x_2982:
[----:B------:R-:W-:Y:S01]  /*85d0*/  @!PT LDS RZ, [RZ] ;  /* 0x00000000fffff984 */ /* 0x000fe20000000800 */
[----:B------:R-:W-:Y:S01]  /*85e0*/  @!PT LDS RZ, [RZ] ;  /* 0x00000000fffff984 */ /* 0x000fe20000000800 */
[----:B------:R-:W-:Y:S01]  /*85f0*/  @!PT LDS RZ, [RZ] ;  /* 0x00000000fffff984 */ /* 0x000fe20000000800 */
[----:B------:R-:W-:Y:S01]  /*8600*/  @!PT LDS RZ, [RZ] ;  /* 0x00000000fffff984 */ /* 0x000fe20000000800 */
[----:B------:R5:W-:Y:S06]  /*8610*/  MEMBAR.ALL.CTA ;  /* 0x0000000000007992 */ /* 0x000bec0000008000 */
[----:B-----5:R-:W5:Y:S01]  /*8620*/  FENCE.VIEW.ASYNC.S ;  /* 0x00000000000073c6 */ /* 0x020f620000000000 */
[----:B-1----:R-:W-:Y:S01]  /*8630*/  @!P3 VIADD R91, R91, 0x288c0 ;  /* 0x000288c05b5bb836 */ /* 0x002fe20000000000 */
[----:B-----5:R1:W-:Y:S01]  /*8640*/  BAR.SYNC.DEFER_BLOCKING R94, 0x80 ;  /* 0x0002005e0000751d */ /* 0x0203e20000010000 */
[----:B------:R-:W-:Y:S01]  /*8650*/  ISETP.NE.AND P4, PT, R92, RZ, PT ;  /* 0x000000ff5c00720c */ /* 0x000fe20003f85270 */
[----:B------:R-:W-:-:S02]  /*8660*/  VIADD R19, R19, 0x1 ;  /* 0x0000000113137836 */ /* 0x000fc40000000000 */
[----:B------:R-:W-:-:S04]  /*8670*/  @!P3 PRMT R91, RZ, 0x654, R91 ;  /* 0x00000654ff5bb816 */ /* 0x000fc8000000005b */
[----:B------:R1:W-:Y:S01]  /*8680*/  @!P3 SYNCS.ARRIVE.TRANS64.RED.A1T0 RZ, [R91+URZ], RZ ;  /* 0x000000ff5bffb9a7 */ /* 0x0003e2000810043f */
[----:B------:R-:W-:-:S04]  /*8690*/  ISETP.NE.AND P3, PT, R19, 0x2, PT ;  /* 0x000000021300780c */ /* 0x000fc80003f65270 */
[----:B0-----:R-:W-:Y:S02]  /*86a0*/  SEL R12, RZ, 0x1, P3 ;  /* 0x00000001ff0c7807 */ /* 0x001fe40001800000 */
[----:B------:R-:W-:Y:S02]  /*86b0*/  SEL R19, R19, RZ, P3 ;  /* 0x000000ff13137207 */ /* 0x000fe40001800000 */
[----:B------:R-:W-:Y:S01]  /*86c0*/  LOP3.LUT R189, R189, R12, RZ, 0x3c, !PT ;  /* 0x0000000cbdbd7212 */ /* 0x000fe200078e3cff */
[----:B-1----:R-:W-:Y:S06]  /*86d0*/  @P4 BRA `(.L_x_2984) ;  /* 0xffffff9800544947 */ /* 0x002fec000383ffff */
[----:B------:R-:W0:Y:S01]  /*86e0*/  S2R R11, SR_TID.X ;  /* 0x00000000000b7919 */ /* 0x000e220000002100 */
[----:B------:R-:W-:Y:S02]  /*86f0*/  PLOP3.LUT P0, PT, PT, PT, PT, 0x8, 0x0 ;  /* 0x000000000000781c */ /* 0x000fe40003f0e170 */
[----:B0-----:R-:W-:-:S04]  /*8700*/  SHF.R.U32.HI R11, RZ, 0x7, R11 ;  /* 0x00000007ff0b7819 */ /* 0x001fc8000001160b */
[----:B------:R-:W-:-:S13]  /*8710*/  ISETP.NE.AND P4, PT, R11, 0x1, PT ;  /* 0x000000010b00780c */ /* 0x000fda0003f85270 */
[----:B------:R-:W-:Y:S06]  /*8720*/  @!P4 BAR.ARV 0x9, 0x100 ;  /* 0x024400000000cb1d */ /* 0x000fec0000002000 */
.L_x_2882:
[----:B------:R-:W0:Y:S01]  /*8730*/  LDC R0, c[0x0][0x448] ;  /* 0x00011200ff007b82 */ /* 0x000e220000000800 */
[----:B------:R-:W-:Y:S02]  /*8740*/  CS2R R150, SRZ ;  /* 0x0000000000967805 */ /* 0x000fe4000001ff00 */
[----:B------:R-:W-:Y:S02]  /*8750*/  CS2R R148, SRZ ;  /* 0x0000000000947805 */ /* 0x000fe4000001ff00 */
[----:B------:R-:W-:Y:S02]  /*8760*/  CS2R R146, SRZ ;  /* 0x0000000000927805 */ /* 0x000fe4000001ff00 */
[----:B------:R-:W-:Y:S02]  /*8770*/  CS2R R144, SRZ ;  /* 0x0000000000907805 */ /* 0x000fe4000001ff00 */
[----:B------:R-:W-:Y:S01]  /*8780*/  CS2R R34, SRZ ;  /* 0x0000000000227805 */ /* 0x000fe2000001ff00 */
[----:B------:R-:W-:Y:S01]  /*8790*/  IMAD.MOV.U32 R142, RZ, RZ, RZ ;  /* 0x000000ffff8e7224 */ /* 0x000fe200078e00ff */
[----:B------:R-:W-:Y:S01]  /*87a0*/  CS2R R32, SRZ ;  /* 0x0000000000207805 */ /* 0x000fe2000001ff00 */
[----:B------:R-:W-:Y:S01]  /*87b0*/  IMAD.MOV.U32 R141, RZ, RZ, RZ ;  /* 0x000000ffff8d7224 */ /* 0x000fe200078e00ff */
[----:B------:R-:W-:Y:S01]  /*87c0*/  MOV R138, RZ ;  /* 0x000000ff008a7202 */ /* 0x000fe20000000f00 */
        /* <DEDUP_REMOVED lines=14> */
[----:B0-----:R-:W-:Y:S01]  /*88b0*/  ISETP.NE.AND P1, PT, R0, 0x1, PT ;  /* 0x000000010000780c */ /* 0x001fe20003f25270 */
[----:B------:R-:W-:Y:S01]  /*88c0*/  VIADD R0, R191, 0x7f ;  /* 0x0000007fbf007836 */ /* 0x000fe20000000000 */
[----:B------:R-:W-:-:S02]  /*88d0*/  CS2R R110, SRZ ;  /* 0x00000000006e7805 */ /* 0x000fc4000001ff00 */
[----:B------:R-:W-:Y:S02]  /*88e0*/  CS2R R108, SRZ ;  /* 0x00000000006c7805 */ /* 0x000fe4000001ff00 */
[----:B---3--:R-:W-:Y:S02]  /*88f0*/  CS2R R106, SRZ ;  /* 0x00000000006a7805 */ /* 0x008fe4000001ff00 */
[----:B------:R-:W-:Y:S02]  /*8900*/  CS2R R104, SRZ ;  /* 0x0000000000687805 */ /* 0x000fe4000001ff00 */
[----:B------:R-:W-:Y:S02]  /*8910*/  CS2R R102, SRZ ;  /* 0x0000000000667805 */ /* 0x000fe4000001ff00 */
[----:B------:R-:W-:Y:S02]  /*8920*/  CS2R R100, SRZ ;  /* 0x0000000000647805 */ /* 0x000fe4000001ff00 */
[----:B------:R-:W-:Y:S01]  /*8930*/  CS2R R98, SRZ ;  /* 0x0000000000627805 */ /* 0x000fe2000001ff00 */
[----:B------:R-:W-:Y:S01]  /*8940*/  IMAD.MOV.U32 R36, RZ, RZ, RZ ;  /* 0x000000ffff247224 */ /* 0x000fe200078e00ff */
[----:B------:R-:W-:Y:S01]  /*8950*/  CS2R R10, SRZ ;  /* 0x00000000000a7805 */ /* 0x000fe2000001ff00 */
[----:B------:R-:W-:Y:S01]  /*8960*/  IMAD.MOV.U32 R94, RZ, RZ, RZ ;  /* 0x000000ffff5e7224 */ /* 0x000fe200078e00ff */
[----:B------:R-:W-:Y:S01]  /*8970*/  CS2R R90, SRZ ;  /* 0x00000000005a7805 */ /* 0x000fe2000001ff00 */
[----:B------:R-:W0:Y:S01]  /*8980*/  @P1 LDC R3, c[0x0][0x44c] ;  /* 0x00011300ff031b82 */ /* 0x000e220000000800 */
[----:B------:R-:W-:-:S07]  /*8990*/  IMAD.MOV.U32 R93, RZ, RZ, RZ ;  /* 0x000000ffff5d7224 */ /* 0x000fce00078e00ff */
[----:B------:R-:W1:Y:S01]  /*89a0*/  @P1 LDC R4, c[0x0][0x450] ;  /* 0x00011400ff041b82 */ /* 0x000e620000000800 */
[----:B0-----:R-:W-:-:S05]  /*89b0*/  @P1 IMAD.HI.U32 R3, R0, R3, RZ ;  /* 0x0000000300031227 */ /* 0x001fca00078e00ff */
[----:B-1----:R-:W-:Y:S02]  /*89c0*/  @P1 SHF.R.U32.HI R0, RZ, R4, R3 ;  /* 0x00000004ff001219 */ /* 0x002fe40000011603 */
[----:B------:R-:W-:-:S03]  /*89d0*/  PLOP3.LUT P1, PT, PT, PT, PT, 0x80, 0x0 ;  /* 0x000000000000781c */ /* 0x000fc60003f2f070 */
[----:B------:R-:W-:-:S05]  /*89e0*/  IMAD.IADD R0, R95, 0x1, R0 ;  /* 0x000000015f007824 */ /* 0x000fca00078e0200 */
[----:B------:R-:W-:-:S04]  /*89f0*/  SHF.R.S32.HI R3, RZ, 0x1f, R0 ;  /* 0x0000001fff037819 */ /* 0x000fc80000011400 */
[----:B------:R-:W-:Y:S01]  /*8a00*/  LEA.HI R3, R3, R0, RZ, 0x7 ;  /* 0x0000000003037211 */ /* 0x000fe200078f38ff */
[----:B------:R-:W-:-:S03]  /*8a10*/  IMAD.MOV.U32 R0, RZ, RZ, RZ ;  /* 0x000000ffff007224 */ /* 0x000fc600078e00ff */
[----:B------:R-:W-:-:S04]  /*8a20*/  SHF.R.S32.HI R3, RZ, 0x7, R3 ;  /* 0x00000007ff037819 */ /* 0x000fc80000011403 */
[----:B------:R-:W-:Y:S01]  /*8a30*/  VIMNMX R96, R96, R3, PT ;  /* 0x0000000360607248 */ /* 0x000fe20003fe0100 */
[----:B------:R-:W-:-:S03]  /*8a40*/  IMAD.MOV.U32 R3, RZ, RZ, RZ ;  /* 0x000000ffff037224 */ /* 0x000fc600078e00ff */
[----:B------:R-:W-:Y:S01]  /*8a50*/  ISETP.GE.AND P2, PT, R96, 0x1, PT ;  /* 0x000000016000780c */ /* 0x000fe20003f46270 */
[----:B------:R-:W-:-:S12]  /*8a60*/  @P0 BRA `(.L_x_2985) ;  /* 0x00000000000c0947 */ /* 0x000fd80003800000 */
[----:B------:R-:W0:Y:S01]  /*8a70*/  FENCE.VIEW.ASYNC.G ;  /* 0x00000000000073c6 */ /* 0x000e220000000100 */
[----:B------:R-:W-:Y:S05]  /*8a80*/  WARPSYNC.ALL ;  /* 0x0000000000007948 */ /* 0x000fea0003800000 */
[----:B0-----:R-:W-:Y:S06]  /*8a90*/  BAR.ARV 0xc, 0x180 ;  /* 0x0306000000007b1d */ /* 0x001fec0000002000 */
.L_x_2985:
[----:B------:R-:W-:Y:S01]  /*8aa0*/  CS2R R88, SRZ ;  /* 0x0000000000587805 */ /* 0x000fe2000001ff00 */
[----:B------:R-:W-:Y:S06]  /*8ab0*/  @!P2 BRA `(.L_x_2986) ;  /* 0x000000ec004ca947 */ /* 0x000fec0003800000 */
[----:B------:R-:W-:-:S03]  /*8ac0*/  UMOV UR4, 0xffffffff ;  /* 0xffffffff00047882 */ /* 0x000fc60000000000 */
[----:B------:R-:W-:Y:S05]  /*8ad0*/  BRA.DIV UR4, `(.L_x_2987) ;  /* 0x0000018a045c7947 */ /* 0x000fea000b800000 */
[----:B------:R0:W1:Y:S02]  /*8ae0*/  SHFL.IDX PT, R190, R220, RZ, 0x1f ;  /* 0x00001fffdcbe7589 */ /* 0x00006400000e0000 */
.L_x_3274:
[----:B-1----:R-:W-:-:S04]  /*8af0*/  LEA.HI R0, R190, R190, RZ, 0x1 ;  /* 0x000000bebe007211 */ /* 0x002fc800078f08ff */
[----:B------:R-:W-:Y:S01]  /*8b00*/  LOP3.LUT R3, R0, 0x1e, RZ, 0xc0, !PT ;  /* 0x0000001e00037812 */ /* 0x000fe200078ec0ff */
[----:B------:R-:W-:-:S04]  /*8b10*/  IMAD.U32 R0, RZ, RZ, UR40 ;  /* 0x00000028ff007e24 */ /* 0x000fc8000f8e00ff */
        /* <DEDUP_REMOVED lines=11> */
[----:B------:R1:W3:Y:S01]  /*8bd0*/  LDC.64 R14, c[0x4][R0] ;  /* 0x01000000000e7b82 */ /* 0x0002e20000000a00 */
        /* <DEDUP_REMOVED lines=8> */
[----:B-1--4-:R-:W-:-:S07]  /*8c60*/  IMAD.MOV.U32 R13, RZ, RZ, RZ ;  /* 0x000000ffff0d7224 */ /* 0x012fce00078e00ff */
[----:B------:R-:W-:-:S07]  /*8c70*/  LEPC R20, `(.L_x_2988) ;  /* 0x000000001014794e */ /* 0x000fce0000000000 */
[----:B0-23-5:R-:W-:Y:S05]  /*8c80*/  CALL.ABS.NOINC R14 ;  /* 0x000000000e007343 */ /* 0x02dfea0003c00000 */
.L_x_2988:
        /* <DEDUP_REMOVED lines=8> */
[----:B------:R1:W3:Y:S03]  /*8d10*/  SYNCS.PHASECHK.TRANS64.TRYWAIT P0, [R18+URZ+0x28800], R3 ;  /* 0x02880003120075a7 */ /* 0x0002e6000800017f */
[----:B---3--:R-:W-:Y:S05]  /*8d20*/  @!P0 NANOSLEEP.SYNCS 0x989680 ;  /* 0x009896800000895d */ /* 0x008fea0003900000 */
[----:B------:R-:W3:Y:S01]  /*8d30*/  @!P0 SYNCS.PHASECHK.TRANS64 P0, [R18+URZ+0x28800], R3 ;  /* 0x02880003120085a7 */ /* 0x000ee2000800007f */
[----:B------:R-:W-:Y:S04]  /*8d40*/  BSSY B0, `(.L_x_2990) ;  /* 0x0000006000007945 */ /* 0x000fe80003800000 */
[----:B---3--:R-:W-:Y:S05]  /*8d50*/  @P0 BRA `(.L_x_2991) ;  /* 0x0000000000100947 */ /* 0x008fea0003800000 */
.L_x_2992:
[----:B---3--:R3:W0:Y:S02]  /*8d60*/  SYNCS.PHASECHK.TRANS64.TRYWAIT P0, [R18+URZ+0x28800], R3 ;  /* 0x02880003120075a7 */ /* 0x008624000800017f */
[----:B0-----:R-:W-:Y:S05]  /*8d70*/  @!P0 NANOSLEEP.SYNCS 0x989680 ;  /* 0x009896800000895d */ /* 0x001fea0003900000 */
[----:B------:R-:W0:Y:S02]  /*8d80*/  @!P0 SYNCS.PHASECHK.TRANS64 P0, [R18+URZ+0x28800], R3 ;  /* 0x02880003120085a7 */ /* 0x000e24000800007f */
[----:B0-----:R-:W-:Y:S05]  /*8d90*/  @!P0 BRA `(.L_x_2992) ;  /* 0xfffffffc00f08947 */ /* 0x001fea000383ffff */
.L_x_2991:
[----:B------:R-:W-:Y:S05]  /*8da0*/  BSYNC B0 ;  /* 0x0000000000007941 */ /* 0x000fea0003800000 */
.L_x_2990:
[----:B------:R-:W-:Y:S05]  /*8db0*/  BRA `(.L_x_2993) ;  /* 0x0000005000f07947 */ /* 0x000fea0003800000 */
.L_x_2989:
        /* <DEDUP_REMOVED lines=28> */
[----:B0-23--:R-:W-:Y:S05]  /*8f80*/  CALL.ABS.NOINC R14 ;  /* 0x000000000e007343 */ /* 0x00dfea0003c00000 */
.L_x_2994:
[----:B------:R-:W-:Y:S01]  /*8f90*/  ULDC.U8 UR4, c[0x0][0x410] ;  /* 0x0001040000047ab9 */ /* 0x000fe20000000000 */
[----:B------:R-:W-:Y:S01]  /*8fa0*/  IMAD.IADD R57, R187, 0x1, R191 ;  /* 0x00000001bb397824 */ /* 0x000fe200078e02bf */
[----:B------:R-:W-:Y:S01]  /*8fb0*/  ISETP.NE.AND P0, PT, RZ, UR4, PT ;  /* 0x00000004ff007c0c */ /* 0x000fe2000bf05270 */
[----:B------:R-:W-:Y:S02]  /*8fc0*/  BSSY B0, `(.L_x_2995) ;  /* 0x0000513000007945 */ /* 0x000fe40003800000 */
[----:B------:R-:W-:-:S10]  /*8fd0*/  IMAD R3, R206, 0x20, R57 ;  /* 0x00000020ce037824 */ /* 0x000fd400078e0239 */
[----:B------:R-:W-:Y:S05]  /*8fe0*/  @!P0 BRA `(.L_x_2996) ;  /* 0x00000028005c8947 */ /* 0x000fea0003800000 */
[----:B------:R-:W1:Y:S01]  /*8ff0*/  LDC R21, c[0x0][0x448] ;  /* 0x00011200ff157b82 */ /* 0x000e620000000800 */
[----:B------:R-:W-:Y:S01]  /*9000*/  ULDC.64 UR4, c[0x0][0x3f8] ;  /* 0x0000fe0000047ab9 */ /* 0x000fe20000000a00 */
[----:B------:R-:W-:Y:S01]  /*9010*/  ULDC.64 UR6, c[0x0][0x408] ;  /* 0x0001020000067ab9 */ /* 0x000fe20000000a00 */
[----:B------:R-:W-:Y:S01]  /*9020*/  MOV R10, R24 ;  /* 0x00000018000a7202 */ /* 0x000fe20000000f00 */
[----:B------:R-:W-:Y:S02]  /*9030*/  IMAD.MOV.U32 R8, RZ, RZ, R26 ;  /* 0x000000ffff087224 */ /* 0x000fe400078e001a */
[----:B------:R-:W-:Y:S02]  /*9040*/  IMAD.MOV.U32 R9, RZ, RZ, R29 ;  /* 0x000000ffff097224 */ /* 0x000fe400078e001d */
[----:B------:R-:W-:Y:S01]  /*9050*/  IMAD.MOV.U32 R11, RZ, RZ, R31 ;  /* 0x000000ffff0b7224 */ /* 0x000fe200078e001f */
[----:B-1----:R-:W-:-:S13]  /*9060*/  ISETP.NE.AND P0, PT, R21, 0x1, PT ;  /* 0x000000011500780c */ /* 0x002fda0003f05270 */
[----:B------:R-:W1:Y:S08]  /*9070*/  @P0 LDC R0, c[0x0][0x44c] ;  /* 0x00011300ff000b82 */ /* 0x000e700000000800 */
[----:B------:R-:W3:Y:S01]  /*9080*/  @P0 LDC R5, c[0x0][0x450] ;  /* 0x00011400ff050b82 */ /* 0x000ee20000000800 */
[----:B-1----:R-:W-:-:S05]  /*9090*/  @P0 IMAD.HI.U32 R0, R3, R0, RZ ;  /* 0x0000000003000227 */ /* 0x002fca00078e00ff */
[----:B---3--:R-:W-:-:S04]  /*90a0*/  @P0 SHF.R.U32.HI R3, RZ, R5, R0 ;  /* 0x00000005ff030219 */ /* 0x008fc80000011600 */
[----:B------:R-:W-:Y:S01]  /*90b0*/  SHF.R.S32.HI R0, RZ, 0x1f, R3 ;  /* 0x0000001fff007819 */ /* 0x000fe20000011403 */
[----:B------:R-:W-:-:S04]  /*90c0*/  IMAD.WIDE.U32 R8, R3, UR4, R8 ;  /* 0x0000000403087c25 */ /* 0x000fc8000f8e0008 */
[C---:B------:R-:W-:Y:S02]  /*90d0*/  IMAD R4, R0.reuse, UR4, RZ ;  /* 0x0000000400047c24 */ /* 0x040fe4000f8e02ff */
[----:B------:R-:W-:Y:S02]  /*90e0*/  IMAD R0, R0, UR6, RZ ;  /* 0x0000000600007c24 */ /* 0x000fe4000f8e02ff */
[C---:B----4-:R-:W-:Y:S01]  /*90f0*/  IMAD R13, R3.reuse, UR5, R4 ;  /* 0x00000005030d7c24 */ /* 0x050fe2000f8e0204 */
        /* <DEDUP_REMOVED lines=16> */
.L_x_3280:
[----:B------:R-:W-:Y:S01]  /*9200*/  IMAD R74, R192, R21, RZ ;  /* 0x00000015c04a7224 */ /* 0x000fe200078e02ff */
[----:B------:R-:W-:Y:S01]  /*9210*/  BSSY B1, `(.L_x_2998) ;  /* 0x000001e000017945 */ /* 0x000fe20003800000 */
[----:B------:R-:W-:Y:S02]  /*9220*/  CS2R R48, SRZ ;  /* 0x0000000000307805 */ /* 0x000fe4000001ff00 */
[----:B------:R-:W-:Y:S02]  /*9230*/  CS2R R44, SRZ ;  /* 0x00000000002c7805 */ /* 0x000fe4000001ff00 */
[----:B--2---:R-:W-:Y:S02]  /*9240*/  CS2R R46, SRZ ;  /* 0x00000000002e7805 */ /* 0x004fe4000001ff00 */
        /* <DEDUP_REMOVED lines=26> */
.L_x_2999:
[----:B------:R-:W-:Y:S05]  /*93f0*/  BSYNC B1 ;  /* 0x0000000000017941 */ /* 0x000fea0003800000 */
.L_x_2998:
[----:B---3-5:R-:W-:Y:S01]  /*9400*/  IMAD.MOV.U32 R0, RZ, RZ, R48 ;  /* 0x000000ffff007224 */ /* 0x028fe200078e0030 */
[----:B----4-:R-:W-:Y:S01]  /*9410*/  MOV R3, R49 ;  /* 0x0000003100037202 */ /* 0x010fe20000000f00 */
[----:B0-----:R-:W-:Y:S01]  /*9420*/  IMAD.MOV.U32 R4, RZ, RZ, R44 ;  /* 0x000000ffff047224 */ /* 0x001fe200078e002c */
[----:B------:R-:W-:Y:S01]  /*9430*/  UMOV UR4, 0xffffffff ;  /* 0xffffffff00047882 */ /* 0x000fe20000000000 */
        /* <DEDUP_REMOVED lines=12> */
[----:B------:R-:W-:Y:S02]  /*9500*/  PRMT R72, R4, 0x7610, R72 ;  /* 0x0000761004487816 */ /* 0x000fe40000000048 */
[----:B------:R-:W-:Y:S01]  /*9510*/  PRMT R73, R9, 0x7610, R73 ;  /* 0x0000761009497816 */ /* 0x000fe20000000049 */
[----:B------:R-:W-:Y:S06]  /*9520*/  BRA.DIV UR4, `(.L_x_3000) ;  /* 0x0000018204647947 */ /* 0x000fec000b800000 */
[----:B------:R0:W3:Y:S04]  /*9530*/  SHFL.IDX PT, R0, R6, 0x1, 0x181f ;  /* 0x00381f0006007f89 */ /* 0x0000e800000e0000 */
[----:B------:R0:W4:Y:S04]  /*9540*/  SHFL.IDX PT, R3, R5, 0x1, 0x181f ;  /* 0x00381f0005037f89 */ /* 0x00012800000e0000 */
[----:B------:R0:W0:Y:S04]  /*9550*/  SHFL.IDX PT, R4, R8, 0x1, 0x181f ;  /* 0x00381f0008047f89 */ /* 0x00002800000e0000 */
[----:B--2---:R2:W0:Y:S02]  /*9560*/  SHFL.IDX PT, R14, R7, 0x1, 0x181f ;  /* 0x00381f00070e7f89 */ /* 0x00442400000e0000 */
.L_x_3286:
        /* <DEDUP_REMOVED lines=22> */
[----:B------:R-:W-:Y:S02]  /*96d0*/  CS2R R38, SRZ ;  /* 0x0000000000267805 */ /* 0x000fe4000001ff00 */
[----:B------:R-:W-:Y:S01]  /*96e0*/  @!P4 IADD3.X R11, R0, R9, RZ, P0, !PT ;  /* 0x00000009000bc210 */ /* 0x000fe200007fe4ff */
[C---:B------:R-:W-:Y:S01]  /*96f0*/  @!P4 IMAD.X R13, R4.reuse, 0x1, R9, P1 ;  /* 0x00000001040dc824 */ /* 0x040fe200008e0609 */
[----:B------:R0:W5:Y:S01]  /*9700*/  @!P5 LD.E.64 R32, desc[UR42][R20.64] ;  /* 0x0000002a1420d980 */ /* 0x000162000c101b00 */
[----:B------:R-:W-:-:S03]  /*9710*/  @!P5 IMAD.X R15, R4, 0x1, R15, P3 ;  /* 0x00000001040fd824 */ /* 0x000fc600018e060f */
[----:B------:R0:W5:Y:S04]  /*9720*/  @!P4 LD.E.64 R36, desc[UR42][R10.64] ;  /* 0x0000002a0a24c980 */ /* 0x000168000c101b00 */
[----:B------:R0:W5:Y:S04]  /*9730*/  @!P5 LD.E.64 R34, desc[UR42][R14.64] ;  /* 0x0000002a0e22d980 */ /* 0x000168000c101b00 */
[----:B------:R0:W5:Y:S02]  /*9740*/  @!P4 LD.E.64 R38, desc[UR42][R12.64] ;  /* 0x0000002a0c26c980 */ /* 0x000164000c101b00 */
.L_x_3002:
[----:B------:R-:W-:Y:S05]  /*9750*/  BSYNC B1 ;  /* 0x0000000000017941 */ /* 0x000fea0003800000 */
.L_x_3001:
        /* <DEDUP_REMOVED lines=22> */
.L_x_3292:
[----:B------:R-:W-:Y:S01]  /*98c0*/  IADD3 R9, R57, 0x40, RZ ;  /* 0x0000004039097810 */ /* 0x000fe20007ffe0ff */
[----:B------:R-:W-:Y:S01]  /*98d0*/  BSSY B1, `(.L_x_3004) ;  /* 0x000001e000017945 */ /* 0x000fe20003800000 */
[----:B------:R-:W-:Y:S02]  /*98e0*/  CS2R R30, SRZ ;  /* 0x00000000001e7805 */ /* 0x000fe4000001ff00 */
[----:B------:R-:W-:Y:S02]  /*98f0*/  CS2R R20, SRZ ;  /* 0x0000000000147805 */ /* 0x000fe4000001ff00 */
[----:B------:R-:W-:Y:S02]  /*9900*/  ISETP.GE.AND P0, PT, R9, R74, PT ;  /* 0x0000004a0900720c */ /* 0x000fe40003f06270 */
[----:B------:R-:W-:Y:S02]  /*9910*/  CS2R R28, SRZ ;  /* 0x00000000001c7805 */ /* 0x000fe4000001ff00 */
[----:B------:R-:W-:-:S09]  /*9920*/  CS2R R24, SRZ ;  /* 0x0000000000187805 */ /* 0x000fd2000001ff00 */
        /* <DEDUP_REMOVED lines=24> */
.L_x_3005:
[----:B------:R-:W-:Y:S05]  /*9ab0*/  BSYNC B1 ;  /* 0x0000000000017941 */ /* 0x000fea0003800000 */
.L_x_3004:
[----:B----45:R-:W-:Y:S01]  /*9ac0*/  IMAD.MOV.U32 R3, RZ, RZ, R31 ;  /* 0x000000ffff037224 */ /* 0x030fe200078e001f */
[----:B------:R-:W-:Y:S01]  /*9ad0*/  UMOV UR4, 0xffffffff ;  /* 0xffffffff00047882 */ /* 0x000fe20000000000 */
[----:B0-----:R-:W-:Y:S01]  /*9ae0*/  IMAD.MOV.U32 R4, RZ, RZ, R20 ;  /* 0x000000ffff047224 */ /* 0x001fe200078e0014 */
[----:B------:R-:W-:Y:S01]  /*9af0*/  CS2R R26, SRZ ;  /* 0x00000000001a7805 */ /* 0x000fe2000001ff00 */
[----:B------:R-:W-:Y:S01]  /*9b00*/  IMAD.MOV.U32 R9, RZ, RZ, R21 ;  /* 0x000000ffff097224 */ /* 0x000fe200078e0015 */
[----:B------:R-:W-:Y:S01]  /*9b10*/  PRMT R59, R3, 0x7610, R59 ;  /* 0x00007610033b7816 */ /* 0x000fe2000000003b */
[----:B---3--:R-:W-:Y:S01]  /*9b20*/  IMAD.MOV.U32 R0, RZ, RZ, R30 ;  /* 0x000000ffff007224 */ /* 0x008fe200078e001e */
        /* <DEDUP_REMOVED lines=15> */
[----:B------:R0:W0:Y:S02]  /*9c20*/  SHFL.IDX PT, R14, R7, 0x3, 0x181f ;  /* 0x00781f00070e7f89 */ /* 0x00002400000e0000 */
.L_x_3298:
[----:B------:R-:W-:Y:S01]  /*9c30*/  VIADD R57, R57, 0x60 ;  /* 0x0000006039397836 */ /* 0x000fe20000000000 */
[----:B------:R-:W-:Y:S01]  /*9c40*/  BSSY B1, `(.L_x_3007) ;  /* 0x000001d000017945 */ /* 0x000fe20003800000 */
[----:B------:R-:W-:Y:S02]  /*9c50*/  CS2R R10, SRZ ;  /* 0x00000000000a7805 */ /* 0x000fe4000001ff00 */
[----:B------:R-:W-:Y:S02]  /*9c60*/  CS2R R12, SRZ ;  /* 0x00000000000c7805 */ /* 0x000fe4000001ff00 */
[----:B01----:R-:W-:Y:S02]  /*9c70*/  CS2R R8, SRZ ;  /* 0x0000000000087805 */ /* 0x003fe4000001ff00 */
        /* <DEDUP_REMOVED lines=16> */
[C---:B--23--:R-:W-:Y:S02]  /*9d80*/  @!P4 IMAD.X R7, R0.reuse, 0x1, R5, P0 ;  /* 0x000000010007c824 */ /* 0x04cfe400000e0605 */
        /* <DEDUP_REMOVED lines=8> */
.L_x_3008:
[----:B------:R-:W-:Y:S05]  /*9e10*/  BSYNC B1 ;  /* 0x0000000000017941 */ /* 0x000fea0003800000 */
.L_x_3007:
        /* <DEDUP_REMOVED lines=9> */
[----:B--2---:R-:W-:Y:S01]  /*9eb0*/  IMAD.MOV.U32 R7, RZ, RZ, R13 ;  /* 0x000000ffff077224 */ /* 0x004fe200078e000d */
[----:B------:R-:W-:Y:S01]  /*9ec0*/  BSSY B1, `(.L_x_3009) ;  /* 0x000000d000017945 */ /* 0x000fe20003800000 */
[----:B------:R-:W-:Y:S01]  /*9ed0*/  PRMT R66, R3, 0x7610, R66 ;  /* 0x0000761003427816 */ /* 0x000fe20000000042 */
[----:B------:R-:W-:Y:S01]  /*9ee0*/  IMAD.MOV.U32 R3, RZ, RZ, R10 ;  /* 0x000000ffff037224 */ /* 0x000fe200078e000a */
[----:B------:R-:W-:Y:S01]  /*9ef0*/  PRMT R14, R4, 0x7610, R14 ;  /* 0x00007610040e7816 */ /* 0x000fe2000000000e */
[----:B------:R-:W-:Y:S01]  /*9f00*/  IMAD.MOV.U32 R4, RZ, RZ, R8 ;  /* 0x000000ffff047224 */ /* 0x000fe200078e0008 */
[----:B------:R-:W-:-:S02]  /*9f10*/  MOV R5, UR4 ;  /* 0x0000000400057c02 */ /* 0x000fc40008000f00 */
[----:B------:R-:W-:Y:S01]  /*9f20*/  PRMT R68, R6, 0x7610, R68 ;  /* 0x0000761006447816 */ /* 0x000fe20000000044 */
[----:B------:R-:W-:Y:S01]  /*9f30*/  IMAD.MOV.U32 R6, RZ, RZ, R9 ;  /* 0x000000ffff067224 */ /* 0x000fe200078e0009 */
[----:B------:R-:W-:Y:S02]  /*9f40*/  SHF.L.U32 R5, R5, 0x1f, RZ ;  /* 0x0000001f05057819 */ /* 0x000fe400000006ff */
[----:B------:R-:W-:Y:S02]  /*9f50*/  ISETP.GE.AND P1, PT, R187, R0, PT ;  /* 0x00000000bb00720c */ /* 0x000fe40003f26270 */
[----:B------:R-:W0:Y:S01]  /*9f60*/  SYNCS.PHASECHK.TRANS64.TRYWAIT P0, [R18+URZ+0x28800], R5 ;  /* 0x02880005120075a7 */ /* 0x000e22000800017f */
[----:B------:R-:W-:Y:S01]  /*9f70*/  PRMT R69, R7, 0x7610, R69 ;  /* 0x0000761007457816 */ /* 0x000fe20000000045 */
[----:B0-----:R-:W-:Y:S09]  /*9f80*/  @!P0 BRA `(.L_x_3010) ;  /* 0x0000017c001c8947 */ /* 0x001ff20003800000 */
.L_x_3299:
[----:B------:R-:W-:Y:S05]  /*9f90*/  BSYNC B1 ;  /* 0x0000000000017941 */ /* 0x000fea0003800000 */
.L_x_3009:
[----:B------:R-:W-:Y:S01]  /*9fa0*/  BSSY B1, `(.L_x_3011) ;  /* 0x0000067000017945 */ /* 0x000fe20003800000 */
        /* <DEDUP_REMOVED lines=9> */
[----:B------:R-:W-:Y:S02]  /*a040*/  SHF.R.U32.HI R78, RZ, 0x10, R49 ;  /* 0x00000010ff4e7819 */ /* 0x000fe40000011631 */
[----:B------:R-:W-:Y:S02]  /*a050*/  SHF.R.U32.HI R75, RZ, 0x10, R47 ;  /* 0x00000010ff4b7819 */ /* 0x000fe4000001162f */
[----:B------:R-:W-:Y:S02]  /*a060*/  PRMT R78, R43, 0x5432, R78 ;  /* 0x000054322b4e7816 */ /* 0x000fe4000000004e */
[----:B------:R-:W-:Y:S02]  /*a070*/  SHF.R.U64 R77, R48, 0x10, R49 ;  /* 0x00000010304d7819 */ /* 0x000fe40000001231 */
[----:B------:R-:W-:Y:S01]  /*a080*/  PRMT R75, R79, 0x5410, R75 ;  /* 0x000054104f4b7816 */ /* 0x000fe2000000004b */
[----:B------:R-:W-:Y:S01]  /*a090*/  IMAD.U32 R79, R78, 0x10000, RZ ;  /* 0x000100004e4f7824 */ /* 0x000fe200078e00ff */
[----:B------:R-:W-:-:S02]  /*a0a0*/  SHF.R.U64 R74, R46, 0x10, R47 ;  /* 0x000000102e4a7819 */ /* 0x000fc4000000122f */
[----:B------:R-:W-:Y:S01]  /*a0b0*/  PRMT R77, R76, 0x5410, R77 ;  /* 0x000054104c4d7816 */ /* 0x000fe2000000004d */
[C---:B------:R-:W-:Y:S01]  /*a0c0*/  IMAD.U32 R76, R75.reuse, 0x10000, RZ ;  /* 0x000100004b4c7824 */ /* 0x040fe200078e00ff */
[----:B------:R-:W-:Y:S02]  /*a0d0*/  LOP3.LUT R78, R78, 0xffff0000, RZ, 0xc0, !PT ;  /* 0xffff00004e4e7812 */ /* 0x000fe400078ec0ff */
[----:B------:R-:W-:Y:S02]  /*a0e0*/  LOP3.LUT R75, R75, 0xffff0000, RZ, 0xc0, !PT ;  /* 0xffff00004b4b7812 */ /* 0x000fe400078ec0ff */
[----:B------:R-:W-:Y:S02]  /*a0f0*/  PRMT R74, R50, 0x5432, R74 ;  /* 0x00005432324a7816 */ /* 0x000fe4000000004a */
[C---:B0-----:R-:W-:Y:S01]  /*a100*/  LOP3.LUT R47, R6.reuse, 0xffff0000, RZ, 0xc0, !PT ;  /* 0xffff0000062f7812 */ /* 0x041fe200078ec0ff */
[----:B------:R-:W-:Y:S01]  /*a110*/  IMAD.U32 R46, R6, 0x10000, RZ ;  /* 0x00010000062e7824 */ /* 0x000fe200078e00ff */
[C---:B------:R-:W-:Y:S01]  /*a120*/  LOP3.LUT R49, R7.reuse, 0xffff0000, RZ, 0xc0, !PT ;  /* 0xffff000007317812 */ /* 0x040fe200078ec0ff */
[----:B------:R-:W-:Y:S01]  /*a130*/  IMAD.U32 R48, R7, 0x10000, RZ ;  /* 0x0001000007307824 */ /* 0x000fe200078e00ff */
[----:B------:R-:W-:Y:S01]  /*a140*/  SHF.L.U32 R6, R4, 0x10, RZ ;  /* 0x0000001004067819 */ /* 0x000fe200000006ff */
[C---:B------:R-:W-:Y:S01]  /*a150*/  FMUL.FTZ R81, R47.reuse, R79 ;  /* 0x0000004f2f517220 */ /* 0x040fe20000410000 */
[----:B------:R-:W-:Y:S01]  /*a160*/  FMUL.FTZ R80, R47, R76 ;  /* 0x0000004c2f507220 */ /* 0x000fe20000410000 */
[----:B------:R-:W-:Y:S01]  /*a170*/  FMUL.FTZ R47, R49, R78 ;  /* 0x0000004e312f7220 */ /* 0x000fe20000410000 */
[----:B------:R-:W-:-:S02]  /*a180*/  IMAD.U32 R7, R5, 0x10000, RZ ;  /* 0x0001000005077824 */ /* 0x000fc400078e00ff */
[C---:B------:R-:W-:Y:S01]  /*a190*/  FFMA.FTZ R81, R46.reuse, R76, -R81 ;  /* 0x0000004c2e517223 */ /* 0x040fe20000010851 */
[----:B------:R-:W-:Y:S01]  /*a1a0*/  FFMA.FTZ R80, R46, R79, R80 ;  /* 0x0000004f2e507223 */ /* 0x000fe20000010050 */
[-C--:B------:R-:W-:Y:S01]  /*a1b0*/  FFMA.FTZ R79, R48, R75.reuse, -R47 ;  /* 0x0000004b304f7223 */ /* 0x080fe2000001082f */
[----:B------:R-:W-:Y:S01]  /*a1c0*/  IMAD.U32 R47, R74, 0x10000, RZ ;  /* 0x000100004a2f7824 */ /* 0x000fe200078e00ff */
[----:B------:R-:W-:Y:S01]  /*a1d0*/  LOP3.LUT R4, R4, 0xffff0000, RZ, 0xc0, !PT ;  /* 0xffff000004047812 */ /* 0x000fe200078ec0ff */
[----:B------:R-:W-:Y:S01]  /*a1e0*/  FMUL.FTZ R83, R49, R75 ;  /* 0x0000004b31537220 */ /* 0x000fe20000410000 */
        /* <DEDUP_REMOVED lines=17> */
[----:B------:R1:W-:Y:S02]  /*a300*/  STS.128 [R202], R4 ;  /* 0x00000004ca007388 */ /* 0x0003e40000000c00 */
.L_x_3014:
[----:B------:R-:W-:Y:S05]  /*a310*/  BSYNC B2 ;  /* 0x0000000000027941 */ /* 0x000fea0003800000 */
.L_x_3013:
[----:B------:R-:W-:Y:S05]  /*a320*/  @P1 BRA `(.L_x_3012) ;  /* 0x0000000000b81947 */ /* 0x000fea0003800000 */
[----:B01----:R-:W0:Y:S01]  /*a330*/  LDS.128 R4, [R202+0x4000] ;  /* 0x00400000ca047984 */ /* 0x003e220000000c00 */
        /* <DEDUP_REMOVED lines=21> */
[----:B------:R-:W-:Y:S01]  /*a490*/  FFMA.FTZ R75, R40, R47, R74 ;  /* 0x0000002f284b7223 */ /* 0x000fe2000001004a */
[-C--:B------:R-:W-:Y:S01]  /*a4a0*/  FMUL.FTZ R47, R45, R73.reuse ;  /* 0x000000492d2f7220 */ /* 0x080fe20000410000 */
[----:B------:R-:W-:Y:S01]  /*a4b0*/  FFMA.FTZ R73, R44, R73, -R41 ;  /* 0x000000492c497223 */ /* 0x000fe20000010829 */
        /* <DEDUP_REMOVED lines=9> */
[----:B------:R-:W-:-:S02]  /*a550*/  FMUL.FTZ R44, R4, R41 ;  /* 0x00000029042c7220 */ /* 0x000fc40000410000 */
[C---:B------:R-:W-:Y:S01]  /*a560*/  FMUL.FTZ R46, R5.reuse, R40 ;  /* 0x00000028052e7220 */ /* 0x040fe20000410000 */
[C---:B------:R-:W-:Y:S01]  /*a570*/  FFMA.FTZ R4, R6.reuse, R41, -R47 ;  /* 0x0000002906047223 */ /* 0x040fe2000001082f */
[-C--:B------:R-:W-:Y:S01]  /*a580*/  FMUL.FTZ R49, R5, R72.reuse ;  /* 0x0000004805317220 */ /* 0x080fe20000410000 */
[----:B------:R-:W-:Y:S01]  /*a590*/  FFMA.FTZ R45, R6, R45, R44 ;  /* 0x0000002d062d7223 */ /* 0x000fe2000001002c */
[----:B------:R-:W-:Y:S01]  /*a5a0*/  FFMA.FTZ R5, R7, R72, -R46 ;  /* 0x0000004807057223 */ /* 0x000fe2000001082e */
[----:B------:R-:W-:Y:S01]  /*a5b0*/  F2FP.BF16.F32.PACK_AB R6, R75, R48 ;  /* 0x000000304b06723e */ /* 0x000fe200000010ff */
[----:B------:R-:W-:Y:S01]  /*a5c0*/  FFMA.FTZ R40, R7, R40, R49 ;  /* 0x0000002807287223 */ /* 0x000fe20000010031 */
[----:B------:R-:W-:Y:S02]  /*a5d0*/  F2FP.BF16.F32.PACK_AB R7, R70, R73 ;  /* 0x000000494607723e */ /* 0x000fe400000010ff */
[----:B------:R-:W-:Y:S02]  /*a5e0*/  F2FP.BF16.F32.PACK_AB R4, R45, R4 ;  /* 0x000000042d04723e */ /* 0x000fe400000010ff */
[----:B------:R-:W-:-:S05]  /*a5f0*/  F2FP.BF16.F32.PACK_AB R5, R40, R5 ;  /* 0x000000052805723e */ /* 0x000fca00000010ff */
[----:B------:R2:W-:Y:S02]  /*a600*/  STS.128 [R202+0x4000], R4 ;  /* 0x00400004ca007388 */ /* 0x0005e40000000c00 */
.L_x_3012:
[----:B------:R-:W-:Y:S05]  /*a610*/  BSYNC B1 ;  /* 0x0000000000017941 */ /* 0x000fea0003800000 */
.L_x_3011:
        /* <DEDUP_REMOVED lines=54> */
.L_x_3018:
[----:B------:R-:W-:Y:S05]  /*a980*/  BSYNC B2 ;  /* 0x0000000000027941 */ /* 0x000fea0003800000 */
.L_x_3017:
        /* <DEDUP_REMOVED lines=15> */
[C---:B------:R-:W-:Y:S01]  /*aa80*/  IMAD.U32 R34, R7.reuse, 0x10000, RZ ;  /* 0x0001000007227824 */ /* 0x040fe200078e00ff */
[----:B------:R-:W-:Y:S01]  /*aa90*/  LOP3.LUT R35, R7, 0xffff0000, RZ, 0xc0, !PT ;  /* 0xffff000007237812 */ /* 0x000fe200078ec0ff */
[----:B------:R-:W-:Y:S01]  /*aaa0*/  IMAD.U32 R7, R5, 0x10000, RZ ;  /* 0x0001000005077824 */ /* 0x000fe200078e00ff */
[----:B------:R-:W-:Y:S01]  /*aab0*/  SHF.L.U32 R32, R6, 0x10, RZ ;  /* 0x0000001006207819 */ /* 0x000fe200000006ff */
[C---:B------:R-:W-:Y:S01]  /*aac0*/  FMUL.FTZ R38, R33.reuse, R36 ;  /* 0x0000002421267220 */ /* 0x040fe20000410000 */
[----:B------:R-:W-:Y:S01]  /*aad0*/  FMUL.FTZ R39, R33, R37 ;  /* 0x0000002521277220 */ /* 0x000fe20000410000 */
[----:B------:R-:W-:Y:S01]  /*aae0*/  FMUL.FTZ R33, R35, R54 ;  /* 0x0000003623217220 */ /* 0x000fe20000410000 */
[----:B------:R-:W-:-:S02]  /*aaf0*/  IMAD.U32 R6, R4, 0x10000, RZ ;  /* 0x0001000004067824 */ /* 0x000fc400078e00ff */
[C---:B------:R-:W-:Y:S01]  /*ab00*/  FFMA.FTZ R41, R32.reuse, R37, R38 ;  /* 0x0000002520297223 */ /* 0x040fe20000010026 */
        /* <DEDUP_REMOVED lines=23> */
.L_x_3016:
[----:B------:R-:W-:Y:S05]  /*ac80*/  BSYNC B1 ;  /* 0x0000000000017941 */ /* 0x000fea0003800000 */
.L_x_3015:
        /* <DEDUP_REMOVED lines=17> */
[----:B------:R-:W-:Y:S02]  /*ada0*/  PRMT R60, R60, 0x5410, R33 ;  /* 0x000054103c3c7816 */ /* 0x000fe40000000021 */
[C---:B------:R-:W-:Y:S02]  /*adb0*/  SHF.L.U32 R33, R59.reuse, 0x10, RZ ;  /* 0x000000103b217819 */ /* 0x040fe400000006ff */
        /* <DEDUP_REMOVED lines=35> */
.L_x_3022:
[----:B------:R-:W-:Y:S05]  /*aff0*/  BSYNC B2 ;  /* 0x0000000000027941 */ /* 0x000fea0003800000 */
.L_x_3021:
        /* <DEDUP_REMOVED lines=29> */
[----:B------:R-:W-:Y:S01]  /*b1d0*/  IMAD.U32 R21, R51, 0x10000, RZ ;  /* 0x0001000033157824 */ /* 0x000fe200078e00ff */
[C---:B------:R-:W-:Y:S01]  /*b1e0*/  SHF.L.U32 R25, R43.reuse, 0x10, RZ ;  /* 0x000000102b197819 */ /* 0x040fe200000006ff */
[----:B------:R-:W-:Y:S01]  /*b1f0*/  FFMA.FTZ R35, R24, R50, R29 ;  /* 0x0000003218237223 */ /* 0x000fe2000001001d */
[----:B------:R-:W-:Y:S01]  /*b200*/  LOP3.LUT R28, R43, 0xffff0000, RZ, 0xc0, !PT ;  /* 0xffff00002b1c7812 */ /* 0x000fe200078ec0ff */
[C---:B------:R-:W-:Y:S01]  /*b210*/  FMUL.FTZ R24, R4.reuse, R21 ;  /* 0x0000001504187220 */ /* 0x040fe20000410000 */
[----:B------:R-:W-:Y:S01]  /*b220*/  LOP3.LUT R20, R51, 0xffff0000, RZ, 0xc0, !PT ;  /* 0xffff000033147812 */ /* 0x000fe200078ec0ff */
[----:B------:R-:W-:-:S02]  /*b230*/  FMUL.FTZ R29, R4, R25 ;  /* 0x00000019041d7220 */ /* 0x000fc40000410000 */
[C---:B------:R-:W-:Y:S01]  /*b240*/  FMUL.FTZ R30, R5.reuse, R28 ;  /* 0x0000001c051e7220 */ /* 0x040fe20000410000 */
[C---:B------:R-:W-:Y:S01]  /*b250*/  FFMA.FTZ R25, R6.reuse, R25, R24 ;  /* 0x0000001906197223 */ /* 0x040fe20000010018 */
[-C--:B------:R-:W-:Y:S01]  /*b260*/  FMUL.FTZ R31, R5, R20.reuse ;  /* 0x00000014051f7220 */ /* 0x080fe20000410000 */
[----:B------:R-:W-:Y:S01]  /*b270*/  FFMA.FTZ R4, R6, R21, -R29 ;  /* 0x0000001506047223 */ /* 0x000fe2000001081d */
[----:B------:R-:W-:Y:S01]  /*b280*/  FFMA.FTZ R5, R7, R20, -R30 ;  /* 0x0000001407057223 */ /* 0x000fe2000001081e */
[----:B------:R-:W-:Y:S01]  /*b290*/  F2FP.BF16.F32.PACK_AB R6, R33, R32 ;  /* 0x000000202106723e */ /* 0x000fe200000010ff */
[----:B------:R-:W-:Y:S01]  /*b2a0*/  FFMA.FTZ R28, R7, R28, R31 ;  /* 0x0000001c071c7223 */ /* 0x000fe2000001001f */
[----:B------:R-:W-:Y:S02]  /*b2b0*/  F2FP.BF16.F32.PACK_AB R7, R35, R52 ;  /* 0x000000342307723e */ /* 0x000fe400000010ff */
[----:B------:R-:W-:Y:S02]  /*b2c0*/  F2FP.BF16.F32.PACK_AB R4, R25, R4 ;  /* 0x000000041904723e */ /* 0x000fe400000010ff */
[----:B------:R-:W-:-:S05]  /*b2d0*/  F2FP.BF16.F32.PACK_AB R5, R28, R5 ;  /* 0x000000051c05723e */ /* 0x000fca00000010ff */
[----:B------:R4:W-:Y:S02]  /*b2e0*/  STS.128 [R202+0x6000], R4 ;  /* 0x00600004ca007388 */ /* 0x0009e40000000c00 */
.L_x_3020:
[----:B------:R-:W-:Y:S05]  /*b2f0*/  BSYNC B1 ;  /* 0x0000000000017941 */ /* 0x000fea0003800000 */
.L_x_3019:
[----:B------:R-:W-:-:S13]  /*b300*/  ISETP.GE.AND P0, PT, R217, R0, PT ;  /* 0x00000000d900720c */ /* 0x000fda0003f06270 */
[----:B------:R-:W-:Y:S05]  /*b310*/  @P0 BRA `(.L_x_3023) ;  /* 0x0000002c00740947 */ /* 0x000fea0003800000 */
[----:B------:R-:W5:Y:S01]  /*b320*/  LDC R0, c[0x0][0x3f4] ;  /* 0x0000fd00ff007b82 */ /* 0x000f620000000800 */
[----:B------:R-:W-:Y:S01]  /*b330*/  BSSY B1, `(.L_x_3024) ;  /* 0x0000032000017945 */ /* 0x000fe20003800000 */
[-C--:B-----5:R-:W-:Y:S02]  /*b340*/  ISETP.GE.AND P0, PT, R22, R0.reuse, PT ;  /* 0x000000001600720c */ /* 0x0a0fe40003f06270 */
[----:B------:R-:W-:-:S11]  /*b350*/  ISETP.GE.AND P1, PT, R185, R0, PT ;  /* 0x00000000b900720c */ /* 0x000fd60003f26270 */
[----:B------:R-:W-:Y:S05]  /*b360*/  @P0 BRA `(.L_x_3025) ;  /* 0x0000000000b80947 */ /* 0x000fea0003800000 */
[----:B01234-:R-:W0:Y:S01]  /*b370*/  LDS.128 R4, [R202+0x3000] ;  /* 0x00300000ca047984 */ /* 0x01fe220000000c00 */
[--C-:B------:R-:W-:Y:S02]  /*b380*/  SHF.R.U64 R21, R12, 0x10, R13.reuse ;  /* 0x000000100c157819 */ /* 0x100fe4000000120d */
[----:B------:R-:W-:Y:S02]  /*b390*/  SHF.R.U32.HI R12, RZ, 0x10, R13 ;  /* 0x00000010ff0c7819 */ /* 0x000fe4000001160d */
[--C-:B------:R-:W-:Y:S02]  /*b3a0*/  SHF.R.U64 R13, R26, 0x10, R27.reuse ;  /* 0x000000101a0d7819 */ /* 0x100fe4000000121b */
[----:B------:R-:W-:Y:S02]  /*b3b0*/  SHF.R.U32.HI R26, RZ, 0x10, R27 ;  /* 0x00000010ff1a7819 */ /* 0x000fe4000001161b */
[----:B------:R-:W-:Y:S02]  /*b3c0*/  PRMT R69, R69, 0x5410, R12 ;  /* 0x0000541045457816 */ /* 0x000fe4000000000c */
[----:B------:R-:W-:-:S02]  /*b3d0*/  PRMT R67, R67, 0x5410, R26 ;  /* 0x0000541043437816 */ /* 0x000fc4000000001a */
[----:B------:R-:W-:Y:S02]  /*b3e0*/  PRMT R66, R66, 0x5410, R13 ;  /* 0x0000541042427816 */ /* 0x000fe4000000000d */
[----:B------:R-:W-:Y:S01]  /*b3f0*/  PRMT R68, R68, 0x5410, R21 ;  /* 0x0000541044447816 */ /* 0x000fe20000000015 */
[C---:B------:R-:W-:Y:S01]  /*b400*/  IMAD.U32 R24, R67.reuse, 0x10000, RZ ;  /* 0x0001000043187824 */ /* 0x040fe200078e00ff */
[----:B------:R-:W-:Y:S01]  /*b410*/  LOP3.LUT R67, R67, 0xffff0000, RZ, 0xc0, !PT ;  /* 0xffff000043437812 */ /* 0x000fe200078ec0ff */
[C---:B------:R-:W-:Y:S01]  /*b420*/  IMAD.U32 R21, R69.reuse, 0x10000, RZ ;  /* 0x0001000045157824 */ /* 0x040fe200078e00ff */
[----:B------:R-:W-:Y:S02]  /*b430*/  LOP3.LUT R69, R69, 0xffff0000, RZ, 0xc0, !PT ;  /* 0xffff000045457812 */ /* 0x000fe400078ec0ff */
        /* <DEDUP_REMOVED lines=33> */
.L_x_3025:
[----:B------:R-:W-:Y:S05]  /*b650*/  BSYNC B1 ;  /* 0x0000000000017941 */ /* 0x000fea0003800000 */
.L_x_3024:
[----:B------:R-:W-:Y:S05]  /*b660*/  @P1 BRA `(.L_x_3023) ;  /* 0x0000002800a01947 */ /* 0x000fea0003800000 */
[----:B01234-:R-:W0:Y:S01]  /*b670*/  LDS.128 R4, [R202+0x7000] ;  /* 0x00700000ca047984 */ /* 0x01fe220000000c00 */
        /* <DEDUP_REMOVED lines=14> */
[----:B------:R-:W-:Y:S01]  /*b760*/  IMAD.U32 R0, R4, 0x10000, RZ ;  /* 0x0001000004007824 */ /* 0x000fe200078e00ff */
[----:B------:R-:W-:-:S02]  /*b770*/  SHF.L.U32 R9, R7, 0x10, RZ ;  /* 0x0000001007097819 */ /* 0x000fc400000006ff */
[----:B------:R-:W-:Y:S01]  /*b780*/  LOP3.LUT R7, R7, 0xffff0000, RZ, 0xc0, !PT ;  /* 0xffff000007077812 */ /* 0x000fe200078ec0ff */
[C---:B------:R-:W-:Y:S01]  /*b790*/  FMUL.FTZ R21, R6.reuse, R13 ;  /* 0x0000000d06157220 */ /* 0x040fe20000410000 */
[-C--:B------:R-:W-:Y:S01]  /*b7a0*/  FMUL.FTZ R6, R6, R11.reuse ;  /* 0x0000000b06067220 */ /* 0x080fe20000410000 */
[----:B------:R-:W-:Y:S01]  /*b7b0*/  LOP3.LUT R3, R4, 0xffff0000, RZ, 0xc0, !PT ;  /* 0xffff000004037812 */ /* 0x000fe200078ec0ff */
[----:B------:R-:W-:Y:S02]  /*b7c0*/  IMAD.U32 R4, R5, 0x10000, RZ ;  /* 0x0001000005047824 */ /* 0x000fe400078e00ff */
[C---:B------:R-:W-:Y:S01]  /*b7d0*/  FFMA.FTZ R21, R8.reuse, R11, -R21 ;  /* 0x0000000b08157223 */ /* 0x040fe20000010815 */
[----:B------:R-:W-:Y:S01]  /*b7e0*/  FFMA.FTZ R20, R8, R13, R6 ;  /* 0x0000000d08147223 */ /* 0x000fe20000010006 */
[C---:B------:R-:W-:Y:S01]  /*b7f0*/  FMUL.FTZ R24, R7.reuse, R14 ;  /* 0x0000000e07187220 */ /* 0x040fe20000410000 */
        /* <DEDUP_REMOVED lines=22> */
.L_x_2996:
[----:B------:R-:W1:Y:S01]  /*b960*/  LDC R5, c[0x0][0x448] ;  /* 0x00011200ff057b82 */ /* 0x000e620000000800 */
[----:B------:R-:W-:Y:S01]  /*b970*/  ULDC.64 UR4, c[0x0][0x3f8] ;  /* 0x0000fe0000047ab9 */ /* 0x000fe20000000a00 */
[----:B------:R-:W-:Y:S01]  /*b980*/  ULDC.64 UR6, c[0x0][0x408] ;  /* 0x0001020000067ab9 */ /* 0x000fe20000000a00 */
        /* <DEDUP_REMOVED lines=24> */
[----:B--2---:R-:W1:Y:S01]  /*bb10*/  LDC R47, c[0x0][0x3f4] ;  /* 0x0000fd00ff2f7b82 */ /* 0x004e620000000800 */
[----:B------:R-:W2:Y:S01]  /*bb20*/  SHFL.IDX PT, R4, R32, RZ, 0x181f ;  /* 0x00181fff20047589 */ /* 0x000ea200000e0000 */
[----:B------:R-:W-:-:S03]  /*bb30*/  IMAD R0, R192, R5, RZ ;  /* 0x00000005c0007224 */ /* 0x000fc600078e02ff */
[----:B------:R-:W3:Y:S04]  /*bb40*/  SHFL.IDX PT, R3, R35, RZ, 0x181f ;  /* 0x00181fff23037589 */ /* 0x000ee800000e0000 */
[----:B------:R-:W5:Y:S04]  /*bb50*/  SHFL.IDX PT, R14, R34, RZ, 0x181f ;  /* 0x00181fff220e7589 */ /* 0x000f6800000e0000 */
[----:B------:R-:W0:Y:S01]  /*bb60*/  SHFL.IDX PT, R5, R33, RZ, 0x181f ;  /* 0x00181fff21057589 */ /* 0x000e2200000e0000 */
[----:B-1----:R-:W-:-:S04]  /*bb70*/  ISETP.GE.AND P0, PT, R16, R47, PT ;  /* 0x0000002f1000720c */ /* 0x002fc80003f06270 */
[----:B------:R-:W-:-:S13]  /*bb80*/  ISETP.GE.OR P1, PT, R57, R0, P0 ;  /* 0x000000003900720c */ /* 0x000fda0000726670 */
[C---:B------:R-:W-:Y:S02]  /*bb90*/  @!P1 SHF.L.U32 R7, R16.reuse, 0x1, RZ ;  /* 0x0000000110079819 */ /* 0x040fe400000006ff */
[----:B------:R-:W-:Y:S02]  /*bba0*/  @!P1 SHF.L.U64.HI R6, R16, 0x1, R17 ;  /* 0x0000000110069819 */ /* 0x000fe40000010211 */
[----:B--2---:R-:W-:-:S05]  /*bbb0*/  @!P1 IADD3 R4, P2, R4, R7, RZ ;  /* 0x0000000704049210 */ /* 0x004fca0007f5e0ff */
[----:B---3--:R-:W-:Y:S02]  /*bbc0*/  @!P1 IMAD.X R3, R3, 0x1, R6, P2 ;  /* 0x0000000103039824 */ /* 0x008fe400010e0606 */
[----:B------:R-:W-:Y:S02]  /*bbd0*/  @!P1 IMAD.MOV.U32 R24, RZ, RZ, R4 ;  /* 0x000000ffff189224 */ /* 0x000fe400078e0004 */
[----:B------:R-:W-:-:S06]  /*bbe0*/  @!P1 IMAD.MOV.U32 R25, RZ, RZ, R3 ;  /* 0x000000ffff199224 */ /* 0x000fcc00078e0003 */
[----:B------:R-:W2:Y:S01]  /*bbf0*/  @!P1 LD.E.128 R24, desc[UR42][R24.64] ;  /* 0x0000002a18189980 */ /* 0x000ea2000c101d00 */
[----:B-----5:R-:W-:-:S05]  /*bc00*/  @!P1 IADD3 R14, P2, R14, R7, RZ ;  /* 0x000000070e0e9210 */ /* 0x020fca0007f5e0ff */
[----:B0-----:R-:W-:Y:S02]  /*bc10*/  @!P1 IMAD.X R5, R5, 0x1, R6, P2 ;  /* 0x0000000105059824 */ /* 0x001fe400010e0606 */
[----:B------:R-:W-:-:S06]  /*bc20*/  @!P1 IMAD.MOV.U32 R4, RZ, RZ, R14 ;  /* 0x000000ffff049224 */ /* 0x000fcc00078e000e */
[----:B------:R-:W3:Y:S01]  /*bc30*/  @!P1 LD.E.128 R4, desc[UR42][R4.64] ;  /* 0x0000002a04049980 */ /* 0x000ee2000c101d00 */
[----:B------:R-:W-:Y:S02]  /*bc40*/  CS2R R48, SRZ ;  /* 0x0000000000307805 */ /* 0x000fe4000001ff00 */
[----:B------:R-:W-:Y:S02]  /*bc50*/  CS2R R50, SRZ ;  /* 0x0000000000327805 */ /* 0x000fe4000001ff00 */
[----:B------:R-:W-:Y:S01]  /*bc60*/  CS2R R20, SRZ ;  /* 0x0000000000147805 */ /* 0x000fe2000001ff00 */
[----:B------:R0:W1:Y:S01]  /*bc70*/  SHFL.IDX PT, R9, R33, 0x1, 0x181f ;  /* 0x00381f0021097f89 */ /* 0x00006200000e0000 */
[----:B------:R-:W-:-:S03]  /*bc80*/  CS2R R36, SRZ ;  /* 0x0000000000247805 */ /* 0x000fc6000001ff00 */
[----:B------:R0:W0:Y:S01]  /*bc90*/  SHFL.IDX PT, R14, R34, 0x1, 0x181f ;  /* 0x00381f00220e7f89 */ /* 0x00002200000e0000 */
[----:B--2---:R-:W-:Y:S01]  /*bca0*/  @!P1 IMAD.MOV.U32 R48, RZ, RZ, R24 ;  /* 0x000000ffff309224 */ /* 0x004fe200078e0018 */
        /* <DEDUP_REMOVED lines=11> */
[----:B---3--:R-:W-:Y:S01]  /*bd60*/  @!P1 IMAD.MOV.U32 R20, RZ, RZ, R4 ;  /* 0x000000ffff149224 */ /* 0x008fe200078e0004 */
[----:B------:R2:W3:Y:S01]  /*bd70*/  SHFL.IDX PT, R8, R32, 0x1, 0x181f ;  /* 0x00381f0020087f89 */ /* 0x0004e200000e0000 */
        /* <DEDUP_REMOVED lines=12> */
[----:B-12---:R-:W-:-:S07]  /*be40*/  PRMT R81, R7, 0x7610, R81 ;  /* 0x0000761007517816 */ /* 0x006fce0000000051 */
.L_x_3309:
[----:B------:R-:W-:Y:S01]  /*be50*/  IADD3 R5, R57, 0x20, RZ ;  /* 0x0000002039057810 */ /* 0x000fe20007ffe0ff */
        /* <DEDUP_REMOVED lines=12> */
[-C--:B---3--:R-:W-:Y:S02]  /*bf20*/  IADD3 R4, P1, R8, R15.reuse, RZ ;  /* 0x0000000f08047210 */ /* 0x088fe40007f3e0ff */
[----:B0-----:R-:W-:-:S03]  /*bf30*/  IADD3 R14, P2, R14, R15, RZ ;  /* 0x0000000f0e0e7210 */ /* 0x001fc60007f5e0ff */
[--C-:B------:R-:W-:Y:S02]  /*bf40*/  IMAD.X R5, R3, 0x1, R6.reuse, P1 ;  /* 0x0000000103057824 */ /* 0x100fe400008e0606 */
[----:B------:R-:W-:-:S04]  /*bf50*/  IMAD.X R15, R9, 0x1, R6, P2 ;  /* 0x00000001090f7824 */ /* 0x000fc800010e0606 */
[----:B------:R-:W5:Y:S04]  /*bf60*/  LD.E.128 R4, desc[UR42][R4.64] ;  /* 0x0000002a04047980 */ /* 0x000f68000c101d00 */
[----:B------:R1:W5:Y:S02]  /*bf70*/  LD.E.128 R24, desc[UR42][R14.64] ;  /* 0x0000002a0e187980 */ /* 0x000364000c101d00 */
.L_x_3028:
[----:B------:R-:W-:Y:S05]  /*bf80*/  BSYNC B1 ;  /* 0x0000000000017941 */ /* 0x000fea0003800000 */
.L_x_3027:
[----:B0----5:R-:W-:Y:S01]  /*bf90*/  IMAD.MOV.U32 R3, RZ, RZ, R24 ;  /* 0x000000ffff037224 */ /* 0x021fe200078e0018 */
[----:B------:R-:W-:Y:S01]  /*bfa0*/  UMOV UR4, 0xffffffff ;  /* 0xffffffff00047882 */ /* 0x000fe20000000000 */
[----:B---3--:R-:W-:Y:S02]  /*bfb0*/  IMAD.MOV.U32 R8, RZ, RZ, R25 ;  /* 0x000000ffff087224 */ /* 0x008fe400078e0019 */
        /* <DEDUP_REMOVED lines=15> */
[----:B------:R-:W0:Y:S01]  /*c0b0*/  SHFL.IDX PT, R8, R32, 0x2, 0x181f ;  /* 0x00581f0020087f89 */ /* 0x000e2200000e0000 */
[----:B------:R-:W-:-:S03]  /*c0c0*/  VIADD R9, R57, 0x40 ;  /* 0x0000004039097836 */ /* 0x000fc60000000000 */
[----:B------:R-:W2:Y:S02]  /*c0d0*/  SHFL.IDX PT, R3, R35, 0x2, 0x181f ;  /* 0x00581f0023037f89 */ /* 0x000ea400000e0000 */
[----:B------:R-:W-:Y:S02]  /*c0e0*/  ISETP.GE.OR P1, PT, R9, R0, P0 ;  /* 0x000000000900720c */ /* 0x000fe40000726670 */
[----:B-1----:R-:W1:Y:S04]  /*c0f0*/  SHFL.IDX PT, R14, R34, 0x2, 0x181f ;  /* 0x00581f00220e7f89 */ /* 0x002e6800000e0000 */
[----:B------:R-:W3:Y:S07]  /*c100*/  SHFL.IDX PT, R28, R33, 0x2, 0x181f ;  /* 0x00581f00211c7f89 */ /* 0x000eee00000e0000 */
[C---:B------:R-:W-:Y:S01]  /*c110*/  @!P1 IMAD.SHL.U32 R31, R16.reuse, 0x2, RZ ;  /* 0x00000002101f9824 */ /* 0x040fe200078e00ff */
[----:B------:R-:W-:-:S04]  /*c120*/  @!P1 SHF.L.U64.HI R29, R16, 0x1, R17 ;  /* 0x00000001101d9819 */ /* 0x000fc80000010211 */
[----:B0-----:R-:W-:-:S05]  /*c130*/  @!P1 IADD3 R8, P2, R8, R31, RZ ;  /* 0x0000001f08089210 */ /* 0x001fca0007f5e0ff */
[----:B--2---:R-:W-:-:S06]  /*c140*/  @!P1 IMAD.X R9, R3, 0x1, R29, P2 ;  /* 0x0000000103099824 */ /* 0x004fcc00010e061d */
[----:B------:R-:W2:Y:S01]  /*c150*/  @!P1 LD.E.128 R8, desc[UR42][R8.64] ;  /* 0x0000002a08089980 */ /* 0x000ea2000c101d00 */
[----:B-1----:R-:W-:-:S05]  /*c160*/  @!P1 IADD3 R14, P2, R14, R31, RZ ;  /* 0x0000001f0e0e9210 */ /* 0x002fca0007f5e0ff */
[----:B---3--:R-:W-:-:S04]  /*c170*/  @!P1 IMAD.X R3, R28, 0x1, R29, P2 ;  /* 0x000000011c039824 */ /* 0x008fc800010e061d */
[----:B------:R-:W-:-:S05]  /*c180*/  @!P1 IMAD.MOV.U32 R15, RZ, RZ, R3 ;  /* 0x000000ffff0f9224 */ /* 0x000fca00078e0003 */
[----:B------:R-:W3:Y:S01]  /*c190*/  @!P1 LD.E.128 R28, desc[UR42][R14.64] ;  /* 0x0000002a0e1c9980 */ /* 0x000ee2000c101d00 */
[----:B------:R-:W-:Y:S02]  /*c1a0*/  CS2R R52, SRZ ;  /* 0x0000000000347805 */ /* 0x000fe4000001ff00 */
[----:B------:R-:W-:Y:S02]  /*c1b0*/  CS2R R54, SRZ ;  /* 0x0000000000367805 */ /* 0x000fe4000001ff00 */
[----:B------:R-:W-:Y:S01]  /*c1c0*/  CS2R R38, SRZ ;  /* 0x0000000000267805 */ /* 0x000fe2000001ff00 */
[----:B------:R-:W0:Y:S01]  /*c1d0*/  SHFL.IDX PT, R32, R32, 0x3, 0x181f ;  /* 0x00781f0020207f89 */ /* 0x000e2200000e0000 */
[----:B------:R-:W-:-:S03]  /*c1e0*/  CS2R R40, SRZ ;  /* 0x0000000000287805 */ /* 0x000fc6000001ff00 */
[----:B------:R-:W1:Y:S04]  /*c1f0*/  SHFL.IDX PT, R34, R34, 0x3, 0x181f ;  /* 0x00781f0022227f89 */ /* 0x000e6800000e0000 */
[----:B------:R-:W0:Y:S01]  /*c200*/  SHFL.IDX PT, R33, R33, 0x3, 0x181f ;  /* 0x00781f0021217f89 */ /* 0x000e2200000e0000 */
[----:B--2---:R-:W-:Y:S01]  /*c210*/  @!P1 IMAD.MOV.U32 R52, RZ, RZ, R8 ;  /* 0x000000ffff349224 */ /* 0x004fe200078e0008 */
[----:B------:R-:W-:Y:S01]  /*c220*/  @!P1 MOV R55, R11 ;  /* 0x0000000b00379202 */ /* 0x000fe20000000f00 */
[----:B------:R-:W-:Y:S02]  /*c230*/  @!P1 IMAD.MOV.U32 R54, RZ, RZ, R10 ;  /* 0x000000ffff369224 */ /* 0x000fe400078e000a */
[----:B------:R-:W-:Y:S02]  /*c240*/  IMAD.MOV.U32 R3, RZ, RZ, R52 ;  /* 0x000000ffff037224 */ /* 0x000fe400078e0034 */
[----:B------:R-:W-:-:S02]  /*c250*/  @!P1 IMAD.MOV.U32 R53, RZ, RZ, R9 ;  /* 0x000000ffff359224 */ /* 0x000fc400078e0009 */
[----:B------:R-:W-:Y:S01]  /*c260*/  IMAD.MOV.U32 R8, RZ, RZ, R54 ;  /* 0x000000ffff087224 */ /* 0x000fe200078e0036 */
[----:B------:R-:W-:Y:S01]  /*c270*/  PRMT R65, R3, 0x7610, R65 ;  /* 0x0000761003417816 */ /* 0x000fe20000000041 */
[----:B------:R-:W-:Y:S01]  /*c280*/  IMAD.MOV.U32 R9, RZ, RZ, R55 ;  /* 0x000000ffff097224 */ /* 0x000fe200078e0037 */
[----:B------:R2:W0:Y:S01]  /*c290*/  SHFL.IDX PT, R3, R35, 0x3, 0x181f ;  /* 0x00781f0023037f89 */ /* 0x00042200000e0000 */
[----:B------:R-:W-:Y:S01]  /*c2a0*/  IMAD.MOV.U32 R12, RZ, RZ, R53 ;  /* 0x000000ffff0c7224 */ /* 0x000fe200078e0035 */
[----:B------:R-:W-:Y:S01]  /*c2b0*/  PRMT R45, R8, 0x7610, R45 ;  /* 0x00007610082d7816 */ /* 0x000fe2000000002d */
[----:B---3--:R-:W-:Y:S01]  /*c2c0*/  @!P1 IMAD.MOV.U32 R38, RZ, RZ, R28 ;  /* 0x000000ffff269224 */ /* 0x008fe200078e001c */
[----:B------:R-:W-:Y:S01]  /*c2d0*/  PRMT R46, R9, 0x7610, R46 ;  /* 0x00007610092e7816 */ /* 0x000fe2000000002e */
[----:B------:R-:W-:Y:S01]  /*c2e0*/  @!P1 IMAD.MOV.U32 R39, RZ, RZ, R29 ;  /* 0x000000ffff279224 */ /* 0x000fe200078e001d */
[----:B------:R-:W-:Y:S01]  /*c2f0*/  PRMT R66, R12, 0x7610, R66 ;  /* 0x000076100c427816 */ /* 0x000fe20000000042 */
[----:B------:R-:W-:-:S02]  /*c300*/  @!P1 IMAD.MOV.U32 R40, RZ, RZ, R30 ;  /* 0x000000ffff289224 */ /* 0x000fc400078e001e */
[----:B------:R-:W-:Y:S02]  /*c310*/  @!P1 IMAD.MOV.U32 R41, RZ, RZ, R31 ;  /* 0x000000ffff299224 */ /* 0x000fe400078e001f */
[----:B------:R-:W-:Y:S02]  /*c320*/  IMAD.MOV.U32 R8, RZ, RZ, R38 ;  /* 0x000000ffff087224 */ /* 0x000fe400078e0026 */
[----:B------:R-:W-:Y:S02]  /*c330*/  IMAD.MOV.U32 R9, RZ, RZ, R39 ;  /* 0x000000ffff097224 */ /* 0x000fe400078e0027 */
[----:B------:R-:W-:Y:S01]  /*c340*/  IMAD.MOV.U32 R10, RZ, RZ, R40 ;  /* 0x000000ffff0a7224 */ /* 0x000fe200078e0028 */
[----:B------:R-:W-:Y:S01]  /*c350*/  PRMT R72, R8, 0x7610, R72 ;  /* 0x0000761008487816 */ /* 0x000fe20000000048 */
[----:B------:R-:W-:Y:S01]  /*c360*/  IMAD.MOV.U32 R11, RZ, RZ, R41 ;  /* 0x000000ffff0b7224 */ /* 0x000fe200078e0029 */
[----:B------:R-:W-:Y:S02]  /*c370*/  PRMT R73, R9, 0x7610, R73 ;  /* 0x0000761009497816 */ /* 0x000fe40000000049 */
[----:B------:R-:W-:-:S02]  /*c380*/  CS2R R8, SRZ ;  /* 0x0000000000087805 */ /* 0x000fc4000001ff00 */
[----:B------:R-:W-:Y:S02]  /*c390*/  PRMT R74, R10, 0x7610, R74 ;  /* 0x000076100a4a7816 */ /* 0x000fe4000000004a */
[----:B012---:R-:W-:-:S07]  /*c3a0*/  PRMT R75, R11, 0x7610, R75 ;  /* 0x000076100b4b7816 */ /* 0x007fce000000004b */
.L_x_3319:
[----:B------:R-:W-:Y:S01]  /*c3b0*/  IADD3 R57, R57, 0x60, RZ ;  /* 0x0000006039397810 */ /* 0x000fe20007ffe0ff */
[----:B------:R-:W-:Y:S01]  /*c3c0*/  BSSY B1, `(.L_x_3030) ;  /* 0x0000012000017945 */ /* 0x000fe20003800000 */
[----:B------:R-:W-:Y:S02]  /*c3d0*/  CS2R R10, SRZ ;  /* 0x00000000000a7805 */ /* 0x000fe4000001ff00 */
[----:B----4-:R-:W-:Y:S02]  /*c3e0*/  CS2R R12, SRZ ;  /* 0x00000000000c7805 */ /* 0x010fe4000001ff00 */
        /* <DEDUP_REMOVED lines=9> */
[-C--:B------:R-:W-:Y:S02]  /*c480*/  IADD3 R12, P1, R32, R9.reuse, RZ ;  /* 0x00000009200c7210 */ /* 0x080fe40007f3e0ff */
[----:B------:R-:W-:-:S03]  /*c490*/  IADD3 R8, P2, R34, R9, RZ ;  /* 0x0000000922087210 */ /* 0x000fc60007f5e0ff */
[--C-:B------:R-:W-:Y:S02]  /*c4a0*/  IMAD.X R13, R3, 0x1, R10.reuse, P1 ;  /* 0x00000001030d7824 */ /* 0x100fe400008e060a */
[----:B------:R-:W-:-:S04]  /*c4b0*/  IMAD.X R9, R33, 0x1, R10, P2 ;  /* 0x0000000121097824 */ /* 0x000fc800010e060a */
[----:B------:R-:W5:Y:S04]  /*c4c0*/  LD.E.128 R12, desc[UR42][R12.64] ;  /* 0x0000002a0c0c7980 */ /* 0x000f68000c101d00 */
[----:B------:R-:W5:Y:S02]  /*c4d0*/  LD.E.128 R8, desc[UR42][R8.64] ;  /* 0x0000002a08087980 */ /* 0x000f64000c101d00 */
.L_x_3031:
[----:B------:R-:W-:Y:S05]  /*c4e0*/  BSYNC B1 ;  /* 0x0000000000017941 */ /* 0x000fea0003800000 */
.L_x_3030:
[----:B------:R-:W-:Y:S01]  /*c4f0*/  ULEA.HI UR4, UR37, UR37, URZ, 0x1 ;  /* 0x0000002525047291 */ /* 0x000fe2000f8f083f */
[----:B------:R-:W-:Y:S01]  /*c500*/  VIADDMNMX R0, R0, -R191, 0x80, PT ;  /* 0x0000008000007446 */ /* 0x000fe200038009bf */
[----:B-----5:R-:W-:Y:S01]  /*c510*/  IMAD.MOV.U32 R3, RZ, RZ, R8 ;  /* 0x000000ffff037224 */ /* 0x020fe200078e0008 */
        /* <DEDUP_REMOVED lines=16> */
[----:B------:R-:W-:Y:S02]  /*c620*/  PRMT R68, R0, 0x7610, R68 ;  /* 0x0000761000447816 */ /* 0x000fe40000000044 */
[----:B------:R-:W0:Y:S01]  /*c630*/  SYNCS.PHASECHK.TRANS64.TRYWAIT P4, [R18+URZ+0x28800], R29 ;  /* 0x0288001d120075a7 */ /* 0x000e22000808017f */
[----:B------:R-:W-:Y:S01]  /*c640*/  PRMT R69, R3, 0x7610, R69 ;  /* 0x0000761003457816 */ /* 0x000fe20000000045 */
[----:B------:R-:W-:Y:S01]  /*c650*/  IMAD.MOV.U32 R3, RZ, RZ, R15 ;  /* 0x000000ffff037224 */ /* 0x000fe200078e000f */
[----:B------:R-:W-:-:S02]  /*c660*/  PRMT R70, R28, 0x7610, R70 ;  /* 0x000076101c467816 */ /* 0x000fc40000000046 */
[----:B------:R-:W-:Y:S02]  /*c670*/  PRMT R71, R30, 0x7610, R71 ;  /* 0x000076101e477816 */ /* 0x000fe40000000047 */
[----:B------:R-:W-:Y:S01]  /*c680*/  MOV R0, R14 ;  /* 0x0000000e00007202 */ /* 0x000fe20000000f00 */
[----:B0-----:R-:W-:Y:S06]  /*c690*/  @!P4 BRA `(.L_x_3033) ;  /* 0x000001600048c947 */ /* 0x001fec0003800000 */
.L_x_3320:
[----:B------:R-:W-:Y:S05]  /*c6a0*/  BSYNC B1 ;  /* 0x0000000000017941 */ /* 0x000fea0003800000 */
.L_x_3032:
        /* <DEDUP_REMOVED lines=9> */
[--C-:B------:R-:W-:Y:S01]  /*c740*/  SHF.R.U64 R49, R20, 0x10, R21.reuse ;  /* 0x0000001014317819 */ /* 0x100fe20000001215 */
[----:B------:R-:W-:Y:S01]  /*c750*/  IMAD.SHL.U32 R31, R31, 0x400, RZ ;  /* 0x000004001f1f7824 */ /* 0x000fe200078e00ff */
[----:B------:R-:W-:Y:S02]  /*c760*/  LOP3.LUT R29, R29, 0x1c0, R224, 0xf8, !PT ;  /* 0x000001c01d1d7812 */ /* 0x000fe400078ef8e0 */
[----:B------:R-:W-:Y:S02]  /*c770*/  SHF.R.U32.HI R84, RZ, 0x10, R21 ;  /* 0x00000010ff547819 */ /* 0x000fe40000011615 */
[----:B------:R-:W-:Y:S02]  /*c780*/  LOP3.LUT R29, R29, R200, RZ, 0x3c, !PT ;  /* 0x000000c81d1d7212 */ /* 0x000fe400078e3cff */
[----:B------:R-:W-:Y:S02]  /*c790*/  LOP3.LUT R28, R31, 0x7fffe000, RZ, 0xc0, !PT ;  /* 0x7fffe0001f1c7812 */ /* 0x000fe400078ec0ff */
[----:B------:R-:W-:-:S02]  /*c7a0*/  SHF.R.U64 R48, R50, 0x10, R51 ;  /* 0x0000001032307819 */ /* 0x000fc40000001233 */
[----:B------:R-:W-:Y:S02]  /*c7b0*/  IADD3 R33, R29, R28, R201 ;  /* 0x0000001c1d217210 */ /* 0x000fe40007ffe0c9 */
[----:B------:R-:W0:Y:S01]  /*c7c0*/  LDS.128 R28, [R202] ;  /* 0x00000000ca1c7984 */ /* 0x000e220000000c00 */
[----:B------:R-:W-:Y:S02]  /*c7d0*/  PRMT R78, R78, 0x5410, R49 ;  /* 0x000054104e4e7816 */ /* 0x000fe40000000031 */
[----:B------:R-:W-:Y:S01]  /*c7e0*/  IMAD R82, R33, 0x2, R18 ;  /* 0x0000000221527824 */ /* 0x000fe200078e0212 */
[----:B------:R-:W-:Y:S02]  /*c7f0*/  SHF.R.U32.HI R83, RZ, 0x10, R51 ;  /* 0x00000010ff537819 */ /* 0x000fe40000011633 */
[----:B------:R-:W-:Y:S02]  /*c800*/  PRMT R76, R76, 0x5410, R85 ;  /* 0x000054104c4c7816 */ /* 0x000fe40000000055 */
[----:B------:R-:W1:Y:S01]  /*c810*/  LDS.128 R32, [R82+0x10400] ;  /* 0x0104000052207984 */ /* 0x000e620000000c00 */
[----:B------:R-:W-:-:S02]  /*c820*/  PRMT R84, R79, 0x5410, R84 ;  /* 0x000054104f547816 */ /* 0x000fc40000000054 */
[--C-:B------:R-:W-:Y:S01]  /*c830*/  SHF.R.U64 R21, R36, 0x10, R37.reuse ;  /* 0x0000001024157819 */ /* 0x100fe20000001225 */
[----:B------:R-:W-:Y:S01]  /*c840*/  IMAD.U32 R50, R76, 0x10000, RZ ;  /* 0x000100004c327824 */ /* 0x000fe200078e00ff */
[----:B------:R-:W-:Y:S02]  /*c850*/  PRMT R51, R43, 0x5410, R48 ;  /* 0x000054102b337816 */ /* 0x000fe40000000030 */
[----:B------:R-:W-:Y:S02]  /*c860*/  SHF.L.U32 R79, R78, 0x10, RZ ;  /* 0x000000104e4f7819 */ /* 0x000fe400000006ff */
[----:B------:R-:W-:Y:S02]  /*c870*/  SHF.R.U32.HI R36, RZ, 0x10, R37 ;  /* 0x00000010ff247819 */ /* 0x000fe40000011625 */
[----:B------:R-:W-:Y:S02]  /*c880*/  PRMT R77, R77, 0x5410, R86 ;  /* 0x000054104d4d7816 */ /* 0x000fe40000000056 */
[----:B------:R-:W-:Y:S01]  /*c890*/  PRMT R85, R81, 0x5410, R36 ;  /* 0x0000541051557816 */ /* 0x000fe20000000024 */
[----:B------:R-:W-:Y:S01]  /*c8a0*/  IMAD.U32 R81, R84, 0x10000, RZ ;  /* 0x0001000054517824 */ /* 0x000fe200078e00ff */
[----:B------:R-:W-:-:S02]  /*c8b0*/  PRMT R83, R44, 0x5410, R83 ;  /* 0x000054102c537816 */ /* 0x000fc40000000053 */
[----:B------:R-:W-:Y:S02]  /*c8c0*/  LOP3.LUT R78, R78, 0xffff0000, RZ, 0xc0, !PT ;  /* 0xffff00004e4e7812 */ /* 0x000fe400078ec0ff */
[----:B------:R-:W-:Y:S02]  /*c8d0*/  LOP3.LUT R76, R76, 0xffff0000, RZ, 0xc0, !PT ;  /* 0xffff00004c4c7812 */ /* 0x000fe400078ec0ff */
[----:B------:R-:W-:Y:S02]  /*c8e0*/  PRMT R80, R80, 0x5410, R21 ;  /* 0x0000541050507816 */ /* 0x000fe40000000015 */
        /* <DEDUP_REMOVED lines=14> */
[----:B------:R-:W-:Y:S01]  /*c9d0*/  FMUL.FTZ R89, R43, R50 ;  /* 0x000000322b597220 */ /* 0x000fe20000410000 */
[----:B------:R-:W-:-:S02]  /*c9e0*/  IMAD.U32 R43, R77, 0x10000, RZ ;  /* 0x000100004d2b7824 */ /* 0x000fc400078e00ff */
[----:B------:R-:W-:Y:S01]  /*c9f0*/  FMUL.FTZ R91, R44, R81 ;  /* 0x000000512c5b7220 */ /* 0x000fe20000410000 */
[C---:B------:R-:W-:Y:S01]  /*ca00*/  FFMA.FTZ R87, R20.reuse, R50, -R87 ;  /* 0x0000003214577223 */ /* 0x040fe20000010857 */
[----:B------:R-:W-:Y:S02]  /*ca10*/  IMAD.U32 R49, R35, 0x10000, RZ ;  /* 0x0001000023317824 */ /* 0x000fe400078e00ff */
[----:B------:R-:W-:Y:S01]  /*ca20*/  FFMA.FTZ R89, R20, R79, R89 ;  /* 0x0000004f14597223 */ /* 0x000fe20000010059 */
[----:B------:R-:W-:Y:S02]  /*ca30*/  IMAD.U32 R50, R85, 0x10000, RZ ;  /* 0x0001000055327824 */ /* 0x000fe400078e00ff */
[-C--:B------:R-:W-:Y:S01]  /*ca40*/  FMUL.FTZ R79, R44, R43.reuse ;  /* 0x0000002b2c4f7220 */ /* 0x080fe20000410000 */
[----:B------:R-:W-:Y:S02]  /*ca50*/  IMAD.U32 R20, R83, 0x10000, RZ ;  /* 0x0001000053147824 */ /* 0x000fe400078e00ff */
[C---:B------:R-:W-:Y:S01]  /*ca60*/  FFMA.FTZ R91, R36.reuse, R43, -R91 ;  /* 0x0000002b245b7223 */ /* 0x040fe2000001085b */
[C---:B------:R-:W-:Y:S01]  /*ca70*/  FMUL.FTZ R44, R49.reuse, R50 ;  /* 0x00000032312c7220 */ /* 0x040fe20000410000 */
[----:B------:R-:W-:Y:S01]  /*ca80*/  FFMA.FTZ R79, R36, R81, R79 ;  /* 0x00000051244f7223 */ /* 0x000fe2000001004f */
[-C--:B------:R-:W-:Y:S01]  /*ca90*/  FMUL.FTZ R49, R49, R20.reuse ;  /* 0x0000001431317220 */ /* 0x080fe20000410000 */
[----:B------:R-:W-:Y:S01]  /*caa0*/  LOP3.LUT R77, R77, 0xffff0000, RZ, 0xc0, !PT ;  /* 0xffff00004d4d7812 */ /* 0x000fe200078ec0ff */
[----:B------:R-:W-:Y:S01]  /*cab0*/  FFMA.FTZ R43, R37, R20, -R44 ;  /* 0x00000014252b7223 */ /* 0x000fe2000001082c */
[C---:B------:R-:W-:Y:S01]  /*cac0*/  FMUL.FTZ R20, R32.reuse, R78 ;  /* 0x0000004e20147220 */ /* 0x040fe20000410000 */
[----:B------:R-:W-:Y:S01]  /*cad0*/  FMUL.FTZ R36, R32, R76 ;  /* 0x0000004c20247220 */ /* 0x000fe20000410000 */
[----:B------:R-:W-:-:S02]  /*cae0*/  IMAD.U32 R48, R34, 0x10000, RZ ;  /* 0x0001000022307824 */ /* 0x000fc400078e00ff */
[----:B------:R-:W-:Y:S01]  /*caf0*/  FFMA.FTZ R49, R37, R50, R49 ;  /* 0x0000003225317223 */ /* 0x000fe20000010031 */
[----:B------:R-:W-:Y:S02]  /*cb00*/  IMAD.U32 R32, R80, 0x10000, RZ ;  /* 0x0001000050207824 */ /* 0x000fe400078e00ff */
[----:B------:R-:W-:Y:S01]  /*cb10*/  FMUL.FTZ R37, R33, R84 ;  /* 0x0000005421257220 */ /* 0x000fe20000410000 */
[----:B------:R-:W-:Y:S01]  /*cb20*/  FFMA.FTZ R76, R21, R76, -R20 ;  /* 0x0000004c154c7223 */ /* 0x000fe20000010814 */
[-C--:B------:R-:W-:Y:S01]  /*cb30*/  FMUL.FTZ R33, R33, R77.reuse ;  /* 0x0000004d21217220 */ /* 0x080fe20000410000 */
[----:B------:R-:W-:Y:S02]  /*cb40*/  IMAD.U32 R20, R51, 0x10000, RZ ;  /* 0x0001000033147824 */ /* 0x000fe400078e00ff */
[----:B------:R-:W-:Y:S01]  /*cb50*/  FMUL.FTZ R50, R48, R32 ;  /* 0x0000002030327220 */ /* 0x000fe20000410000 */
[----:B------:R-:W-:Y:S01]  /*cb60*/  FFMA.FTZ R36, R21, R78, R36 ;  /* 0x0000004e15247223 */ /* 0x000fe20000010024 */
[C---:B------:R-:W-:Y:S01]  /*cb70*/  FFMA.FTZ R44, R28.reuse, R77, -R37 ;  /* 0x0000004d1c2c7223 */ /* 0x040fe20000010825 */
[----:B------:R-:W-:Y:S01]  /*cb80*/  FFMA.FTZ R84, R28, R84, R33 ;  /* 0x000000541c547223 */ /* 0x000fe20000010021 */
[----:B------:R-:W-:Y:S01]  /*cb90*/  LOP3.LUT R34, R34, 0xffff0000, RZ, 0xc0, !PT ;  /* 0xffff000022227812 */ /* 0x000fe200078ec0ff */
[-C--:B------:R-:W-:Y:S01]  /*cba0*/  FMUL.FTZ R48, R48, R20.reuse ;  /* 0x0000001430307220 */ /* 0x080fe20000410000 */
[----:B------:R-:W-:Y:S01]  /*cbb0*/  LOP3.LUT R35, R35, 0xffff0000, RZ, 0xc0, !PT ;  /* 0xffff000023237812 */ /* 0x000fe200078ec0ff */
[C---:B------:R-:W-:Y:S01]  /*cbc0*/  FFMA.FTZ R50, R29.reuse, R20, -R50 ;  /* 0x000000141d327223 */ /* 0x040fe20000010832 */
[----:B------:R-:W-:Y:S01]  /*cbd0*/  LOP3.LUT R21, R80, 0xffff0000, RZ, 0xc0, !PT ;  /* 0xffff000050157812 */ /* 0x000fe200078ec0ff */
[----:B------:R-:W-:Y:S01]  /*cbe0*/  FFMA.FTZ R48, R29, R32, R48 ;  /* 0x000000201d307223 */ /* 0x000fe20000010030 */
[----:B------:R-:W-:-:S02]  /*cbf0*/  LOP3.LUT R28, R85, 0xffff0000, RZ, 0xc0, !PT ;  /* 0xffff0000551c7812 */ /* 0x000fc400078ec0ff */
[----:B------:R-:W-:Y:S01]  /*cc00*/  LOP3.LUT R51, R51, 0xffff0000, RZ, 0xc0, !PT ;  /* 0xffff000033337812 */ /* 0x000fe200078ec0ff */
[----:B------:R-:W-:Y:S01]  /*cc10*/  FMUL.FTZ R29, R34, R21 ;  /* 0x00000015221d7220 */ /* 0x000fe20000410000 */
[----:B------:R-:W-:Y:S01]  /*cc20*/  LOP3.LUT R20, R83, 0xffff0000, RZ, 0xc0, !PT ;  /* 0xffff000053147812 */ /* 0x000fe200078ec0ff */
[C---:B------:R-:W-:Y:S01]  /*cc30*/  FMUL.FTZ R32, R35.reuse, R28 ;  /* 0x0000001c23207220 */ /* 0x040fe20000410000 */
[----:B------:R-:W-:Y:S01]  /*cc40*/  F2FP.BF16.F32.PACK_AB R33, R84, R79 ;  /* 0x0000004f5421723e */ /* 0x000fe200000010ff */
[-C--:B------:R-:W-:Y:S01]  /*cc50*/  FMUL.FTZ R34, R34, R51.reuse ;  /* 0x0000003322227220 */ /* 0x080fe20000410000 */
[C---:B------:R-:W-:Y:S01]  /*cc60*/  FFMA.FTZ R51, R30.reuse, R51, -R29 ;  /* 0x000000331e337223 */ /* 0x040fe2000001081d */
[-C--:B------:R-:W-:Y:S01]  /*cc70*/  FMUL.FTZ R35, R35, R20.reuse ;  /* 0x0000001423237220 */ /* 0x080fe20000410000 */
[C---:B------:R-:W-:Y:S01]  /*cc80*/  FFMA.FTZ R20, R31.reuse, R20, -R32 ;  /* 0x000000141f147223 */ /* 0x040fe20000010820 */
[----:B------:R-:W-:Y:S01]  /*cc90*/  FFMA.FTZ R21, R30, R21, R34 ;  /* 0x000000151e157223 */ /* 0x000fe20000010022 */
        /* <DEDUP_REMOVED lines=10> */
.L_x_3035:
[----:B------:R-:W-:Y:S05]  /*cd40*/  BSYNC B1 ;  /* 0x0000000000017941 */ /* 0x000fea0003800000 */
.L_x_3034:
[----:B------:R-:W-:Y:S04]  /*cd50*/  BSSY B1, `(.L_x_3036) ;  /* 0x0000068000017945 */ /* 0x000fe80003800000 */
[----:B------:R-:W-:Y:S05]  /*cd60*/  @P2 BRA `(.L_x_3037) ;  /* 0x0000000400982947 */ /* 0x000fea0003800000 */
[----:B------:R-:W-:Y:S02]  /*cd70*/  LEA.HI R20, R47, R206, RZ, 0x1d ;  /* 0x000000ce2f147211 */ /* 0x000fe400078fe8ff */
[----:B------:R-:W-:Y:S02]  /*cd80*/  SHF.R.U32.HI R37, RZ, 0x10, R5 ;  /* 0x00000010ff257819 */ /* 0x000fe40000011605 */
[----:B01----:R-:W-:Y:S01]  /*cd90*/  SHF.R.S32.HI R29, RZ, 0x1f, R20 ;  /* 0x0000001fff1d7819 */ /* 0x003fe20000011414 */
[----:B------:R-:W-:Y:S01]  /*cda0*/  IMAD.SHL.U32 R21, R20, 0x8, RZ ;  /* 0x0000000814157824 */ /* 0x000fe200078e00ff */
[----:B------:R-:W-:Y:S02]  /*cdb0*/  SHF.R.U64 R6, R6, 0x10, R7 ;  /* 0x0000001006067819 */ /* 0x000fe40000001207 */
[----:B------:R-:W-:Y:S02]  /*cdc0*/  LEA.HI R29, R29, R20, RZ, 0x3 ;  /* 0x000000141d1d7211 */ /* 0x000fe400078f18ff */
[----:B------:R-:W-:-:S02]  /*cdd0*/  LOP3.LUT R20, R196, 0x38, R21, 0xf8, !PT ;  /* 0x00000038c4147812 */ /* 0x000fc400078ef815 */
[----:B------:R-:W-:Y:S02]  /*cde0*/  SHF.L.U32 R29, R29, 0xa, RZ ;  /* 0x0000000a1d1d7819 */ /* 0x000fe400000006ff */
[----:B------:R-:W-:Y:S02]  /*cdf0*/  LOP3.LUT R20, R20, R227, RZ, 0x3c, !PT ;  /* 0x000000e314147212 */ /* 0x000fe400078e3cff */
[----:B------:R-:W-:Y:S02]  /*ce00*/  LOP3.LUT R21, R29, 0x7fffe000, RZ, 0xc0, !PT ;  /* 0x7fffe0001d157812 */ /* 0x000fe400078ec0ff */
[----:B------:R-:W0:Y:S01]  /*ce10*/  LDS.128 R28, [R216] ;  /* 0x00000000d81c7984 */ /* 0x000e220000000c00 */
[----:B------:R-:W-:Y:S02]  /*ce20*/  SHF.R.U32.HI R7, RZ, 0x10, R7 ;  /* 0x00000010ff077819 */ /* 0x000fe40000011607 */
[----:B------:R-:W-:Y:S02]  /*ce30*/  IADD3 R21, R20, R21, R199 ;  /* 0x0000001514157210 */ /* 0x000fe40007ffe0c7 */
[----:B------:R-:W-:-:S02]  /*ce40*/  SHF.R.U64 R20, R4, 0x10, R5 ;  /* 0x0000001004147819 */ /* 0x000fc40000001205 */
[--C-:B------:R-:W-:Y:S01]  /*ce50*/  SHF.R.U64 R5, R24, 0x10, R25.reuse ;  /* 0x0000001018057819 */ /* 0x100fe20000001219 */
[----:B------:R-:W-:Y:S01]  /*ce60*/  IMAD R21, R21, 0x2, R18 ;  /* 0x0000000215157824 */ /* 0x000fe200078e0212 */
[----:B------:R-:W-:Y:S02]  /*ce70*/  SHF.R.U32.HI R25, RZ, 0x10, R25 ;  /* 0x00000010ff197819 */ /* 0x000fe40000011619 */
[----:B------:R-:W-:Y:S02]  /*ce80*/  SHF.R.U64 R4, R26, 0x10, R27 ;  /* 0x000000101a047819 */ /* 0x000fe4000000121b */
[----:B------:R-:W1:Y:S01]  /*ce90*/  LDS.128 R32, [R21+0x10400] ;  /* 0x0104000015207984 */ /* 0x000e620000000c00 */
[----:B------:R-:W-:Y:S02]  /*cea0*/  PRMT R56, R56, 0x5410, R5 ;  /* 0x0000541038387816 */ /* 0x000fe40000000005 */
[----:B------:R-:W-:Y:S02]  /*ceb0*/  SHF.R.U32.HI R27, RZ, 0x10, R27 ;  /* 0x00000010ff1b7819 */ /* 0x000fe4000001161b */
[----:B------:R-:W-:-:S02]  /*cec0*/  PRMT R61, R61, 0x5410, R20 ;  /* 0x000054103d3d7816 */ /* 0x000fc40000000014 */
[----:B------:R-:W-:Y:S01]  /*ced0*/  PRMT R62, R62, 0x5410, R37 ;  /* 0x000054103e3e7816 */ /* 0x000fe20000000025 */
[----:B------:R-:W-:Y:S01]  /*cee0*/  IMAD.U32 R37, R56, 0x10000, RZ ;  /* 0x0001000038257824 */ /* 0x000fe200078e00ff */
[----:B------:R-:W-:Y:S01]  /*cef0*/  PRMT R64, R64, 0x5410, R7 ;  /* 0x0000541040407816 */ /* 0x000fe20000000007 */
[----:B------:R-:W-:Y:S01]  /*cf00*/  IMAD.U32 R36, R61, 0x10000, RZ ;  /* 0x000100003d247824 */ /* 0x000fe200078e00ff */
[----:B------:R-:W-:Y:S02]  /*cf10*/  PRMT R58, R58, 0x5410, R25 ;  /* 0x000054103a3a7816 */ /* 0x000fe40000000019 */
[----:B------:R-:W-:Y:S02]  /*cf20*/  PRMT R59, R59, 0x5410, R4 ;  /* 0x000054103b3b7816 */ /* 0x000fe40000000004 */
[----:B------:R-:W-:Y:S02]  /*cf30*/  PRMT R63, R63, 0x5410, R6 ;  /* 0x000054103f3f7816 */ /* 0x000fe40000000006 */
[----:B------:R-:W-:-:S02]  /*cf40*/  PRMT R60, R60, 0x5410, R27 ;  /* 0x000054103c3c7816 */ /* 0x000fc4000000001b */
        /* <DEDUP_REMOVED lines=14> */
[----:B------:R-:W-:Y:S01]  /*d030*/  IMAD.U32 R33, R35, 0x10000, RZ ;  /* 0x0001000023217824 */ /* 0x000fe200078e00ff */
[C---:B------:R-:W-:Y:S01]  /*d040*/  SHF.L.U32 R29, R34.reuse, 0x10, RZ ;  /* 0x00000010221d7819 */ /* 0x040fe200000006ff */
[C---:B------:R-:W-:Y:S01]  /*d050*/  FMUL.FTZ R43, R25.reuse, R37 ;  /* 0x00000025192b7220 */ /* 0x040fe20000410000 */
[----:B------:R-:W-:Y:S01]  /*d060*/  LOP3.LUT R31, R34, 0xffff0000, RZ, 0xc0, !PT ;  /* 0xffff0000221f7812 */ /* 0x000fe200078ec0ff */
[----:B------:R-:W-:Y:S01]  /*d070*/  FMUL.FTZ R49, R25, R36 ;  /* 0x0000002419317220 */ /* 0x000fe20000410000 */
[----:B------:R-:W-:Y:S01]  /*d080*/  LOP3.LUT R34, R35, 0xffff0000, RZ, 0xc0, !PT ;  /* 0xffff000023227812 */ /* 0x000fe200078ec0ff */
[----:B------:R-:W-:-:S02]  /*d090*/  IMAD.U32 R35, R58, 0x10000, RZ ;  /* 0x000100003a237824 */ /* 0x000fc400078e00ff */
[----:B------:R-:W-:Y:S01]  /*d0a0*/  FFMA.FTZ R43, R4, R36, -R43 ;  /* 0x00000024042b7223 */ /* 0x000fe2000001082b */
[----:B------:R-:W-:Y:S02]  /*d0b0*/  IMAD.U32 R25, R62, 0x10000, RZ ;  /* 0x000100003e197824 */ /* 0x000fe400078e00ff */
[----:B------:R-:W-:Y:S01]  /*d0c0*/  FFMA.FTZ R49, R4, R37, R49 ;  /* 0x0000002504317223 */ /* 0x000fe20000010031 */
[C---:B------:R-:W-:Y:S01]  /*d0d0*/  FMUL.FTZ R51, R27.reuse, R35 ;  /* 0x000000231b337220 */ /* 0x040fe20000410000 */
        /* <DEDUP_REMOVED lines=9> */
[----:B------:R-:W-:Y:S01]  /*d170*/  LOP3.LUT R25, R62, 0xffff0000, RZ, 0xc0, !PT ;  /* 0xffff00003e197812 */ /* 0x000fe200078ec0ff */
[----:B------:R-:W-:Y:S01]  /*d180*/  FMUL.FTZ R4, R26, R56 ;  /* 0x000000381a047220 */ /* 0x000fe20000410000 */
[----:B------:R-:W-:Y:S01]  /*d190*/  FFMA.FTZ R48, R24, R36, R33 ;  /* 0x0000002418307223 */ /* 0x000fe20000010021 */
[----:B------:R-:W-:Y:S01]  /*d1a0*/  FMUL.FTZ R33, R32, R27 ;  /* 0x0000001b20217220 */ /* 0x000fe20000410000 */
[----:B------:R-:W-:-:S02]  /*d1b0*/  IMAD.U32 R6, R59, 0x10000, RZ ;  /* 0x000100003b067824 */ /* 0x000fc400078e00ff */
[----:B------:R-:W-:Y:S01]  /*d1c0*/  FFMA.FTZ R24, R5, R61, -R4 ;  /* 0x0000003d05187223 */ /* 0x000fe20000010804 */
[----:B------:R-:W-:Y:S01]  /*d1d0*/  FMUL.FTZ R36, R32, R25 ;  /* 0x0000001920247220 */ /* 0x000fe20000410000 */
[----:B------:R-:W-:Y:S02]  /*d1e0*/  IMAD.U32 R4, R63, 0x10000, RZ ;  /* 0x000100003f047824 */ /* 0x000fe400078e00ff */
[----:B------:R-:W-:Y:S01]  /*d1f0*/  FMUL.FTZ R26, R26, R61 ;  /* 0x0000003d1a1a7220 */ /* 0x000fe20000410000 */
[C---:B------:R-:W-:Y:S01]  /*d200*/  FFMA.FTZ R32, R28.reuse, R25, -R33 ;  /* 0x000000191c207223 */ /* 0x040fe20000010821 */
[----:B------:R-:W-:Y:S01]  /*d210*/  FFMA.FTZ R36, R28, R27, R36 ;  /* 0x0000001b1c247223 */ /* 0x000fe20000010024 */
[C---:B------:R-:W-:Y:S01]  /*d220*/  FMUL.FTZ R44, R29.reuse, R6 ;  /* 0x000000061d2c7220 */ /* 0x040fe20000410000 */
[----:B------:R-:W-:Y:S01]  /*d230*/  FMUL.FTZ R28, R29, R4 ;  /* 0x000000041d1c7220 */ /* 0x000fe20000410000 */
[----:B------:R-:W-:Y:S01]  /*d240*/  LOP3.LUT R59, R59, 0xffff0000, RZ, 0xc0, !PT ;  /* 0xffff00003b3b7812 */ /* 0x000fe200078ec0ff */
[----:B------:R-:W-:Y:S01]  /*d250*/  FFMA.FTZ R26, R5, R56, R26 ;  /* 0x00000038051a7223 */ /* 0x000fe2000001001a */
[----:B------:R-:W-:Y:S01]  /*d260*/  LOP3.LUT R63, R63, 0xffff0000, RZ, 0xc0, !PT ;  /* 0xffff00003f3f7812 */ /* 0x000fe200078ec0ff */
[C---:B------:R-:W-:Y:S01]  /*d270*/  FFMA.FTZ R44, R7.reuse, R4, -R44 ;  /* 0x00000004072c7223 */ /* 0x040fe2000001082c */
[----:B------:R-:W-:Y:S01]  /*d280*/  LOP3.LUT R25, R60, 0xffff0000, RZ, 0xc0, !PT ;  /* 0xffff00003c197812 */ /* 0x000fe200078ec0ff */
[----:B------:R-:W-:Y:S01]  /*d290*/  FFMA.FTZ R28, R7, R6, R28 ;  /* 0x00000006071c7223 */ /* 0x000fe2000001001c */
[----:B------:R-:W-:Y:S01]  /*d2a0*/  LOP3.LUT R5, R64, 0xffff0000, RZ, 0xc0, !PT ;  /* 0xffff000040057812 */ /* 0x000fe200078ec0ff */
[C---:B------:R-:W-:Y:S01]  /*d2b0*/  FMUL.FTZ R7, R31.reuse, R59 ;  /* 0x0000003b1f077220 */ /* 0x040fe20000410000 */
[----:B------:R-:W-:Y:S01]  /*d2c0*/  FMUL.FTZ R4, R31, R63 ;  /* 0x0000003f1f047220 */ /* 0x000fe20000410000 */
[----:B------:R-:W-:-:S02]  /*d2d0*/  FMUL.FTZ R27, R34, R25 ;  /* 0x00000019221b7220 */ /* 0x000fc40000410000 */
[----:B------:R-:W-:Y:S01]  /*d2e0*/  FMUL.FTZ R34, R34, R5 ;  /* 0x0000000522227220 */ /* 0x000fe20000410000 */
[C---:B------:R-:W-:Y:S01]  /*d2f0*/  FFMA.FTZ R7, R20.reuse, R63, -R7 ;  /* 0x0000003f14077223 */ /* 0x040fe20000010807 */
[----:B------:R-:W-:Y:S01]  /*d300*/  FFMA.FTZ R59, R20, R59, R4 ;  /* 0x0000003b143b7223 */ /* 0x000fe20000010004 */
[C---:B------:R-:W-:Y:S01]  /*d310*/  FFMA.FTZ R20, R30.reuse, R5, -R27 ;  /* 0x000000051e147223 */ /* 0x040fe2000001081b */
[----:B------:R-:W-:Y:S01]  /*d320*/  FFMA.FTZ R27, R30, R25, R34 ;  /* 0x000000191e1b7223 */ /* 0x000fe20000010022 */
[----:B------:R-:W-:Y:S02]  /*d330*/  F2FP.BF16.F32.PACK_AB R4, R24, R43 ;  /* 0x0000002b1804723e */ /* 0x000fe400000010ff */
[----:B------:R-:W-:Y:S02]  /*d340*/  F2FP.BF16.F32.PACK_AB R6, R7, R44 ;  /* 0x0000002c0706723e */ /* 0x000fe400000010ff */
[----:B------:R-:W-:Y:S02]  /*d350*/  F2FP.BF16.F32.PACK_AB R24, R26, R49 ;  /* 0x000000311a18723e */ /* 0x000fe400000010ff */
[----:B------:R-:W-:-:S02]  /*d360*/  F2FP.BF16.F32.PACK_AB R5, R32, R51 ;  /* 0x000000332005723e */ /* 0x000fc400000010ff */
[----:B------:R-:W-:Y:S02]  /*d370*/  F2FP.BF16.F32.PACK_AB R7, R20, R37 ;  /* 0x000000251407723e */ /* 0x000fe400000010ff */
[----:B------:R-:W-:Y:S02]  /*d380*/  F2FP.BF16.F32.PACK_AB R25, R36, R35 ;  /* 0x000000232419723e */ /* 0x000fe400000010ff */
[----:B------:R-:W-:Y:S01]  /*d390*/  F2FP.BF16.F32.PACK_AB R26, R59, R28 ;  /* 0x0000001c3b1a723e */ /* 0x000fe200000010ff */
[----:B------:R2:W-:Y:S01]  /*d3a0*/  STS.128 [R216], R4 ;  /* 0x00000004d8007388 */ /* 0x0005e20000000c00 */
[----:B------:R-:W-:-:S05]  /*d3b0*/  F2FP.BF16.F32.PACK_AB R27, R27, R48 ;  /* 0x000000301b1b723e */ /* 0x000fca00000010ff */
[----:B------:R2:W-:Y:S02]  /*d3c0*/  STS.128 [R21+0x10400], R24 ;  /* 0x0104001815007388 */ /* 0x0005e40000000c00 */
.L_x_3037:
[----:B------:R-:W-:Y:S05]  /*d3d0*/  BSYNC B1 ;  /* 0x0000000000017941 */ /* 0x000fea0003800000 */
.L_x_3036:
        /* <DEDUP_REMOVED lines=20> */
[----:B------:R-:W-:Y:S01]  /*d520*/  SHF.R.U64 R20, R54, 0x10, R55 ;  /* 0x0000001036147819 */ /* 0x000fe20000001237 */
[----:B------:R-:W-:Y:S01]  /*d530*/  IMAD R21, R21, 0x2, R18 ;  /* 0x0000000215157824 */ /* 0x000fe200078e0212 */
[--C-:B0-----:R-:W-:Y:S02]  /*d540*/  SHF.R.U64 R29, R40, 0x10, R41.reuse ;  /* 0x00000010281d7819 */ /* 0x101fe40000001229 */
[----:B------:R-:W-:Y:S02]  /*d550*/  PRMT R73, R73, 0x5410, R38 ;  /* 0x0000541049497816 */ /* 0x000fe40000000026 */
[----:B------:R-:W0:Y:S01]  /*d560*/  LDS.128 R24, [R21+0x10400] ;  /* 0x0104000015187984 */ /* 0x000e220000000c00 */
[----:B------:R-:W-:-:S02]  /*d570*/  SHF.R.U32.HI R40, RZ, 0x10, R41 ;  /* 0x00000010ff287819 */ /* 0x000fc40000011629 */
[----:B------:R-:W-:Y:S01]  /*d580*/  PRMT R66, R66, 0x5410, R53 ;  /* 0x0000541042427816 */ /* 0x000fe20000000035 */
[----:B------:R-:W-:Y:S01]  /*d590*/  IMAD.U32 R37, R73, 0x10000, RZ ;  /* 0x0001000049257824 */ /* 0x000fe200078e00ff */
[----:B------:R-:W-:Y:S02]  /*d5a0*/  PRMT R45, R45, 0x5410, R20 ;  /* 0x000054102d2d7816 */ /* 0x000fe40000000014 */
[----:B------:R-:W-:Y:S02]  /*d5b0*/  SHF.R.U32.HI R55, RZ, 0x10, R55 ;  /* 0x00000010ff377819 */ /* 0x000fe40000011637 */
[----:B------:R-:W-:Y:S02]  /*d5c0*/  PRMT R75, R75, 0x5410, R40 ;  /* 0x000054104b4b7816 */ /* 0x000fe40000000028 */
[----:B------:R-:W-:Y:S02]  /*d5d0*/  PRMT R46, R46, 0x5410, R55 ;  /* 0x000054102e2e7816 */ /* 0x000fe40000000037 */
[----:B------:R-:W-:-:S02]  /*d5e0*/  LOP3.LUT R65, R65, 0xffff0000, RZ, 0xc0, !PT ;  /* 0xffff000041417812 */ /* 0x000fc400078ec0ff */
[----:B------:R-:W-:Y:S01]  /*d5f0*/  PRMT R74, R74, 0x5410, R29 ;  /* 0x000054104a4a7816 */ /* 0x000fe2000000001d */
[C---:B-1----:R-:W-:Y:S01]  /*d600*/  IMAD.U32 R20, R4.reuse, 0x10000, RZ ;  /* 0x0001000004147824 */ /* 0x042fe200078e00ff */
[----:B------:R-:W-:Y:S01]  /*d610*/  SHF.L.U32 R28, R5, 0x10, RZ ;  /* 0x00000010051c7819 */ /* 0x000fe200000006ff */
[----:B------:R-:W-:Y:S01]  /*d620*/  IMAD.U32 R30, R7, 0x10000, RZ ;  /* 0x00010000071e7824 */ /* 0x000fe200078e00ff */
[----:B------:R-:W-:Y:S01]  /*d630*/  LOP3.LUT R4, R4, 0xffff0000, RZ, 0xc0, !PT ;  /* 0xffff000004047812 */ /* 0x000fe200078ec0ff */
[C---:B------:R-:W-:Y:S01]  /*d640*/  IMAD.U32 R29, R6.reuse, 0x10000, RZ ;  /* 0x00010000061d7824 */ /* 0x040fe200078e00ff */
[----:B------:R-:W-:Y:S02]  /*d650*/  LOP3.LUT R5, R5, 0xffff0000, RZ, 0xc0, !PT ;  /* 0xffff000005057812 */ /* 0x000fe400078ec0ff */
        /* <DEDUP_REMOVED lines=8> */
[----:B------:R-:W-:Y:S01]  /*d6e0*/  FMUL.FTZ R43, R32, R37 ;  /* 0x00000025202b7220 */ /* 0x000fe20000410000 */
[----:B------:R-:W-:Y:S01]  /*d6f0*/  FFMA.FTZ R38, R20, R35, -R39 ;  /* 0x0000002314267223 */ /* 0x000fe20000010827 */
[----:B------:R-:W-:Y:S01]  /*d700*/  SHF.L.U32 R39, R75, 0x10, RZ ;  /* 0x000000104b277819 */ /* 0x000fe200000006ff */
[----:B------:R-:W-:Y:S02]  /*d710*/  IMAD.U32 R34, R27, 0x10000, RZ ;  /* 0x000100001b227824 */ /* 0x000fe400078e00ff */
[-C--:B------:R-:W-:Y:S01]  /*d720*/  FMUL.FTZ R49, R32, R31.reuse ;  /* 0x0000001f20317220 */ /* 0x080fe20000410000 */
[----:B------:R-:W-:Y:S01]  /*d730*/  FFMA.FTZ R43, R28, R31, -R43 ;  /* 0x0000001f1c2b7223 */ /* 0x000fe2000001082b */
[----:B------:R-:W-:Y:S02]  /*d740*/  IMAD.U32 R35, R46, 0x10000, RZ ;  /* 0x000100002e237824 */ /* 0x000fe400078e00ff */
[----:B------:R-:W-:Y:S01]  /*d750*/  FMUL.FTZ R51, R34, R39 ;  /* 0x0000002722337220 */ /* 0x000fe20000410000 */
[----:B------:R-:W-:Y:S01]  /*d760*/  LOP3.LUT R31, R72, 0xffff0000, RZ, 0xc0, !PT ;  /* 0xffff0000481f7812 */ /* 0x000fe200078ec0ff */
[----:B------:R-:W-:Y:S01]  /*d770*/  FFMA.FTZ R49, R28, R37, R49 ;  /* 0x000000251c317223 */ /* 0x000fe20000010031 */
[----:B------:R-:W-:Y:S01]  /*d780*/  LOP3.LUT R28, R73, 0xffff0000, RZ, 0xc0, !PT ;  /* 0xffff0000491c7812 */ /* 0x000fe200078ec0ff */
[-C--:B------:R-:W-:Y:S01]  /*d790*/  FMUL.FTZ R34, R34, R35.reuse ;  /* 0x0000002322227220 */ /* 0x080fe20000410000 */
[----:B------:R-:W-:Y:S01]  /*d7a0*/  FFMA.FTZ R51, R30, R35, -R51 ;  /* 0x000000231e337223 */ /* 0x000fe20000010833 */
[----:B------:R-:W-:Y:S01]  /*d7b0*/  LOP3.LUT R66, R66, 0xffff0000, RZ, 0xc0, !PT ;  /* 0xffff000042427812 */ /* 0x000fe200078ec0ff */
[C---:B------:R-:W-:Y:S01]  /*d7c0*/  FMUL.FTZ R35, R24.reuse, R31 ;  /* 0x0000001f18237220 */ /* 0x040fe20000410000 */
[----:B------:R-:W-:Y:S01]  /*d7d0*/  FMUL.FTZ R37, R24, R65 ;  /* 0x0000004118257220 */ /* 0x000fe20000410000 */
[----:B------:R-:W-:-:S02]  /*d7e0*/  IMAD.U32 R33, R26, 0x10000, RZ ;  /* 0x000100001a217824 */ /* 0x000fc400078e00ff */
[----:B------:R-:W-:Y:S01]  /*d7f0*/  FFMA.FTZ R41, R20, R36, R41 ;  /* 0x0000002414297223 */ /* 0x000fe20000010029 */
[----:B------:R-:W-:Y:S02]  /*d800*/  IMAD.U32 R24, R74, 0x10000, RZ ;  /* 0x000100004a187824 */ /* 0x000fe400078e00ff */
[----:B------:R-:W-:Y:S01]  /*d810*/  FFMA.FTZ R39, R30, R39, R34 ;  /* 0x000000271e277223 */ /* 0x000fe20000010022 */
[----:B------:R-:W-:Y:S01]  /*d820*/  FMUL.FTZ R32, R25, R28 ;  /* 0x0000001c19207220 */ /* 0x000fe20000410000 */
[C---:B------:R-:W-:Y:S01]  /*d830*/  FFMA.FTZ R35, R4.reuse, R65, -R35 ;  /* 0x0000004104237223 */ /* 0x040fe20000010823 */
[----:B------:R-:W-:Y:S02]  /*d840*/  IMAD.U32 R20, R45, 0x10000, RZ ;  /* 0x000100002d147824 */ /* 0x000fe400078e00ff */
[----:B------:R-:W-:Y:S01]  /*d850*/  FMUL.FTZ R25, R25, R66 ;  /* 0x0000004219197220 */ /* 0x000fe20000410000 */
[----:B------:R-:W-:Y:S01]  /*d860*/  FFMA.FTZ R30, R4, R31, R37 ;  /* 0x0000001f041e7223 */ /* 0x000fe20000010025 */
[----:B------:R-:W-:Y:S01]  /*d870*/  FMUL.FTZ R4, R33, R24 ;  /* 0x0000001821047220 */ /* 0x000fe20000410000 */
[C---:B------:R-:W-:Y:S01]  /*d880*/  FFMA.FTZ R32, R5.reuse, R66, -R32 ;  /* 0x0000004205207223 */ /* 0x040fe20000010820 */
[----:B------:R-:W-:Y:S01]  /*d890*/  FFMA.FTZ R28, R5, R28, R25 ;  /* 0x0000001c051c7223 */ /* 0x000fe20000010019 */
        /* <DEDUP_REMOVED lines=8> */
[----:B------:R-:W-:Y:S02]  /*d920*/  LOP3.LUT R4, R75, 0xffff0000, RZ, 0xc0, !PT ;  /* 0xffff00004b047812 */ /* 0x000fe400078ec0ff */
[----:B------:R-:W-:Y:S01]  /*d930*/  LOP3.LUT R46, R46, 0xffff0000, RZ, 0xc0, !PT ;  /* 0xffff00002e2e7812 */ /* 0x000fe200078ec0ff */
[-C--:B------:R-:W-:Y:S01]  /*d940*/  FMUL.FTZ R26, R26, R45.reuse ;  /* 0x0000002d1a1a7220 */ /* 0x080fe20000410000 */
[----:B------:R-:W-:Y:S01]  /*d950*/  LOP3.LUT R7, R7, 0xffff0000, RZ, 0xc0, !PT ;  /* 0xffff000007077812 */ /* 0x000fe200078ec0ff */
        /* <DEDUP_REMOVED lines=16> */
.L_x_3039:
[----:B------:R-:W-:Y:S05]  /*da60*/  BSYNC B1 ;  /* 0x0000000000017941 */ /* 0x000fea0003800000 */
.L_x_3038:
[----:B------:R-:W-:Y:S01]  /*da70*/  PRMT R20, R3, 0x5410, R0 ;  /* 0x0000541003147816 */ /* 0x000fe20000000000 */
[----:B------:R-:W-:Y:S06]  /*da80*/  @P0 BRA `(.L_x_3023) ;  /* 0x0000000400980947 */ /* 0x000fec0003800000 */
[----:B------:R-:W-:Y:S01]  /*da90*/  LEA.HI R47, R47, R206, RZ, 0x1d ;  /* 0x000000ce2f2f7211 */ /* 0x000fe200078fe8ff */
[----:B--23--:R-:W2:Y:S01]  /*daa0*/  LDS.128 R4, [R214] ;  /* 0x00000000d6047984 */ /* 0x00cea20000000c00 */
[----:B------:R-:W-:Y:S02]  /*dab0*/  SHF.R.U64 R21, R12, 0x10, R13 ;  /* 0x000000100c157819 */ /* 0x000fe4000000120d */
[----:B------:R-:W-:Y:S01]  /*dac0*/  SHF.R.S32.HI R0, RZ, 0x1f, R47 ;  /* 0x0000001fff007819 */ /* 0x000fe2000001142f */
[----:B------:R-:W-:Y:S01]  /*dad0*/  IMAD.SHL.U32 R3, R47, 0x8, RZ ;  /* 0x000000082f037824 */ /* 0x000fe200078e00ff */
[----:B------:R-:W-:Y:S02]  /*dae0*/  SHF.R.U32.HI R12, RZ, 0x10, R13 ;  /* 0x00000010ff0c7819 */ /* 0x000fe4000001160d */
[----:B------:R-:W-:Y:S02]  /*daf0*/  LEA.HI R47, R0, R47, RZ, 0x3 ;  /* 0x0000002f002f7211 */ /* 0x000fe400078f18ff */
[----:B------:R-:W-:-:S02]  /*db00*/  LOP3.LUT R0, R194, 0x38, R3, 0xf8, !PT ;  /* 0x00000038c2007812 */ /* 0x000fc400078ef803 */
[----:B------:R-:W-:Y:S01]  /*db10*/  PRMT R71, R71, 0x5410, R12 ;  /* 0x0000541047477816 */ /* 0x000fe2000000000c */
[----:B------:R-:W-:Y:S01]  /*db20*/  IMAD.SHL.U32 R47, R47, 0x400, RZ ;  /* 0x000004002f2f7824 */ /* 0x000fe200078e00ff */
[----:B------:R-:W-:Y:S02]  /*db30*/  LOP3.LUT R0, R0, R225, RZ, 0x3c, !PT ;  /* 0x000000e100007212 */ /* 0x000fe400078e3cff */
[--C-:B-1----:R-:W-:Y:S02]  /*db40*/  SHF.R.U64 R28, R14, 0x10, R15.reuse ;  /* 0x000000100e1c7819 */ /* 0x102fe4000000120f */
[----:B------:R-:W-:Y:S02]  /*db50*/  LOP3.LUT R3, R47, 0x7fffe000, RZ, 0xc0, !PT ;  /* 0x7fffe0002f037812 */ /* 0x000fe400078ec0ff */
[----:B0-----:R-:W-:Y:S02]  /*db60*/  SHF.R.U32.HI R29, RZ, 0x10, R15 ;  /* 0x00000010ff1d7819 */ /* 0x001fe4000001160f */
[----:B------:R-:W-:-:S02]  /*db70*/  IADD3 R3, R0, R3, R197 ;  /* 0x0000000300037210 */ /* 0x000fc40007ffe0c5 */
[--C-:B------:R-:W-:Y:S02]  /*db80*/  SHF.R.U64 R0, R8, 0x10, R9.reuse ;  /* 0x0000001008007819 */ /* 0x100fe40000001209 */
[----:B------:R-:W-:Y:S01]  /*db90*/  SHF.R.U32.HI R8, RZ, 0x10, R9 ;  /* 0x00000010ff087819 */ /* 0x000fe20000011609 */
[----:B------:R-:W-:Y:S01]  /*dba0*/  IMAD R3, R3, 0x2, R18 ;  /* 0x0000000203037824 */ /* 0x000fe200078e0212 */
[----:B------:R-:W-:Y:S02]  /*dbb0*/  PRMT R57, R57, 0x5410, R0 ;  /* 0x0000541039397816 */ /* 0x000fe40000000000 */
[--C-:B------:R-:W-:Y:S02]  /*dbc0*/  SHF.R.U64 R9, R10, 0x10, R11.reuse ;  /* 0x000000100a097819 */ /* 0x100fe4000000120b */
[----:B------:R-:W0:Y:S01]  /*dbd0*/  LDS.128 R24, [R3+0x10400] ;  /* 0x0104000003187984 */ /* 0x000e220000000c00 */
[----:B------:R-:W-:Y:S02]  /*dbe0*/  SHF.R.U32.HI R10, RZ, 0x10, R11 ;  /* 0x00000010ff0a7819 */ /* 0x000fe4000001160b */
[----:B------:R-:W-:-:S02]  /*dbf0*/  PRMT R70, R70, 0x5410, R21 ;  /* 0x0000541046467816 */ /* 0x000fc40000000015 */
[----:B------:R-:W-:Y:S02]  /*dc00*/  PRMT R67, R67, 0x5410, R8 ;  /* 0x0000541043437816 */ /* 0x000fe40000000008 */
[----:B------:R-:W-:Y:S01]  /*dc10*/  PRMT R28, R20, 0x5432, R28 ;  /* 0x00005432141c7816 */ /* 0x000fe2000000001c */
[----:B------:R-:W-:Y:S01]  /*dc20*/  IMAD.U32 R21, R70, 0x10000, RZ ;  /* 0x0001000046157824 */ /* 0x000fe200078e00ff */
[----:B------:R-:W-:Y:S01]  /*dc30*/  PRMT R29, R20, 0x5410, R29 ;  /* 0x00005410141d7816 */ /* 0x000fe2000000001d */
[----:B--2---:R-:W-:Y:S01]  /*dc40*/  IMAD.U32 R0, R4, 0x10000, RZ ;  /* 0x0001000004007824 */ /* 0x004fe200078e00ff */
[----:B------:R-:W-:Y:S01]  /*dc50*/  PRMT R69, R69, 0x5410, R10 ;  /* 0x0000541045457816 */ /* 0x000fe2000000000a */
[----:B------:R-:W-:Y:S01]  /*dc60*/  IMAD.U32 R8, R5, 0x10000, RZ ;  /* 0x0001000005087824 */ /* 0x000fe200078e00ff */
[----:B------:R-:W-:Y:S01]  /*dc70*/  PRMT R68, R68, 0x5410, R9 ;  /* 0x0000541044447816 */ /* 0x000fe20000000009 */
[----:B------:R-:W-:Y:S01]  /*dc80*/  IMAD.U32 R10, R7, 0x10000, RZ ;  /* 0x00010000070a7824 */ /* 0x000fe200078e00ff */
[----:B------:R-:W-:Y:S01]  /*dc90*/  LOP3.LUT R4, R4, 0xffff0000, RZ, 0xc0, !PT ;  /* 0xffff000004047812 */ /* 0x000fe200078ec0ff */
[----:B------:R-:W-:Y:S01]  /*dca0*/  IMAD.U32 R9, R6, 0x10000, RZ ;  /* 0x0001000006097824 */ /* 0x000fe200078e00ff */
[----:B------:R-:W-:-:S02]  /*dcb0*/  LOP3.LUT R5, R5, 0xffff0000, RZ, 0xc0, !PT ;  /* 0xffff000005057812 */ /* 0x000fc400078ec0ff */
[----:B------:R-:W-:Y:S02]  /*dcc0*/  LOP3.LUT R6, R6, 0xffff0000, RZ, 0xc0, !PT ;  /* 0xffff000006067812 */ /* 0x000fe400078ec0ff */
        /* <DEDUP_REMOVED lines=8> */
[C---:B------:R-:W-:Y:S01]  /*dd50*/  IMAD.U32 R20, R27.reuse, 0x10000, RZ ;  /* 0x000100001b147824 */ /* 0x040fe200078e00ff */
[----:B------:R-:W-:Y:S01]  /*dd60*/  LOP3.LUT R26, R27, 0xffff0000, RZ, 0xc0, !PT ;  /* 0xffff00001b1a7812 */ /* 0x000fe200078ec0ff */
[----:B------:R-:W-:Y:S01]  /*dd70*/  FMUL.FTZ R31, R11, R25 ;  /* 0x000000190b1f7220 */ /* 0x000fe20000410000 */
[----:B------:R-:W-:-:S02]  /*dd80*/  IMAD.U32 R27, R67, 0x10000, RZ ;  /* 0x00010000431b7824 */ /* 0x000fc400078e00ff */
[-C--:B------:R-:W-:Y:S01]  /*dd90*/  FMUL.FTZ R33, R11, R21.reuse ;  /* 0x000000150b217220 */ /* 0x080fe20000410000 */
[----:B------:R-:W-:Y:S02]  /*dda0*/  IMAD.U32 R11, R71, 0x10000, RZ ;  /* 0x00010000470b7824 */ /* 0x000fe400078e00ff */
[----:B------:R-:W-:Y:S01]  /*ddb0*/  FFMA.FTZ R30, R0, R21, -R31 ;  /* 0x00000015001e7223 */ /* 0x000fe2000001081f */
[----:B------:R-:W-:Y:S01]  /*ddc0*/  FMUL.FTZ R35, R13, R27 ;  /* 0x0000001b0d237220 */ /* 0x000fe20000410000 */
[----:B------:R-:W-:Y:S02]  /*ddd0*/  IMAD.U32 R31, R69, 0x10000, RZ ;  /* 0x00010000451f7824 */ /* 0x000fe400078e00ff */
[-C--:B------:R-:W-:Y:S01]  /*dde0*/  FMUL.FTZ R13, R13, R11.reuse ;  /* 0x0000000b0d0d7220 */ /* 0x080fe20000410000 */
[----:B------:R-:W-:Y:S02]  /*ddf0*/  IMAD.U32 R21, R29, 0x10000, RZ ;  /* 0x000100001d157824 */ /* 0x000fe400078e00ff */
[----:B------:R-:W-:Y:S01]  /*de00*/  FFMA.FTZ R35, R8, R11, -R35 ;  /* 0x0000000b08237223 */ /* 0x000fe20000010823 */
[----:B------:R-:W-:Y:S01]  /*de10*/  FMUL.FTZ R11, R20, R31 ;  /* 0x0000001f140b7220 */ /* 0x000fe20000410000 */
[----:B------:R-:W-:Y:S01]  /*de20*/  FFMA.FTZ R33, R0, R25, R33 ;  /* 0x0000001900217223 */ /* 0x000fe20000010021 */
[-C--:B------:R-:W-:Y:S01]  /*de30*/  FMUL.FTZ R0, R20, R21.reuse ;  /* 0x0000001514007220 */ /* 0x080fe20000410000 */
[----:B------:R-:W-:Y:S01]  /*de40*/  LOP3.LUT R57, R57, 0xffff0000, RZ, 0xc0, !PT ;  /* 0xffff000039397812 */ /* 0x000fe200078ec0ff */
[----:B------:R-:W-:Y:S01]  /*de50*/  FFMA.FTZ R20, R10, R21, -R11 ;  /* 0x000000150a147223 */ /* 0x000fe2000001080b */
[----:B------:R-:W-:Y:S01]  /*de60*/  LOP3.LUT R11, R70, 0xffff0000, RZ, 0xc0, !PT ;  /* 0xffff0000460b7812 */ /* 0x000fe200078ec0ff */
[----:B------:R-:W-:Y:S01]  /*de70*/  FFMA.FTZ R27, R8, R27, R13 ;  /* 0x0000001b081b7223 */ /* 0x000fe2000001000d */
[----:B------:R-:W-:Y:S01]  /*de80*/  LOP3.LUT R67, R67, 0xffff0000, RZ, 0xc0, !PT ;  /* 0xffff000043437812 */ /* 0x000fe200078ec0ff */
[C---:B------:R-:W-:Y:S01]  /*de90*/  FMUL.FTZ R13, R12.reuse, R57 ;  /* 0x000000390c0d7220 */ /* 0x040fe20000410000 */
[----:B------:R-:W-:Y:S01]  /*dea0*/  LOP3.LUT R71, R71, 0xffff0000, RZ, 0xc0, !PT ;  /* 0xffff000047477812 */ /* 0x000fe200078ec0ff */
[----:B------:R-:W-:Y:S01]  /*deb0*/  FMUL.FTZ R21, R12, R11 ;  /* 0x0000000b0c157220 */ /* 0x000fe20000410000 */
[----:B------:R-:W-:-:S02]  /*dec0*/  IMAD.U32 R8, R68, 0x10000, RZ ;  /* 0x0001000044087824 */ /* 0x000fc400078e00ff */
[----:B------:R-:W-:Y:S01]  /*ded0*/  FFMA.FTZ R31, R10, R31, R0 ;  /* 0x0000001f0a1f7223 */ /* 0x000fe20000010000 */
[----:B------:R-:W-:Y:S01]  /*dee0*/  SHF.L.U32 R0, R28, 0x10, RZ ;  /* 0x000000101c007819 */ /* 0x000fe200000006ff */
[----:B------:R-:W-:Y:S01]  /*def0*/  FFMA.FTZ R13, R4, R11, -R13 ;  /* 0x0000000b040d7223 */ /* 0x000fe2000001080d */
[----:B------:R-:W-:Y:S01]  /*df00*/  FMUL.FTZ R12, R24, R67 ;  /* 0x00000043180c7220 */ /* 0x000fe20000410000 */
[----:B------:R-:W-:Y:S01]  /*df10*/  FFMA.FTZ R10, R4, R57, R21 ;  /* 0x00000039040a7223 */ /* 0x000fe20000010015 */
[-C--:B------:R-:W-:Y:S01]  /*df20*/  FMUL.FTZ R24, R24, R71.reuse ;  /* 0x0000004718187220 */ /* 0x080fe20000410000 */
[----:B------:R-:W-:Y:S01]  /*df30*/  FMUL.FTZ R4, R14, R8 ;  /* 0x000000080e047220 */ /* 0x000fe20000410000 */
[----:B------:R-:W-:Y:S01]  /*df40*/  LOP3.LUT R68, R68, 0xffff0000, RZ, 0xc0, !PT ;  /* 0xffff000044447812 */ /* 0x000fe200078ec0ff */
[-C--:B------:R-:W-:Y:S01]  /*df50*/  FMUL.FTZ R14, R14, R0.reuse ;  /* 0x000000000e0e7220 */ /* 0x080fe20000410000 */
[----:B------:R-:W-:Y:S01]  /*df60*/  LOP3.LUT R69, R69, 0xffff0000, RZ, 0xc0, !PT ;  /* 0xffff000045457812 */ /* 0x000fe200078ec0ff */
[C---:B------:R-:W-:Y:S01]  /*df70*/  FFMA.FTZ R12, R5.reuse, R71, -R12 ;  /* 0x00000047050c7223 */ /* 0x040fe2000001080c */
        /* <DEDUP_REMOVED lines=9> */
[----:B------:R-:W-:Y:S01]  /*e010*/  FFMA.FTZ R29, R7, R29, -R4 ;  /* 0x0000001d071d7223 */ /* 0x000fe20000010804 */
[----:B------:R-:W-:Y:S01]  /*e020*/  FFMA.FTZ R14, R9, R8, R14 ;  /* 0x00000008090e7223 */ /* 0x000fe2000001000e */
        /* <DEDUP_REMOVED lines=12> */
.L_x_3023:
[----:B------:R-:W-:Y:S05]  /*e0f0*/  BSYNC B0 ;  /* 0x0000000000007941 */ /* 0x000fea0003800000 */
.L_x_2995:
        /* <DEDUP_REMOVED lines=8> */
.L_x_2993:
[----:B------:R-:W-:-:S05]  /*e180*/  IMAD.U32 R0, RZ, RZ, UR39 ;  /* 0x00000027ff007e24 */ /* 0x000fca000f8e00ff */
[----:B------:R-:W-:-:S13]  /*e190*/  ISETP.NE.AND P0, PT, R0, 0x3, PT ;  /* 0x000000030000780c */ /* 0x000fda0003f05270 */
[----:B------:R-:W-:Y:S05]  /*e1a0*/  @!P0 BRA `(.L_x_3040) ;  /* 0x0000000000048947 */ /* 0x000fea0003800000 */
[----:B------:R-:W-:Y:S01]  /*e1b0*/  BPT.TRAP 0x1 ;  /* 0x000000040000795c */ /* 0x000fe20000300000 */
.L_x_3040:
[----:B------:R-:W-:Y:S01]  /*e1c0*/  IMAD R0, R186, 0x8, R18 ;  /* 0x00000008ba007824 */ /* 0x000fe200078e0212 */
[----:B-1-34-:R-:W-:-:S04]  /*e1d0*/  SHF.L.U32 R3, R188, 0x1f, RZ ;  /* 0x0000001fbc037819 */ /* 0x01afc800000006ff */
[----:B------:R1:W3:Y:S01]  /*e1e0*/  SYNCS.PHASECHK.TRANS64.TRYWAIT P1, [R0+URZ+0x28830], R3 ;  /* 0x02883003000075a7 */ /* 0x0002e2000802017f */
[----:B------:R-:W-:Y:S05]  /*e1f0*/  @!P0 BRA `(.L_x_3041) ;  /* 0x0000000000048947 */ /* 0x000fea0003800000 */
[----:B------:R-:W-:Y:S01]  /*e200*/  BPT.TRAP 0x1 ;  /* 0x000000040000795c */ /* 0x000fe20000300000 */
.L_x_3041:
[----:B---3--:R-:W-:Y:S05]  /*e210*/  @P1 BRA `(.L_x_3042) ;  /* 0x0000000000081947 */ /* 0x008fea0003800000 */
[----:B------:R-:W3:Y:S02]  /*e220*/  SYNCS.PHASECHK.TRANS64.TRYWAIT P1, [R0+URZ+0x28830], R3 ;  /* 0x02883003000075a7 */ /* 0x000ee4000802017f */
[----:B---3--:R-:W-:Y:S05]  /*e230*/  @!P1 BRA `(.L_x_3043) ;  /* 0x0000014400749947 */ /* 0x008fea0003800000 */
.L_x_3042:
[----:B------:R-:W-:Y:S05]  /*e240*/  WARPSYNC.ALL ;  /* 0x0000000000007948 */ /* 0x000fea0003800000 */
[----:B-1-3--:R-:W-:Y:S01]  /*e250*/  VIADD R3, R18, 0x18400 ;  /* 0x0001840012037836 */ /* 0x00afe20000000000 */
[----:B------:R-:W-:Y:S01]  /*e260*/  R2UR UR32, R42 ;  /* 0x000000002a2072ca */ /* 0x000fe200000e0000 */
[----:B0-2---:R-:W-:Y:S01]  /*e270*/  IMAD.MOV.U32 R7, RZ, RZ, 0x40000040 ;  /* 0x40000040ff077424 */ /* 0x005fe200078e00ff */
        /* <DEDUP_REMOVED lines=17> */
[----:B------:R-:W-:Y:S01]  /*e390*/  MOV R9, 0x40000040 ;  /* 0x4000004000097802 */ /* 0x000fe20000000f00 */
        /* <DEDUP_REMOVED lines=58> */
.L_x_3044:
[----:B------:R-:W0:Y:S01]  /*e740*/  LDC R6, c[0x0][0x448] ;  /* 0x00011200ff067b82 */ /* 0x000e220000000800 */
[----:B------:R-:W-:Y:S01]  /*e750*/  ULDC UR6, c[0x0][0x9d8] ;  /* 0x0002760000067ab9 */ /* 0x000fe20000000800 */
[----:B------:R-:W-:Y:S01]  /*e760*/  ULDC UR48, c[0x0][0x988] ;  /* 0x0002620000307ab9 */ /* 0x000fe20000000800 */
[----:B------:R-:W-:Y:S01]  /*e770*/  FMUL.FTZ R27, R27, UR6 ;  /* 0x000000061b1b7c20 */ /* 0x000fe20008410000 */
[----:B------:R-:W-:Y:S01]  /*e780*/  FMUL.FTZ R8, R28, UR6 ;  /* 0x000000061c087c20 */ /* 0x000fe20008410000 */
[----:B------:R-:W-:Y:S01]  /*e790*/  FMUL.FTZ R31, R31, UR6 ;  /* 0x000000061f1f7c20 */ /* 0x000fe20008410000 */
        /* <DEDUP_REMOVED lines=12> */
[----:B------:R-:W-:Y:S01]  /*e860*/  FMUL.FTZ R59, R59, UR6 ;  /* 0x000000063b3b7c20 */ /* 0x000fe20008410000 */
[----:B------:R-:W-:Y:S01]  /*e870*/  FMUL.FTZ R46, R46, UR6 ;  /* 0x000000062e2e7c20 */ /* 0x000fe20008410000 */
[----:B------:R-:W-:Y:S01]  /*e880*/  FMUL.FTZ R13, R41, UR6 ;  /* 0x00000006290d7c20 */ /* 0x000fe20008410000 */
[----:B------:R-:W-:Y:S01]  /*e890*/  FMUL.FTZ R63, R63, UR6 ;  /* 0x000000063f3f7c20 */ /* 0x000fe20008410000 */
[----:B------:R-:W-:Y:S01]  /*e8a0*/  FMUL.FTZ R47, R47, UR6 ;  /* 0x000000062f2f7c20 */ /* 0x000fe20008410000 */
[----:B------:R-:W-:Y:S01]  /*e8b0*/  MUFU.TANH R93, R30 ;  /* 0x0000001e005d7308 */ /* 0x000fe20000002400 */
[----:B0-----:R-:W-:Y:S01]  /*e8c0*/  ISETP.NE.AND P1, PT, R6, 0x1, PT ;  /* 0x000000010600780c */ /* 0x001fe20003f25270 */
[----:B------:R-:W-:Y:S01]  /*e8d0*/  FMUL.FTZ R6, R54, UR6 ;  /* 0x0000000636067c20 */ /* 0x000fe20008410000 */
[----:B------:R-:W-:-:S02]  /*e8e0*/  IMAD.IADD R54, R204, 0x1, R191 ;  /* 0x00000001cc367824 */ /* 0x000fc400078e02bf */
[----:B------:R-:W-:Y:S01]  /*e8f0*/  FMUL.FTZ R15, R44, UR6 ;  /* 0x000000062c0f7c20 */ /* 0x000fe20008410000 */
[----:B-1----:R-:W-:Y:S02]  /*e900*/  IMAD.MOV.U32 R31, RZ, RZ, -0x80 ;  /* 0xffffff80ff1f7424 */ /* 0x002fe400078e00ff */
        /* <DEDUP_REMOVED lines=8> */
[----:B------:R-:W1:Y:S01]  /*e990*/  @P1 LDC R27, c[0x0][0x44c] ;  /* 0x00011300ff1b1b82 */ /* 0x000e620000000800 */
[----:B------:R-:W-:Y:S01]  /*e9a0*/  FMUL.FTZ R3, R24, UR6 ;  /* 0x0000000618037c20 */ /* 0x000fe20008410000 */
[----:B------:R2:W3:Y:S01]  /*e9b0*/  MUFU.TANH R97, R26 ;  /* 0x0000001a00617308 */ /* 0x0004e20000002400 */
[----:B0-----:R-:W-:-:S02]  /*e9c0*/  IMAD R6, R96, R31, 0x80 ;  /* 0x0000008060067424 */ /* 0x001fc400078e021f */
[----:B------:R-:W-:Y:S01]  /*e9d0*/  FMUL.FTZ R24, R48, UR6 ;  /* 0x0000000630187c20 */ /* 0x000fe20008410000 */
[----:B------:R-:W-:Y:S01]  /*e9e0*/  FMUL.FTZ R62, R62, UR6 ;  /* 0x000000063e3e7c20 */ /* 0x000fe20008410000 */
[----:B------:R-:W-:Y:S01]  /*e9f0*/  FMUL.FTZ R66, R66, UR6 ;  /* 0x0000000642427c20 */ /* 0x000fe20008410000 */
[----:B------:R-:W-:Y:S01]  /*ea00*/  FMUL.FTZ R12, R37, UR6 ;  /* 0x00000006250c7c20 */ /* 0x000fe20008410000 */
[----:B------:R-:W0:Y:S01]  /*ea10*/  @P1 LDC R28, c[0x0][0x450] ;  /* 0x00011400ff1c1b82 */ /* 0x000e220000000800 */
[----:B------:R-:W-:Y:S01]  /*ea20*/  IADD3 R30, R6, 0x1, RZ ;  /* 0x00000001061e7810 */ /* 0x000fe20007ffe0ff */
[----:B------:R-:W4:Y:S01]  /*ea30*/  MUFU.TANH R34, R34 ;  /* 0x0000002200227308 */ /* 0x000f220000002400 */
[----:B--2---:R-:W-:Y:S01]  /*ea40*/  FMUL.FTZ R26, R53, UR6 ;  /* 0x00000006351a7c20 */ /* 0x004fe20008410000 */
[----:B------:R-:W-:Y:S01]  /*ea50*/  FMUL.FTZ R67, R67, UR6 ;  /* 0x0000000643437c20 */ /* 0x000fe20008410000 */
[----:B------:R-:W-:Y:S01]  /*ea60*/  FMUL.FTZ R70, R70, UR6 ;  /* 0x0000000646467c20 */ /* 0x000fe20008410000 */
[----:B------:R-:W-:-:S02]  /*ea70*/  IMAD R30, R203, -0x2, R30 ;  /* 0xfffffffecb1e7824 */ /* 0x000fc400078e021e */
        /* <DEDUP_REMOVED lines=9> */
[----:B-1----:R-:W-:-:S04]  /*eb10*/  @P1 IMAD.HI.U32 R27, R54, R27, RZ ;  /* 0x0000001b361b1227 */ /* 0x002fc800078e00ff */
[----:B------:R-:W-:Y:S01]  /*eb20*/  FMUL.FTZ R86, R86, UR6 ;  /* 0x0000000656567c20 */ /* 0x000fe20008410000 */
[----:B------:R-:W1:Y:S01]  /*eb30*/  MUFU.TANH R38, R38 ;  /* 0x0000002600267308 */ /* 0x000e620000002400 */
[----:B------:R-:W-:Y:S01]  /*eb40*/  FMUL.FTZ R87, R87, UR6 ;  /* 0x0000000657577c20 */ /* 0x000fe20008410000 */
[----:B------:R-:W-:Y:S01]  /*eb50*/  FMUL.FTZ R21, R49, UR6 ;  /* 0x0000000631157c20 */ /* 0x000fe20008410000 */
[----:B------:R-:W-:Y:S01]  /*eb60*/  FMUL.FTZ R5, R25, UR6 ;  /* 0x0000000619057c20 */ /* 0x000fe20008410000 */
[----:B------:R-:W-:Y:S01]  /*eb70*/  FMUL.FTZ R25, R52, UR6 ;  /* 0x0000000634197c20 */ /* 0x000fe20008410000 */
[----:B------:R-:W-:Y:S01]  /*eb80*/  FMUL.FTZ R61, R61, UR6 ;  /* 0x000000063d3d7c20 */ /* 0x000fe20008410000 */
[----:B0-----:R-:W-:Y:S01]  /*eb90*/  @P1 SHF.R.U32.HI R54, RZ, R28, R27 ;  /* 0x0000001cff361219 */ /* 0x001fe2000001161b */
[----:B------:R-:W-:Y:S01]  /*eba0*/  FMUL.FTZ R28, R56, UR6 ;  /* 0x00000006381c7c20 */ /* 0x000fe20008410000 */
[----:B------:R-:W-:Y:S02]  /*ebb0*/  IMAD.IADD R56, R193, 0x1, R6 ;  /* 0x00000001c1387824 */ /* 0x000fe400078e0206 */
[----:B------:R-:W-:Y:S01]  /*ebc0*/  FMUL.FTZ R27, R57, UR6 ;  /* 0x00000006391b7c20 */ /* 0x000fe20008410000 */
[----:B------:R-:W-:Y:S01]  /*ebd0*/  IADD3 R57, -R192, R30, R193 ;  /* 0x0000001ec0397210 */ /* 0x000fe20007ffe1c1 */
[----:B------:R-:W0:Y:S01]  /*ebe0*/  SHFL.IDX PT, R29, R54, 0x1, 0x1c1f ;  /* 0x003c1f00361d7f89 */ /* 0x000e2200000e0000 */
[----:B------:R-:W-:Y:S01]  /*ebf0*/  IMAD R56, R203, -0x2, R56 ;  /* 0xfffffffecb387824 */ /* 0x000fe200078e0238 */
[----:B------:R-:W5:Y:S01]  /*ec00*/  MUFU.TANH R39, R39 ;  /* 0x0000002700277308 */ /* 0x000f620000002400 */
[----:B------:R-:W-:Y:S01]  /*ec10*/  FMUL.FTZ R60, R60, UR6 ;  /* 0x000000063c3c7c20 */ /* 0x000fe20008410000 */
[----:B------:R-:W5:Y:S01]  /*ec20*/  SHFL.IDX PT, R54, R54, RZ, 0x1c1f ;  /* 0x001c1fff36367589 */ /* 0x000f6200000e0000 */
[----:B------:R-:W-:Y:S01]  /*ec30*/  FMUL.FTZ R64, R64, UR6 ;  /* 0x0000000640407c20 */ /* 0x000fe20008410000 */
[----:B------:R-:W-:Y:S01]  /*ec40*/  FMUL.FTZ R65, R65, UR6 ;  /* 0x0000000641417c20 */ /* 0x000fe20008410000 */
        /* <DEDUP_REMOVED lines=8> */
[----:B------:R-:W-:Y:S01]  /*ecd0*/  FMUL.FTZ R81, R81, UR6 ;  /* 0x0000000651517c20 */ /* 0x000fe20008410000 */
[----:B------:R-:W-:Y:S01]  /*ece0*/  FMUL.FTZ R84, R84, UR6 ;  /* 0x0000000654547c20 */ /* 0x000fe20008410000 */
[----:B------:R-:W-:Y:S01]  /*ecf0*/  FMUL.FTZ R85, R85, UR6 ;  /* 0x0000000655557c20 */ /* 0x000fe20008410000 */
[----:B------:R-:W5:Y:S01]  /*ed00*/  MUFU.TANH R43, R43 ;  /* 0x0000002b002b7308 */ /* 0x000f620000002400 */
[----:B------:R-:W-:Y:S01]  /*ed10*/  VIADD R0, R0, 0x28840 ;  /* 0x0002884000007836 */ /* 0x000fe20000000000 */
[----:B------:R-:W-:Y:S01]  /*ed20*/  ULDC UR46, c[0x0][0x9d8] ;  /* 0x00027600002e7ab9 */ /* 0x000fe20000000800 */
[----:B------:R-:W-:Y:S01]  /*ed30*/  ULDC UR47, c[0x0][0x9d8] ;  /* 0x00027600002f7ab9 */ /* 0x000fe20000000800 */
[----:B------:R-:W-:Y:S01]  /*ed40*/  ULDC UR44, c[0x0][0x988] ;  /* 0x00026200002c7ab9 */ /* 0x000fe20000000800 */
[----:B------:R-:W-:Y:S01]  /*ed50*/  ULDC UR45, c[0x0][0x988] ;  /* 0x00026200002d7ab9 */ /* 0x000fe20000000800 */
[----:B0-----:R-:W-:-:S02]  /*ed60*/  VIADDMNMX R29, R29, R57, R56, PT ;  /* 0x000000391d1d7246 */ /* 0x001fc40003800138 */
[----:B------:R-:W-:Y:S01]  /*ed70*/  CS2R R150, SRZ ;  /* 0x0000000000967805 */ /* 0x000fe2000001ff00 */
[----:B------:R2:W-:Y:S01]  /*ed80*/  MUFU.TANH R41, R59 ;  /* 0x0000003b00297308 */ /* 0x0005e20000002400 */
[----:B------:R-:W-:Y:S02]  /*ed90*/  CS2R R148, SRZ ;  /* 0x0000000000947805 */ /* 0x000fe4000001ff00 */
[C---:B------:R-:W-:Y:S02]  /*eda0*/  ISETP.GT.AND P2, PT, R29.reuse, RZ, PT ;  /* 0x000000ff1d00720c */ /* 0x040fe40003f44270 */
[----:B------:R-:W-:Y:S02]  /*edb0*/  CS2R R146, SRZ ;  /* 0x0000000000927805 */ /* 0x000fe4000001ff00 */
[----:B------:R-:W-:Y:S02]  /*edc0*/  ISETP.GT.AND P3, PT, R29, 0x1, PT ;  /* 0x000000011d00780c */ /* 0x000fe40003f64270 */
[----:B------:R-:W-:-:S02]  /*edd0*/  CS2R R144, SRZ ;  /* 0x0000000000907805 */ /* 0x000fc4000001ff00 */
[----:B------:R-:W-:Y:S02]  /*ede0*/  ISETP.GT.AND P4, PT, R29, 0x8, PT ;  /* 0x000000081d00780c */ /* 0x000fe40003f84270 */
[----:B------:R-:W-:Y:S02]  /*edf0*/  CS2R R142, SRZ ;  /* 0x00000000008e7805 */ /* 0x000fe4000001ff00 */
[----:B---3--:R-:W-:Y:S01]  /*ee00*/  FSEL R97, R97, -INF , P2 ;  /* 0xff80000061617808 */ /* 0x008fe20001000000 */
[----:B------:R-:W0:Y:S01]  /*ee10*/  MUFU.TANH R46, R46 ;  /* 0x0000002e002e7308 */ /* 0x000e220000002400 */
[----:B------:R-:W-:Y:S02]  /*ee20*/  FSEL R95, R95, -INF , P3 ;  /* 0xff8000005f5f7808 */ /* 0x000fe40001800000 */
[----:B------:R-:W-:Y:S02]  /*ee30*/  CS2R R140, SRZ ;  /* 0x00000000008c7805 */ /* 0x000fe4000001ff00 */
[----:B------:R-:W-:-:S02]  /*ee40*/  ISETP.GT.AND P2, PT, R29, 0x9, PT ;  /* 0x000000091d00780c */ /* 0x000fc40003f44270 */
[----:B------:R-:W-:Y:S02]  /*ee50*/  CS2R R138, SRZ ;  /* 0x00000000008a7805 */ /* 0x000fe4000001ff00 */
[----:B------:R-:W-:Y:S02]  /*ee60*/  FSEL R93, R93, -INF , P4 ;  /* 0xff8000005d5d7808 */ /* 0x000fe40002000000 */
[----:B------:R-:W-:Y:S02]  /*ee70*/  CS2R R136, SRZ ;  /* 0x0000000000887805 */ /* 0x000fe4000001ff00 */
[----:B------:R-:W-:Y:S01]  /*ee80*/  FMNMX.FTZ R6, R97, R95, !PT ;  /* 0x0000005f61067209 */ /* 0x000fe20007810000 */
[----:B------:R1:W-:Y:S01]  /*ee90*/  MUFU.TANH R44, R63 ;  /* 0x0000003f002c7308 */ /* 0x0003e20000002400 */
[----:B------:R-:W-:Y:S02]  /*eea0*/  ISETP.GT.AND P3, PT, R29, 0x10, PT ;  /* 0x000000101d00780c */ /* 0x000fe40003f64270 */
[----:B------:R-:W-:-:S02]  /*eeb0*/  CS2R R134, SRZ ;  /* 0x0000000000867805 */ /* 0x000fc4000001ff00 */
[----:B------:R-:W-:Y:S02]  /*eec0*/  FSEL R91, R91, -INF , P2 ;  /* 0xff8000005b5b7808 */ /* 0x000fe40001000000 */
[----:B------:R-:W-:Y:S02]  /*eed0*/  CS2R R132, SRZ ;  /* 0x0000000000847805 */ /* 0x000fe4000001ff00 */
[----:B------:R-:W-:Y:S02]  /*eee0*/  FMNMX.FTZ R6, R93, R6, !PT ;  /* 0x000000065d067209 */ /* 0x000fe40007810000 */
[----:B------:R-:W-:Y:S02]  /*eef0*/  CS2R R130, SRZ ;  /* 0x0000000000827805 */ /* 0x000fe4000001ff00 */
[----:B------:R-:W-:Y:S01]  /*ef00*/  ISETP.GT.AND P2, PT, R29, 0x11, PT ;  /* 0x000000111d00780c */ /* 0x000fe20003f44270 */
[----:B------:R-:W3:Y:S01]  /*ef10*/  MUFU.TANH R47, R47 ;  /* 0x0000002f002f7308 */ /* 0x000ee20000002400 */
[----:B----4-:R-:W-:-:S02]  /*ef20*/  FSEL R89, R34, -INF , P3 ;  /* 0xff80000022597808 */ /* 0x010fc40001800000 */
[----:B------:R-:W-:Y:S02]  /*ef30*/  CS2R R128, SRZ ;  /* 0x0000000000807805 */ /* 0x000fe4000001ff00 */
[----:B------:R-:W-:Y:S02]  /*ef40*/  FMNMX.FTZ R6, R91, R6, !PT ;  /* 0x000000065b067209 */ /* 0x000fe40007810000 */
[----:B------:R-:W-:Y:S02]  /*ef50*/  CS2R R126, SRZ ;  /* 0x00000000007e7805 */ /* 0x000fe4000001ff00 */
[----:B------:R-:W-:Y:S02]  /*ef60*/  ISETP.GT.AND P3, PT, R29, 0x18, PT ;  /* 0x000000181d00780c */ /* 0x000fe40003f64270 */
[----:B------:R-:W-:Y:S02]  /*ef70*/  CS2R R124, SRZ ;  /* 0x00000000007c7805 */ /* 0x000fe4000001ff00 */
[----:B--2---:R-:W-:Y:S01]  /*ef80*/  FSEL R59, R35, -INF , P2 ;  /* 0xff800000233b7808 */ /* 0x004fe20001000000 */
[----:B------:R5:W-:Y:S01]  /*ef90*/  MUFU.TANH R36, R55 ;  /* 0x0000003700247308 */ /* 0x000be20000002400 */
[----:B------:R-:W-:-:S02]  /*efa0*/  FMNMX.FTZ R6, R89, R6, !PT ;  /* 0x0000000659067209 */ /* 0x000fc40007810000 */
[----:B------:R-:W-:Y:S02]  /*efb0*/  CS2R R122, SRZ ;  /* 0x00000000007a7805 */ /* 0x000fe4000001ff00 */
[----:B------:R-:W-:Y:S02]  /*efc0*/  ISETP.GT.AND P2, PT, R29, 0x19, PT ;  /* 0x000000191d00780c */ /* 0x000fe40003f44270 */
[----:B------:R-:W-:Y:S02]  /*efd0*/  CS2R R120, SRZ ;  /* 0x0000000000787805 */ /* 0x000fe4000001ff00 */
[----:B-1----:R-:W-:Y:S02]  /*efe0*/  FSEL R63, R38, -INF , P3 ;  /* 0xff800000263f7808 */ /* 0x002fe40001800000 */
[----:B------:R-:W-:Y:S02]  /*eff0*/  CS2R R118, SRZ ;  /* 0x0000000000767805 */ /* 0x000fe4000001ff00 */
[----:B------:R-:W-:Y:S01]  /*f000*/  FMNMX.FTZ R6, R59, R6, !PT ;  /* 0x000000063b067209 */ /* 0x000fe20007810000 */
[----:B------:R-:W1:Y:S01]  /*f010*/  MUFU.TANH R40, R50 ;  /* 0x0000003200287308 */ /* 0x000e620000002400 */
[----:B------:R-:W-:-:S02]  /*f020*/  ISETP.GT.AND P3, PT, R29, 0x20, PT ;  /* 0x000000201d00780c */ /* 0x000fc40003f64270 */
[----:B------:R-:W-:Y:S02]  /*f030*/  CS2R R116, SRZ ;  /* 0x0000000000747805 */ /* 0x000fe4000001ff00 */
[----:B-----5:R-:W-:Y:S02]  /*f040*/  FSEL R55, R39, -INF , P2 ;  /* 0xff80000027377808 */ /* 0x020fe40001000000 */
[----:B------:R-:W-:Y:S02]  /*f050*/  CS2R R114, SRZ ;  /* 0x0000000000727805 */ /* 0x000fe4000001ff00 */
[----:B------:R-:W-:Y:S02]  /*f060*/  FMNMX.FTZ R6, R63, R6, !PT ;  /* 0x000000063f067209 */ /* 0x000fe40007810000 */
[----:B------:R-:W-:Y:S02]  /*f070*/  CS2R R112, SRZ ;  /* 0x0000000000707805 */ /* 0x000fe4000001ff00 */
[----:B------:R-:W-:Y:S01]  /*f080*/  ISETP.GT.AND P2, PT, R29, 0x21, PT ;  /* 0x000000211d00780c */ /* 0x000fe20003f44270 */
[----:B------:R2:W4:Y:S01]  /*f090*/  MUFU.TANH R32, R51 ;  /* 0x0000003300207308 */ /* 0x0005220000002400 */
[----:B------:R-:W-:-:S02]  /*f0a0*/  FSEL R53, R42, -INF , P3 ;  /* 0xff8000002a357808 */ /* 0x000fc40001800000 */
[----:B------:R-:W-:Y:S02]  /*f0b0*/  CS2R R110, SRZ ;  /* 0x00000000006e7805 */ /* 0x000fe4000001ff00 */
[----:B------:R-:W-:Y:S02]  /*f0c0*/  FMNMX.FTZ R6, R55, R6, !PT ;  /* 0x0000000637067209 */ /* 0x000fe40007810000 */
[----:B------:R-:W-:Y:S02]  /*f0d0*/  CS2R R108, SRZ ;  /* 0x00000000006c7805 */ /* 0x000fe4000001ff00 */
[----:B------:R-:W-:Y:S02]  /*f0e0*/  ISETP.GT.AND P3, PT, R29, 0x28, PT ;  /* 0x000000281d00780c */ /* 0x000fe40003f64270 */
[----:B------:R-:W-:Y:S02]  /*f0f0*/  CS2R R106, SRZ ;  /* 0x00000000006a7805 */ /* 0x000fe4000001ff00 */
[----:B------:R-:W-:Y:S01]  /*f100*/  FMNMX.FTZ R6, R53, R6, !PT ;  /* 0x0000000635067209 */ /* 0x000fe20007810000 */
[----:B------:R-:W5:Y:S01]  /*f110*/  MUFU.TANH R58, R58 ;  /* 0x0000003a003a7308 */ /* 0x000f620000002400 */
[----:B--2---:R-:W-:-:S02]  /*f120*/  FSEL R51, R43, -INF , P2 ;  /* 0xff8000002b337808 */ /* 0x004fc40001000000 */
[----:B------:R-:W-:Y:S02]  /*f130*/  CS2R R104, SRZ ;  /* 0x0000000000687805 */ /* 0x000fe4000001ff00 */
        /* <DEDUP_REMOVED lines=8> */
[----:B---3--:R-:W-:Y:S02]  /*f1c0*/  FSEL R48, R47, -INF , P2 ;  /* 0xff8000002f307808 */ /* 0x008fe40001000000 */
[----:B------:R-:W-:Y:S02]  /*f1d0*/  FMNMX.FTZ R31, R50, R31, !PT ;  /* 0x0000001f321f7209 */ /* 0x000fe40007810000 */
[----:B------:R-:W-:Y:S01]  /*f1e0*/  ISETP.GT.AND P2, PT, R29, 0x31, PT ;  /* 0x000000311d00780c */ /* 0x000fe20003f44270 */
[----:B------:R-:W2:Y:S01]  /*f1f0*/  MUFU.TANH R66, R66 ;  /* 0x0000004200427308 */ /* 0x000ea20000002400 */
[----:B-1----:R-:W-:Y:S02]  /*f200*/  FSEL R40, R40, -INF , P3 ;  /* 0xff80000028287808 */ /* 0x002fe40001800000 */
[----:B------:R-:W-:-:S02]  /*f210*/  FMNMX.FTZ R31, R48, R31, !PT ;  /* 0x0000001f301f7209 */ /* 0x000fc40007810000 */
[C---:B------:R-:W-:Y:S02]  /*f220*/  ISETP.GT.AND P3, PT, R29.reuse, 0x38, PT ;  /* 0x000000381d00780c */ /* 0x040fe40003f64270 */
[----:B----4-:R-:W-:Y:S01]  /*f230*/  FSEL R35, R32, -INF , P2 ;  /* 0xff80000020237808 */ /* 0x010fe20001000000 */
[----:B------:R-:W1:Y:S01]  /*f240*/  MUFU.TANH R38, R67 ;  /* 0x0000004300267308 */ /* 0x000e620000002400 */
[----:B------:R-:W-:Y:S02]  /*f250*/  FMNMX.FTZ R6, R40, R31, !PT ;  /* 0x0000001f28067209 */ /* 0x000fe40007810000 */
[----:B------:R-:W-:Y:S02]  /*f260*/  ISETP.GT.AND P2, PT, R29, 0x39, PT ;  /* 0x000000391d00780c */ /* 0x000fe40003f44270 */
[----:B------:R-:W-:Y:S02]  /*f270*/  FSEL R33, R33, -INF , P3 ;  /* 0xff80000021217808 */ /* 0x000fe40001800000 */
[----:B------:R-:W-:Y:S01]  /*f280*/  FMNMX.FTZ R6, R35, R6, !PT ;  /* 0x0000000623067209 */ /* 0x000fe20007810000 */
[----:B------:R-:W3:Y:S01]  /*f290*/  MUFU.TANH R70, R70 ;  /* 0x0000004600467308 */ /* 0x000ee20000002400 */
[----:B------:R-:W-:-:S02]  /*f2a0*/  ISETP.GT.AND P3, PT, R29, 0x40, PT ;  /* 0x000000401d00780c */ /* 0x000fc40003f64270 */
[----:B------:R-:W-:Y:S02]  /*f2b0*/  FSEL R32, R36, -INF , P2 ;  /* 0xff80000024207808 */ /* 0x000fe40001000000 */
[----:B------:R-:W-:Y:S02]  /*f2c0*/  FMNMX.FTZ R31, R33, R6, !PT ;  /* 0x00000006211f7209 */ /* 0x000fe40007810000 */
[C---:B------:R-:W-:Y:S01]  /*f2d0*/  ISETP.GT.AND P2, PT, R29.reuse, 0x41, PT ;  /* 0x000000411d00780c */ /* 0x040fe20003f44270 */
[----:B------:R-:W4:Y:S01]  /*f2e0*/  MUFU.TANH R71, R71 ;  /* 0x0000004700477308 */ /* 0x000f220000002400 */
[----:B-----5:R-:W-:Y:S02]  /*f2f0*/  FSEL R30, R58, -INF , P3 ;  /* 0xff8000003a1e7808 */ /* 0x020fe40001800000 */
[----:B------:R-:W-:Y:S02]  /*f300*/  FMNMX.FTZ R37, R32, R31, !PT ;  /* 0x0000001f20257209 */ /* 0x000fe40007810000 */
[----:B------:R-:W-:-:S02]  /*f310*/  ISETP.GT.AND P3, PT, R29, 0x48, PT ;  /* 0x000000481d00780c */ /* 0x000fc40003f64270 */
[----:B------:R-:W-:Y:S01]  /*f320*/  FSEL R31, R41, -INF , P2 ;  /* 0xff800000291f7808 */ /* 0x000fe20001000000 */
[----:B------:R-:W5:Y:S01]  /*f330*/  MUFU.TANH R42, R74 ;  /* 0x0000004a002a7308 */ /* 0x000f620000002400 */
[----:B------:R-:W-:Y:S02]  /*f340*/  FMNMX.FTZ R6, R30, R37, !PT ;  /* 0x000000251e067209 */ /* 0x000fe40007810000 */
[----:B------:R-:W-:Y:S02]  /*f350*/  ISETP.GT.AND P2, PT, R29, 0x49, PT ;  /* 0x000000491d00780c */ /* 0x000fe40003f44270 */
[----:B0-----:R-:W-:Y:S02]  /*f360*/  FSEL R34, R62, -INF , P3 ;  /* 0xff8000003e227808 */ /* 0x001fe40001800000 */
[----:B------:R-:W-:Y:S01]  /*f370*/  FMNMX.FTZ R37, R31, R6, !PT ;  /* 0x000000061f257209 */ /* 0x000fe20007810000 */
[----:B------:R-:W0:Y:S01]  /*f380*/  MUFU.TANH R43, R75 ;  /* 0x0000004b002b7308 */ /* 0x000e220000002400 */
[----:B------:R-:W-:-:S02]  /*f390*/  ISETP.GT.AND P3, PT, R29, 0x50, PT ;  /* 0x000000501d00780c */ /* 0x000fc40003f64270 */
[----:B------:R-:W-:Y:S02]  /*f3a0*/  FSEL R36, R44, -INF , P2 ;  /* 0xff8000002c247808 */ /* 0x000fe40001000000 */
[----:B------:R-:W-:Y:S02]  /*f3b0*/  FMNMX.FTZ R39, R34, R37, !PT ;  /* 0x0000002522277209 */ /* 0x000fe40007810000 */
[C---:B------:R-:W-:Y:S01]  /*f3c0*/  ISETP.GT.AND P2, PT, R29.reuse, 0x51, PT ;  /* 0x000000511d00780c */ /* 0x040fe20003f44270 */
[----:B------:R-:W0:Y:S01]  /*f3d0*/  MUFU.TANH R78, R78 ;  /* 0x0000004e004e7308 */ /* 0x000e220000002400 */
[----:B--2---:R-:W-:Y:S02]  /*f3e0*/  FSEL R37, R66, -INF , P3 ;  /* 0xff80000042257808 */ /* 0x004fe40001800000 */
[----:B------:R-:W-:Y:S02]  /*f3f0*/  FMNMX.FTZ R6, R36, R39, !PT ;  /* 0x0000002724067209 */ /* 0x000fe40007810000 */
[----:B------:R-:W-:-:S02]  /*f400*/  ISETP.GT.AND P3, PT, R29, 0x58, PT ;  /* 0x000000581d00780c */ /* 0x000fc40003f64270 */
[----:B-1----:R-:W-:Y:S01]  /*f410*/  FSEL R38, R38, -INF , P2 ;  /* 0xff80000026267808 */ /* 0x002fe20001000000 */
[----:B------:R-:W1:Y:S01]  /*f420*/  MUFU.TANH R79, R79 ;  /* 0x0000004f004f7308 */ /* 0x000e620000002400 */
[----:B------:R-:W-:Y:S02]  /*f430*/  FMNMX.FTZ R41, R37, R6, !PT ;  /* 0x0000000625297209 */ /* 0x000fe40007810000 */
[C---:B------:R-:W-:Y:S02]  /*f440*/  ISETP.GT.AND P2, PT, R29.reuse, 0x59, PT ;  /* 0x000000591d00780c */ /* 0x040fe40003f44270 */
[----:B---3--:R-:W-:Y:S02]  /*f450*/  FSEL R39, R70, -INF , P3 ;  /* 0xff80000046277808 */ /* 0x008fe40001800000 */
[----:B------:R-:W-:Y:S01]  /*f460*/  FMNMX.FTZ R6, R38, R41, !PT ;  /* 0x0000002926067209 */ /* 0x000fe20007810000 */
[----:B------:R-:W2:Y:S01]  /*f470*/  MUFU.TANH R46, R82 ;  /* 0x00000052002e7308 */ /* 0x000ea20000002400 */
[----:B------:R-:W-:-:S02]  /*f480*/  ISETP.GT.AND P3, PT, R29, 0x60, PT ;  /* 0x000000601d00780c */ /* 0x000fc40003f64270 */
[----:B----4-:R-:W-:Y:S02]  /*f490*/  FSEL R41, R71, -INF , P2 ;  /* 0xff80000047297808 */ /* 0x010fe40001000000 */
[----:B------:R-:W-:Y:S02]  /*f4a0*/  FMNMX.FTZ R6, R39, R6, !PT ;  /* 0x0000000627067209 */ /* 0x000fe40007810000 */
[----:B------:R-:W-:Y:S01]  /*f4b0*/  ISETP.GT.AND P2, PT, R29, 0x61, PT ;  /* 0x000000611d00780c */ /* 0x000fe20003f44270 */
[----:B------:R-:W3:Y:S01]  /*f4c0*/  MUFU.TANH R83, R83 ;  /* 0x0000005300537308 */ /* 0x000ee20000002400 */
[----:B-----5:R-:W-:Y:S02]  /*f4d0*/  FSEL R42, R42, -INF , P3 ;  /* 0xff8000002a2a7808 */ /* 0x020fe40001800000 */
[----:B------:R-:W-:Y:S02]  /*f4e0*/  FMNMX.FTZ R45, R41, R6, !PT ;  /* 0x00000006292d7209 */ /* 0x000fe40007810000 */
[----:B------:R-:W-:-:S02]  /*f4f0*/  ISETP.GT.AND P3, PT, R29, 0x68, PT ;  /* 0x000000681d00780c */ /* 0x000fc40003f64270 */
[----:B0-----:R-:W-:Y:S01]  /*f500*/  FSEL R43, R43, -INF , P2 ;  /* 0xff8000002b2b7808 */ /* 0x001fe20001000000 */
[----:B------:R-:W0:Y:S01]  /*f510*/  MUFU.TANH R86, R86 ;  /* 0x0000005600567308 */ /* 0x000e220000002400 */
[----:B------:R-:W-:Y:S02]  /*f520*/  FMNMX.FTZ R6, R42, R45, !PT ;  /* 0x0000002d2a067209 */ /* 0x000fe40007810000 */
[----:B------:R-:W-:Y:S02]  /*f530*/  ISETP.GT.AND P2, PT, R29, 0x69, PT ;  /* 0x000000691d00780c */ /* 0x000fe40003f44270 */
[----:B------:R-:W-:Y:S02]  /*f540*/  FSEL R44, R78, -INF , P3 ;  /* 0xff8000004e2c7808 */ /* 0x000fe40001800000 */
[----:B------:R-:W-:Y:S01]  /*f550*/  FMNMX.FTZ R47, R43, R6, !PT ;  /* 0x000000062b2f7209 */ /* 0x000fe20007810000 */
[----:B------:R-:W4:Y:S01]  /*f560*/  MUFU.TANH R87, R87 ;  /* 0x0000005700577308 */ /* 0x000f220000002400 */
[----:B------:R-:W-:-:S02]  /*f570*/  ISETP.GT.AND P3, PT, R29, 0x70, PT ;  /* 0x000000701d00780c */ /* 0x000fc40003f64270 */
[----:B-1----:R-:W-:Y:S02]  /*f580*/  FSEL R45, R79, -INF , P2 ;  /* 0xff8000004f2d7808 */ /* 0x002fe40001000000 */
[----:B------:R-:W-:Y:S02]  /*f590*/  FMNMX.FTZ R6, R44, R47, !PT ;  /* 0x0000002f2c067209 */ /* 0x000fe40007810000 */
[----:B------:R-:W-:Y:S01]  /*f5a0*/  ISETP.GT.AND P2, PT, R29, 0x71, PT ;  /* 0x000000711d00780c */ /* 0x000fe20003f44270 */
[----:B------:R-:W-:Y:S01]  /*f5b0*/  MUFU.TANH R3, R3 ;  /* 0x0000000300037308 */ /* 0x000fe20000002400 */
[----:B--2---:R-:W-:Y:S02]  /*f5c0*/  FSEL R46, R46, -INF , P3 ;  /* 0xff8000002e2e7808 */ /* 0x004fe40001800000 */
[----:B------:R-:W-:Y:S02]  /*f5d0*/  FMNMX.FTZ R49, R45, R6, !PT ;  /* 0x000000062d317209 */ /* 0x000fe40007810000 */
[----:B------:R-:W-:-:S02]  /*f5e0*/  ISETP.GT.AND P3, PT, R29, 0x78, PT ;  /* 0x000000781d00780c */ /* 0x000fc40003f64270 */
[----:B---3--:R-:W-:Y:S01]  /*f5f0*/  FSEL R47, R83, -INF , P2 ;  /* 0xff800000532f7808 */ /* 0x008fe20001000000 */
[----:B------:R-:W1:Y:S01]  /*f600*/  MUFU.TANH R5, R5 ;  /* 0x0000000500057308 */ /* 0x000e620000002400 */
[----:B------:R-:W-:Y:S02]  /*f610*/  FMNMX.FTZ R6, R46, R49, !PT ;  /* 0x000000312e067209 */ /* 0x000fe40007810000 */
[----:B------:R-:W-:Y:S02]  /*f620*/  ISETP.GT.AND P2, PT, R29, 0x79, PT ;  /* 0x000000791d00780c */ /* 0x000fe40003f44270 */
[----:B0-----:R-:W-:Y:S02]  /*f630*/  FSEL R49, R86, -INF , P3 ;  /* 0xff80000056317808 */ /* 0x001fe40001800000 */
[----:B------:R-:W-:Y:S01]  /*f640*/  FMNMX.FTZ R6, R47, R6, !PT ;  /* 0x000000062f067209 */ /* 0x000fe20007810000 */
[----:B------:R-:W-:Y:S01]  /*f650*/  MUFU.TANH R8, R8 ;  /* 0x0000000800087308 */ /* 0x000fe20000002400 */
[----:B----4-:R-:W-:-:S02]  /*f660*/  FSEL R29, R87, -INF , P2 ;  /* 0xff800000571d7808 */ /* 0x010fc40001000000 */
[----:B------:R-:W-:Y:S02]  /*f670*/  FMNMX.FTZ R6, R49, R6, !PT ;  /* 0x0000000631067209 */ /* 0x000fe40007810000 */
[----:B------:R-:W-:Y:S02]  /*f680*/  VIADDMNMX R62, R54, R57, R56, PT ;  /* 0x00000039363e7246 */ /* 0x000fe40003800138 */
[----:B------:R-:W-:Y:S01]  /*f690*/  FMNMX.FTZ R6, R29, R6, !PT ;  /* 0x000000061d067209 */ /* 0x000fe20007810000 */
[----:B------:R-:W-:Y:S01]  /*f6a0*/  MUFU.TANH R7, R7 ;  /* 0x0000000700077308 */ /* 0x000fe20000002400 */
[C---:B------:R-:W-:Y:S02]  /*f6b0*/  ISETP.GT.AND P3, PT, R62.reuse, 0x1, PT ;  /* 0x000000013e00780c */ /* 0x040fe40003f64270 */
[----:B------:R-:W-:Y:S01]  /*f6c0*/  ISETP.GT.AND P4, PT, R62, 0x8, PT ;  /* 0x000000083e00780c */ /* 0x000fe20003f84270 */
[----:B------:R-:W0:Y:S01]  /*f6d0*/  SHFL.BFLY PT, R67, R6, 0x2, 0x1f ;  /* 0x0c401f0006437f89 */ /* 0x000e2200000e0000 */
[----:B-1----:R-:W-:-:S02]  /*f6e0*/  FSEL R57, R5, -INF , P3 ;  /* 0xff80000005397808 */ /* 0x002fc40001800000 */
[----:B------:R-:W-:Y:S01]  /*f6f0*/  ISETP.GT.AND P3, PT, R62, 0x10, PT ;  /* 0x000000103e00780c */ /* 0x000fe20003f64270 */
[----:B------:R-:W1:Y:S08]  /*f700*/  MUFU.TANH R10, R10 ;  /* 0x0000000a000a7308 */ /* 0x000e700000002400 */
[----:B------:R-:W-:Y:S08]  /*f710*/  MUFU.TANH R9, R9 ;  /* 0x0000000900097308 */ /* 0x000ff00000002400 */
[----:B------:R-:W2:Y:S01]  /*f720*/  MUFU.TANH R11, R11 ;  /* 0x0000000b000b7308 */ /* 0x000ea20000002400 */
[----:B-1----:R-:W-:-:S02]  /*f730*/  FSEL R5, R10, -INF , P3 ;  /* 0xff8000000a057808 */ /* 0x002fc40001800000 */
[----:B------:R-:W-:Y:S02]  /*f740*/  ISETP.GT.AND P3, PT, R62, 0x18, PT ;  /* 0x000000183e00780c */ /* 0x000fe40003f64270 */
[----:B0-----:R-:W-:-:S03]  /*f750*/  FMNMX.FTZ R67, R6, R67, !PT ;  /* 0x0000004306437209 */ /* 0x001fc60007810000 */
[----:B------:R-:W0:Y:S02]  /*f760*/  MUFU.TANH R12, R12 ;  /* 0x0000000c000c7308 */ /* 0x000e240000002400 */
[----:B------:R-:W1:Y:S06]  /*f770*/  SHFL.BFLY PT, R6, R67, 0x1, 0x1f ;  /* 0x0c201f0043067f89 */ /* 0x000e6c00000e0000 */
[----:B------:R-:W3:Y:S01]  /*f780*/  MUFU.TANH R14, R14 ;  /* 0x0000000e000e7308 */ /* 0x000ee20000002400 */
[----:B--2---:R-:W-:Y:S02]  /*f790*/  FSEL R11, R11, -INF , P3 ;  /* 0xff8000000b0b7808 */ /* 0x004fe40001800000 */
[----:B------:R-:W-:-:S05]  /*f7a0*/  ISETP.GT.AND P3, PT, R62, 0x20, PT ;  /* 0x000000203e00780c */ /* 0x000fca0003f64270 */
[----:B------:R-:W2:Y:S08]  /*f7b0*/  MUFU.TANH R13, R13 ;  /* 0x0000000d000d7308 */ /* 0x000eb00000002400 */
[----:B------:R-:W4:Y:S01]  /*f7c0*/  MUFU.TANH R15, R15 ;  /* 0x0000000f000f7308 */ /* 0x000f220000002400 */
[----:B-1----:R-:W-:-:S04]  /*f7d0*/  FMNMX.FTZ R6, R67, R6, !PT ;  /* 0x0000000643067209 */ /* 0x002fc80007810000 */
[C---:B------:R-:W-:Y:S01]  /*f7e0*/  FSETP.NEU.FTZ.AND P2, PT, R6.reuse, -INF , PT ;  /* 0xff8000000600780b */ /* 0x040fe20003f5d000 */
[----:B------:R-:W-:Y:S02]  /*f7f0*/  FMUL.FTZ R52, R6, UR48 ;  /* 0x0000003006347c20 */ /* 0x000fe40008410000 */
[----:B------:R-:W1:Y:S03]  /*f800*/  MUFU.TANH R20, R20 ;  /* 0x0000001400147308 */ /* 0x000e660000002400 */
[----:B------:R-:W-:Y:S02]  /*f810*/  FSEL R52, R52, RZ, P2 ;  /* 0x000000ff34347208 */ /* 0x000fe40001000000 */
[----:B------:R-:W-:-:S03]  /*f820*/  ISETP.GT.AND P2, PT, R62, RZ, PT ;  /* 0x000000ff3e00720c */ /* 0x000fc60003f44270 */
[----:B------:R5:W-:Y:S01]  /*f830*/  MUFU.TANH R71, R61 ;  /* 0x0000003d00477308 */ /* 0x000be20000002400 */
[--C-:B------:R-:W-:Y:S01]  /*f840*/  FFMA.FTZ R51, R51, UR48, -R52.reuse ;  /* 0x0000003033337c23 */ /* 0x100fe20008010834 */
[----:B------:R-:W-:Y:S01]  /*f850*/  FSEL R54, R3, -INF , P2 ;  /* 0xff80000003367808 */ /* 0x000fe20001000000 */
[--C-:B------:R-:W-:Y:S01]  /*f860*/  FFMA.FTZ R175, R50, UR48, -R52.reuse ;  /* 0x0000003032af7c23 */ /* 0x100fe20008010834 */
[----:B------:R-:W-:Y:S01]  /*f870*/  ISETP.GT.AND P2, PT, R62, 0x9, PT ;  /* 0x000000093e00780c */ /* 0x000fe20003f44270 */
[--C-:B------:R-:W-:Y:S01]  /*f880*/  FFMA.FTZ R173, R53, UR48, -R52.reuse ;  /* 0x0000003035ad7c23 */ /* 0x100fe20008010834 */
[----:B------:R-:W-:Y:S01]  /*f890*/  FSEL R3, R8, -INF , P4 ;  /* 0xff80000008037808 */ /* 0x000fe20002000000 */
[--C-:B------:R-:W-:Y:S01]  /*f8a0*/  FFMA.FTZ R171, R33, UR48, -R52.reuse ;  /* 0x0000003021ab7c23 */ /* 0x100fe20008010834 */
[----:B------:R-:W-:Y:S01]  /*f8b0*/  FMNMX.FTZ R56, R54, R57, !PT ;  /* 0x0000003936387209 */ /* 0x000fe20007810000 */
[----:B------:R-:W1:Y:S01]  /*f8c0*/  MUFU.TANH R24, R24 ;  /* 0x0000001800187308 */ /* 0x000e620000002400 */
[----:B------:R-:W-:Y:S01]  /*f8d0*/  FSEL R7, R7, -INF , P2 ;  /* 0xff80000007077808 */ /* 0x000fe20001000000 */
[--C-:B------:R-:W-:Y:S01]  /*f8e0*/  FFMA.FTZ R179, R63, UR48, -R52.reuse ;  /* 0x000000303fb37c23 */ /* 0x100fe20008010834 */
[----:B------:R-:W-:Y:S01]  /*f8f0*/  FMNMX.FTZ R56, R3, R56, !PT ;  /* 0x0000003803387209 */ /* 0x000fe20007810000 */
[--C-:B------:R-:W-:Y:S01]  /*f900*/  FFMA.FTZ R165, R30, UR48, -R52.reuse ;  /* 0x000000301ea57c23 */ /* 0x100fe20008010834 */
[----:B------:R-:W-:Y:S01]  /*f910*/  ISETP.GT.AND P2, PT, R62, 0x11, PT ;  /* 0x000000113e00780c */ /* 0x000fe20003f44270 */
        /* <DEDUP_REMOVED lines=8> */
[----:B------:R-:W1:Y:S01]  /*f9a0*/  @P1 LDC R46, c[0x0][0x44c] ;  /* 0x00011300ff2e1b82 */ /* 0x000e620000000800 */
[----:B------:R-:W-:Y:S01]  /*f9b0*/  FMNMX.FTZ R58, R9, R56, !PT ;  /* 0x00000038093a7209 */ /* 0x000fe20007810000 */
[----:B------:R-:W-:Y:S01]  /*f9c0*/  MUFU.TANH R25, R25 ;  /* 0x0000001900197308 */ /* 0x000fe20000002400 */
[----:B0-----:R-:W-:Y:S01]  /*f9d0*/  FSEL R56, R12, -INF , P2 ;  /* 0xff8000000c387808 */ /* 0x001fe20001000000 */
[--C-:B------:R-:W-:Y:S01]  /*f9e0*/  FFMA.FTZ R12, R59, UR48, -R52.reuse ;  /* 0x000000303b0c7c23 */ /* 0x100fe20008010834 */
[----:B-----5:R-:W-:Y:S01]  /*f9f0*/  FMNMX.FTZ R61, R11, R58, !PT ;  /* 0x0000003a0b3d7209 */ /* 0x020fe20007810000 */
[--C-:B------:R-:W-:Y:S01]  /*fa00*/  FFMA.FTZ R181, R97, UR48, -R52.reuse ;  /* 0x0000003061b57c23 */ /* 0x100fe20008010834 */
[----:B------:R-:W-:Y:S01]  /*fa10*/  ISETP.GT.AND P2, PT, R62, 0x21, PT ;  /* 0x000000213e00780c */ /* 0x000fe20003f44270 */
[--C-:B------:R-:W-:Y:S01]  /*fa20*/  FFMA.FTZ R95, R95, UR48, -R52.reuse ;  /* 0x000000305f5f7c23 */ /* 0x100fe20008010834 */
[----:B---3--:R-:W-:Y:S01]  /*fa30*/  FSEL R58, R14, -INF , P3 ;  /* 0xff8000000e3a7808 */ /* 0x008fe20001800000 */
[----:B------:R-:W0:Y:S01]  /*fa40*/  MUFU.TANH R26, R26 ;  /* 0x0000001a001a7308 */ /* 0x000e220000002400 */
[----:B------:R-:W-:Y:S01]  /*fa50*/  FMNMX.FTZ R61, R56, R61, !PT ;  /* 0x0000003d383d7209 */ /* 0x000fe20007810000 */
[--C-:B------:R-:W-:Y:S01]  /*fa60*/  FFMA.FTZ R183, R93, UR48, -R52.reuse ;  /* 0x000000305db77c23 */ /* 0x100fe20008010834 */
[----:B------:R-:W-:Y:S01]  /*fa70*/  ISETP.GT.AND P3, PT, R62, 0x28, PT ;  /* 0x000000283e00780c */ /* 0x000fe20003f64270 */
[--C-:B------:R-:W-:Y:S01]  /*fa80*/  FFMA.FTZ R10, R91, UR48, -R52.reuse ;  /* 0x000000305b0a7c23 */ /* 0x100fe20008010834 */
[----:B--2---:R-:W-:Y:S01]  /*fa90*/  FSEL R13, R13, -INF , P2 ;  /* 0xff8000000d0d7808 */ /* 0x004fe20001000000 */
[--C-:B------:R-:W-:Y:S01]  /*faa0*/  FFMA.FTZ R177, R89, UR48, -R52.reuse ;  /* 0x0000003059b17c23 */ /* 0x100fe20008010834 */
[----:B------:R-:W-:Y:S01]  /*fab0*/  FMNMX.FTZ R14, R58, R61, !PT ;  /* 0x0000003d3a0e7209 */ /* 0x000fe20007810000 */
[----:B------:R-:W2:Y:S01]  /*fac0*/  MUFU.TANH R28, R28 ;  /* 0x0000001c001c7308 */ /* 0x000ea20000002400 */
[----:B------:R-:W-:Y:S01]  /*fad0*/  ISETP.GT.AND P2, PT, R62, 0x29, PT ;  /* 0x000000293e00780c */ /* 0x000fe20003f44270 */
[--C-:B------:R-:W-:Y:S01]  /*fae0*/  FFMA.FTZ R163, R39, UR48, -R52.reuse ;  /* 0x0000003027a37c23 */ /* 0x100fe20008010834 */
[----:B----4-:R-:W-:Y:S01]  /*faf0*/  FSEL R15, R15, -INF , P3 ;  /* 0xff8000000f0f7808 */ /* 0x010fe20001800000 */
[----:B------:R-:W-:Y:S01]  /*fb00*/  IMAD.MOV.U32 R39, RZ, RZ, R191 ;  /* 0x000000ffff277224 */ /* 0x000fe200078e00bf */
[----:B------:R-:W-:Y:S01]  /*fb10*/  FMNMX.FTZ R14, R13, R14, !PT ;  /* 0x0000000e0d0e7209 */ /* 0x000fe20007810000 */
[--C-:B------:R-:W-:Y:S01]  /*fb20*/  FFMA.FTZ R167, R34, UR48, -R52.reuse ;  /* 0x0000003022a77c23 */ /* 0x100fe20008010834 */
[----:B------:R-:W-:Y:S01]  /*fb30*/  ISETP.GT.AND P3, PT, R62, 0x30, PT ;  /* 0x000000303e00780c */ /* 0x000fe20003f64270 */
[----:B------:R3:W-:Y:S01]  /*fb40*/  MUFU.TANH R70, R60 ;  /* 0x0000003c00467308 */ /* 0x0007e20000002400 */
[----:B-1----:R-:W-:Y:S01]  /*fb50*/  FSEL R59, R20, -INF , P2 ;  /* 0xff800000143b7808 */ /* 0x002fe20001000000 */
[--C-:B------:R-:W-:Y:S01]  /*fb60*/  FFMA.FTZ R161, R37, UR48, -R52.reuse ;  /* 0x0000003025a17c23 */ /* 0x100fe20008010834 */
[----:B------:R-:W-:Y:S01]  /*fb70*/  FMNMX.FTZ R14, R15, R14, !PT ;  /* 0x0000000e0f0e7209 */ /* 0x000fe20007810000 */
[--C-:B------:R-:W-:Y:S01]  /*fb80*/  FFMA.FTZ R34, R38, UR48, -R52.reuse ;  /* 0x0000003026227c23 */ /* 0x100fe20008010834 */
[----:B------:R-:W-:Y:S01]  /*fb90*/  ISETP.GT.AND P2, PT, R62, 0x31, PT ;  /* 0x000000313e00780c */ /* 0x000fe20003f44270 */
[--C-:B------:R-:W-:Y:S01]  /*fba0*/  FFMA.FTZ R157, R42, UR48, -R52.reuse ;  /* 0x000000302a9d7c23 */ /* 0x100fe20008010834 */
[----:B------:R-:W-:Y:S01]  /*fbb0*/  FMNMX.FTZ R61, R59, R14, !PT ;  /* 0x0000000e3b3d7209 */ /* 0x000fe20007810000 */
[----:B------:R-:W1:Y:S01]  /*fbc0*/  MUFU.TANH R27, R27 ;  /* 0x0000001b001b7308 */ /* 0x000e620000002400 */
[----:B---3--:R-:W-:Y:S01]  /*fbd0*/  FSEL R60, R24, -INF , P3 ;  /* 0xff800000183c7808 */ /* 0x008fe20001800000 */
[--C-:B------:R-:W-:Y:S01]  /*fbe0*/  FFMA.FTZ R14, R55, UR48, -R52.reuse ;  /* 0x00000030370e7c23 */ /* 0x100fe20008010834 */
[----:B------:R-:W-:Y:S01]  /*fbf0*/  ISETP.GT.AND P3, PT, R62, 0x38, PT ;  /* 0x000000383e00780c */ /* 0x000fe20003f64270 */
[--C-:B------:R-:W-:Y:S01]  /*fc00*/  FFMA.FTZ R38, R43, UR48, -R52.reuse ;  /* 0x000000302b267c23 */ /* 0x100fe20008010834 */
[----:B------:R-:W-:Y:S01]  /*fc10*/  FMNMX.FTZ R61, R60, R61, !PT ;  /* 0x0000003d3c3d7209 */ /* 0x000fe20007810000 */
[--C-:B------:R-:W-:Y:S01]  /*fc20*/  FFMA.FTZ R42, R47, UR48, -R52.reuse ;  /* 0x000000302f2a7c23 */ /* 0x100fe20008010834 */
[--C-:B------:R-:W-:Y:S01]  /*fc30*/  FFMA.FTZ R155, R49, UR48, -R52.reuse ;  /* 0x00000030319b7c23 */ /* 0x100fe20008010834 */
[----:B------:R3:W4:Y:S01]  /*fc40*/  MUFU.TANH R74, R64 ;  /* 0x00000040004a7308 */ /* 0x0007220000002400 */
[----:B------:R-:W-:Y:S01]  /*fc50*/  FFMA.FTZ R29, R29, UR48, -R52 ;  /* 0x000000301d1d7c23 */ /* 0x000fe20008010834 */
[----:B------:R-:W-:-:S02]  /*fc60*/  CS2R R92, SRZ ;  /* 0x00000000005c7805 */ /* 0x000fc4000001ff00 */
[----:B------:R-:W-:Y:S02]  /*fc70*/  CS2R R90, SRZ ;  /* 0x00000000005a7805 */ /* 0x000fe4000001ff00 */
[----:B------:R-:W-:Y:S02]  /*fc80*/  CS2R R88, SRZ ;  /* 0x0000000000587805 */ /* 0x000fe4000001ff00 */
[----:B------:R5:W4:Y:S01]  /*fc90*/  MUFU.TANH R75, R65 ;  /* 0x00000041004b7308 */ /* 0x000b220000002400 */
[----:B---3--:R-:W-:Y:S02]  /*fca0*/  FSEL R64, R21, -INF , P2 ;  /* 0xff80000015407808 */ /* 0x008fe40001000000 */
[----:B------:R-:W-:Y:S02]  /*fcb0*/  ISETP.GT.AND P2, PT, R62, 0x39, PT ;  /* 0x000000393e00780c */ /* 0x000fe40003f44270 */
[----:B------:R-:W-:Y:S02]  /*fcc0*/  FMNMX.FTZ R20, R64, R61, !PT ;  /* 0x0000003d40147209 */ /* 0x000fe40007810000 */
[----:B0-----:R-:W-:Y:S01]  /*fcd0*/  FSEL R66, R26, -INF , P2 ;  /* 0xff8000001a427808 */ /* 0x001fe20001000000 */
[----:B------:R1:W-:Y:S01]  /*fce0*/  MUFU.TANH R79, R69 ;  /* 0x00000045004f7308 */ /* 0x0003e20000002400 */
[----:B-----5:R-:W-:-:S02]  /*fcf0*/  FSEL R65, R25, -INF , P3 ;  /* 0xff80000019417808 */ /* 0x020fc40001800000 */
[C---:B------:R-:W-:Y:S02]  /*fd00*/  ISETP.GT.AND P3, PT, R62.reuse, 0x40, PT ;  /* 0x000000403e00780c */ /* 0x040fe40003f64270 */
[----:B------:R-:W-:Y:S02]  /*fd10*/  FMNMX.FTZ R21, R65, R20, !PT ;  /* 0x0000001441157209 */ /* 0x000fe40007810000 */
[----:B------:R-:W-:Y:S01]  /*fd20*/  ISETP.GT.AND P2, PT, R62, 0x41, PT ;  /* 0x000000413e00780c */ /* 0x000fe20003f44270 */
[----:B------:R0:W3:Y:S01]  /*fd30*/  MUFU.TANH R78, R68 ;  /* 0x00000044004e7308 */ /* 0x0000e20000002400 */
[----:B--2---:R-:W-:Y:S01]  /*fd40*/  FSEL R67, R28, -INF , P3 ;  /* 0xff8000001c437808 */ /* 0x004fe20001800000 */
[----:B------:R-:W-:Y:S01]  /*fd50*/  FFMA.FTZ R28, R48, UR48, -R52 ;  /* 0x00000030301c7c23 */ /* 0x000fe20008010834 */
[----:B------:R-:W-:Y:S02]  /*fd60*/  FMNMX.FTZ R20, R66, R21, !PT ;  /* 0x0000001542147209 */ /* 0x000fe40007810000 */
[----:B------:R-:W-:-:S02]  /*fd70*/  ISETP.GT.AND P3, PT, R62, 0x48, PT ;  /* 0x000000483e00780c */ /* 0x000fc40003f64270 */
[----:B-1----:R-:W-:Y:S01]  /*fd80*/  FSEL R69, R27, -INF , P2 ;  /* 0xff8000001b457808 */ /* 0x002fe20001000000 */
[----:B------:R-:W1:Y:S01]  /*fd90*/  MUFU.TANH R72, R72 ;  /* 0x0000004800487308 */ /* 0x000e620000002400 */
[----:B------:R-:W-:Y:S02]  /*fda0*/  FMNMX.FTZ R24, R67, R20, !PT ;  /* 0x0000001443187209 */ /* 0x000fe40007810000 */
[----:B------:R-:W-:Y:S02]  /*fdb0*/  ISETP.GT.AND P2, PT, R62, 0x49, PT ;  /* 0x000000493e00780c */ /* 0x000fe40003f44270 */
[----:B------:R-:W-:Y:S02]  /*fdc0*/  FSEL R70, R70, -INF , P3 ;  /* 0xff80000046467808 */ /* 0x000fe40001800000 */
[----:B------:R-:W-:Y:S01]  /*fdd0*/  FMNMX.FTZ R21, R69, R24, !PT ;  /* 0x0000001845157209 */ /* 0x000fe20007810000 */
[----:B------:R-:W2:Y:S01]  /*fde0*/  MUFU.TANH R73, R73 ;  /* 0x0000004900497308 */ /* 0x000ea20000002400 */
[----:B------:R-:W-:-:S02]  /*fdf0*/  ISETP.GT.AND P3, PT, R62, 0x50, PT ;  /* 0x000000503e00780c */ /* 0x000fc40003f64270 */
[----:B0-----:R-:W-:Y:S01]  /*fe00*/  FSEL R68, R71, -INF , P2 ;  /* 0xff80000047447808 */ /* 0x001fe20001000000 */
[----:B------:R-:W-:Y:S01]  /*fe10*/  FFMA.FTZ R71, R32, UR48, -R52 ;  /* 0x0000003020477c23 */ /* 0x000fe20008010834 */
[----:B------:R-:W-:Y:S02]  /*fe20*/  FMNMX.FTZ R21, R70, R21, !PT ;  /* 0x0000001546157209 */ /* 0x000fe40007810000 */
[----:B------:R-:W-:Y:S01]  /*fe30*/  ISETP.GT.AND P2, PT, R62, 0x51, PT ;  /* 0x000000513e00780c */ /* 0x000fe20003f44270 */
[----:B------:R-:W0:Y:S01]  /*fe40*/  MUFU.TANH R76, R76 ;  /* 0x0000004c004c7308 */ /* 0x000e220000002400 */
[----:B----4-:R-:W-:Y:S02]  /*fe50*/  FSEL R25, R74, -INF , P3 ;  /* 0xff8000004a197808 */ /* 0x010fe40001800000 */
[----:B------:R-:W-:Y:S02]  /*fe60*/  FMNMX.FTZ R24, R68, R21, !PT ;  /* 0x0000001544187209 */ /* 0x000fe40007810000 */
[----:B------:R-:W-:-:S02]  /*fe70*/  ISETP.GT.AND P3, PT, R62, 0x58, PT ;  /* 0x000000583e00780c */ /* 0x000fc40003f64270 */
[----:B------:R-:W-:Y:S01]  /*fe80*/  FSEL R27, R75, -INF , P2 ;  /* 0xff8000004b1b7808 */ /* 0x000fe20001000000 */
[----:B------:R-:W-:Y:S01]  /*fe90*/  MUFU.TANH R77, R77 ;  /* 0x0000004d004d7308 */ /* 0x000fe20000002400 */
[----:B------:R-:W-:Y:S02]  /*fea0*/  FMNMX.FTZ R26, R25, R24, !PT ;  /* 0x00000018191a7209 */ /* 0x000fe40007810000 */
[----:B------:R-:W-:Y:S02]  /*feb0*/  ISETP.GT.AND P2, PT, R62, 0x59, PT ;  /* 0x000000593e00780c */ /* 0x000fe40003f44270 */
[----:B---3--:R-:W-:Y:S02]  /*fec0*/  FSEL R48, R78, -INF , P3 ;  /* 0xff8000004e307808 */ /* 0x008fe40001800000 */
[----:B------:R-:W-:Y:S01]  /*fed0*/  FMNMX.FTZ R21, R27, R26, !PT ;  /* 0x0000001a1b157209 */ /* 0x000fe20007810000 */
[----:B------:R3:W-:Y:S01]  /*fee0*/  MUFU.EX2 R20, R51 ;  /* 0x0000003300147308 */ /* 0x0007e20000000800 */
[----:B------:R-:W-:-:S02]  /*fef0*/  ISETP.GT.AND P3, PT, R62, 0x60, PT ;  /* 0x000000603e00780c */ /* 0x000fc40003f64270 */
[----:B------:R-:W-:Y:S02]  /*ff00*/  FMNMX.FTZ R26, R48, R21, !PT ;  /* 0x00000015301a7209 */ /* 0x000fe40007810000 */
[----:B-1----:R-:W-:Y:S02]  /*ff10*/  FSEL R50, R72, -INF , P3 ;  /* 0xff80000048327808 */ /* 0x002fe40001800000 */
[C---:B------:R-:W-:Y:S01]  /*ff20*/  ISETP.GT.AND P3, PT, R62.reuse, 0x68, PT ;  /* 0x000000683e00780c */ /* 0x040fe20003f64270 */
[----:B------:R-:W1:Y:S01]  /*ff30*/  MUFU.TANH R80, R80 ;  /* 0x0000005000507308 */ /* 0x000e620000002400 */
[----:B---3--:R-:W-:Y:S02]  /*ff40*/  FSEL R51, R79, -INF , P2 ;  /* 0xff8000004f337808 */ /* 0x008fe40001000000 */
[----:B------:R-:W-:Y:S02]  /*ff50*/  ISETP.GT.AND P2, PT, R62, 0x61, PT ;  /* 0x000000613e00780c */ /* 0x000fe40003f44270 */
[----:B------:R-:W-:-:S02]  /*ff60*/  FMNMX.FTZ R21, R51, R26, !PT ;  /* 0x0000001a33157209 */ /* 0x000fc40007810000 */
[----:B--2---:R-:W-:Y:S01]  /*ff70*/  FSEL R53, R73, -INF , P2 ;  /* 0xff80000049357808 */ /* 0x004fe20001000000 */
[----:B------:R-:W2:Y:S01]  /*ff80*/  MUFU.TANH R81, R81 ;  /* 0x0000005100517308 */ /* 0x000ea20000002400 */
[----:B------:R-:W-:Y:S02]  /*ff90*/  FMNMX.FTZ R26, R50, R21, !PT ;  /* 0x00000015321a7209 */ /* 0x000fe40007810000 */
[----:B------:R-:W-:Y:S02]  /*ffa0*/  ISETP.GT.AND P2, PT, R62, 0x69, PT ;  /* 0x000000693e00780c */ /* 0x000fe40003f44270 */
[----:B0-----:R-:W-:Y:S02]  /*ffb0*/  FSEL R55, R76, -INF , P3 ;  /* 0xff8000004c377808 */ /* 0x001fe40001800000 */
[----:B------:R-:W-:Y:S01]  /*ffc0*/  FMNMX.FTZ R26, R53, R26, !PT ;  /* 0x0000001a351a7209 */ /* 0x000fe20007810000 */
[----:B------:R-:W0:Y:S01]  /*ffd0*/  MUFU.TANH R84, R84 ;  /* 0x0000005400547308 */ /* 0x000e220000002400 */
[----:B------:R-:W-:-:S02]  /*ffe0*/  ISETP.GT.AND P3, PT, R62, 0x70, PT ;  /* 0x000000703e00780c */ /* 0x000fc40003f64270 */
[----:B------:R-:W-:Y:S02]  /*fff0*/  FMNMX.FTZ R26, R55, R26, !PT ;  /* 0x0000001a371a7209 */ /* 0x000fe40007810000 */
[----:B-1----:R-:W-:Y:S02]  /*10000*/  FSEL R33, R80, -INF , P3 ;  /* 0xff80000050217808 */ /* 0x002fe40001800000 */
[----:B------:R-:W-:Y:S01]  /*10010*/  ISETP.GT.AND P3, PT, R62, 0x78, PT ;  /* 0x000000783e00780c */ /* 0x000fe20003f64270 */
[----:B------:R1:W-:Y:S08]  /*10020*/  MUFU.EX2 R24, R28 ;  /* 0x0000001c00187308 */ /* 0x0003f00000000800 */
[----:B------:R-:W3:Y:S01]  /*10030*/  MUFU.TANH R85, R85 ;  /* 0x0000005500557308 */ /* 0x000ee20000002400 */
[----:B-1----:R-:W-:Y:S01]  /*10040*/  FFMA.FTZ R28, R35, UR48, -R52 ;  /* 0x00000030231c7c23 */ /* 0x002fe20008010834 */
[----:B------:R-:W-:-:S02]  /*10050*/  FSEL R35, R77, -INF , P2 ;  /* 0xff8000004d237808 */ /* 0x000fc40001000000 */
[C---:B------:R-:W-:Y:S02]  /*10060*/  ISETP.GT.AND P2, PT, R62.reuse, 0x71, PT ;  /* 0x000000713e00780c */ /* 0x040fe40003f44270 */
[----:B------:R-:W-:Y:S02]  /*10070*/  FMNMX.FTZ R26, R35, R26, !PT ;  /* 0x0000001a231a7209 */ /* 0x000fe40007810000 */
[----:B--2---:R-:W-:Y:S01]  /*10080*/  FSEL R61, R81, -INF , P2 ;  /* 0xff800000513d7808 */ /* 0x004fe20001000000 */
[----:B------:R-:W-:Y:S01]  /*10090*/  MUFU.EX2 R181, R181 ;  /* 0x000000b500b57308 */ /* 0x000fe20000000800 */
[----:B------:R-:W-:Y:S02]  /*100a0*/  FMNMX.FTZ R32, R33, R26, !PT ;  /* 0x0000001a21207209 */ /* 0x000fe40007810000 */
[----:B------:R-:W-:Y:S02]  /*100b0*/  ISETP.GT.AND P2, PT, R62, 0x79, PT ;  /* 0x000000793e00780c */ /* 0x000fe40003f44270 */
[----:B0-----:R-:W-:-:S02]  /*100c0*/  FSEL R62, R84, -INF , P3 ;  /* 0xff800000543e7808 */ /* 0x001fc40001800000 */
[----:B------:R-:W-:Y:S01]  /*100d0*/  FMNMX.FTZ R21, R61, R32, !PT ;  /* 0x000000203d157209 */ /* 0x000fe20007810000 */
[----:B------:R0:W1:Y:S01]  /*100e0*/  MUFU.EX2 R8, R95 ;  /* 0x0000005f00087308 */ /* 0x0000620000000800 */
[----:B---3--:R-:W-:Y:S01]  /*100f0*/  FSEL R63, R85, -INF , P2 ;  /* 0xff800000553f7808 */ /* 0x008fe20001000000 */
[--C-:B------:R-:W-:Y:S01]  /*10100*/  FFMA.FTZ R32, R36, UR48, -R52.reuse ;  /* 0x0000003024207c23 */ /* 0x100fe20008010834 */
[----:B------:R-:W-:Y:S01]  /*10110*/  FMNMX.FTZ R30, R62, R21, !PT ;  /* 0x000000153e1e7209 */ /* 0x000fe20007810000 */
[--C-:B------:R-:W-:Y:S01]  /*10120*/  FFMA.FTZ R36, R41, UR48, -R52.reuse ;  /* 0x0000003029247c23 */ /* 0x100fe20008010834 */
[----:B------:R-:W-:Y:S02]  /*10130*/  @P1 IMAD.HI.U32 R41, R191, R46, RZ ;  /* 0x0000002ebf291227 */ /* 0x000fe400078e00ff */
[----:B------:R-:W-:Y:S02]  /*10140*/  FMNMX.FTZ R21, R63, R30, !PT ;  /* 0x0000001e3f157209 */ /* 0x000fe40007810000 */
[--C-:B------:R-:W-:Y:S01]  /*10150*/  FFMA.FTZ R30, R31, UR48, -R52.reuse ;  /* 0x000000301f1e7c23 */ /* 0x100fe20008010834 */
[----:B------:R-:W-:Y:S01]  /*10160*/  MUFU.EX2 R183, R183 ;  /* 0x000000b700b77308 */ /* 0x000fe20000000800 */
[----:B0-----:R-:W-:Y:S01]  /*10170*/  CS2R R94, SRZ ;  /* 0x00000000005e7805 */ /* 0x001fe2000001ff00 */
[----:B------:R-:W0:Y:S06]  /*10180*/  SHFL.BFLY PT, R40, R21, 0x2, 0x1f ;  /* 0x0c401f0015287f89 */ /* 0x000e2c00000e0000 */
[----:B------:R-:W-:Y:S08]  /*10190*/  MUFU.EX2 R10, R10 ;  /* 0x0000000a000a7308 */ /* 0x000ff00000000800 */
[----:B------:R-:W-:Y:S08]  /*101a0*/  MUFU.EX2 R177, R177 ;  /* 0x000000b100b17308 */ /* 0x000ff00000000800 */
[----:B------:R-:W-:Y:S01]  /*101b0*/  MUFU.EX2 R12, R12 ;  /* 0x0000000c000c7308 */ /* 0x000fe20000000800 */
[----:B0-----:R-:W-:Y:S01]  /*101c0*/  FMNMX.FTZ R31, R21, R40, !PT ;  /* 0x00000028151f7209 */ /* 0x001fe20007810000 */
[----:B------:R-:W-:-:S04]  /*101d0*/  FFMA.FTZ R40, R45, UR48, -R52 ;  /* 0x000000302d287c23 */ /* 0x000fc80008010834 */
[----:B------:R-:W0:Y:S02]  /*101e0*/  SHFL.BFLY PT, R72, R31, 0x1, 0x1f ;  /* 0x0c201f001f487f89 */ /* 0x000e2400000e0000 */
[----:B------:R-:W-:Y:S08]  /*101f0*/  MUFU.EX2 R179, R179 ;  /* 0x000000b300b37308 */ /* 0x000ff00000000800 */
[----:B------:R-:W-:Y:S08]  /*10200*/  MUFU.EX2 R14, R14 ;  /* 0x0000000e000e7308 */ /* 0x000ff00000000800 */
[----:B------:R-:W-:Y:S01]  /*10210*/  MUFU.EX2 R173, R173 ;  /* 0x000000ad00ad7308 */ /* 0x000fe20000000800 */
[----:B0-----:R-:W-:-:S07]  /*10220*/  FMNMX.FTZ R21, R31, R72, !PT ;  /* 0x000000481f157209 */ /* 0x001fce0007810000 */
[----:B------:R-:W-:Y:S01]  /*10230*/  MUFU.EX2 R175, R175 ;  /* 0x000000af00af7308 */ /* 0x000fe20000000800 */
[C---:B------:R-:W-:Y:S01]  /*10240*/  FSETP.NEU.FTZ.AND P2, PT, R21.reuse, -INF , PT ;  /* 0xff8000001500780b */ /* 0x040fe20003f5d000 */
[----:B------:R-:W-:-:S06]  /*10250*/  FMUL.FTZ R31, R21, UR48 ;  /* 0x00000030151f7c20 */ /* 0x000fcc0008410000 */
[----:B------:R-:W-:Y:S01]  /*10260*/  MUFU.EX2 R169, R169 ;  /* 0x000000a900a97308 */ /* 0x000fe20000000800 */
[----:B------:R-:W-:-:S05]  /*10270*/  FSEL R44, R31, RZ, P2 ;  /* 0x000000ff1f2c7208 */ /* 0x000fca0001000000 */
[--C-:B------:R-:W-:Y:S01]  /*10280*/  FFMA.FTZ R180, R54, UR48, -R44.reuse ;  /* 0x0000003036b47c23 */ /* 0x100fe2000801082c */
[--C-:B------:R-:W-:Y:S01]  /*10290*/  FFMA.FTZ R31, R57, UR48, -R44.reuse ;  /* 0x00000030391f7c23 */ /* 0x100fe2000801082c */
[----:B------:R-:W0:Y:S01]  /*102a0*/  @P1 LDC R54, c[0x0][0x450] ;  /* 0x00011400ff361b82 */ /* 0x000e220000000800 */
[--C-:B------:R-:W-:Y:S01]  /*102b0*/  FFMA.FTZ R182, R3, UR48, -R44.reuse ;  /* 0x0000003003b67c23 */ /* 0x100fe2000801082c */
[--C-:B------:R-:W-:Y:S01]  /*102c0*/  FFMA.FTZ R3, R7, UR48, -R44.reuse ;  /* 0x0000003007037c23 */ /* 0x100fe2000801082c */
[--C-:B------:R-:W-:Y:S01]  /*102d0*/  FFMA.FTZ R176, R5, UR48, -R44.reuse ;  /* 0x0000003005b07c23 */ /* 0x100fe2000801082c */
[----:B------:R-:W-:Y:S01]  /*102e0*/  MUFU.EX2 R180, R180 ;  /* 0x000000b400b47308 */ /* 0x000fe20000000800 */
[----:B------:R-:W-:Y:S02]  /*102f0*/  IMAD.U32 R5, RZ, RZ, UR38 ;  /* 0x00000026ff057e24 */ /* 0x000fe4000f8e00ff */
[--C-:B------:R-:W-:Y:S01]  /*10300*/  FFMA.FTZ R9, R9, UR48, -R44.reuse ;  /* 0x0000003009097c23 */ /* 0x100fe2000801082c */
[--C-:B------:R-:W-:Y:S01]  /*10310*/  FFMA.FTZ R11, R11, UR48, -R44.reuse ;  /* 0x000000300b0b7c23 */ /* 0x100fe2000801082c */
[--C-:B------:R-:W-:Y:S01]  /*10320*/  FFMA.FTZ R56, R56, UR48, -R44.reuse ;  /* 0x0000003038387c23 */ /* 0x100fe2000801082c */
[----:B------:R-:W-:Y:S01]  /*10330*/  FFMA.FTZ R58, R58, UR48, -R44 ;  /* 0x000000303a3a7c23 */ /* 0x000fe2000801082c */
[----:B------:R-:W-:Y:S01]  /*10340*/  PRMT R0, R5, 0x654, R0 ;  /* 0x0000065405007816 */ /* 0x000fe20000000000 */
[--C-:B------:R-:W-:Y:S01]  /*10350*/  FFMA.FTZ R13, R13, UR48, -R44.reuse ;  /* 0x000000300d0d7c23 */ /* 0x100fe2000801082c */
[----:B------:R-:W2:Y:S01]  /*10360*/  MUFU.EX2 R31, R31 ;  /* 0x0000001f001f7308 */ /* 0x000ea20000000800 */
[--C-:B------:R-:W-:Y:S01]  /*10370*/  FFMA.FTZ R15, R15, UR48, -R44.reuse ;  /* 0x000000300f0f7c23 */ /* 0x100fe2000801082c */
[----:B------:R1:W-:Y:S01]  /*10380*/  SYNCS.ARRIVE.TRANS64.RED.A1T0 RZ, [R0+URZ], RZ ;  /* 0x000000ff00ff79a7 */ /* 0x0003e2000810043f */
[--C-:B------:R-:W-:Y:S01]  /*10390*/  FFMA.FTZ R59, R59, UR48, -R44.reuse ;  /* 0x000000303b3b7c23 */ /* 0x100fe2000801082c */
[--C-:B------:R-:W-:Y:S01]  /*103a0*/  FFMA.FTZ R60, R60, UR48, -R44.reuse ;  /* 0x000000303c3c7c23 */ /* 0x100fe2000801082c */
[--C-:B------:R-:W-:Y:S01]  /*103b0*/  FFMA.FTZ R64, R64, UR48, -R44.reuse ;  /* 0x0000003040407c23 */ /* 0x100fe2000801082c */
[--C-:B------:R-:W-:Y:S01]  /*103c0*/  FFMA.FTZ R65, R65, UR48, -R44.reuse ;  /* 0x0000003041417c23 */ /* 0x100fe2000801082c */
[--C-:B------:R-:W-:Y:S01]  /*103d0*/  FFMA.FTZ R27, R27, UR48, -R44.reuse ;  /* 0x000000301b1b7c23 */ /* 0x100fe2000801082c */
[----:B------:R-:W3:Y:S01]  /*103e0*/  MUFU.EX2 R182, R182 ;  /* 0x000000b600b67308 */ /* 0x000ee20000000800 */
[----:B------:R-:W-:Y:S01]  /*103f0*/  FFMA.FTZ R66, R66, UR48, -R44 ;  /* 0x0000003042427c23 */ /* 0x000fe2000801082c */
[----:B-1----:R-:W-:Y:S01]  /*10400*/  FADD.FTZ R0, R181, R8 ;  /* 0x00000008b5007221 */ /* 0x002fe20000010000 */
[--C-:B------:R-:W-:Y:S01]  /*10410*/  FFMA.FTZ R67, R67, UR48, -R44.reuse ;  /* 0x0000003043437c23 */ /* 0x100fe2000801082c */
[----:B0-----:R-:W-:Y:S01]  /*10420*/  @P1 SHF.R.U32.HI R39, RZ, R54, R41 ;  /* 0x00000036ff271219 */ /* 0x001fe20000011629 */
[--C-:B------:R-:W-:Y:S01]  /*10430*/  FFMA.FTZ R69, R69, UR48, -R44.reuse ;  /* 0x0000003045457c23 */ /* 0x100fe2000801082c */
[--C-:B------:R-:W-:Y:S01]  /*10440*/  FFMA.FTZ R70, R70, UR48, -R44.reuse ;  /* 0x0000003046467c23 */ /* 0x100fe2000801082c */
[----:B------:R-:W-:Y:S01]  /*10450*/  FFMA.FTZ R68, R68, UR48, -R44 ;  /* 0x0000003044447c23 */ /* 0x000fe2000801082c */
[----:B------:R-:W0:Y:S01]  /*10460*/  MUFU.EX2 R3, R3 ;  /* 0x0000000300037308 */ /* 0x000e220000000800 */
[----:B--2---:R-:W-:Y:S01]  /*10470*/  FADD.FTZ R5, R180, R31 ;  /* 0x0000001fb4057221 */ /* 0x004fe20000010000 */
[----:B------:R-:W-:Y:S01]  /*10480*/  IADD3 R41, R39, R193, -R192 ;  /* 0x000000c127297210 */ /* 0x000fe20007ffe8c0 */
[--C-:B------:R-:W-:Y:S01]  /*10490*/  FFMA.FTZ R25, R25, UR48, -R44.reuse ;  /* 0x0000003019197c23 */ /* 0x100fe2000801082c */
[----:B------:R-:W-:Y:S01]  /*104a0*/  F2FP.BF16.F32.PACK_AB R181, R8, R181 ;  /* 0x000000b508b5723e */ /* 0x000fe200000010ff */
[--C-:B------:R-:W-:Y:S01]  /*104b0*/  FFMA.FTZ R48, R48, UR48, -R44.reuse ;  /* 0x0000003030307c23 */ /* 0x100fe2000801082c */
[--C-:B------:R-:W-:Y:S01]  /*104c0*/  FFMA.FTZ R51, R51, UR48, -R44.reuse ;  /* 0x0000003033337c23 */ /* 0x100fe2000801082c */
[----:B------:R-:W-:Y:S01]  /*104d0*/  FFMA.FTZ R50, R50, UR48, -R44 ;  /* 0x0000003032327c23 */ /* 0x000fe2000801082c */
[----:B------:R-:W1:Y:S01]  /*104e0*/  MUFU.EX2 R176, R176 ;  /* 0x000000b000b07308 */ /* 0x000e620000000800 */
[----:B---3--:R-:W-:Y:S01]  /*104f0*/  FADD.FTZ R46, R182, R5 ;  /* 0x00000005b62e7221 */ /* 0x008fe20000010000 */
[----:B------:R-:W-:Y:S01]  /*10500*/  FADD.FTZ R5, R183, R0 ;  /* 0x00000000b7057221 */ /* 0x000fe20000010000 */
[--C-:B------:R-:W-:Y:S01]  /*10510*/  FFMA.FTZ R53, R53, UR48, -R44.reuse ;  /* 0x0000003035357c23 */ /* 0x100fe2000801082c */
[--C-:B------:R-:W-:Y:S01]  /*10520*/  FFMA.FTZ R55, R55, UR48, -R44.reuse ;  /* 0x0000003037377c23 */ /* 0x100fe2000801082c */
[--C-:B------:R-:W-:Y:S01]  /*10530*/  FFMA.FTZ R35, R35, UR48, -R44.reuse ;  /* 0x0000003023237c23 */ /* 0x100fe2000801082c */
[----:B------:R-:W-:Y:S01]  /*10540*/  FADD.FTZ R0, R10, R5 ;  /* 0x000000050a007221 */ /* 0x000fe20000010000 */
[----:B------:R-:W-:Y:S01]  /*10550*/  FFMA.FTZ R33, R33, UR48, -R44 ;  /* 0x0000003021217c23 */ /* 0x000fe2000801082c */
[----:B------:R-:W2:Y:S01]  /*10560*/  MUFU.EX2 R9, R9 ;  /* 0x0000000900097308 */ /* 0x000ea20000000800 */
[----:B0-----:R-:W-:Y:S01]  /*10570*/  FADD.FTZ R39, R3, R46 ;  /* 0x0000002e03277221 */ /* 0x001fe20000010000 */
[----:B------:R-:W-:Y:S01]  /*10580*/  FADD.FTZ R5, R177, R0 ;  /* 0x00000000b1057221 */ /* 0x000fe20000010000 */
[----:B------:R-:W-:Y:S01]  /*10590*/  F2FP.BF16.F32.PACK_AB R182, R3, R182 ;  /* 0x000000b603b6723e */ /* 0x000fe200000010ff */
[--C-:B------:R-:W-:Y:S01]  /*105a0*/  FFMA.FTZ R61, R61, UR48, -R44.reuse ;  /* 0x000000303d3d7c23 */ /* 0x100fe2000801082c */
[--C-:B------:R-:W-:Y:S01]  /*105b0*/  FFMA.FTZ R62, R62, UR48, -R44.reuse ;  /* 0x000000303e3e7c23 */ /* 0x100fe2000801082c */
[----:B------:R-:W-:Y:S01]  /*105c0*/  FADD.FTZ R0, R12, R5 ;  /* 0x000000050c007221 */ /* 0x000fe20000010000 */
[----:B------:R-:W-:Y:S01]  /*105d0*/  FFMA.FTZ R44, R63, UR48, -R44 ;  /* 0x000000303f2c7c23 */ /* 0x000fe2000801082c */
[----:B------:R-:W0:Y:S01]  /*105e0*/  MUFU.EX2 R11, R11 ;  /* 0x0000000b000b7308 */ /* 0x000e220000000800 */
[----:B-1----:R-:W-:Y:S01]  /*105f0*/  FADD.FTZ R46, R176, R39 ;  /* 0x00000027b02e7221 */ /* 0x002fe20000010000 */
[----:B------:R-:W-:Y:S01]  /*10600*/  FADD.FTZ R39, R179, R0 ;  /* 0x00000000b3277221 */ /* 0x000fe20000010000 */
[----:B------:R-:W-:Y:S01]  /*10610*/  F2FP.BF16.F32.PACK_AB R177, R12, R177 ;  /* 0x000000b10cb1723e */ /* 0x000fe200000010ff */
[----:B------:R-:W-:Y:S01]  /*10620*/  VIADD R12, R96, 0xfffffffe ;  /* 0xfffffffe600c7836 */ /* 0x000fe20000000000 */
[----:B------:R-:W-:Y:S01]  /*10630*/  F2FP.BF16.F32.PACK_AB R183, R10, R183 ;  /* 0x000000b70ab7723e */ /* 0x000fe200000010ff */
[C---:B------:R-:W-:Y:S01]  /*10640*/  FADD.FTZ R0, R14.reuse, R39 ;  /* 0x000000270e007221 */ /* 0x040fe20000010000 */
[----:B------:R-:W-:Y:S01]  /*10650*/  F2FP.BF16.F32.PACK_AB R179, R14, R179 ;  /* 0x000000b30eb3723e */ /* 0x000fe200000010ff */
[----:B------:R-:W1:Y:S01]  /*10660*/  MUFU.EX2 R56, R56 ;  /* 0x0000003800387308 */ /* 0x000e620000000800 */
[C---:B--2---:R-:W-:Y:S01]  /*10670*/  FADD.FTZ R46, R9.reuse, R46 ;  /* 0x0000002e092e7221 */ /* 0x044fe20000010000 */
[----:B------:R-:W-:-:S02]  /*10680*/  F2FP.BF16.F32.PACK_AB R176, R9, R176 ;  /* 0x000000b009b0723e */ /* 0x000fc400000010ff */
[----:B------:R-:W-:Y:S02]  /*10690*/  CS2R R96, SRZ ;  /* 0x0000000000607805 */ /* 0x000fe4000001ff00 */
[----:B------:R-:W-:Y:S02]  /*106a0*/  F2FP.BF16.F32.PACK_AB R180, R31, R180 ;  /* 0x000000b41fb4723e */ /* 0x000fe400000010ff */
[----:B------:R-:W2:Y:S01]  /*106b0*/  MUFU.EX2 R58, R58 ;  /* 0x0000003a003a7308 */ /* 0x000ea20000000800 */
[----:B0-----:R-:W-:-:S07]  /*106c0*/  FADD.FTZ R5, R11, R46 ;  /* 0x0000002e0b057221 */ /* 0x001fce0000010000 */
[----:B------:R-:W0:Y:S01]  /*106d0*/  MUFU.EX2 R13, R13 ;  /* 0x0000000d000d7308 */ /* 0x000e220000000800 */
[C---:B-1----:R-:W-:Y:S01]  /*106e0*/  FADD.FTZ R5, R56.reuse, R5 ;  /* 0x0000000538057221 */ /* 0x042fe20000010000 */
[----:B------:R-:W-:-:S06]  /*106f0*/  F2FP.BF16.F32.PACK_AB R178, R56, R11 ;  /* 0x0000000b38b2723e */ /* 0x000fcc00000010ff */
[----:B------:R-:W1:Y:S01]  /*10700*/  MUFU.EX2 R15, R15 ;  /* 0x0000000f000f7308 */ /* 0x000e620000000800 */
[----:B--2---:R-:W-:Y:S01]  /*10710*/  FADD.FTZ R46, R58, R5 ;  /* 0x000000053a2e7221 */ /* 0x004fe20000010000 */
[----:B------:R-:W-:Y:S01]  /*10720*/  FADD.FTZ R5, R173, R0 ;  /* 0x00000000ad057221 */ /* 0x000fe20000010000 */
[----:B------:R-:W-:-:S03]  /*10730*/  F2FP.BF16.F32.PACK_AB R173, R20, R173 ;  /* 0x000000ad14ad723e */ /* 0x000fc600000010ff */
[----:B------:R-:W-:Y:S02]  /*10740*/  FADD.FTZ R0, R20, R5 ;  /* 0x0000000514007221 */ /* 0x000fe40000010000 */
[----:B------:R-:W2:Y:S01]  /*10750*/  MUFU.EX2 R174, R59 ;  /* 0x0000003b00ae7308 */ /* 0x000ea20000000800 */
[C---:B0-----:R-:W-:Y:S01]  /*10760*/  FADD.FTZ R46, R13.reuse, R46 ;  /* 0x0000002e0d2e7221 */ /* 0x041fe20000010000 */
[----:B------:R-:W-:-:S06]  /*10770*/  F2FP.BF16.F32.PACK_AB R172, R13, R58 ;  /* 0x0000003a0dac723e */ /* 0x000fcc00000010ff */
[----:B------:R-:W0:Y:S01]  /*10780*/  MUFU.EX2 R60, R60 ;  /* 0x0000003c003c7308 */ /* 0x000e220000000800 */
[----:B-1----:R-:W-:Y:S01]  /*10790*/  FADD.FTZ R5, R15, R46 ;  /* 0x0000002e0f057221 */ /* 0x002fe20000010000 */
[----:B------:R-:W-:-:S06]  /*107a0*/  SHF.R.S32.HI R46, RZ, 0x1f, R41 ;  /* 0x0000001fff2e7819 */ /* 0x000fcc0000011429 */
[----:B------:R-:W1:Y:S01]  /*107b0*/  MUFU.EX2 R7, R64 ;  /* 0x0000004000077308 */ /* 0x000e620000000800 */
[----:B--2---:R-:W-:Y:S01]  /*107c0*/  FADD.FTZ R39, R174, R5 ;  /* 0x00000005ae277221 */ /* 0x004fe20000010000 */
[----:B------:R-:W-:Y:S02]  /*107d0*/  LEA.HI R5, R46, R41, RZ, 0x7 ;  /* 0x000000292e057211 */ /* 0x000fe400078f38ff */
[----:B------:R-:W-:Y:S02]  /*107e0*/  F2FP.BF16.F32.PACK_AB R174, R174, R15 ;  /* 0x0000000faeae723e */ /* 0x000fe400000010ff */
[----:B------:R-:W-:Y:S02]  /*107f0*/  SHF.R.S32.HI R5, RZ, 0x7, R5 ;  /* 0x00000007ff057819 */ /* 0x000fe40000011405 */
[----:B------:R-:W2:Y:S01]  /*10800*/  MUFU.EX2 R28, R28 ;  /* 0x0000001c001c7308 */ /* 0x000ea20000000800 */
[----:B0-----:R-:W-:Y:S01]  /*10810*/  FADD.FTZ R46, R60, R39 ;  /* 0x000000273c2e7221 */ /* 0x001fe20000010000 */
[----:B------:R-:W-:-:S04]  /*10820*/  VIMNMX R5, RZ, R5, !PT ;  /* 0x00000005ff057248 */ /* 0x000fc80007fe0100 */
[----:B------:R-:W-:Y:S02]  /*10830*/  ISETP.GE.AND P2, PT, R12, R5, PT ;  /* 0x000000050c00720c */ /* 0x000fe40003f46270 */
[----:B------:R-:W0:Y:S01]  /*10840*/  MUFU.EX2 R65, R65 ;  /* 0x0000004100417308 */ /* 0x000e220000000800 */
[C---:B-1----:R-:W-:Y:S01]  /*10850*/  FADD.FTZ R46, R7.reuse, R46 ;  /* 0x0000002e072e7221 */ /* 0x042fe20000010000 */
[----:B------:R-:W-:-:S06]  /*10860*/  F2FP.BF16.F32.PACK_AB R168, R7, R60 ;  /* 0x0000003c07a8723e */ /* 0x000fcc00000010ff */
[----:B------:R-:W1:Y:S08]  /*10870*/  MUFU.EX2 R171, R171 ;  /* 0x000000ab00ab7308 */ /* 0x000e700000000800 */
[----:B------:R3:W-:Y:S08]  /*10880*/  MUFU.EX2 R160, R27 ;  /* 0x0000001b00a07308 */ /* 0x0007f00000000800 */
[----:B------:R-:W4:Y:S01]  /*10890*/  MUFU.EX2 R66, R66 ;  /* 0x0000004200427308 */ /* 0x000f220000000800 */
[----:B---3--:R-:W-:Y:S01]  /*108a0*/  FADD.FTZ R27, R175, R0 ;  /* 0x00000000af1b7221 */ /* 0x008fe20000010000 */
[----:B------:R-:W-:-:S03]  /*108b0*/  F2FP.BF16.F32.PACK_AB R175, R24, R175 ;  /* 0x000000af18af723e */ /* 0x000fc600000010ff */
[----:B------:R-:W-:-:S03]  /*108c0*/  FADD.FTZ R0, R24, R27 ;  /* 0x0000001b18007221 */ /* 0x000fc60000010000 */
[----:B------:R-:W3:Y:S01]  /*108d0*/  MUFU.EX2 R26, R71 ;  /* 0x00000047001a7308 */ /* 0x000ee20000000800 */
[----:B------:R-:W-:Y:S01]  /*108e0*/  FADD.FTZ R27, R169, R0 ;  /* 0x00000000a91b7221 */ /* 0x000fe20000010000 */
[----:B--2---:R-:W-:-:S03]  /*108f0*/  F2FP.BF16.F32.PACK_AB R169, R28, R169 ;  /* 0x000000a91ca9723e */ /* 0x004fc600000010ff */
[----:B------:R-:W-:Y:S01]  /*10900*/  FADD.FTZ R0, R28, R27 ;  /* 0x0000001b1c007221 */ /* 0x000fe20000010000 */
[----:B0-----:R-:W-:Y:S02]  /*10910*/  FADD.FTZ R27, R65, R46 ;  /* 0x0000002e411b7221 */ /* 0x001fe40000010000 */
[----:B------:R-:W0:Y:S01]  /*10920*/  MUFU.EX2 R67, R67 ;  /* 0x0000004300437308 */ /* 0x000e220000000800 */
[----:B-1----:R-:W-:Y:S01]  /*10930*/  FADD.FTZ R39, R171, R0 ;  /* 0x00000000ab277221 */ /* 0x002fe20000010000 */
[C---:B----4-:R-:W-:Y:S01]  /*10940*/  FADD.FTZ R0, R66.reuse, R27 ;  /* 0x0000001b42007221 */ /* 0x050fe20000010000 */
[----:B------:R-:W-:-:S05]  /*10950*/  F2FP.BF16.F32.PACK_AB R170, R66, R65 ;  /* 0x0000004142aa723e */ /* 0x000fca00000010ff */
[----:B------:R-:W1:Y:S01]  /*10960*/  MUFU.EX2 R165, R165 ;  /* 0x000000a500a57308 */ /* 0x000e620000000800 */
[C---:B---3--:R-:W-:Y:S01]  /*10970*/  FADD.FTZ R8, R26.reuse, R39 ;  /* 0x000000271a087221 */ /* 0x048fe20000010000 */
        /* <DEDUP_REMOVED lines=22> */
[----:B--2---:R-:W-:-:S04]  /*10ae0*/  FADD.FTZ R3, R25, R8 ;  /* 0x0000000819037221 */ /* 0x004fc80000010000 */
[C---:B------:R-:W-:Y:S01]  /*10af0*/  FADD.FTZ R3, R160.reuse, R3 ;  /* 0x00000003a0037221 */ /* 0x040fe20000010000 */
[----:B------:R-:W-:Y:S02]  /*10b00*/  F2FP.BF16.F32.PACK_AB R160, R160, R25 ;  /* 0x00000019a0a0723e */ /* 0x000fe400000010ff */
        /* <DEDUP_REMOVED lines=48> */
[----:B-1----:R-:W-:-:S04]  /*10e10*/  FADD.FTZ R10, R62, R3 ;  /* 0x000000033e0a7221 */ /* 0x002fc80000010000 */
[C---:B--2---:R-:W-:Y:S01]  /*10e20*/  FADD.FTZ R3, R7.reuse, R10 ;  /* 0x0000000a07037221 */ /* 0x044fe20000010000 */
[----:B------:R-:W-:Y:S01]  /*10e30*/  F2FP.BF16.F32.PACK_AB R154, R7, R62 ;  /* 0x0000003e079a723e */ /* 0x000fe200000010ff */
[C---:B0-----:R-:W-:Y:S01]  /*10e40*/  FADD.FTZ R0, R8.reuse, R9 ;  /* 0x0000000908007221 */ /* 0x041fe20000010000 */
[----:B------:R-:W-:Y:S01]  /*10e50*/  F2FP.BF16.F32.PACK_AB R155, R8, R155 ;  /* 0x0000009b089b723e */ /* 0x000fe200000010ff */
[----:B------:R-:W-:Y:S06]  /*10e60*/  @!P2 BRA `(.L_x_3045) ;  /* 0x0000003000fca947 */ /* 0x000fec0003800000 */
[----:B------:R-:W-:Y:S02]  /*10e70*/  IMAD.MOV.U32 R10, RZ, RZ, R6 ;  /* 0x000000ffff0a7224 */ /* 0x000fe400078e0006 */
[----:B------:R-:W-:Y:S02]  /*10e80*/  IMAD.MOV.U32 R11, RZ, RZ, R21 ;  /* 0x000000ffff0b7224 */ /* 0x000fe400078e0015 */
[----:B------:R-:W-:Y:S02]  /*10e90*/  IMAD.MOV.U32 R14, RZ, RZ, R188 ;  /* 0x000000ffff0e7224 */ /* 0x000fe400078e00bc */
[----:B------:R-:W-:Y:S02]  /*10ea0*/  IMAD.MOV.U32 R13, RZ, RZ, R186 ;  /* 0x000000ffff0d7224 */ /* 0x000fe400078e00ba */
[----:B------:R-:W-:-:S07]  /*10eb0*/  IMAD.MOV.U32 R151, RZ, RZ, RZ ;  /* 0x000000ffff977224 */ /* 0x000fce00078e00ff */
.L_x_3057:
        /* <DEDUP_REMOVED lines=8> */
.L_x_3047:
[----:B------:R-:W-:-:S04]  /*10f40*/  IADD3 R6, R13, 0x1, RZ ;  /* 0x000000010d067810 */ /* 0x000fc80007ffe0ff */
[----:B------:R-:W-:-:S04]  /*10f50*/  ISETP.NE.AND P3, PT, R6, 0x2, PT ;  /* 0x000000020600780c */ /* 0x000fc80003f65270 */
[----:B------:R-:W-:Y:S02]  /*10f60*/  SEL R7, R6, RZ, P3 ;  /* 0x000000ff06077207 */ /* 0x000fe40001800000 */
[----:B------:R-:W-:-:S03]  /*10f70*/  SHF.L.U32 R6, R188, 0x1f, RZ ;  /* 0x0000001fbc067819 */ /* 0x000fc600000006ff */
[----:B------:R-:W-:-:S04]  /*10f80*/  IMAD R7, R7, 0x8, R18 ;  /* 0x0000000807077824 */ /* 0x000fc800078e0212 */
[----:B------:R0:W1:Y:S01]  /*10f90*/  SYNCS.PHASECHK.TRANS64.TRYWAIT P3, [R7+URZ+0x28830], R6 ;  /* 0x02883006070075a7 */ /* 0x000062000806017f */
[----:B------:R-:W-:Y:S05]  /*10fa0*/  @!P0 BRA `(.L_x_3048) ;  /* 0x0000000000048947 */ /* 0x000fea0003800000 */
[----:B------:R-:W-:Y:S01]  /*10fb0*/  BPT.TRAP 0x1 ;  /* 0x000000040000795c */ /* 0x000fe20000300000 */
.L_x_3048:
[----:B------:R-:W-:Y:S04]  /*10fc0*/  BSSY B0, `(.L_x_3046) ;  /* 0x0000004000007945 */ /* 0x000fe80003800000 */
[----:B-1----:R-:W-:Y:S05]  /*10fd0*/  @P3 BRA `(.L_x_3049) ;  /* 0x0000000000083947 */ /* 0x002fea0003800000 */
[----:B------:R-:W1:Y:S02]  /*10fe0*/  SYNCS.PHASECHK.TRANS64.TRYWAIT P3, [R7+URZ+0x28830], R6 ;  /* 0x02883006070075a7 */ /* 0x000e64000806017f */
[----:B-1----:R-:W-:Y:S05]  /*10ff0*/  @!P3 BRA `(.L_x_3050) ;  /* 0x000001180018b947 */ /* 0x002fea0003800000 */
.L_x_3049:
[----:B------:R-:W-:Y:S05]  /*11000*/  BSYNC B0 ;  /* 0x0000000000007941 */ /* 0x000fea0003800000 */
.L_x_3046:
        /* <DEDUP_REMOVED lines=11> */
[----:B------:R-:W-:Y:S01]  /*110c0*/  IMAD R6, R186, 0x800, R4 ;  /* 0x00000800ba067824 */ /* 0x000fe200078e0204 */
[----:B------:R-:W-:-:S04]  /*110d0*/  MOV R9, 0x40000040 ;  /* 0x4000004000097802 */ /* 0x000fc80000000f00 */
        /* <DEDUP_REMOVED lines=54> */
.L_x_3052:
[----:B------:R-:W-:Y:S01]  /*11440*/  SHF.L.U32 R6, R14, 0x1f, RZ ;  /* 0x0000001f0e067819 */ /* 0x000fe200000006ff */
[----:B------:R-:W-:-:S04]  /*11450*/  IMAD R7, R13, 0x8, R18 ;  /* 0x000000080d077824 */ /* 0x000fc800078e0212 */
[----:B------:R0:W1:Y:S01]  /*11460*/  SYNCS.PHASECHK.TRANS64.TRYWAIT P2, [R7+URZ+0x28850], R6 ;  /* 0x02885006070075a7 */ /* 0x000062000804017f */
[----:B------:R-:W-:Y:S05]  /*11470*/  @!P0 BRA `(.L_x_3053) ;  /* 0x0000000000048947 */ /* 0x000fea0003800000 */
[----:B------:R-:W-:Y:S01]  /*11480*/  BPT.TRAP 0x1 ;  /* 0x000000040000795c */ /* 0x000fe20000300000 */
.L_x_3053:
[----:B-1----:R-:W-:Y:S05]  /*11490*/  @P2 BRA `(.L_x_3051) ;  /* 0x0000000000082947 */ /* 0x002fea0003800000 */
[----:B------:R-:W1:Y:S02]  /*114a0*/  SYNCS.PHASECHK.TRANS64.TRYWAIT P2, [R7+URZ+0x28850], R6 ;  /* 0x02885006070075a7 */ /* 0x000e64000804017f */
[----:B-1----:R-:W-:Y:S05]  /*114b0*/  @!P2 BRA `(.L_x_3054) ;  /* 0x0000011000fca947 */ /* 0x002fea0003800000 */
.L_x_3051:
        /* <DEDUP_REMOVED lines=10> */
[----:B------:R-:W-:-:S04]  /*11560*/  LOP3.LUT R6, R6, 0x4000000, RZ, 0xfc, !PT ;  /* 0x0400000006067812 */ /* 0x000fc800078efcff */
[----:B------:R-:W-:-:S04]  /*11570*/  LEA R6, R13, R6, 0xb ;  /* 0x000000060d067211 */ /* 0x000fc800078e58ff */
[C---:B------:R-:W-:Y:S01]  /*11580*/  R2UR UR6, R6.reuse ;  /* 0x00000000060672ca */ /* 0x040fe200000e0000 */
[----:B------:R-:W-:-:S12]  /*11590*/  VIADD R8, R6, 0x80 ;  /* 0x0000008006087836 */ /* 0x000fd80000000000 */
        /* <DEDUP_REMOVED lines=53> */
.L_x_3055:
[----:B------:R-:W1:Y:S01]  /*118f0*/  @P1 LDC R21, c[0x0][0x44c] ;  /* 0x00011300ff151b82 */ /* 0x000e620000000800 */
[----:B------:R-:W-:Y:S01]  /*11900*/  FMUL.FTZ R14, R34, UR47 ;  /* 0x0000002f220e7c20 */ /* 0x000fe20008410000 */
[----:B------:R-:W-:Y:S02]  /*11910*/  IMAD.IADD R156, R204, 0x1, R191 ;  /* 0x00000001cc9c7824 */ /* 0x000fe400078e02bf */
[----:B------:R-:W-:Y:S01]  /*11920*/  FMUL.FTZ R153, R33, UR47 ;  /* 0x0000002f21997c20 */ /* 0x000fe20008410000 */
[----:B------:R-:W-:Y:S02]  /*11930*/  IMAD.MOV.U32 R33, RZ, RZ, -0x80 ;  /* 0xffffff80ff217424 */ /* 0x000fe400078e00ff */
[----:B------:R-:W-:Y:S01]  /*11940*/  FMUL.FTZ R159, R24, UR47 ;  /* 0x0000002f189f7c20 */ /* 0x000fe20008410000 */
[----:B------:R-:W-:Y:S01]  /*11950*/  FMUL.FTZ R161, R25, UR47 ;  /* 0x0000002f19a17c20 */ /* 0x000fe20008410000 */
[----:B------:R-:W-:Y:S01]  /*11960*/  FMUL.FTZ R163, R28, UR47 ;  /* 0x0000002f1ca37c20 */ /* 0x000fe20008410000 */
[----:B------:R-:W2:Y:S01]  /*11970*/  @P1 LDC R34, c[0x0][0x450] ;  /* 0x00011400ff221b82 */ /* 0x000ea20000000800 */
[----:B------:R-:W-:Y:S01]  /*11980*/  FMUL.FTZ R157, R29, UR47 ;  /* 0x0000002f1d9d7c20 */ /* 0x000fe20008410000 */
[----:B------:R-:W-:Y:S01]  /*11990*/  FMUL.FTZ R155, R32, UR47 ;  /* 0x0000002f209b7c20 */ /* 0x000fe20008410000 */
[----:B------:R-:W3:Y:S01]  /*119a0*/  MUFU.TANH R159, R159 ;  /* 0x0000009f009f7308 */ /* 0x000ee20000002400 */
[----:B------:R-:W-:Y:S01]  /*119b0*/  FMUL.FTZ R152, R36, UR47 ;  /* 0x0000002f24987c20 */ /* 0x000fe20008410000 */
[----:B------:R-:W-:Y:S01]  /*119c0*/  FMUL.FTZ R29, R50, UR47 ;  /* 0x0000002f321d7c20 */ /* 0x000fe20008410000 */
[----:B------:R-:W-:Y:S01]  /*119d0*/  FMUL.FTZ R15, R35, UR47 ;  /* 0x0000002f230f7c20 */ /* 0x000fe20008410000 */
[----:B------:R-:W-:Y:S01]  /*119e0*/  FMUL.FTZ R35, R37, UR47 ;  /* 0x0000002f25237c20 */ /* 0x000fe20008410000 */
[----:B------:R-:W-:Y:S01]  /*119f0*/  FMUL.FTZ R20, R38, UR47 ;  /* 0x0000002f26147c20 */ /* 0x000fe20008410000 */
[----:B------:R-:W-:Y:S01]  /*11a00*/  FMUL.FTZ R38, R40, UR47 ;  /* 0x0000002f28267c20 */ /* 0x000fe20008410000 */
[----:B------:R-:W-:Y:S01]  /*11a10*/  FMUL.FTZ R36, R41, UR47 ;  /* 0x0000002f29247c20 */ /* 0x000fe20008410000 */
[----:B------:R-:W4:Y:S01]  /*11a20*/  MUFU.TANH R161, R161 ;  /* 0x000000a100a17308 */ /* 0x000f220000002400 */
[----:B0-----:R-:W-:Y:S01]  /*11a30*/  FMUL.FTZ R6, R26, UR47 ;  /* 0x0000002f1a067c20 */ /* 0x001fe20008410000 */
[----:B------:R-:W-:Y:S01]  /*11a40*/  FMUL.FTZ R37, R44, UR47 ;  /* 0x0000002f2c257c20 */ /* 0x000fe20008410000 */
[----:B------:R-:W-:Y:S01]  /*11a50*/  FMUL.FTZ R26, R43, UR47 ;  /* 0x0000002f2b1a7c20 */ /* 0x000fe20008410000 */
[----:B------:R-:W-:Y:S01]  /*11a60*/  FMUL.FTZ R43, R52, UR47 ;  /* 0x0000002f342b7c20 */ /* 0x000fe20008410000 */
[----:B-1----:R-:W-:-:S04]  /*11a70*/  @P1 IMAD.HI.U32 R21, R156, R21, RZ ;  /* 0x000000159c151227 */ /* 0x002fc800078e00ff */
[----:B------:R-:W-:Y:S01]  /*11a80*/  FMUL.FTZ R24, R39, UR47 ;  /* 0x0000002f27187c20 */ /* 0x000fe20008410000 */
[----:B------:R-:W-:Y:S01]  /*11a90*/  FMUL.FTZ R39, R45, UR47 ;  /* 0x0000002f2d277c20 */ /* 0x000fe20008410000 */
[----:B------:R-:W0:Y:S01]  /*11aa0*/  MUFU.TANH R163, R163 ;  /* 0x000000a300a37308 */ /* 0x000e220000002400 */
[----:B------:R-:W-:Y:S01]  /*11ab0*/  FMUL.FTZ R8, R30, UR47 ;  /* 0x0000002f1e087c20 */ /* 0x000fe20008410000 */
[----:B------:R-:W-:Y:S01]  /*11ac0*/  FMUL.FTZ R30, R51, UR47 ;  /* 0x0000002f331e7c20 */ /* 0x000fe20008410000 */
[----:B------:R-:W-:Y:S01]  /*11ad0*/  FMUL.FTZ R40, R48, UR47 ;  /* 0x0000002f30287c20 */ /* 0x000fe20008410000 */
[----:B------:R-:W-:Y:S01]  /*11ae0*/  FMUL.FTZ R25, R42, UR47 ;  /* 0x0000002f2a197c20 */ /* 0x000fe20008410000 */
[----:B--2---:R-:W-:Y:S01]  /*11af0*/  @P1 SHF.R.U32.HI R156, RZ, R34, R21 ;  /* 0x00000022ff9c1219 */ /* 0x004fe20000011615 */
[----:B------:R-:W-:Y:S02]  /*11b00*/  IMAD R34, R12, R33, 0x1 ;  /* 0x000000010c227424 */ /* 0x000fe400078e0221 */
[----:B------:R-:W-:Y:S01]  /*11b10*/  FMUL.FTZ R42, R49, UR47 ;  /* 0x0000002f312a7c20 */ /* 0x000fe20008410000 */
[----:B------:R-:W1:Y:S01]  /*11b20*/  MUFU.TANH R157, R157 ;  /* 0x0000009d009d7308 */ /* 0x000e620000002400 */
[----:B------:R-:W-:Y:S01]  /*11b30*/  FMUL.FTZ R44, R53, UR47 ;  /* 0x0000002f352c7c20 */ /* 0x000fe20008410000 */
[----:B------:R-:W2:Y:S01]  /*11b40*/  SHFL.IDX PT, R21, R156, RZ, 0x1c1f ;  /* 0x001c1fff9c157589 */ /* 0x000ea200000e0000 */
[----:B------:R-:W-:-:S02]  /*11b50*/  IMAD R34, R203, -0x2, R34 ;  /* 0xfffffffecb227824 */ /* 0x000fc400078e0222 */
[----:B------:R-:W-:Y:S01]  /*11b60*/  FMUL.FTZ R9, R31, UR47 ;  /* 0x0000002f1f097c20 */ /* 0x000fe20008410000 */
[----:B------:R-:W-:Y:S01]  /*11b70*/  FMUL.FTZ R31, R54, UR47 ;  /* 0x0000002f361f7c20 */ /* 0x000fe20008410000 */
[----:B------:R-:W-:Y:S01]  /*11b80*/  FMUL.FTZ R45, R56, UR47 ;  /* 0x0000002f382d7c20 */ /* 0x000fe20008410000 */
[----:B------:R-:W-:Y:S01]  /*11b90*/  FMUL.FTZ R7, R27, UR47 ;  /* 0x0000002f1b077c20 */ /* 0x000fe20008410000 */
[----:B------:R-:W-:Y:S01]  /*11ba0*/  IADD3 R154, -R192, R34, R193 ;  /* 0x00000022c09a7210 */ /* 0x000fe20007ffe1c1 */
        /* <DEDUP_REMOVED lines=17> */
[----:B--2---:R-:W-:-:S02]  /*11cc0*/  IMAD.IADD R21, R154, 0x1, R21 ;  /* 0x000000019a157824 */ /* 0x004fc400078e0215 */
[----:B------:R-:W-:Y:S01]  /*11cd0*/  FMUL.FTZ R85, R85, UR47 ;  /* 0x0000002f55557c20 */ /* 0x000fe20008410000 */
[----:B------:R-:W-:Y:S01]  /*11ce0*/  FMUL.FTZ R33, R58, UR47 ;  /* 0x0000002f3a217c20 */ /* 0x000fe20008410000 */
[----:B------:R-:W-:Y:S01]  /*11cf0*/  FMUL.FTZ R34, R59, UR47 ;  /* 0x0000002f3b227c20 */ /* 0x000fe20008410000 */
[----:B------:R-:W-:Y:S01]  /*11d00*/  FMUL.FTZ R61, R63, UR47 ;  /* 0x0000002f3f3d7c20 */ /* 0x000fe20008410000 */
[----:B------:R-:W-:Y:S01]  /*11d10*/  ISETP.GT.AND P2, PT, R21, RZ, PT ;  /* 0x000000ff1500720c */ /* 0x000fe20003f44270 */
[----:B------:R-:W-:Y:S01]  /*11d20*/  FMUL.FTZ R63, R67, UR47 ;  /* 0x0000002f433f7c20 */ /* 0x000fe20008410000 */
[----:B------:R-:W-:Y:S01]  /*11d30*/  ISETP.GT.AND P3, PT, R21, 0x1, PT ;  /* 0x000000011500780c */ /* 0x000fe20003f64270 */
[----:B------:R-:W2:Y:S01]  /*11d40*/  MUFU.TANH R35, R35 ;  /* 0x0000002300237308 */ /* 0x000ea20000002400 */
[----:B---3--:R-:W-:Y:S01]  /*11d50*/  FSEL R159, R159, -INF , P2 ;  /* 0xff8000009f9f7808 */ /* 0x008fe20001000000 */
[----:B------:R-:W-:Y:S01]  /*11d60*/  FMUL.FTZ R67, R75, UR47 ;  /* 0x0000002f4b437c20 */ /* 0x000fe20008410000 */
[----:B------:R-:W-:Y:S01]  /*11d70*/  ISETP.GT.AND P2, PT, R21, 0x8, PT ;  /* 0x000000081500780c */ /* 0x000fe20003f44270 */
[----:B------:R-:W3:Y:S01]  /*11d80*/  SHFL.IDX PT, R75, R156, 0x1, 0x1c1f ;  /* 0x003c1f009c4b7f89 */ /* 0x000ee200000e0000 */
[----:B----4-:R-:W-:Y:S01]  /*11d90*/  FSEL R161, R161, -INF , P3 ;  /* 0xff800000a1a17808 */ /* 0x010fe20001800000 */
[----:B------:R-:W-:Y:S01]  /*11da0*/  FMUL.FTZ R60, R62, UR47 ;  /* 0x0000002f3e3c7c20 */ /* 0x000fe20008410000 */
[----:B------:R-:W-:Y:S01]  /*11db0*/  FMNMX.FTZ R50, R159, R11, !PT ;  /* 0x0000000b9f327209 */ /* 0x000fe20007810000 */
[----:B------:R-:W4:Y:S01]  /*11dc0*/  MUFU.TANH R38, R38 ;  /* 0x0000002600267308 */ /* 0x000f220000002400 */
[----:B------:R-:W-:Y:S01]  /*11dd0*/  ISETP.GT.AND P3, PT, R21, 0x9, PT ;  /* 0x000000091500780c */ /* 0x000fe20003f64270 */
[----:B------:R-:W-:Y:S01]  /*11de0*/  UMOV UR48, UR45 ;  /* 0x0000002d00307c82 */ /* 0x000fe20008000000 */
[----:B0-----:R-:W-:-:S02]  /*11df0*/  FSEL R163, R163, -INF , P2 ;  /* 0xff800000a3a37808 */ /* 0x001fc40001000000 */
[----:B------:R-:W-:Y:S02]  /*11e00*/  FMNMX.FTZ R50, R161, R50, !PT ;  /* 0x00000032a1327209 */ /* 0x000fe40007810000 */
[----:B------:R-:W-:Y:S01]  /*11e10*/  ISETP.GT.AND P2, PT, R21, 0x10, PT ;  /* 0x000000101500780c */ /* 0x000fe20003f44270 */
[----:B------:R-:W0:Y:S01]  /*11e20*/  MUFU.TANH R36, R36 ;  /* 0x0000002400247308 */ /* 0x000e220000002400 */
[----:B-1----:R-:W-:Y:S02]  /*11e30*/  FSEL R157, R157, -INF , P3 ;  /* 0xff8000009d9d7808 */ /* 0x002fe40001800000 */
[----:B------:R-:W-:Y:S02]  /*11e40*/  FMNMX.FTZ R50, R163, R50, !PT ;  /* 0x00000032a3327209 */ /* 0x000fe40007810000 */
[----:B------:R-:W-:Y:S02]  /*11e50*/  ISETP.GT.AND P3, PT, R21, 0x11, PT ;  /* 0x000000111500780c */ /* 0x000fe40003f64270 */
[----:B-----5:R-:W-:Y:S01]  /*11e60*/  FSEL R155, R155, -INF , P2 ;  /* 0xff8000009b9b7808 */ /* 0x020fe20001000000 */
[----:B------:R-:W1:Y:S01]  /*11e70*/  MUFU.TANH R37, R37 ;  /* 0x0000002500257308 */ /* 0x000e620000002400 */
[----:B------:R-:W-:-:S02]  /*11e80*/  FMNMX.FTZ R50, R157, R50, !PT ;  /* 0x000000329d327209 */ /* 0x000fc40007810000 */
[----:B------:R-:W-:Y:S02]  /*11e90*/  ISETP.GT.AND P2, PT, R21, 0x18, PT ;  /* 0x000000181500780c */ /* 0x000fe40003f44270 */
[----:B------:R-:W-:Y:S02]  /*11ea0*/  FSEL R153, R153, -INF , P3 ;  /* 0xff80000099997808 */ /* 0x000fe40001800000 */
[----:B------:R-:W-:Y:S01]  /*11eb0*/  FMNMX.FTZ R52, R155, R50, !PT ;  /* 0x000000329b347209 */ /* 0x000fe20007810000 */
[----:B------:R-:W5:Y:S01]  /*11ec0*/  MUFU.TANH R39, R39 ;  /* 0x0000002700277308 */ /* 0x000f620000002400 */
        /* <DEDUP_REMOVED lines=8> */
[----:B--2---:R-:W-:-:S02]  /*11f50*/  FSEL R41, R35, -INF , P3 ;  /* 0xff80000023297808 */ /* 0x004fc40001800000 */
[----:B------:R-:W-:Y:S01]  /*11f60*/  FMNMX.FTZ R52, R152, R51, !PT ;  /* 0x0000003398347209 */ /* 0x000fe20007810000 */
[----:B------:R-:W-:Y:S01]  /*11f70*/  FMUL.FTZ R51, R68, UR47 ;  /* 0x0000002f44337c20 */ /* 0x000fe20008410000 */
[----:B------:R-:W-:Y:S02]  /*11f80*/  ISETP.GT.AND P3, PT, R21, 0x21, PT ;  /* 0x000000211500780c */ /* 0x000fe40003f64270 */
[----:B----4-:R-:W-:Y:S01]  /*11f90*/  FSEL R38, R38, -INF , P2 ;  /* 0xff80000026267808 */ /* 0x010fe20001000000 */
[----:B------:R-:W2:Y:S01]  /*11fa0*/  MUFU.TANH R42, R42 ;  /* 0x0000002a002a7308 */ /* 0x000ea20000002400 */
[----:B------:R-:W-:Y:S01]  /*11fb0*/  FMNMX.FTZ R53, R41, R52, !PT ;  /* 0x0000003429357209 */ /* 0x000fe20007810000 */
[----:B------:R-:W-:Y:S01]  /*11fc0*/  FMUL.FTZ R52, R69, UR47 ;  /* 0x0000002f45347c20 */ /* 0x000fe20008410000 */
[----:B------:R-:W-:Y:S01]  /*11fd0*/  ISETP.GT.AND P2, PT, R21, 0x28, PT ;  /* 0x000000281500780c */ /* 0x000fe20003f44270 */
[----:B------:R-:W-:Y:S01]  /*11fe0*/  FMUL.FTZ R69, R79, UR47 ;  /* 0x0000002f4f457c20 */ /* 0x000fe20008410000 */
[----:B0-----:R-:W-:-:S02]  /*11ff0*/  FSEL R35, R36, -INF , P3 ;  /* 0xff80000024237808 */ /* 0x001fc40001800000 */
[----:B------:R-:W-:Y:S01]  /*12000*/  FMNMX.FTZ R54, R38, R53, !PT ;  /* 0x0000003526367209 */ /* 0x000fe20007810000 */
[----:B------:R-:W0:Y:S01]  /*12010*/  MUFU.TANH R43, R43 ;  /* 0x0000002b002b7308 */ /* 0x000e220000002400 */
[----:B------:R-:W-:Y:S02]  /*12020*/  ISETP.GT.AND P3, PT, R21, 0x29, PT ;  /* 0x000000291500780c */ /* 0x000fe40003f64270 */
[----:B-1----:R-:W-:Y:S02]  /*12030*/  FSEL R36, R37, -INF , P2 ;  /* 0xff80000025247808 */ /* 0x002fe40001000000 */
[----:B------:R-:W-:Y:S02]  /*12040*/  FMNMX.FTZ R53, R35, R54, !PT ;  /* 0x0000003623357209 */ /* 0x000fe40007810000 */
[----:B------:R-:W-:Y:S01]  /*12050*/  ISETP.GT.AND P2, PT, R21, 0x30, PT ;  /* 0x000000301500780c */ /* 0x000fe20003f44270 */
[----:B------:R-:W1:Y:S01]  /*12060*/  MUFU.TANH R44, R44 ;  /* 0x0000002c002c7308 */ /* 0x000e620000002400 */
[----:B-----5:R-:W-:-:S02]  /*12070*/  FSEL R37, R39, -INF , P3 ;  /* 0xff80000027257808 */ /* 0x020fc40001800000 */
[----:B------:R-:W-:Y:S02]  /*12080*/  FMNMX.FTZ R54, R36, R53, !PT ;  /* 0x0000003524367209 */ /* 0x000fe40007810000 */
[----:B------:R-:W-:Y:S02]  /*12090*/  ISETP.GT.AND P3, PT, R21, 0x31, PT ;  /* 0x000000311500780c */ /* 0x000fe40003f64270 */
[----:B---3--:R-:W-:Y:S01]  /*120a0*/  FSEL R39, R40, -INF , P2 ;  /* 0xff80000028277808 */ /* 0x008fe20001000000 */
[----:B------:R-:W3:Y:S01]  /*120b0*/  MUFU.TANH R45, R45 ;  /* 0x0000002d002d7308 */ /* 0x000ee20000002400 */
[----:B------:R-:W-:Y:S02]  /*120c0*/  FMNMX.FTZ R54, R37, R54, !PT ;  /* 0x0000003625367209 */ /* 0x000fe40007810000 */
[----:B------:R-:W-:Y:S02]  /*120d0*/  ISETP.GT.AND P2, PT, R21, 0x38, PT ;  /* 0x000000381500780c */ /* 0x000fe40003f44270 */
[----:B--2---:R-:W-:-:S02]  /*120e0*/  FSEL R40, R42, -INF , P3 ;  /* 0xff8000002a287808 */ /* 0x004fc40001800000 */
[----:B------:R-:W-:Y:S01]  /*120f0*/  FMNMX.FTZ R53, R39, R54, !PT ;  /* 0x0000003627357209 */ /* 0x000fe20007810000 */
[----:B------:R-:W2:Y:S01]  /*12100*/  MUFU.TANH R46, R46 ;  /* 0x0000002e002e7308 */ /* 0x000ea20000002400 */
[----:B------:R-:W-:Y:S02]  /*12110*/  ISETP.GT.AND P3, PT, R21, 0x39, PT ;  /* 0x000000391500780c */ /* 0x000fe40003f64270 */
[----:B0-----:R-:W-:Y:S02]  /*12120*/  FSEL R42, R43, -INF , P2 ;  /* 0xff8000002b2a7808 */ /* 0x001fe40001000000 */
[----:B------:R-:W-:Y:S02]  /*12130*/  FMNMX.FTZ R53, R40, R53, !PT ;  /* 0x0000003528357209 */ /* 0x000fe40007810000 */
[----:B------:R-:W-:Y:S01]  /*12140*/  ISETP.GT.AND P2, PT, R21, 0x40, PT ;  /* 0x000000401500780c */ /* 0x000fe20003f44270 */
[----:B------:R-:W0:Y:S01]  /*12150*/  MUFU.TANH R47, R47 ;  /* 0x0000002f002f7308 */ /* 0x000e220000002400 */
[----:B-1----:R-:W-:-:S02]  /*12160*/  FSEL R43, R44, -INF , P3 ;  /* 0xff8000002c2b7808 */ /* 0x002fc40001800000 */
[----:B------:R-:W-:Y:S02]  /*12170*/  FMNMX.FTZ R54, R42, R53, !PT ;  /* 0x000000352a367209 */ /* 0x000fe40007810000 */
[----:B------:R-:W-:Y:S02]  /*12180*/  ISETP.GT.AND P3, PT, R21, 0x41, PT ;  /* 0x000000411500780c */ /* 0x000fe40003f64270 */
[----:B---3--:R-:W-:Y:S01]  /*12190*/  FSEL R44, R45, -INF , P2 ;  /* 0xff8000002d2c7808 */ /* 0x008fe20001000000 */
[----:B------:R-:W1:Y:S01]  /*121a0*/  MUFU.TANH R48, R48 ;  /* 0x0000003000307308 */ /* 0x000e620000002400 */
[----:B------:R-:W-:Y:S02]  /*121b0*/  FMNMX.FTZ R53, R43, R54, !PT ;  /* 0x000000362b357209 */ /* 0x000fe40007810000 */
[----:B--2---:R-:W-:Y:S02]  /*121c0*/  FSEL R45, R46, -INF , P3 ;  /* 0xff8000002e2d7808 */ /* 0x004fe40001800000 */
[----:B------:R-:W-:-:S02]  /*121d0*/  ISETP.GT.AND P2, PT, R21, 0x48, PT ;  /* 0x000000481500780c */ /* 0x000fc40003f44270 */
        /* <DEDUP_REMOVED lines=10> */
[----:B------:R-:W-:Y:S01]  /*12280*/  FMNMX.FTZ R53, R46, R53, !PT ;  /* 0x000000352e357209 */ /* 0x000fe20007810000 */
        /* <DEDUP_REMOVED lines=10> */
[----:B------:R-:W-:-:S05]  /*12330*/  ISETP.GT.AND P2, PT, R21, 0x60, PT ;  /* 0x000000601500780c */ /* 0x000fca0003f44270 */
[----:B------:R-:W1:Y:S01]  /*12340*/  MUFU.TANH R73, R73 ;  /* 0x0000004900497308 */ /* 0x000e620000002400 */
[----:B--2---:R-:W-:Y:S02]  /*12350*/  FSEL R51, R52, -INF , P3 ;  /* 0xff80000034337808 */ /* 0x004fe40001800000 */
[----:B------:R-:W-:Y:S02]  /*12360*/  FMNMX.FTZ R52, R50, R53, !PT ;  /* 0x0000003532347209 */ /* 0x000fe40007810000 */
[----:B------:R-:W-:Y:S02]  /*12370*/  ISETP.GT.AND P3, PT, R21, 0x61, PT ;  /* 0x000000611500780c */ /* 0x000fe40003f64270 */
[----:B------:R-:W-:Y:S01]  /*12380*/  FMNMX.FTZ R54, R51, R52, !PT ;  /* 0x0000003433367209 */ /* 0x000fe20007810000 */
[----:B------:R-:W2:Y:S01]  /*12390*/  MUFU.TANH R76, R76 ;  /* 0x0000004c004c7308 */ /* 0x000ea20000002400 */
[----:B0-----:R-:W-:Y:S02]  /*123a0*/  FSEL R53, R72, -INF , P2 ;  /* 0xff80000048357808 */ /* 0x001fe40001000000 */
[----:B------:R-:W-:-:S02]  /*123b0*/  ISETP.GT.AND P2, PT, R21, 0x68, PT ;  /* 0x000000681500780c */ /* 0x000fc40003f44270 */
[----:B------:R-:W-:-:S03]  /*123c0*/  FMNMX.FTZ R55, R53, R54, !PT ;  /* 0x0000003635377209 */ /* 0x000fc60007810000 */
[----:B------:R-:W0:Y:S01]  /*123d0*/  MUFU.TANH R77, R77 ;  /* 0x0000004d004d7308 */ /* 0x000e220000002400 */
[----:B-1----:R-:W-:Y:S01]  /*123e0*/  FSEL R52, R73, -INF , P3 ;  /* 0xff80000049347808 */ /* 0x002fe20001800000 */
[----:B------:R-:W-:Y:S01]  /*123f0*/  FMUL.FTZ R73, R87, UR47 ;  /* 0x0000002f57497c20 */ /* 0x000fe20008410000 */
[----:B------:R-:W-:Y:S02]  /*12400*/  ISETP.GT.AND P3, PT, R21, 0x69, PT ;  /* 0x000000691500780c */ /* 0x000fe40003f64270 */
[----:B------:R-:W-:-:S03]  /*12410*/  FMNMX.FTZ R57, R52, R55, !PT ;  /* 0x0000003734397209 */ /* 0x000fc60007810000 */
[----:B------:R1:W3:Y:S01]  /*12420*/  MUFU.TANH R56, R80 ;  /* 0x0000005000387308 */ /* 0x0002e20000002400 */
[----:B--2---:R-:W-:Y:S02]  /*12430*/  FSEL R54, R76, -INF , P2 ;  /* 0xff8000004c367808 */ /* 0x004fe40001000000 */
[----:B------:R-:W-:Y:S02]  /*12440*/  ISETP.GT.AND P2, PT, R21, 0x70, PT ;  /* 0x000000701500780c */ /* 0x000fe40003f44270 */
[----:B------:R-:W-:-:S03]  /*12450*/  FMNMX.FTZ R58, R54, R57, !PT ;  /* 0x00000039363a7209 */ /* 0x000fc60007810000 */
[----:B------:R-:W2:Y:S01]  /*12460*/  MUFU.TANH R81, R81 ;  /* 0x0000005100517308 */ /* 0x000ea20000002400 */
[----:B0-----:R-:W-:Y:S01]  /*12470*/  FSEL R55, R77, -INF , P3 ;  /* 0xff8000004d377808 */ /* 0x001fe20001800000 */
[----:B-1----:R-:W-:Y:S01]  /*12480*/  IMAD.IADD R80, R154, 0x1, R75 ;  /* 0x000000019a507824 */ /* 0x002fe200078e024b */
[----:B------:R-:W-:Y:S02]  /*12490*/  ISETP.GT.AND P3, PT, R21, 0x71, PT ;  /* 0x000000711500780c */ /* 0x000fe40003f64270 */
[----:B------:R-:W-:Y:S02]  /*124a0*/  FMNMX.FTZ R59, R55, R58, !PT ;  /* 0x0000003a373b7209 */ /* 0x000fe40007810000 */
[----:B------:R-:W-:Y:S01]  /*124b0*/  ISETP.GT.AND P4, PT, R80, 0x1, PT ;  /* 0x000000015000780c */ /* 0x000fe20003f84270 */
[----:B------:R-:W0:Y:S01]  /*124c0*/  MUFU.TANH R84, R84 ;  /* 0x0000005400547308 */ /* 0x000e220000002400 */
[----:B---3--:R-:W-:Y:S02]  /*124d0*/  FSEL R56, R56, -INF , P2 ;  /* 0xff80000038387808 */ /* 0x008fe40001000000 */
[----:B------:R-:W-:-:S02]  /*124e0*/  ISETP.GT.AND P2, PT, R21, 0x78, PT ;  /* 0x000000781500780c */ /* 0x000fc40003f44270 */
[----:B------:R-:W-:-:S03]  /*124f0*/  FMNMX.FTZ R62, R56, R59, !PT ;  /* 0x0000003b383e7209 */ /* 0x000fc60007810000 */
[----:B------:R-:W1:Y:S01]  /*12500*/  MUFU.TANH R85, R85 ;  /* 0x0000005500557308 */ /* 0x000e620000002400 */
[----:B--2---:R-:W-:Y:S02]  /*12510*/  FSEL R57, R81, -INF , P3 ;  /* 0xff80000051397808 */ /* 0x004fe40001800000 */
[----:B------:R-:W-:Y:S02]  /*12520*/  ISETP.GT.AND P3, PT, R21, 0x79, PT ;  /* 0x000000791500780c */ /* 0x000fe40003f64270 */
[----:B------:R-:W-:Y:S01]  /*12530*/  FMNMX.FTZ R21, R57, R62, !PT ;  /* 0x0000003e39157209 */ /* 0x000fe20007810000 */
[----:B------:R-:W-:Y:S01]  /*12540*/  FMUL.FTZ R62, R66, UR47 ;  /* 0x0000002f423e7c20 */ /* 0x000fe20008410000 */
[----:B------:R-:W-:Y:S01]  /*12550*/  FMUL.FTZ R66, R74, UR47 ;  /* 0x0000002f4a427c20 */ /* 0x000fe20008410000 */
[----:B------:R-:W2:Y:S01]  /*12560*/  MUFU.TANH R6, R6 ;  /* 0x0000000600067308 */ /* 0x000ea20000002400 */
[----:B0-----:R-:W-:-:S04]  /*12570*/  FSEL R58, R84, -INF , P2 ;  /* 0xff800000543a7808 */ /* 0x001fc80001000000 */
[----:B------:R-:W-:-:S03]  /*12580*/  FMNMX.FTZ R64, R58, R21, !PT ;  /* 0x000000153a407209 */ /* 0x000fc60007810000 */
[----:B------:R-:W0:Y:S01]  /*12590*/  MUFU.TANH R7, R7 ;  /* 0x0000000700077308 */ /* 0x000e220000002400 */
[----:B-1----:R-:W-:Y:S02]  /*125a0*/  FSEL R59, R85, -INF , P3 ;  /* 0xff800000553b7808 */ /* 0x002fe40001800000 */
[----:B------:R-:W-:Y:S02]  /*125b0*/  ISETP.GT.AND P3, PT, R80, RZ, PT ;  /* 0x000000ff5000720c */ /* 0x000fe40003f64270 */
[----:B------:R-:W-:Y:S01]  /*125c0*/  FMNMX.FTZ R21, R59, R64, !PT ;  /* 0x000000403b157209 */ /* 0x000fe20007810000 */
[----:B------:R-:W-:Y:S01]  /*125d0*/  FMUL.FTZ R64, R70, UR47 ;  /* 0x0000002f46407c20 */ /* 0x000fe20008410000 */
[----:B------:R-:W-:Y:S01]  /*125e0*/  FMUL.FTZ R70, R82, UR47 ;  /* 0x0000002f52467c20 */ /* 0x000fe20008410000 */
[----:B------:R-:W1:Y:S01]  /*125f0*/  MUFU.TANH R8, R8 ;  /* 0x0000000800087308 */ /* 0x000e620000002400 */
[----:B--2---:R-:W-:Y:S01]  /*12600*/  FSEL R77, R6, -INF , P3 ;  /* 0xff800000064d7808 */ /* 0x004fe20001800000 */
[----:B------:R-:W2:Y:S01]  /*12610*/  SHFL.BFLY PT, R68, R21, 0x2, 0x1f ;  /* 0x0c401f0015447f89 */ /* 0x000ea200000e0000 */
[----:B------:R-:W-:-:S02]  /*12620*/  ISETP.GT.AND P3, PT, R80, 0x8, PT ;  /* 0x000000085000780c */ /* 0x000fc40003f64270 */
[----:B------:R-:W-:-:S03]  /*12630*/  FMNMX.FTZ R6, R77, R10, !PT ;  /* 0x0000000a4d067209 */ /* 0x000fc60007810000 */
[----:B------:R-:W3:Y:S01]  /*12640*/  MUFU.TANH R9, R9 ;  /* 0x0000000900097308 */ /* 0x000ee20000002400 */
        /* <DEDUP_REMOVED lines=8> */
[----:B---3--:R-:W-:Y:S02]  /*126d0*/  FSEL R76, R9, -INF , P4 ;  /* 0xff800000094c7808 */ /* 0x008fe40002000000 */
[----:B--2---:R-:W-:Y:S01]  /*126e0*/  FMNMX.FTZ R72, R21, R68, !PT ;  /* 0x0000004415487209 */ /* 0x004fe20007810000 */
[----:B------:R-:W-:Y:S01]  /*126f0*/  FMUL.FTZ R68, R78, UR47 ;  /* 0x0000002f4e447c20 */ /* 0x000fe20008410000 */
[----:B------:R-:W-:Y:S02]  /*12700*/  ISETP.GT.AND P4, PT, R80, 0x11, PT ;  /* 0x000000115000780c */ /* 0x000fe40003f84270 */
[----:B------:R-:W-:Y:S01]  /*12710*/  FMNMX.FTZ R79, R76, R79, !PT ;  /* 0x0000004f4c4f7209 */ /* 0x000fe20007810000 */
[----:B------:R-:W2:Y:S01]  /*12720*/  MUFU.TANH R20, R20 ;  /* 0x0000001400147308 */ /* 0x000ea20000002400 */
[----:B------:R-:W3:Y:S01]  /*12730*/  SHFL.BFLY PT, R21, R72, 0x1, 0x1f ;  /* 0x0c201f0048157f89 */ /* 0x000ee200000e0000 */
[----:B0-----:R-:W-:-:S02]  /*12740*/  FSEL R14, R14, -INF , P3 ;  /* 0xff8000000e0e7808 */ /* 0x001fc40001800000 */
[----:B------:R-:W-:Y:S02]  /*12750*/  ISETP.GT.AND P3, PT, R80, 0x18, PT ;  /* 0x000000185000780c */ /* 0x000fe40003f64270 */
[----:B------:R-:W-:Y:S02]  /*12760*/  FMNMX.FTZ R79, R14, R79, !PT ;  /* 0x0000004f0e4f7209 */ /* 0x000fe40007810000 */
        /* <DEDUP_REMOVED lines=11> */
[----:B------:R-:W-:Y:S02]  /*12820*/  FMNMX.FTZ R6, R24, R81, !PT ;  /* 0x0000005118067209 */ /* 0x000fe40007810000 */
[----:B---3--:R-:W-:Y:S01]  /*12830*/  FMNMX.FTZ R21, R72, R21, !PT ;  /* 0x0000001548157209 */ /* 0x008fe20007810000 */
[----:B------:R-:W0:Y:S01]  /*12840*/  MUFU.TANH R27, R27 ;  /* 0x0000001b001b7308 */ /* 0x000e220000002400 */
[----:B-1----:R-:W-:Y:S01]  /*12850*/  FSEL R79, R25, -INF , P3 ;  /* 0xff800000194f7808 */ /* 0x002fe20001800000 */
[----:B------:R-:W-:Y:S01]  /*12860*/  FMUL.FTZ R72, R86, UR47 ;  /* 0x0000002f56487c20 */ /* 0x000fe20008410000 */
[----:B------:R-:W-:Y:S01]  /*12870*/  ISETP.GT.AND P3, PT, R80, 0x28, PT ;  /* 0x000000285000780c */ /* 0x000fe20003f64270 */
[----:B------:R-:W-:Y:S01]  /*12880*/  FMUL.FTZ R74, R21, UR48 ;  /* 0x00000030154a7c20 */ /* 0x000fe20008410000 */
        /* <DEDUP_REMOVED lines=10> */
[--C-:B------:R-:W-:Y:S01]  /*12930*/  FFMA.FTZ R172, R38, UR48, -R74.reuse ;  /* 0x0000003026ac7c23 */ /* 0x100fe2000801084a */
[----:B------:R-:W-:Y:S01]  /*12940*/  FMNMX.FTZ R27, R81, R6, !PT ;  /* 0x00000006511b7209 */ /* 0x000fe20007810000 */
[--C-:B------:R-:W-:Y:S01]  /*12950*/  FFMA.FTZ R41, R41, UR48, -R74.reuse ;  /* 0x0000003029297c23 */ /* 0x100fe2000801084a */
[--C-:B------:R-:W-:Y:S01]  /*12960*/  FFMA.FTZ R174, R36, UR48, -R74.reuse ;  /* 0x0000003024ae7c23 */ /* 0x100fe2000801084a */
[----:B------:R-:W0:Y:S01]  /*12970*/  MUFU.TANH R30, R30 ;  /* 0x0000001e001e7308 */ /* 0x000e220000002400 */
[----:B-1----:R-:W-:Y:S01]  /*12980*/  FSEL R28, R28, -INF , P4 ;  /* 0xff8000001c1c7808 */ /* 0x002fe20002000000 */
[--C-:B------:R-:W-:Y:S01]  /*12990*/  FFMA.FTZ R37, R37, UR48, -R74.reuse ;  /* 0x0000003025257c23 */ /* 0x100fe2000801084a */
[----:B------:R-:W-:Y:S01]  /*129a0*/  ISETP.GT.AND P4, PT, R80, 0x31, PT ;  /* 0x000000315000780c */ /* 0x000fe20003f84270 */
[--C-:B------:R-:W-:Y:S01]  /*129b0*/  FFMA.FTZ R168, R39, UR48, -R74.reuse ;  /* 0x0000003027a87c23 */ /* 0x100fe2000801084a */
[----:B------:R-:W-:Y:S01]  /*129c0*/  FMNMX.FTZ R6, R28, R27, !PT ;  /* 0x0000001b1c067209 */ /* 0x000fe20007810000 */
[--C-:B------:R-:W-:Y:S01]  /*129d0*/  FFMA.FTZ R39, R40, UR48, -R74.reuse ;  /* 0x0000003028277c23 */ /* 0x100fe2000801084a */
[--C-:B------:R-:W-:Y:S01]  /*129e0*/  FFMA.FTZ R164, R44, UR48, -R74.reuse ;  /* 0x000000302ca47c23 */ /* 0x100fe2000801084a */
[----:B------:R-:W1:Y:S01]  /*129f0*/  MUFU.TANH R31, R31 ;  /* 0x0000001f001f7308 */ /* 0x000e620000002400 */
[----:B--2---:R-:W-:Y:S01]  /*12a00*/  FSEL R29, R29, -INF , P3 ;  /* 0xff8000001d1d7808 */ /* 0x004fe20001800000 */
[--C-:B------:R-:W-:Y:S01]  /*12a10*/  FFMA.FTZ R180, R159, UR48, -R74.reuse ;  /* 0x000000309fb47c23 */ /* 0x100fe2000801084a */
[----:B------:R-:W-:Y:S01]  /*12a20*/  ISETP.GT.AND P3, PT, R80, 0x38, PT ;  /* 0x000000385000780c */ /* 0x000fe20003f64270 */
[--C-:B------:R-:W-:Y:S01]  /*12a30*/  FFMA.FTZ R170, R42, UR48, -R74.reuse ;  /* 0x000000302aaa7c23 */ /* 0x100fe2000801084a */
[----:B------:R-:W-:Y:S01]  /*12a40*/  FMNMX.FTZ R27, R29, R6, !PT ;  /* 0x000000061d1b7209 */ /* 0x000fe20007810000 */
[--C-:B------:R-:W-:Y:S01]  /*12a50*/  FFMA.FTZ R161, R161, UR48, -R74.reuse ;  /* 0x00000030a1a17c23 */ /* 0x100fe2000801084a */
[----:B------:R-:W-:Y:S01]  /*12a60*/  FSEL R44, R21, RZ, P2 ;  /* 0x000000ff152c7208 */ /* 0x000fe20001000000 */
[----:B------:R-:W2:Y:S01]  /*12a70*/  MUFU.TANH R32, R32 ;  /* 0x0000002000207308 */ /* 0x000ea20000002400 */
[----:B0-----:R-:W-:Y:S01]  /*12a80*/  FSEL R30, R30, -INF , P4 ;  /* 0xff8000001e1e7808 */ /* 0x001fe20002000000 */
[--C-:B------:R-:W-:Y:S01]  /*12a90*/  FFMA.FTZ R182, R163, UR48, -R74.reuse ;  /* 0x00000030a3b67c23 */ /* 0x100fe2000801084a */
[----:B------:R-:W-:Y:S01]  /*12aa0*/  ISETP.GT.AND P4, PT, R80, 0x39, PT ;  /* 0x000000395000780c */ /* 0x000fe20003f84270 */
[----:B------:R-:W-:Y:S01]  /*12ab0*/  FADD.FTZ R44, -R44, R11 ;  /* 0x0000000b2c2c7221 */ /* 0x000fe20000010100 */
[--C-:B------:R-:W-:Y:S01]  /*12ac0*/  FFMA.FTZ R157, R157, UR48, -R74.reuse ;  /* 0x000000309d9d7c23 */ /* 0x100fe2000801084a */
[--C-:B------:R-:W-:Y:S01]  /*12ad0*/  FFMA.FTZ R176, R155, UR48, -R74.reuse ;  /* 0x000000309bb07c23 */ /* 0x100fe2000801084a */
[--C-:B------:R-:W-:Y:S01]  /*12ae0*/  FFMA.FTZ R15, R153, UR48, -R74.reuse ;  /* 0x00000030990f7c23 */ /* 0x100fe2000801084a */
[----:B------:R-:W-:Y:S01]  /*12af0*/  MUFU.TANH R33, R33 ;  /* 0x0000002100217308 */ /* 0x000fe20000002400 */
[----:B-1----:R-:W-:Y:S01]  /*12b00*/  FSEL R38, R31, -INF , P3 ;  /* 0xff8000001f267808 */ /* 0x002fe20001800000 */
[----:B------:R-:W-:Y:S01]  /*12b10*/  FMUL.FTZ R11, R44, UR48 ;  /* 0x000000302c0b7c20 */ /* 0x000fe20008410000 */
[----:B------:R-:W-:Y:S01]  /*12b20*/  FMNMX.FTZ R31, R30, R27, !PT ;  /* 0x0000001b1e1f7209 */ /* 0x000fe20007810000 */
[--C-:B------:R-:W-:Y:S01]  /*12b30*/  FFMA.FTZ R178, R152, UR48, -R74.reuse ;  /* 0x0000003098b27c23 */ /* 0x100fe2000801084a */
[----:B------:R-:W-:Y:S01]  /*12b40*/  ISETP.GT.AND P3, PT, R80, 0x40, PT ;  /* 0x000000405000780c */ /* 0x000fe20003f64270 */
[--C-:B------:R-:W-:Y:S01]  /*12b50*/  FFMA.FTZ R166, R47, UR48, -R74.reuse ;  /* 0x000000302fa67c23 */ /* 0x100fe2000801084a */
[----:B------:R-:W-:Y:S01]  /*12b60*/  FMNMX.FTZ R31, R38, R31, !PT ;  /* 0x0000001f261f7209 */ /* 0x000fe20007810000 */
[----:B------:R-:W0:Y:S01]  /*12b70*/  MUFU.TANH R34, R34 ;  /* 0x0000002200227308 */ /* 0x000e220000002400 */
[----:B--2---:R-:W-:Y:S01]  /*12b80*/  FSEL R32, R32, -INF , P4 ;  /* 0xff80000020207808 */ /* 0x004fe20002000000 */
[--C-:B------:R-:W-:Y:S01]  /*12b90*/  FFMA.FTZ R160, R48, UR48, -R74.reuse ;  /* 0x0000003030a07c23 */ /* 0x100fe2000801084a */
[----:B------:R-:W-:Y:S01]  /*12ba0*/  ISETP.GT.AND P4, PT, R80, 0x41, PT ;  /* 0x000000415000780c */ /* 0x000fe20003f84270 */
[--C-:B------:R-:W-:Y:S01]  /*12bb0*/  FFMA.FTZ R47, R49, UR48, -R74.reuse ;  /* 0x00000030312f7c23 */ /* 0x100fe2000801084a */
[----:B------:R-:W-:Y:S01]  /*12bc0*/  FMNMX.FTZ R6, R32, R31, !PT ;  /* 0x0000001f20067209 */ /* 0x000fe20007810000 */
[--C-:B------:R-:W-:Y:S01]  /*12bd0*/  FFMA.FTZ R162, R50, UR48, -R74.reuse ;  /* 0x0000003032a27c23 */ /* 0x100fe2000801084a */
[--C-:B------:R-:W-:Y:S01]  /*12be0*/  FFMA.FTZ R156, R53, UR48, -R74.reuse ;  /* 0x00000030359c7c23 */ /* 0x100fe2000801084a */
[----:B------:R-:W1:Y:S01]  /*12bf0*/  MUFU.TANH R60, R60 ;  /* 0x0000003c003c7308 */ /* 0x000e620000002400 */
[--C-:B------:R-:W-:Y:S01]  /*12c00*/  FFMA.FTZ R158, R54, UR48, -R74.reuse ;  /* 0x00000030369e7c23 */ /* 0x100fe2000801084a */
[--C-:B------:R-:W-:Y:S01]  /*12c10*/  FFMA.FTZ R152, R56, UR48, -R74.reuse ;  /* 0x0000003038987c23 */ /* 0x100fe2000801084a */
[--C-:B------:R-:W-:Y:S01]  /*12c20*/  FFMA.FTZ R57, R57, UR48, -R74.reuse ;  /* 0x0000003039397c23 */ /* 0x100fe2000801084a */
[----:B------:R-:W-:Y:S01]  /*12c30*/  FFMA.FTZ R154, R58, UR48, -R74 ;  /* 0x000000303a9a7c23 */ /* 0x000fe2000801084a */
[----:B------:R-:W-:-:S02]  /*12c40*/  IMAD.U32 R53, RZ, RZ, UR38 ;  /* 0x00000026ff357e24 */ /* 0x000fc4000f8e00ff */
[----:B------:R-:W-:Y:S01]  /*12c50*/  FFMA.FTZ R49, R59, UR48, -R74 ;  /* 0x000000303b317c23 */ /* 0x000fe2000801084a */
[----:B------:R-:W2:Y:S01]  /*12c60*/  MUFU.TANH R61, R61 ;  /* 0x0000003d003d7308 */ /* 0x000ea20000002400 */
[----:B0-----:R-:W-:Y:S02]  /*12c70*/  FSEL R34, R34, -INF , P4 ;  /* 0xff80000022227808 */ /* 0x001fe40002000000 */
[----:B------:R-:W-:-:S05]  /*12c80*/  ISETP.GT.AND P4, PT, R80, 0x49, PT ;  /* 0x000000495000780c */ /* 0x000fca0003f84270 */
[----:B------:R0:W-:Y:S08]  /*12c90*/  MUFU.EX2 R25, R41 ;  /* 0x0000002900197308 */ /* 0x0001f00000000800 */
[----:B------:R-:W3:Y:S01]  /*12ca0*/  MUFU.TANH R62, R62 ;  /* 0x0000003e003e7308 */ /* 0x000ee20000002400 */
[----:B0-----:R-:W-:Y:S01]  /*12cb0*/  FFMA.FTZ R41, R35, UR48, -R74 ;  /* 0x0000003023297c23 */ /* 0x001fe2000801084a */
[----:B------:R-:W-:-:S02]  /*12cc0*/  FSEL R35, R33, -INF , P3 ;  /* 0xff80000021237808 */ /* 0x000fc40001800000 */
[----:B------:R-:W-:Y:S02]  /*12cd0*/  ISETP.GT.AND P3, PT, R80, 0x48, PT ;  /* 0x000000485000780c */ /* 0x000fe40003f64270 */
[----:B------:R-:W-:Y:S02]  /*12ce0*/  FMNMX.FTZ R31, R35, R6, !PT ;  /* 0x00000006231f7209 */ /* 0x000fe40007810000 */
[----:B------:R-:W0:Y:S01]  /*12cf0*/  MUFU.TANH R63, R63 ;  /* 0x0000003f003f7308 */ /* 0x000e220000002400 */
[----:B-1----:R-:W-:Y:S02]  /*12d00*/  FSEL R60, R60, -INF , P3 ;  /* 0xff8000003c3c7808 */ /* 0x002fe40001800000 */
[----:B------:R-:W-:Y:S02]  /*12d10*/  FMNMX.FTZ R33, R34, R31, !PT ;  /* 0x0000001f22217209 */ /* 0x000fe40007810000 */
[----:B------:R-:W-:Y:S02]  /*12d20*/  ISETP.GT.AND P3, PT, R80, 0x50, PT ;  /* 0x000000505000780c */ /* 0x000fe40003f64270 */
[----:B--2---:R-:W-:Y:S01]  /*12d30*/  FSEL R61, R61, -INF , P4 ;  /* 0xff8000003d3d7808 */ /* 0x004fe20002000000 */
[----:B------:R-:W1:Y:S01]  /*12d40*/  MUFU.TANH R64, R64 ;  /* 0x0000004000407308 */ /* 0x000e620000002400 */
[----:B------:R-:W-:-:S02]  /*12d50*/  FMNMX.FTZ R6, R60, R33, !PT ;  /* 0x000000213c067209 */ /* 0x000fc40007810000 */
[----:B------:R-:W-:Y:S02]  /*12d60*/  ISETP.GT.AND P4, PT, R80, 0x51, PT ;  /* 0x000000515000780c */ /* 0x000fe40003f84270 */
[----:B---3--:R-:W-:Y:S02]  /*12d70*/  FSEL R62, R62, -INF , P3 ;  /* 0xff8000003e3e7808 */ /* 0x008fe40001800000 */
[----:B------:R-:W-:Y:S01]  /*12d80*/  FMNMX.FTZ R33, R61, R6, !PT ;  /* 0x000000063d217209 */ /* 0x000fe20007810000 */
[----:B------:R-:W2:Y:S01]  /*12d90*/  MUFU.TANH R65, R65 ;  /* 0x0000004100417308 */ /* 0x000ea20000002400 */
[----:B------:R-:W-:Y:S02]  /*12da0*/  ISETP.GT.AND P3, PT, R80, 0x58, PT ;  /* 0x000000585000780c */ /* 0x000fe40003f64270 */
[----:B0-----:R-:W-:Y:S01]  /*12db0*/  FSEL R36, R63, -INF , P4 ;  /* 0xff8000003f247808 */ /* 0x001fe20002000000 */
[----:B------:R-:W-:Y:S01]  /*12dc0*/  FFMA.FTZ R63, R46, UR48, -R74 ;  /* 0x000000302e3f7c23 */ /* 0x000fe2000801084a */
[----:B------:R-:W-:-:S02]  /*12dd0*/  FMNMX.FTZ R33, R62, R33, !PT ;  /* 0x000000213e217209 */ /* 0x000fc40007810000 */
[----:B------:R-:W-:Y:S01]  /*12de0*/  ISETP.GT.AND P4, PT, R80, 0x59, PT ;  /* 0x000000595000780c */ /* 0x000fe20003f84270 */
[----:B------:R-:W0:Y:S01]  /*12df0*/  MUFU.TANH R66, R66 ;  /* 0x0000004200427308 */ /* 0x000e220000002400 */
[----:B-1----:R-:W-:Y:S02]  /*12e00*/  FSEL R64, R64, -INF , P3 ;  /* 0xff80000040407808 */ /* 0x002fe40001800000 */
[----:B------:R-:W-:-:S05]  /*12e10*/  ISETP.GT.AND P3, PT, R80, 0x60, PT ;  /* 0x000000605000780c */ /* 0x000fca0003f64270 */
[----:B------:R-:W1:Y:S01]  /*12e20*/  MUFU.TANH R67, R67 ;  /* 0x0000004300437308 */ /* 0x000e620000002400 */
[----:B--2---:R-:W-:Y:S01]  /*12e30*/  FSEL R40, R65, -INF , P4 ;  /* 0xff80000041287808 */ /* 0x004fe20002000000 */
[--C-:B------:R-:W-:Y:S01]  /*12e40*/  FFMA.FTZ R65, R45, UR48, -R74.reuse ;  /* 0x000000302d417c23 */ /* 0x100fe2000801084a */
[----:B------:R-:W-:Y:S01]  /*12e50*/  ISETP.GT.AND P4, PT, R80, 0x61, PT ;  /* 0x000000615000780c */ /* 0x000fe20003f84270 */
[----:B------:R-:W-:-:S04]  /*12e60*/  FFMA.FTZ R45, R51, UR48, -R74 ;  /* 0x00000030332d7c23 */ /* 0x000fc8000801084a */
[----:B------:R-:W2:Y:S01]  /*12e70*/  MUFU.TANH R68, R68 ;  /* 0x0000004400447308 */ /* 0x000ea20000002400 */
[----:B0-----:R-:W-:Y:S02]  /*12e80*/  FSEL R66, R66, -INF , P3 ;  /* 0xff80000042427808 */ /* 0x001fe40001800000 */
[----:B------:R-:W-:-:S05]  /*12e90*/  ISETP.GT.AND P3, PT, R80, 0x68, PT ;  /* 0x000000685000780c */ /* 0x000fca0003f64270 */
[----:B------:R0:W-:Y:S01]  /*12ea0*/  MUFU.EX2 R31, R37 ;  /* 0x00000025001f7308 */ /* 0x0001e20000000800 */
[----:B-1----:R-:W-:Y:S02]  /*12eb0*/  FSEL R67, R67, -INF , P4 ;  /* 0xff80000043437808 */ /* 0x002fe40002000000 */
[----:B------:R-:W-:-:S05]  /*12ec0*/  ISETP.GT.AND P4, PT, R80, 0x69, PT ;  /* 0x000000695000780c */ /* 0x000fca0003f84270 */
[----:B------:R-:W1:Y:S01]  /*12ed0*/  MUFU.TANH R69, R69 ;  /* 0x0000004500457308 */ /* 0x000e620000002400 */
[----:B0-----:R-:W-:Y:S02]  /*12ee0*/  FMNMX.FTZ R37, R36, R33, !PT ;  /* 0x0000002124257209 */ /* 0x001fe40007810000 */
[----:B--2---:R-:W-:Y:S02]  /*12ef0*/  FSEL R68, R68, -INF , P3 ;  /* 0xff80000044447808 */ /* 0x004fe40001800000 */
[----:B------:R-:W-:Y:S02]  /*12f00*/  FMNMX.FTZ R37, R64, R37, !PT ;  /* 0x0000002540257209 */ /* 0x000fe40007810000 */
[----:B------:R-:W-:Y:S01]  /*12f10*/  ISETP.GT.AND P3, PT, R80, 0x70, PT ;  /* 0x000000705000780c */ /* 0x000fe20003f64270 */
[----:B------:R-:W0:Y:S01]  /*12f20*/  MUFU.TANH R70, R70 ;  /* 0x0000004600467308 */ /* 0x000e220000002400 */
[----:B------:R-:W-:-:S04]  /*12f30*/  FMNMX.FTZ R37, R40, R37, !PT ;  /* 0x0000002528257209 */ /* 0x000fc80007810000 */
[----:B------:R-:W-:Y:S01]  /*12f40*/  FMNMX.FTZ R6, R66, R37, !PT ;  /* 0x0000002542067209 */ /* 0x000fe20007810000 */
[--C-:B------:R-:W-:Y:S01]  /*12f50*/  FFMA.FTZ R37, R43, UR48, -R74.reuse ;  /* 0x000000302b257c23 */ /* 0x100fe2000801084a */
[----:B------:R-:W-:Y:S01]  /*12f60*/  FFMA.FTZ R43, R52, UR48, -R74 ;  /* 0x00000030342b7c23 */ /* 0x000fe2000801084a */
[----:B------:R-:W2:Y:S01]  /*12f70*/  MUFU.TANH R71, R71 ;  /* 0x0000004700477308 */ /* 0x000ea20000002400 */
[----:B-1----:R-:W-:Y:S02]  /*12f80*/  FSEL R69, R69, -INF , P4 ;  /* 0xff80000045457808 */ /* 0x002fe40002000000 */
[----:B------:R-:W-:-:S05]  /*12f90*/  ISETP.GT.AND P4, PT, R80, 0x71, PT ;  /* 0x000000715000780c */ /* 0x000fca0003f84270 */
[----:B------:R-:W1:Y:S01]  /*12fa0*/  MUFU.TANH R72, R72 ;  /* 0x0000004800487308 */ /* 0x000e620000002400 */
[----:B0-----:R-:W-:Y:S02]  /*12fb0*/  FSEL R70, R70, -INF , P3 ;  /* 0xff80000046467808 */ /* 0x001fe40001800000 */
[----:B------:R-:W-:-:S05]  /*12fc0*/  ISETP.GT.AND P3, PT, R80, 0x78, PT ;  /* 0x000000785000780c */ /* 0x000fca0003f64270 */
[----:B------:R0:W-:Y:S01]  /*12fd0*/  MUFU.EX2 R33, R39 ;  /* 0x0000002700217308 */ /* 0x0001e20000000800 */
[----:B--2---:R-:W-:Y:S02]  /*12fe0*/  FSEL R71, R71, -INF , P4 ;  /* 0xff80000047477808 */ /* 0x004fe40002000000 */
[----:B------:R-:W-:-:S05]  /*12ff0*/  ISETP.GT.AND P4, PT, R80, 0x79, PT ;  /* 0x000000795000780c */ /* 0x000fca0003f84270 */
[----:B------:R-:W2:Y:S01]  /*13000*/  MUFU.TANH R73, R73 ;  /* 0x0000004900497308 */ /* 0x000ea20000002400 */
[----:B0-----:R-:W-:Y:S02]  /*13010*/  FMNMX.FTZ R39, R67, R6, !PT ;  /* 0x0000000643277209 */ /* 0x001fe40007810000 */
[----:B-1----:R-:W-:Y:S02]  /*13020*/  FSEL R72, R72, -INF , P3 ;  /* 0xff80000048487808 */ /* 0x002fe40001800000 */
[----:B------:R-:W-:-:S03]  /*13030*/  FMNMX.FTZ R6, R68, R39, !PT ;  /* 0x0000002744067209 */ /* 0x000fc60007810000 */
[----:B------:R-:W-:Y:S01]  /*13040*/  MUFU.EX2 R180, R180 ;  /* 0x000000b400b47308 */ /* 0x000fe20000000800 */
[----:B------:R-:W-:-:S04]  /*13050*/  FMNMX.FTZ R39, R69, R6, !PT ;  /* 0x0000000645277209 */ /* 0x000fc80007810000 */
[----:B------:R-:W-:-:S03]  /*13060*/  FMNMX.FTZ R6, R70, R39, !PT ;  /* 0x0000002746067209 */ /* 0x000fc60007810000 */
[----:B------:R-:W0:Y:S01]  /*13070*/  MUFU.EX2 R11, R11 ;  /* 0x0000000b000b7308 */ /* 0x000e220000000800 */
[----:B------:R-:W-:Y:S02]  /*13080*/  FMNMX.FTZ R39, R71, R6, !PT ;  /* 0x0000000647277209 */ /* 0x000fe40007810000 */
[----:B--2---:R-:W-:Y:S02]  /*13090*/  FSEL R73, R73, -INF , P4 ;  /* 0xff80000049497808 */ /* 0x004fe40002000000 */
[----:B------:R-:W-:-:S03]  /*130a0*/  FMNMX.FTZ R6, R72, R39, !PT ;  /* 0x0000002748067209 */ /* 0x000fc60007810000 */
[----:B------:R-:W1:Y:S01]  /*130b0*/  MUFU.EX2 R75, R161 ;  /* 0x000000a1004b7308 */ /* 0x000e620000000800 */
[----:B------:R-:W-:-:S05]  /*130c0*/  FMNMX.FTZ R6, R73, R6, !PT ;  /* 0x0000000649067209 */ /* 0x000fca0007810000 */
[----:B------:R-:W2:Y:S02]  /*130d0*/  SHFL.BFLY PT, R39, R6, 0x2, 0x1f ;  /* 0x0c401f0006277f89 */ /* 0x000ea400000e0000 */
[----:B------:R-:W3:Y:S08]  /*130e0*/  MUFU.EX2 R182, R182 ;  /* 0x000000b600b67308 */ /* 0x000ef00000000800 */
[----:B------:R-:W4:Y:S08]  /*130f0*/  MUFU.EX2 R9, R157 ;  /* 0x0000009d00097308 */ /* 0x000f300000000800 */
[----:B------:R-:W5:Y:S01]  /*13100*/  MUFU.EX2 R176, R176 ;  /* 0x000000b000b07308 */ /* 0x000f620000000800 */
[----:B--2---:R-:W-:-:S07]  /*13110*/  FMNMX.FTZ R39, R6, R39, !PT ;  /* 0x0000002706277209 */ /* 0x004fce0007810000 */
[----:B------:R-:W2:Y:S01]  /*13120*/  MUFU.EX2 R15, R15 ;  /* 0x0000000f000f7308 */ /* 0x000ea20000000800 */
[----:B------:R-:W0:Y:S07]  /*13130*/  SHFL.BFLY PT, R6, R39, 0x1, 0x1f ;  /* 0x0c201f0027067f89 */ /* 0x000e2e00000e0000 */
[----:B------:R-:W2:Y:S08]  /*13140*/  MUFU.EX2 R178, R178 ;  /* 0x000000b200b27308 */ /* 0x000eb00000000800 */
[----:B------:R-:W-:Y:S08]  /*13150*/  MUFU.EX2 R172, R172 ;  /* 0x000000ac00ac7308 */ /* 0x000ff00000000800 */
[----:B------:R1:W-:Y:S01]  /*13160*/  MUFU.EX2 R27, R41 ;  /* 0x00000029001b7308 */ /* 0x0003e20000000800 */
[----:B0-----:R-:W-:-:S04]  /*13170*/  FMNMX.FTZ R6, R39, R6, !PT ;  /* 0x0000000627067209 */ /* 0x001fc80007810000 */
[C---:B------:R-:W-:Y:S01]  /*13180*/  FSETP.NEU.FTZ.AND P3, PT, R6.reuse, -INF , PT ;  /* 0xff8000000600780b */ /* 0x040fe20003f7d000 */
[----:B------:R-:W-:Y:S02]  /*13190*/  FMUL.FTZ R51, R6, UR48 ;  /* 0x0000003006337c20 */ /* 0x000fe40008410000 */
[----:B------:R-:W-:Y:S01]  /*131a0*/  MUFU.EX2 R174, R174 ;  /* 0x000000ae00ae7308 */ /* 0x000fe20000000800 */
[----:B-1----:R-:W-:Y:S02]  /*131b0*/  FFMA.FTZ R41, R55, UR48, -R74 ;  /* 0x0000003037297c23 */ /* 0x002fe4000801084a */
[----:B------:R-:W-:-:S05]  /*131c0*/  FSEL R51, R51, RZ, P3 ;  /* 0x000000ff33337208 */ /* 0x000fca0001800000 */
[----:B------:R-:W-:Y:S01]  /*131d0*/  MUFU.EX2 R168, R168 ;  /* 0x000000a800a87308 */ /* 0x000fe20000000800 */
        /* <DEDUP_REMOVED lines=8> */
[--C-:B------:R-:W-:Y:S01]  /*13260*/  FFMA.FTZ R14, R78, UR48, -R51.reuse ;  /* 0x000000304e0e7c23 */ /* 0x100fe20008010833 */
[--C-:B------:R-:W-:Y:S01]  /*13270*/  FFMA.FTZ R10, R32, UR48, -R51.reuse ;  /* 0x00000030200a7c23 */ /* 0x100fe20008010833 */
[----:B------:R-:W-:Y:S01]  /*13280*/  FMUL.FTZ R7, R7, UR48 ;  /* 0x0000003007077c20 */ /* 0x000fe20008410000 */
[----:B------:R-:W-:Y:S01]  /*13290*/  FFMA.FTZ R32, R11, R3, R180 ;  /* 0x000000030b207223 */ /* 0x000fe200000100b4 */
[--C-:B------:R-:W-:Y:S01]  /*132a0*/  FFMA.FTZ R179, R20, UR48, -R51.reuse ;  /* 0x0000003014b37c23 */ /* 0x100fe20008010833 */
[--C-:B------:R-:W-:Y:S01]  /*132b0*/  FFMA.FTZ R20, R24, UR48, -R51.reuse ;  /* 0x0000003018147c23 */ /* 0x100fe20008010833 */
[--C-:B------:R-:W-:Y:S01]  /*132c0*/  FFMA.FTZ R24, R26, UR48, -R51.reuse ;  /* 0x000000301a187c23 */ /* 0x100fe20008010833 */
[----:B------:R-:W-:Y:S01]  /*132d0*/  MUFU.EX2 R42, R42 ;  /* 0x0000002a002a7308 */ /* 0x000fe20000000800 */
[----:B------:R-:W-:Y:S01]  /*132e0*/  FADD.FTZ R3, R75, R32 ;  /* 0x000000204b037221 */ /* 0x000fe20000010000 */
[--C-:B------:R-:W-:Y:S01]  /*132f0*/  FFMA.FTZ R26, R28, UR48, -R51.reuse ;  /* 0x000000301c1a7c23 */ /* 0x100fe20008010833 */
[--C-:B------:R-:W-:Y:S01]  /*13300*/  FFMA.FTZ R28, R30, UR48, -R51.reuse ;  /* 0x000000301e1c7c23 */ /* 0x100fe20008010833 */
[----:B------:R-:W-:Y:S01]  /*13310*/  FFMA.FTZ R30, R34, UR48, -R51 ;  /* 0x00000030221e7c23 */ /* 0x000fe20008010833 */
[----:B---3--:R-:W-:Y:S01]  /*13320*/  FADD.FTZ R34, R182, R3 ;  /* 0x00000003b6227221 */ /* 0x008fe20000010000 */
[--C-:B------:R-:W-:Y:S01]  /*13330*/  FFMA.FTZ R173, R79, UR48, -R51.reuse ;  /* 0x000000304fad7c23 */ /* 0x100fe20008010833 */
[--C-:B------:R-:W-:Y:S01]  /*13340*/  FFMA.FTZ R169, R29, UR48, -R51.reuse ;  /* 0x000000301da97c23 */ /* 0x100fe20008010833 */
[----:B------:R-:W0:Y:S01]  /*13350*/  MUFU.EX2 R7, R7 ;  /* 0x0000000700077308 */ /* 0x000e220000000800 */
[----:B----4-:R-:W-:Y:S01]  /*13360*/  FADD.FTZ R29, R9, R34 ;  /* 0x00000022091d7221 */ /* 0x010fe20000010000 */
[--C-:B------:R-:W-:Y:S01]  /*13370*/  FFMA.FTZ R175, R81, UR48, -R51.reuse ;  /* 0x0000003051af7c23 */ /* 0x100fe20008010833 */
[--C-:B------:R-:W-:Y:S01]  /*13380*/  FFMA.FTZ R171, R38, UR48, -R51.reuse ;  /* 0x0000003026ab7c23 */ /* 0x100fe20008010833 */
[----:B------:R-:W-:Y:S01]  /*13390*/  FFMA.FTZ R165, R35, UR48, -R51 ;  /* 0x0000003023a57c23 */ /* 0x000fe20008010833 */
[----:B-----5:R-:W-:Y:S01]  /*133a0*/  FADD.FTZ R34, R176, R29 ;  /* 0x0000001db0227221 */ /* 0x020fe20000010000 */
[--C-:B------:R-:W-:Y:S01]  /*133b0*/  FFMA.FTZ R167, R60, UR48, -R51.reuse ;  /* 0x000000303ca77c23 */ /* 0x100fe20008010833 */
[--C-:B------:R-:W-:Y:S01]  /*133c0*/  FFMA.FTZ R32, R61, UR48, -R51.reuse ;  /* 0x000000303d207c23 */ /* 0x100fe20008010833 */
[----:B------:R-:W1:Y:S01]  /*133d0*/  MUFU.EX2 R183, R183 ;  /* 0x000000b700b77308 */ /* 0x000e620000000800 */
[----:B--2---:R-:W-:Y:S01]  /*133e0*/  FADD.FTZ R29, R15, R34 ;  /* 0x000000220f1d7221 */ /* 0x004fe20000010000 */
[--C-:B------:R-:W-:Y:S01]  /*133f0*/  FFMA.FTZ R34, R36, UR48, -R51.reuse ;  /* 0x0000003024227c23 */ /* 0x100fe20008010833 */
[--C-:B------:R-:W-:Y:S01]  /*13400*/  FFMA.FTZ R161, R62, UR48, -R51.reuse ;  /* 0x000000303ea17c23 */ /* 0x100fe20008010833 */
[----:B------:R-:W-:Y:S01]  /*13410*/  FFMA.FTZ R163, R64, UR48, -R51 ;  /* 0x0000003040a37c23 */ /* 0x000fe20008010833 */
[----:B------:R-:W-:Y:S01]  /*13420*/  FADD.FTZ R36, R178, R29 ;  /* 0x0000001db2247221 */ /* 0x000fe20000010000 */
[--C-:B------:R-:W-:Y:S01]  /*13430*/  FFMA.FTZ R157, R66, UR48, -R51.reuse ;  /* 0x00000030429d7c23 */ /* 0x100fe20008010833 */
[--C-:B------:R-:W-:Y:S01]  /*13440*/  FFMA.FTZ R159, R68, UR48, -R51.reuse ;  /* 0x00000030449f7c23 */ /* 0x100fe20008010833 */
[----:B------:R-:W2:Y:S01]  /*13450*/  MUFU.EX2 R8, R8 ;  /* 0x0000000800087308 */ /* 0x000ea20000000800 */
[----:B0-----:R-:W-:Y:S01]  /*13460*/  FFMA.FTZ R0, R7, R0, R42 ;  /* 0x0000000007007223 */ /* 0x001fe2000001002a */
[----:B------:R-:W-:Y:S01]  /*13470*/  FADD.FTZ R29, R25, R36 ;  /* 0x00000024191d7221 */ /* 0x000fe20000010000 */
[----:B------:R-:W-:Y:S01]  /*13480*/  FFMA.FTZ R153, R70, UR48, -R51 ;  /* 0x0000003046997c23 */ /* 0x000fe20008010833 */
[----:B------:R-:W-:-:S02]  /*13490*/  IMAD R35, R186, 0x8, R18 ;  /* 0x00000008ba237824 */ /* 0x000fc400078e0212 */
[----:B------:R-:W-:Y:S01]  /*134a0*/  FADD.FTZ R0, R181, R0 ;  /* 0x00000000b5007221 */ /* 0x000fe20000010000 */
[----:B------:R-:W-:Y:S01]  /*134b0*/  FADD.FTZ R36, R172, R29 ;  /* 0x0000001dac247221 */ /* 0x000fe20000010000 */
[--C-:B------:R-:W-:Y:S01]  /*134c0*/  FFMA.FTZ R155, R72, UR48, -R51.reuse ;  /* 0x00000030489b7c23 */ /* 0x100fe20008010833 */
        /* <DEDUP_REMOVED lines=12> */
[----:B------:R-:W-:-:S05]  /*13590*/  FFMA.FTZ R38, R67, UR48, -R51 ;  /* 0x0000003043267c23 */ /* 0x000fca0008010833 */
        /* <DEDUP_REMOVED lines=64> */
[----:B------:R-:W-:-:S04]  /*139a0*/  IADD3 R0, R35, 0x28840, RZ ;  /* 0x0002884023007810 */ /* 0x000fc80007ffe0ff */
[----:B------:R-:W-:Y:S02]  /*139b0*/  PRMT R0, R53, 0x654, R0 ;  /* 0x0000065435007816 */ /* 0x000fe40000000000 */
[----:B------:R-:W1:Y:S01]  /*139c0*/  MUFU.EX2 R158, R158 ;  /* 0x0000009e009e7308 */ /* 0x000e620000000800 */
[----:B--2---:R-:W-:Y:S01]  /*139d0*/  FADD.FTZ R29, R43, R46 ;  /* 0x0000002e2b1d7221 */ /* 0x004fe20000010000 */
[----:B------:R-:W-:Y:S01]  /*139e0*/  FFMA.FTZ R46, R73, UR48, -R51 ;  /* 0x00000030492e7c23 */ /* 0x000fe20008010833 */
[----:B------:R2:W-:Y:S05]  /*139f0*/  SYNCS.ARRIVE.TRANS64.RED.A1T0 RZ, [R0+URZ], RZ ;  /* 0x000000ff00ff79a7 */ /* 0x0005ea000810043f */
[----:B------:R-:W3:Y:S01]  /*13a00*/  MUFU.EX2 R159, R159 ;  /* 0x0000009f009f7308 */ /* 0x000ee20000000800 */
[----:B0-----:R-:W-:-:S07]  /*13a10*/  FADD.FTZ R48, R38, R3 ;  /* 0x0000000326307221 */ /* 0x001fce0000010000 */
[----:B------:R-:W0:Y:S01]  /*13a20*/  MUFU.EX2 R41, R41 ;  /* 0x0000002900297308 */ /* 0x000e220000000800 */
[----:B-1----:R-:W-:-:S07]  /*13a30*/  FADD.FTZ R50, R158, R29 ;  /* 0x0000001d9e327221 */ /* 0x002fce0000010000 */
[----:B------:R-:W2:Y:S01]  /*13a40*/  MUFU.EX2 R40, R40 ;  /* 0x0000002800287308 */ /* 0x000ea20000000800 */
[----:B---3--:R-:W-:-:S07]  /*13a50*/  FADD.FTZ R3, R159, R48 ;  /* 0x000000309f037221 */ /* 0x008fce0000010000 */
        /* <DEDUP_REMOVED lines=20> */
.L_x_3056:
        /* <DEDUP_REMOVED lines=100> */
[-C--:B------:R-:W-:Y:S01]  /*141e0*/  FMUL.FTZ R150, R150, R7.reuse ;  /* 0x0000000796967220 */ /* 0x080fe20000410000 */
[----:B------:R-:W-:Y:S01]  /*141f0*/  FMUL.FTZ R151, R151, R7 ;  /* 0x0000000797977220 */ /* 0x000fe20000410000 */
[----:B------:R-:W-:-:S02]  /*14200*/  VIADD R12, R12, 0xffffffff ;  /* 0xffffffff0c0c7836 */ /* 0x000fc40000000000 */
[----:B------:R-:W-:Y:S02]  /*14210*/  IMAD.MOV.U32 R10, RZ, RZ, R6 ;  /* 0x000000ffff0a7224 */ /* 0x000fe400078e0006 */
[----:B------:R-:W-:Y:S02]  /*14220*/  IMAD.MOV.U32 R11, RZ, RZ, R21 ;  /* 0x000000ffff0b7224 */ /* 0x000fe400078e0015 */
[----:B------:R-:W-:Y:S02]  /*14230*/  IMAD.MOV.U32 R14, RZ, RZ, R188 ;  /* 0x000000ffff0e7224 */ /* 0x000fe400078e00bc */
[----:B0-----:R-:W-:Y:S01]  /*14240*/  IMAD.MOV.U32 R13, RZ, RZ, R186 ;  /* 0x000000ffff0d7224 */ /* 0x001fe200078e00ba */
[----:B------:R-:W-:Y:S06]  /*14250*/  @P2 BRA `(.L_x_3057) ;  /* 0xffffffcc00182947 */ /* 0x000fec000383ffff */
.L_x_3045:
[----:B------:R-:W-:-:S13]  /*14260*/  ISETP.GE.AND P1, PT, R12, RZ, PT ;  /* 0x000000ff0c00720c */ /* 0x000fda0003f26270 */
[----:B------:R-:W-:Y:S05]  /*14270*/  @!P1 BRA `(.L_x_3058) ;  /* 0x00000028009c9947 */ /* 0x000fea0003800000 */
[----:B------:R-:W-:Y:S01]  /*14280*/  IMAD.MOV.U32 R5, RZ, RZ, R6 ;  /* 0x000000ffff057224 */ /* 0x000fe200078e0006 */
[----:B------:R-:W-:Y:S01]  /*14290*/  MOV R13, R188 ;  /* 0x000000bc000d7202 */ /* 0x000fe20000000f00 */
[----:B------:R-:W-:Y:S02]  /*142a0*/  IMAD.MOV.U32 R10, RZ, RZ, R21 ;  /* 0x000000ffff0a7224 */ /* 0x000fe400078e0015 */
[----:B------:R-:W-:-:S07]  /*142b0*/  IMAD.MOV.U32 R11, RZ, RZ, R186 ;  /* 0x000000ffff0b7224 */ /* 0x000fce00078e00ba */
.L_x_3070:
        /* <DEDUP_REMOVED lines=10> */
.L_x_3060:
[----:B------:R-:W-:Y:S01]  /*14360*/  IMAD R6, R186, 0x8, R18 ;  /* 0x00000008ba067824 */ /* 0x000fe200078e0212 */
[----:B------:R-:W-:-:S04]  /*14370*/  SHF.L.U32 R7, R188, 0x1f, RZ ;  /* 0x0000001fbc077819 */ /* 0x000fc800000006ff */
[----:B------:R0:W1:Y:S01]  /*14380*/  SYNCS.PHASECHK.TRANS64.TRYWAIT P1, [R6+URZ+0x28830], R7 ;  /* 0x02883007060075a7 */ /* 0x000062000802017f */
[----:B------:R-:W-:Y:S05]  /*14390*/  @!P0 BRA `(.L_x_3061) ;  /* 0x0000000000048947 */ /* 0x000fea0003800000 */
[----:B------:R-:W-:Y:S01]  /*143a0*/  BPT.TRAP 0x1 ;  /* 0x000000040000795c */ /* 0x000fe20000300000 */
.L_x_3061:
[----:B------:R-:W-:Y:S04]  /*143b0*/  BSSY B0, `(.L_x_3059) ;  /* 0x0000004000007945 */ /* 0x000fe80003800000 */
[----:B-1----:R-:W-:Y:S05]  /*143c0*/  @P1 BRA `(.L_x_3062) ;  /* 0x0000000000081947 */ /* 0x002fea0003800000 */
[----:B------:R-:W1:Y:S02]  /*143d0*/  SYNCS.PHASECHK.TRANS64.TRYWAIT P1, [R6+URZ+0x28830], R7 ;  /* 0x02883007060075a7 */ /* 0x000e64000802017f */
[----:B-1----:R-:W-:Y:S05]  /*143e0*/  @!P1 BRA `(.L_x_3063) ;  /* 0x000000e400449947 */ /* 0x002fea0003800000 */
.L_x_3062:
[----:B------:R-:W-:Y:S05]  /*143f0*/  BSYNC B0 ;  /* 0x0000000000007941 */ /* 0x000fea0003800000 */
.L_x_3059:
        /* <DEDUP_REMOVED lines=25> */
[----:B0-----:R-:W-:Y:S01]  /*14590*/  IMAD.MOV.U32 R7, RZ, RZ, 0x40000040 ;  /* 0x40000040ff077424 */ /* 0x001fe200078e00ff */
[----:B------:R-:W-:-:S04]  /*145a0*/  IADD3 R8, R6, 0x6, RZ ;  /* 0x0000000606087810 */ /* 0x000fc80007ffe0ff */
        /* <DEDUP_REMOVED lines=37> */
.L_x_3065:
[----:B------:R-:W-:Y:S01]  /*14800*/  SHF.L.U32 R6, R13, 0x1f, RZ ;  /* 0x0000001f0d067819 */ /* 0x000fe200000006ff */
[----:B------:R-:W-:-:S04]  /*14810*/  IMAD R7, R11, 0x8, R18 ;  /* 0x000000080b077824 */ /* 0x000fc800078e0212 */
[----:B------:R0:W1:Y:S01]  /*14820*/  SYNCS.PHASECHK.TRANS64.TRYWAIT P1, [R7+URZ+0x28850], R6 ;  /* 0x02885006070075a7 */ /* 0x000062000802017f */
[----:B------:R-:W-:Y:S05]  /*14830*/  @!P0 BRA `(.L_x_3066) ;  /* 0x0000000000048947 */ /* 0x000fea0003800000 */
[----:B------:R-:W-:Y:S01]  /*14840*/  BPT.TRAP 0x1 ;  /* 0x000000040000795c */ /* 0x000fe20000300000 */
.L_x_3066:
[----:B-1----:R-:W-:Y:S05]  /*14850*/  @P1 BRA `(.L_x_3064) ;  /* 0x0000000000081947 */ /* 0x002fea0003800000 */
[----:B------:R-:W1:Y:S02]  /*14860*/  SYNCS.PHASECHK.TRANS64.TRYWAIT P1, [R7+URZ+0x28850], R6 ;  /* 0x02885006070075a7 */ /* 0x000e64000802017f */
[----:B-1----:R-:W-:Y:S05]  /*14870*/  @!P1 BRA `(.L_x_3067) ;  /* 0x000000e000349947 */ /* 0x002fea0003800000 */
.L_x_3064:
[----:B01----:R-:W-:Y:S01]  /*14880*/  IADD3 R6, R18, 0x400, RZ ;  /* 0x0000040012067810 */ /* 0x003fe20007ffe0ff */
[----:B------:R-:W-:Y:S01]  /*14890*/  IMAD.MOV.U32 R7, RZ, RZ, 0x40000040 ;  /* 0x40000040ff077424 */ /* 0x000fe200078e00ff */
[----:B------:R-:W-:Y:S05]  /*148a0*/  WARPSYNC.ALL ;  /* 0x0000000000007948 */ /* 0x000fea0003800000 */
[----:B------:R-:W-:Y:S01]  /*148b0*/  SHF.R.U32.HI R6, RZ, 0x4, R6 ;  /* 0x00000004ff067819 */ /* 0x000fe20000011606 */
[----:B------:R-:W-:Y:S01]  /*148c0*/  WARPGROUP.ARRIVE ;  /* 0x00000000000079c5 */ /* 0x000fe20000000000 */
[----:B------:R-:W-:Y:S01]  /*148d0*/  R2UR UR7, R7 ;  /* 0x00000000070772ca */ /* 0x000fe200000e0000 */
[----:B------:R-:W-:Y:S01]  /*148e0*/  IMAD.MOV.U32 R9, RZ, RZ, 0x40000040 ;  /* 0x40000040ff097424 */ /* 0x000fe200078e00ff */
[----:B------:R-:W-:Y:S01]  /*148f0*/  LOP3.LUT R6, R6, 0x3fff, RZ, 0xc0, !PT ;  /* 0x00003fff06067812 */ /* 0x000fe200078ec0ff */
[----:B------:R-:W-:-:S02]  /*14900*/  IMAD.MOV.U32 R7, RZ, RZ, 0x40000040 ;  /* 0x40000040ff077424 */ /* 0x000fc400078e00ff */
[----:B------:R-:W0:Y:S01]  /*14910*/  S2R R13, SR_TID.X ;  /* 0x00000000000d7919 */ /* 0x000e220000002100 */
        /* <DEDUP_REMOVED lines=30> */
[----:B------:R-:W-:Y:S01]  /*14b00*/  IADD3 R8, R6, 0x280, RZ ;  /* 0x0000028006087810 */ /* 0x000fe20007ffe0ff */
        /* <DEDUP_REMOVED lines=26> */
.L_x_3068:
        /* <DEDUP_REMOVED lines=68> */
[----:B------:R-:W-:-:S02]  /*150f0*/  UMOV UR48, UR44 ;  /* 0x0000002c00307c82 */ /* 0x000fc40008000000 */
        /* <DEDUP_REMOVED lines=15> */
[----:B0-----:R-:W-:Y:S01]  /*151f0*/  FMNMX.FTZ R67, R31, R66, !PT ;  /* 0x000000421f437209 */ /* 0x001fe20007810000 */
[----:B------:R-:W-:Y:S01]  /*15200*/  FMUL.FTZ R66, R78, UR46 ;  /* 0x0000002e4e427c20 */ /* 0x000fe20008410000 */
[----:B------:R-:W-:Y:S01]  /*15210*/  FMUL.FTZ R78, R80, UR46 ;  /* 0x0000002e504e7c20 */ /* 0x000fe20008410000 */
[----:B------:R-:W-:-:S04]  /*15220*/  FMUL.FTZ R80, R81, UR46 ;  /* 0x0000002e51507c20 */ /* 0x000fc80008410000 */
        /* <DEDUP_REMOVED lines=12> */
[----:B------:R-:W-:-:S06]  /*152f0*/  FMUL.FTZ R67, R79, UR46 ;  /* 0x0000002e4f437c20 */ /* 0x000fcc0008410000 */
        /* <DEDUP_REMOVED lines=25> */
[----:B--2---:R-:W-:Y:S01]  /*15490*/  FMNMX.FTZ R21, R55, R70, !PT ;  /* 0x0000004637157209 */ /* 0x004fe20007810000 */
[----:B------:R-:W-:Y:S01]  /*154a0*/  FMUL.FTZ R70, R82, UR46 ;  /* 0x0000002e52467c20 */ /* 0x000fe20008410000 */
[----:B------:R-:W-:Y:S01]  /*154b0*/  FMUL.FTZ R82, R84, UR46 ;  /* 0x0000002e54527c20 */ /* 0x000fe20008410000 */
[----:B------:R-:W-:-:S04]  /*154c0*/  FMUL.FTZ R84, R85, UR46 ;  /* 0x0000002e55547c20 */ /* 0x000fc80008410000 */
[----:B------:R-:W2:Y:S01]  /*154d0*/  MUFU.TANH R48, R48 ;  /* 0x0000003000307308 */ /* 0x000ea20000002400 */
[----:B-1----:R-:W-:-:S07]  /*154e0*/  FMNMX.FTZ R71, R47, R6, !PT ;  /* 0x000000062f477209 */ /* 0x002fce0007810000 */
[----:B------:R-:W1:Y:S01]  /*154f0*/  MUFU.TANH R58, R58 ;  /* 0x0000003a003a7308 */ /* 0x000e620000002400 */
[----:B0-----:R-:W-:-:S07]  /*15500*/  FMNMX.FTZ R21, R56, R21, !PT ;  /* 0x0000001538157209 */ /* 0x001fce0007810000 */
[----:B------:R-:W0:Y:S01]  /*15510*/  MUFU.TANH R49, R49 ;  /* 0x0000003100317308 */ /* 0x000e220000002400 */
[----:B--2---:R-:W-:Y:S01]  /*15520*/  FMNMX.FTZ R6, R48, R71, !PT ;  /* 0x0000004730067209 */ /* 0x004fe20007810000 */
[----:B------:R-:W-:-:S06]  /*15530*/  FMUL.FTZ R71, R83, UR46 ;  /* 0x0000002e53477c20 */ /* 0x000fcc0008410000 */
        /* <DEDUP_REMOVED lines=54> */
[----:B--2---:R-:W-:Y:S02]  /*158a0*/  FMNMX.FTZ R75, R84, R21, !PT ;  /* 0x00000015544b7209 */ /* 0x004fe40007810000 */
[----:B-1----:R-:W-:-:S03]  /*158b0*/  FMNMX.FTZ R77, R73, R6, !PT ;  /* 0x00000006494d7209 */ /* 0x002fc60007810000 */
[----:B------:R-:W0:Y:S04]  /*158c0*/  SHFL.BFLY PT, R6, R75, 0x2, 0x1f ;  /* 0x0c401f004b067f89 */ /* 0x000e2800000e0000 */
[----:B------:R-:W1:Y:S01]  /*158d0*/  SHFL.BFLY PT, R86, R77, 0x2, 0x1f ;  /* 0x0c401f004d567f89 */ /* 0x000e6200000e0000 */
[----:B0-----:R-:W-:Y:S02]  /*158e0*/  FMNMX.FTZ R79, R75, R6, !PT ;  /* 0x000000064b4f7209 */ /* 0x001fe40007810000 */
[----:B-1----:R-:W-:-:S03]  /*158f0*/  FMNMX.FTZ R86, R77, R86, !PT ;  /* 0x000000564d567209 */ /* 0x002fc60007810000 */
[----:B------:R-:W0:Y:S04]  /*15900*/  SHFL.BFLY PT, R6, R79, 0x1, 0x1f ;  /* 0x0c201f004f067f89 */ /* 0x000e2800000e0000 */
[----:B------:R-:W1:Y:S01]  /*15910*/  SHFL.BFLY PT, R81, R86, 0x1, 0x1f ;  /* 0x0c201f0056517f89 */ /* 0x000e6200000e0000 */
[----:B0-----:R-:W-:Y:S02]  /*15920*/  FMNMX.FTZ R21, R79, R6, !PT ;  /* 0x000000064f157209 */ /* 0x001fe40007810000 */
[----:B-1----:R-:W-:-:S03]  /*15930*/  FMNMX.FTZ R6, R86, R81, !PT ;  /* 0x0000005156067209 */ /* 0x002fc60007810000 */
[C---:B------:R-:W-:Y:S01]  /*15940*/  FMUL.FTZ R87, R21.reuse, UR48 ;  /* 0x0000003015577c20 */ /* 0x040fe20008410000 */
[----:B------:R-:W-:-:S03]  /*15950*/  FADD.FTZ R10, -R21, R10 ;  /* 0x0000000a150a7221 */ /* 0x000fc60000010100 */
[--C-:B------:R-:W-:Y:S01]  /*15960*/  FFMA.FTZ R77, R43, UR48, -R87.reuse ;  /* 0x000000302b4d7c23 */ /* 0x100fe20008010857 */
[----:B------:R-:W-:Y:S01]  /*15970*/  FFMA.FTZ R43, R59, UR48, -R87 ;  /* 0x000000303b2b7c23 */ /* 0x000fe20008010857 */
[C---:B------:R-:W-:Y:S01]  /*15980*/  FADD.FTZ R5, -R6.reuse, R5 ;  /* 0x0000000506057221 */ /* 0x040fe20000010100 */
[----:B------:R-:W-:Y:S01]  /*15990*/  FMUL.FTZ R59, R6, UR48 ;  /* 0x00000030063b7c20 */ /* 0x000fe20008410000 */
[----:B------:R-:W-:Y:S01]  /*159a0*/  FMUL.FTZ R10, R10, UR48 ;  /* 0x000000300a0a7c20 */ /* 0x000fe20008410000 */
[--C-:B------:R-:W-:Y:S01]  /*159b0*/  FFMA.FTZ R7, R7, UR48, -R87.reuse ;  /* 0x0000003007077c23 */ /* 0x100fe20008010857 */
[----:B------:R-:W-:Y:S01]  /*159c0*/  FFMA.FTZ R180, R8, UR48, -R87 ;  /* 0x0000003008b47c23 */ /* 0x000fe20008010857 */
[----:B------:R-:W-:Y:S01]  /*159d0*/  FMUL.FTZ R5, R5, UR48 ;  /* 0x0000003005057c20 */ /* 0x000fe20008410000 */
[--C-:B------:R-:W-:Y:S01]  /*159e0*/  FFMA.FTZ R8, R14, UR48, -R59.reuse ;  /* 0x000000300e087c23 */ /* 0x100fe2000801083b */
[----:B------:R-:W-:Y:S01]  /*159f0*/  FFMA.FTZ R181, R9, UR48, -R59 ;  /* 0x0000003009b57c23 */ /* 0x000fe2000801083b */
[----:B------:R-:W-:Y:S01]  /*15a00*/  MUFU.EX2 R10, R10 ;  /* 0x0000000a000a7308 */ /* 0x000fe20000000800 */
[----:B------:R-:W-:Y:S01]  /*15a10*/  FFMA.FTZ R182, R13, UR48, -R87 ;  /* 0x000000300db67c23 */ /* 0x000fe20008010857 */
[----:B------:R-:W-:Y:S01]  /*15a20*/  FFMA.FTZ R183, R20, UR48, -R59 ;  /* 0x0000003014b77c23 */ /* 0x000fe2000801083b */
[----:B------:R-:W-:Y:S01]  /*15a30*/  FFMA.FTZ R85, R15, UR48, -R87 ;  /* 0x000000300f557c23 */ /* 0x000fe20008010857 */
[----:B------:R-:W-:Y:S01]  /*15a40*/  FFMA.FTZ R14, R24, UR48, -R59 ;  /* 0x00000030180e7c23 */ /* 0x000fe2000801083b */
[----:B------:R-:W-:Y:S01]  /*15a50*/  FFMA.FTZ R176, R25, UR48, -R87 ;  /* 0x0000003019b07c23 */ /* 0x000fe20008010857 */
[----:B------:R-:W-:Y:S01]  /*15a60*/  FFMA.FTZ R177, R27, UR48, -R59 ;  /* 0x000000301bb17c23 */ /* 0x000fe2000801083b */
[----:B------:R-:W-:Y:S01]  /*15a70*/  FFMA.FTZ R83, R26, UR48, -R87 ;  /* 0x000000301a537c23 */ /* 0x000fe20008010857 */
[----:B------:R-:W0:Y:S01]  /*15a80*/  MUFU.EX2 R7, R7 ;  /* 0x0000000700077308 */ /* 0x000e220000000800 */
[----:B------:R-:W-:Y:S01]  /*15a90*/  FFMA.FTZ R20, R28, UR48, -R59 ;  /* 0x000000301c147c23 */ /* 0x000fe2000801083b */
[----:B------:R-:W-:Y:S01]  /*15aa0*/  FFMA.FTZ R178, R29, UR48, -R87 ;  /* 0x000000301db27c23 */ /* 0x000fe20008010857 */
[----:B------:R-:W-:Y:S01]  /*15ab0*/  FFMA.FTZ R179, R31, UR48, -R59 ;  /* 0x000000301fb37c23 */ /* 0x000fe2000801083b */
[----:B------:R-:W-:Y:S01]  /*15ac0*/  FFMA.FTZ R81, R30, UR48, -R87 ;  /* 0x000000301e517c23 */ /* 0x000fe20008010857 */
[--C-:B------:R-:W-:Y:S01]  /*15ad0*/  FFMA.FTZ R24, R32, UR48, -R59.reuse ;  /* 0x0000003020187c23 */ /* 0x100fe2000801083b */
[----:B------:R-:W-:Y:S01]  /*15ae0*/  FFMA.FTZ R28, R38, UR48, -R59 ;  /* 0x00000030261c7c23 */ /* 0x000fe2000801083b */
[----:B------:R-:W-:Y:S01]  /*15af0*/  FFMA.FTZ R172, R33, UR48, -R87 ;  /* 0x0000003021ac7c23 */ /* 0x000fe20008010857 */
[----:B------:R-:W-:Y:S01]  /*15b00*/  MUFU.EX2 R5, R5 ;  /* 0x0000000500057308 */ /* 0x000fe20000000800 */
[----:B------:R-:W-:Y:S01]  /*15b10*/  FFMA.FTZ R173, R35, UR48, -R59 ;  /* 0x0000003023ad7c23 */ /* 0x000fe2000801083b */
[----:B------:R-:W-:Y:S01]  /*15b20*/  FFMA.FTZ R79, R34, UR48, -R87 ;  /* 0x00000030224f7c23 */ /* 0x000fe20008010857 */
[----:B------:R-:W-:Y:S01]  /*15b30*/  FFMA.FTZ R26, R36, UR48, -R59 ;  /* 0x00000030241a7c23 */ /* 0x000fe2000801083b */
[----:B------:R-:W-:Y:S01]  /*15b40*/  FFMA.FTZ R174, R42, UR48, -R87 ;  /* 0x000000302aae7c23 */ /* 0x000fe20008010857 */
[--C-:B------:R-:W-:Y:S01]  /*15b50*/  FFMA.FTZ R175, R37, UR48, -R59.reuse ;  /* 0x0000003025af7c23 */ /* 0x100fe2000801083b */
[----:B------:R-:W-:Y:S01]  /*15b60*/  FFMA.FTZ R30, R40, UR48, -R59 ;  /* 0x00000030281e7c23 */ /* 0x000fe2000801083b */
[----:B------:R-:W-:Y:S01]  /*15b70*/  FFMA.FTZ R168, R45, UR48, -R87 ;  /* 0x000000302da87c23 */ /* 0x000fe20008010857 */
[----:B------:R-:W1:Y:S01]  /*15b80*/  MUFU.EX2 R8, R8 ;  /* 0x0000000800087308 */ /* 0x000e620000000800 */
[----:B0-----:R-:W-:Y:S01]  /*15b90*/  FFMA.FTZ R3, R10, R3, R7 ;  /* 0x000000030a037223 */ /* 0x001fe20000010007 */
[----:B------:R-:W-:Y:S01]  /*15ba0*/  FFMA.FTZ R169, R39, UR48, -R59 ;  /* 0x0000003027a97c23 */ /* 0x000fe2000801083b */
[--C-:B------:R-:W-:Y:S01]  /*15bb0*/  FFMA.FTZ R75, R46, UR48, -R87.reuse ;  /* 0x000000302e4b7c23 */ /* 0x100fe20008010857 */
        /* <DEDUP_REMOVED lines=13> */
[----:B-1----:R-:W-:Y:S01]  /*15c90*/  FFMA.FTZ R0, R5, R0, R8 ;  /* 0x0000000005007223 */ /* 0x002fe20000010008 */
[----:B------:R-:W-:Y:S01]  /*15ca0*/  FFMA.FTZ R160, R62, UR48, -R87 ;  /* 0x000000303ea07c23 */ /* 0x000fe20008010857 */
[----:B------:R-:W-:Y:S01]  /*15cb0*/  FFMA.FTZ R161, R51, UR48, -R59 ;  /* 0x0000003033a17c23 */ /* 0x000fe2000801083b */
[--C-:B------:R-:W-:Y:S01]  /*15cc0*/  FFMA.FTZ R33, R63, UR48, -R87.reuse ;  /* 0x000000303f217c23 */ /* 0x100fe20008010857 */
[----:B------:R-:W-:Y:S01]  /*15cd0*/  FFMA.FTZ R162, R64, UR48, -R87 ;  /* 0x0000003040a27c23 */ /* 0x000fe20008010857 */
[----:B------:R-:W-:Y:S01]  /*15ce0*/  FFMA.FTZ R163, R54, UR48, -R59 ;  /* 0x0000003036a37c23 */ /* 0x000fe2000801083b */
[----:B------:R-:W-:Y:S01]  /*15cf0*/  FFMA.FTZ R29, R65, UR48, -R87 ;  /* 0x00000030411d7c23 */ /* 0x000fe20008010857 */
[----:B------:R-:W1:Y:S01]  /*15d00*/  MUFU.EX2 R182, R182 ;  /* 0x000000b600b67308 */ /* 0x000e620000000800 */
[----:B0-----:R-:W-:Y:S01]  /*15d10*/  FADD.FTZ R3, R180, R3 ;  /* 0x00000003b4037221 */ /* 0x001fe20000010000 */
[----:B------:R-:W-:Y:S01]  /*15d20*/  FFMA.FTZ R156, R68, UR48, -R87 ;  /* 0x00000030449c7c23 */ /* 0x000fe20008010857 */
[----:B------:R-:W-:Y:S01]  /*15d30*/  FFMA.FTZ R157, R60, UR48, -R59 ;  /* 0x000000303c9d7c23 */ /* 0x000fe2000801083b */
[--C-:B------:R-:W-:Y:S01]  /*15d40*/  FFMA.FTZ R25, R69, UR48, -R87.reuse ;  /* 0x0000003045197c23 */ /* 0x100fe20008010857 */
[----:B------:R-:W-:Y:S01]  /*15d50*/  FFMA.FTZ R158, R74, UR48, -R87 ;  /* 0x000000304a9e7c23 */ /* 0x000fe20008010857 */
[----:B------:R-:W-:Y:S01]  /*15d60*/  FFMA.FTZ R159, R66, UR48, -R59 ;  /* 0x00000030429f7c23 */ /* 0x000fe2000801083b */
[--C-:B------:R-:W-:Y:S01]  /*15d70*/  FFMA.FTZ R15, R76, UR48, -R87.reuse ;  /* 0x000000304c0f7c23 */ /* 0x100fe20008010857 */
[----:B------:R-:W0:Y:S01]  /*15d80*/  MUFU.EX2 R183, R183 ;  /* 0x000000b700b77308 */ /* 0x000e220000000800 */
[----:B--2---:R-:W-:Y:S01]  /*15d90*/  FADD.FTZ R0, R181, R0 ;  /* 0x00000000b5007221 */ /* 0x004fe20000010000 */
[----:B------:R-:W-:Y:S01]  /*15da0*/  FFMA.FTZ R152, R78, UR48, -R87 ;  /* 0x000000304e987c23 */ /* 0x000fe20008010857 */
[----:B------:R-:W-:Y:S01]  /*15db0*/  FFMA.FTZ R153, R70, UR48, -R59 ;  /* 0x0000003046997c23 */ /* 0x000fe2000801083b */
[----:B------:R-:W-:Y:S01]  /*15dc0*/  FFMA.FTZ R13, R80, UR48, -R87 ;  /* 0x00000030500d7c23 */ /* 0x000fe20008010857 */
[----:B------:R-:W-:-:S02]  /*15dd0*/  IMAD R27, R186, 0x8, R18 ;  /* 0x00000008ba1b7824 */ /* 0x000fc400078e0212 */
[----:B------:R-:W-:Y:S01]  /*15de0*/  FFMA.FTZ R154, R82, UR48, -R87 ;  /* 0x00000030529a7c23 */ /* 0x000fe20008010857 */
[----:B------:R-:W-:Y:S01]  /*15df0*/  IMAD.U32 R50, RZ, RZ, UR38 ;  /* 0x00000026ff327e24 */ /* 0x000fe2000f8e00ff */
[----:B------:R-:W2:Y:S01]  /*15e00*/  MUFU.EX2 R85, R85 ;  /* 0x0000005500557308 */ /* 0x000ea20000000800 */
[----:B-1----:R-:W-:Y:S01]  /*15e10*/  FADD.FTZ R38, R182, R3 ;  /* 0x00000003b6267221 */ /* 0x002fe20000010000 */
[----:B------:R-:W-:Y:S01]  /*15e20*/  FFMA.FTZ R155, R72, UR48, -R59 ;  /* 0x00000030489b7c23 */ /* 0x000fe2000801083b */
[----:B------:R-:W-:Y:S02]  /*15e30*/  VIADD R27, R27, 0x28840 ;  /* 0x000288401b1b7836 */ /* 0x000fe40000000000 */
[----:B------:R-:W-:-:S03]  /*15e40*/  FFMA.FTZ R55, R84, UR48, -R87 ;  /* 0x0000003054377c23 */ /* 0x000fc60008010857 */
[----:B------:R-:W1:Y:S01]  /*15e50*/  MUFU.EX2 R14, R14 ;  /* 0x0000000e000e7308 */ /* 0x000e620000000800 */
[----:B0-----:R-:W-:Y:S01]  /*15e60*/  FADD.FTZ R3, R183, R0 ;  /* 0x00000000b7037221 */ /* 0x001fe20000010000 */
[----:B------:R-:W-:-:S04]  /*15e70*/  PRMT R27, R50, 0x654, R27 ;  /* 0x00000654321b7816 */ /* 0x000fc8000000001b */
[----:B------:R0:W-:Y:S02]  /*15e80*/  SYNCS.ARRIVE.TRANS64.RED.A1T0 RZ, [R27+URZ], RZ ;  /* 0x000000ff1bff79a7 */ /* 0x0001e4000810043f */
[----:B------:R-:W3:Y:S01]  /*15e90*/  MUFU.EX2 R176, R176 ;  /* 0x000000b000b07308 */ /* 0x000ee20000000800 */
[----:B--2---:R-:W-:-:S07]  /*15ea0*/  FADD.FTZ R9, R85, R38 ;  /* 0x0000002655097221 */ /* 0x004fce0000010000 */
[----:B------:R-:W2:Y:S01]  /*15eb0*/  MUFU.EX2 R177, R177 ;  /* 0x000000b100b17308 */ /* 0x000ea20000000800 */
[----:B-1----:R-:W-:-:S07]  /*15ec0*/  FADD.FTZ R0, R14, R3 ;  /* 0x000000030e007221 */ /* 0x002fce0000010000 */
[----:B------:R-:W1:Y:S01]  /*15ed0*/  MUFU.EX2 R83, R83 ;  /* 0x0000005300537308 */ /* 0x000e620000000800 */
[----:B---3--:R-:W-:-:S07]  /*15ee0*/  FADD.FTZ R38, R176, R9 ;  /* 0x00000009b0267221 */ /* 0x008fce0000010000 */
[----:B------:R-:W3:Y:S01]  /*15ef0*/  MUFU.EX2 R20, R20 ;  /* 0x0000001400147308 */ /* 0x000ee20000000800 */
[----:B--2---:R-:W-:-:S07]  /*15f00*/  FADD.FTZ R3, R177, R0 ;  /* 0x00000000b1037221 */ /* 0x004fce0000010000 */
[----:B------:R-:W2:Y:S01]  /*15f10*/  MUFU.EX2 R178, R178 ;  /* 0x000000b200b27308 */ /* 0x000ea20000000800 */
[----:B-1----:R-:W-:Y:S01]  /*15f20*/  FADD.FTZ R9, R83, R38 ;  /* 0x0000002653097221 */ /* 0x002fe20000010000 */
[----:B------:R-:W-:-:S06]  /*15f30*/  FFMA.FTZ R38, R52, UR48, -R59 ;  /* 0x0000003034267c23 */ /* 0x000fcc000801083b */
[----:B------:R-:W1:Y:S01]  /*15f40*/  MUFU.EX2 R179, R179 ;  /* 0x000000b300b37308 */ /* 0x000e620000000800 */
[----:B---3--:R-:W-:-:S07]  /*15f50*/  FADD.FTZ R0, R20, R3 ;  /* 0x0000000314007221 */ /* 0x008fce0000010000 */
        /* <DEDUP_REMOVED lines=13> */
[----:B--2---:R-:W-:Y:S01]  /*16030*/  FADD.FTZ R9, R79, R40 ;  /* 0x000000284f097221 */ /* 0x004fe20000010000 */
[----:B------:R-:W-:-:S06]  /*16040*/  FFMA.FTZ R40, R57, UR48, -R59 ;  /* 0x0000003039287c23 */ /* 0x000fcc000801083b */
        /* <DEDUP_REMOVED lines=15> */
[----:B---3--:R-:W-:Y:S01]  /*16140*/  FADD.FTZ R9, R75, R42 ;  /* 0x0000002a4b097221 */ /* 0x008fe20000010000 */
[----:B------:R-:W-:-:S06]  /*16150*/  FFMA.FTZ R42, R61, UR48, -R59 ;  /* 0x000000303d2a7c23 */ /* 0x000fcc000801083b */
        /* <DEDUP_REMOVED lines=73> */
[----:B---3--:R-:W-:-:S03]  /*165f0*/  FADD.FTZ R3, R55, R50 ;  /* 0x0000003237037221 */ /* 0x008fc60000010000 */
[----:B--2---:R-:W-:Y:S01]  /*16600*/  FADD.FTZ R0, R48, R9 ;  /* 0x0000000930007221 */ /* 0x004fe20000010000 */
[----:B0-----:R-:W-:Y:S06]  /*16610*/  @!P0 BRA `(.L_x_3069) ;  /* 0x0000000000048947 */ /* 0x001fec0003800000 */
[----:B------:R-:W-:Y:S01]  /*16620*/  BPT.TRAP 0x1 ;  /* 0x000000040000795c */ /* 0x000fe20000300000 */
.L_x_3069:
[----:B------:R-:W-:Y:S01]  /*16630*/  IMAD R9, R11, 0x8, R18 ;  /* 0x000000080b097824 */ /* 0x000fe200078e0212 */
[----:B------:R-:W-:Y:S01]  /*16640*/  ISETP.GT.AND P1, PT, R12, RZ, PT ;  /* 0x000000ff0c00720c */ /* 0x000fe20003f24270 */
[----:B------:R-:W-:Y:S01]  /*16650*/  IMAD.U32 R50, RZ, RZ, UR38 ;  /* 0x00000026ff327e24 */ /* 0x000fe2000f8e00ff */
[----:B------:R-:W-:Y:S01]  /*16660*/  F2FP.BF16.F32.PACK_AB R152, R13, R152 ;  /* 0x000000980d98723e */ /* 0x000fe200000010ff */
[-C--:B------:R-:W-:Y:S01]  /*16670*/  FMUL.FTZ R88, R88, R10.reuse ;  /* 0x0000000a58587220 */ /* 0x080fe20000410000 */
[----:B------:R-:W-:Y:S01]  /*16680*/  IADD3 R9, R9, 0x28860, RZ ;  /* 0x0002886009097810 */ /* 0x000fe20007ffe0ff */
        /* <DEDUP_REMOVED lines=100> */
[----:B------:R-:W-:Y:S01]  /*16cd0*/  F2FP.BF16.F32.PACK_AB R155, R48, R155 ;  /* 0x0000009b309b723e */ /* 0x000fe200000010ff */
[----:B0-----:R-:W-:Y:S06]  /*16ce0*/  @P1 BRA `(.L_x_3070) ;  /* 0xffffffd400741947 */ /* 0x001fec000383ffff */
.L_x_3058:
[----:B------:R-:W-:Y:S05]  /*16cf0*/  WARPSYNC.ALL ;  /* 0x0000000000007948 */ /* 0x000fea0003800000 */
[----:B------:R-:W-:Y:S06]  /*16d00*/  BAR.ARV 0x8, 0x180 ;  /* 0x0206000000007b1d */ /* 0x000fec0000002000 */
[----:B------:R-:W-:Y:S05]  /*16d10*/  @!P0 BRA `(.L_x_3071) ;  /* 0x0000000000048947 */ /* 0x000fea0003800000 */
[----:B------:R-:W-:Y:S01]  /*16d20*/  BPT.TRAP 0x1 ;  /* 0x000000040000795c */ /* 0x000fe20000300000 */
.L_x_3071:
[----:B------:R-:W-:Y:S01]  /*16d30*/  IMAD R13, R186, 0x8, R18 ;  /* 0x00000008ba0d7824 */ /* 0x000fe200078e0212 */
[----:B------:R-:W-:-:S04]  /*16d40*/  SHF.L.U32 R4, R188, 0x1f, RZ ;  /* 0x0000001fbc047819 */ /* 0x000fc800000006ff */
[----:B------:R0:W1:Y:S01]  /*16d50*/  SYNCS.PHASECHK.TRANS64.TRYWAIT P1, [R13+URZ+0x28850], R4 ;  /* 0x028850040d0075a7 */ /* 0x000062000802017f */
[----:B------:R-:W-:Y:S05]  /*16d60*/  @!P0 BRA `(.L_x_3072) ;  /* 0x0000000000048947 */ /* 0x000fea0003800000 */
[----:B------:R-:W-:Y:S01]  /*16d70*/  BPT.TRAP 0x1 ;  /* 0x000000040000795c */ /* 0x000fe20000300000 */
.L_x_3072:
[----:B------:R-:W-:-:S05]  /*16d80*/  VIADD R18, R18, 0x400 ;  /* 0x0000040012127836 */ /* 0x000fca0000000000 */
[----:B------:R-:W-:-:S04]  /*16d90*/  SHF.R.U32.HI R18, RZ, 0x4, R18 ;  /* 0x00000004ff127819 */ /* 0x000fc80000011612 */
[----:B------:R-:W-:-:S04]  /*16da0*/  LOP3.LUT R18, R18, 0x3fff, RZ, 0xc0, !PT ;  /* 0x00003fff12127812 */ /* 0x000fc800078ec0ff */
[----:B------:R-:W-:Y:S01]  /*16db0*/  LOP3.LUT R5, R18, 0x4000000, RZ, 0xfc, !PT ;  /* 0x0400000012057812 */ /* 0x000fe200078efcff */
[----:B-1----:R-:W-:Y:S06]  /*16dc0*/  @P1 BRA `(.L_x_3073) ;  /* 0x0000000000081947 */ /* 0x002fec0003800000 */
[----:B------:R-:W1:Y:S02]  /*16dd0*/  SYNCS.PHASECHK.TRANS64.TRYWAIT P1, [R13+URZ+0x28850], R4 ;  /* 0x028850040d0075a7 */ /* 0x000e64000802017f */
[----:B-1----:R-:W-:Y:S05]  /*16de0*/  @!P1 BRA `(.L_x_3074) ;  /* 0x000000b800ec9947 */ /* 0x002fea0003800000 */
.L_x_3073:
[----:B01----:R-:W-:Y:S01]  /*16df0*/  IMAD R4, R186, 0x800, R5 ;  /* 0x00000800ba047824 */ /* 0x003fe200078e0205 */
[----:B------:R-:W-:Y:S05]  /*16e00*/  WARPSYNC.ALL ;  /* 0x0000000000007948 */ /* 0x000fea0003800000 */
[----:B------:R-:W-:Y:S01]  /*16e10*/  IMAD.MOV.U32 R5, RZ, RZ, 0x40000040 ;  /* 0x40000040ff057424 */ /* 0x000fe200078e00ff */
[C---:B------:R-:W-:Y:S01]  /*16e20*/  R2UR UR6, R4.reuse ;  /* 0x00000000040672ca */ /* 0x040fe200000e0000 */
[----:B------:R-:W-:Y:S01]  /*16e30*/  WARPGROUP.ARRIVE ;  /* 0x00000000000079c5 */ /* 0x000fe20000000000 */
[----:B------:R-:W-:Y:S01]  /*16e40*/  VIADD R8, R4, 0x80 ;  /* 0x0000008004087836 */ /* 0x000fe20000000000 */
[----:B------:R-:W-:Y:S01]  /*16e50*/  MOV R9, 0x40000040 ;  /* 0x4000004000097802 */ /* 0x000fe20000000f00 */
[----:B------:R-:W-:Y:S01]  /*16e60*/  IMAD.U32 R18, RZ, RZ, UR48 ;  /* 0x00000030ff127e24 */ /* 0x000fe2000f8e00ff */
[----:B------:R-:W-:Y:S01]  /*16e70*/  R2UR UR7, R5 ;  /* 0x00000000050772ca */ /* 0x000fe200000e0000 */
[----:B------:R-:W-:-:S12]  /*16e80*/  IMAD.MOV.U32 R5, RZ, RZ, 0x40000040 ;  /* 0x40000040ff057424 */ /* 0x000fd800078e00ff */
        /* <DEDUP_REMOVED lines=32> */
[----:B------:R-:W-:Y:S01]  /*17090*/  IMAD.MOV.U32 R9, RZ, RZ, 0x40000040 ;  /* 0x40000040ff097424 */ /* 0x000fe200078e00ff */
[----:B------:R-:W-:Y:S01]  /*170a0*/  IADD3 R4, R4, 0x380, RZ ;  /* 0x0000038004047810 */ /* 0x000fe20007ffe0ff */
[----:B------:R-:W-:Y:S02]  /*170b0*/  WARPGROUP.DEPBAR.LE gsb0, 0x0 ;  /* 0x00008000000079c5 */ /* 0x000fe40000010000 */
[----:B------:R-:W-:-:S08]  /*170c0*/  WARPGROUP.ARRIVE ;  /* 0x00000000000079c5 */ /* 0x000fd00000000000 */
[----:B------:R-:W-:Y:S01]  /*170d0*/  HGMMA.64x128x16.F32.BF16 R88, R160, gdesc[UR4].tnspB, R88, gsb0 ;  /* 0x41e00004a0587df0 */ /* 0x000fe20008001858 */
[----:B------:R-:W-:Y:S02]  /*170e0*/  R2UR UR6, R8 ;  /* 0x00000000080672ca */ /* 0x000fe400000e0000 */
[----:B------:R-:W-:Y:S01]  /*170f0*/  R2UR UR7, R9 ;  /* 0x00000000090772ca */ /* 0x000fe200000e0000 */
[----:B------:R-:W-:Y:S01]  /*17100*/  IMAD.MOV.U32 R9, RZ, RZ, RZ ;  /* 0x000000ffff097224 */ /* 0x000fe200078e00ff */
[----:B------:R-:W-:Y:S02]  /*17110*/  WARPGROUP.DEPBAR.LE gsb0, 0x0 ;  /* 0x00008000000079c5 */ /* 0x000fe40000010000 */
[----:B------:R-:W-:-:S09]  /*17120*/  WARPGROUP.ARRIVE ;  /* 0x00000000000079c5 */ /* 0x000fd20000000000 */
[----:B------:R-:W-:Y:S01]  /*17130*/  HGMMA.64x128x16.F32.BF16 R88, R156, gdesc[UR4].tnspB, R88, gsb0 ;  /* 0x41e000049c587df0 */ /* 0x000fe20008001858 */
[----:B------:R-:W-:Y:S02]  /*17140*/  R2UR UR6, R4 ;  /* 0x00000000040672ca */ /* 0x000fe400000e0000 */
[----:B------:R-:W-:Y:S01]  /*17150*/  R2UR UR7, R5 ;  /* 0x00000000050772ca */ /* 0x000fe200000e0000 */
[----:B------:R-:W0:Y:S04]  /*17160*/  SHFL.BFLY PT, R4, R3, 0x2, 0x1f ;  /* 0x0c401f0003047f89 */ /* 0x000e2800000e0000 */
[----:B------:R-:W1:Y:S01]  /*17170*/  SHFL.BFLY PT, R5, R0, 0x2, 0x1f ;  /* 0x0c401f0000057f89 */ /* 0x000e6200000e0000 */
[----:B0-----:R-:W-:Y:S01]  /*17180*/  FADD.FTZ R4, R4, R3 ;  /* 0x0000000304047221 */ /* 0x001fe20000010000 */
[----:B------:R-:W-:-:S02]  /*17190*/  IMAD.MOV.U32 R3, RZ, RZ, -0x800000 ;  /* 0xff800000ff037424 */ /* 0x000fc400078e00ff */
[----:B-1----:R-:W-:Y:S01]  /*171a0*/  FADD.FTZ R7, R5, R0 ;  /* 0x0000000005077221 */ /* 0x002fe20000010000 */
[----:B------:R-:W-:Y:S01]  /*171b0*/  IMAD.MOV.U32 R0, RZ, RZ, -0x800000 ;  /* 0xff800000ff007424 */ /* 0x000fe200078e00ff */
[----:B------:R-:W0:Y:S04]  /*171c0*/  SHFL.BFLY PT, R5, R4, 0x1, 0x1f ;  /* 0x0c201f0004057f89 */ /* 0x000e2800000e0000 */
[----:B------:R-:W1:Y:S01]  /*171d0*/  SHFL.BFLY PT, R8, R7, 0x1, 0x1f ;  /* 0x0c201f0007087f89 */ /* 0x000e6200000e0000 */
[----:B0-----:R-:W-:Y:S01]  /*171e0*/  FADD.FTZ R12, R4, R5 ;  /* 0x00000005040c7221 */ /* 0x001fe20000010000 */
[----:B------:R-:W-:Y:S02]  /*171f0*/  IMAD.MOV.U32 R5, RZ, RZ, RZ ;  /* 0x000000ffff057224 */ /* 0x000fe400078e00ff */
[----:B------:R-:W-:-:S02]  /*17200*/  IMAD.U32 R4, RZ, RZ, UR48 ;  /* 0x00000030ff047e24 */ /* 0x000fc4000f8e00ff */
        /* <DEDUP_REMOVED lines=19> */
.L_x_3075:
        /* <DEDUP_REMOVED lines=74> */
[----:B-1----:R-:W-:-:S11]  /*177e0*/  SEL R186, R186, RZ, P0 ;  /* 0x000000ffbaba7207 */ /* 0x002fd60000000000 */
.L_x_2986:
[----:B------:R-:W-:Y:S05]  /*177f0*/  WARPSYNC.ALL ;  /* 0x0000000000007948 */ /* 0x000fea0003800000 */
[----:B------:R-:W0:Y:S08]  /*17800*/  S2UR UR38, SR_CgaCtaId ;  /* 0x00000000002679c3 */ /* 0x000e300000008800 */
[----:B------:R-:W-:Y:S06]  /*17810*/  BAR.SYNC.DEFER_BLOCKING 0x5, 0x180 ;  /* 0x0146000000007b1d */ /* 0x000fec0000010000 */
[----:B------:R-:W-:Y:S01]  /*17820*/  UMOV UR4, 0x400 ;  /* 0x0000040000047882 */ /* 0x000fe20000000000 */
[----:B------:R-:W-:Y:S01]  /*17830*/  BSSY B0, `(.L_x_3076) ;  /* 0x00001f9000007945 */ /* 0x000fe20003800000 */
[----:B0-----:R-:W-:-:S06]  /*17840*/  ULEA UR4, UR38, UR4, 0x18 ;  /* 0x0000000426047291 */ /* 0x001fcc000f8ec03f */
[----:B------:R-:W-:-:S05]  /*17850*/  MOV R18, UR4 ;  /* 0x0000000400127c02 */ /* 0x000fca0008000f00 */
[----:B------:R0:W1:Y:S01]  /*17860*/  LDS.128 R40, [R18+0x288d0] ;  /* 0x0288d00012287984 */ /* 0x0000620000000c00 */
[----:B------:R-:W-:Y:S06]  /*17870*/  BAR.ARV 0x4, 0x180 ;  /* 0x0106000000007b1d */ /* 0x000fec0000002000 */
[----:B------:R-:W-:Y:S05]  /*17880*/  @P1 BRA `(.L_x_3077) ;  /* 0x0000001400001947 */ /* 0x000fea0003800000 */
[----:B------:R-:W3:Y:S01]  /*17890*/  S2R R5, SR_SWINHI ;  /* 0x0000000000057919 */ /* 0x000ee20000002f00 */
[----:B------:R-:W-:Y:S05]  /*178a0*/  WARPSYNC.ALL ;  /* 0x0000000000007948 */ /* 0x000fea0003800000 */
[----:B------:R-:W-:Y:S01]  /*178b0*/  BAR.SYNC.DEFER_BLOCKING 0x1, 0x100 ;  /* 0x0044000000007b1d */ /* 0x000fe20000010000 */
[----:B------:R-:W-:Y:S01]  /*178c0*/  F2FP.BF16.F32.PACK_AB R10, R93, R10 ;  /* 0x0000000a5d0a723e */ /* 0x000fe200000010ff */
[----:B------:R-:W-:Y:S01]  /*178d0*/  IMAD.MOV.U32 R48, RZ, RZ, RZ ;  /* 0x000000ffff307224 */ /* 0x000fe200078e00ff */
[----:B------:R-:W-:Y:S02]  /*178e0*/  F2FP.BF16.F32.PACK_AB R11, R11, R94 ;  /* 0x0000005e0b0b723e */ /* 0x000fe400000010ff */
[----:B------:R-:W-:Y:S01]  /*178f0*/  F2FP.BF16.F32.PACK_AB R30, R133, R30 ;  /* 0x0000001e851e723e */ /* 0x000fe200000010ff */
[----:B------:R-:W-:Y:S01]  /*17900*/  ULDC.64 UR4, c[0x0][0xc00] ;  /* 0x0003000000047ab9 */ /* 0x000fe20000000a00 */
[----:B------:R-:W-:Y:S01]  /*17910*/  F2FP.BF16.F32.PACK_AB R32, R137, R32 ;  /* 0x000000208920723e */ /* 0x000fe200000010ff */
[----:B------:R-:W0:Y:S01]  /*17920*/  LDC R55, c[0x0][0xbe8] ;  /* 0x0002fa00ff377b82 */ /* 0x000e220000000800 */
[----:B------:R-:W-:-:S02]  /*17930*/  F2FP.BF16.F32.PACK_AB R33, R33, R138 ;  /* 0x0000008a2121723e */ /* 0x000fc400000010ff */
[----:B------:R-:W-:Y:S02]  /*17940*/  F2FP.BF16.F32.PACK_AB R34, R141, R34 ;  /* 0x000000228d22723e */ /* 0x000fe400000010ff */
[----:B------:R-:W-:Y:S02]  /*17950*/  F2FP.BF16.F32.PACK_AB R35, R35, R142 ;  /* 0x0000008e2323723e */ /* 0x000fe400000010ff */
[----:B------:R-:W-:Y:S02]  /*17960*/  MOV R20, R18 ;  /* 0x0000001200147202 */ /* 0x000fe40000000f00 */
[----:B---3--:R-:W-:-:S03]  /*17970*/  MOV R21, R5 ;  /* 0x0000000500157202 */ /* 0x008fc60000000f00 */
[----:B------:R-:W-:-:S03]  /*17980*/  IMAD.WIDE R8, R222, 0x2, R20 ;  /* 0x00000002de087825 */ /* 0x000fc600078e0214 */
[C---:B------:R-:W-:Y:S02]  /*17990*/  LOP3.LUT R29, R8.reuse, 0x380, RZ, 0xc0, !PT ;  /* 0x00000380081d7812 */ /* 0x040fe400078ec0ff */
[C---:B------:R-:W-:Y:S02]  /*179a0*/  IADD3 R37, P5, R8.reuse, 0x20, RZ ;  /* 0x0000002008257810 */ /* 0x040fe40007fbe0ff */
[C---:B------:R-:W-:Y:S02]  /*179b0*/  IADD3 R39, P0, R8.reuse, 0x40, RZ ;  /* 0x0000004008277810 */ /* 0x040fe40007f1e0ff */
[----:B------:R-:W-:Y:S01]  /*179c0*/  IADD3 R45, P1, R8, 0x60, RZ ;  /* 0x00000060082d7810 */ /* 0x000fe20007f3e0ff */
[--C-:B------:R-:W-:Y:S01]  /*179d0*/  IMAD.X R5, RZ, RZ, R9.reuse, P5 ;  /* 0x000000ffff057224 */ /* 0x100fe200028e0609 */
[----:B------:R-:W-:Y:S01]  /*179e0*/  SHF.R.U64 R29, R29, 0x3, RZ ;  /* 0x000000031d1d7819 */ /* 0x000fe200000012ff */
[--C-:B------:R-:W-:Y:S01]  /*179f0*/  IMAD.X R7, RZ, RZ, R9.reuse, P0 ;  /* 0x000000ffff077224 */ /* 0x100fe200000e0609 */
[----:B------:R-:W-:Y:S01]  /*17a00*/  LOP3.LUT R4, R37, 0x380, RZ, 0xc0, !PT ;  /* 0x0000038025047812 */ /* 0x000fe200078ec0ff */
[----:B----4-:R-:W-:Y:S01]  /*17a10*/  IMAD.X R13, RZ, RZ, R9, P1 ;  /* 0x000000ffff0d7224 */ /* 0x010fe200008e0609 */
[----:B------:R-:W-:-:S02]  /*17a20*/  LOP3.LUT R6, R39, 0x380, RZ, 0xc0, !PT ;  /* 0x0000038027067812 */ /* 0x000fc400078ec0ff */
[C---:B--2---:R-:W-:Y:S02]  /*17a30*/  IADD3 R47, P2, R8.reuse, 0x4000, RZ ;  /* 0x00004000082f7810 */ /* 0x044fe40007f5e0ff */
[C---:B------:R-:W-:Y:S02]  /*17a40*/  IADD3 R49, P3, R8.reuse, 0x4020, RZ ;  /* 0x0000402008317810 */ /* 0x040fe40007f7e0ff */
[C---:B------:R-:W-:Y:S01]  /*17a50*/  IADD3 R51, P4, R8.reuse, 0x4040, RZ ;  /* 0x0000404008337810 */ /* 0x040fe20007f9e0ff */
[--C-:B------:R-:W-:Y:S01]  /*17a60*/  IMAD.X R15, RZ, RZ, R9.reuse, P2 ;  /* 0x000000ffff0f7224 */ /* 0x100fe200010e0609 */
[----:B------:R-:W-:Y:S01]  /*17a70*/  IADD3 R53, P5, R8, 0x4060, RZ ;  /* 0x0000406008357810 */ /* 0x000fe20007fbe0ff */
[--C-:B------:R-:W-:Y:S01]  /*17a80*/  IMAD.X R25, RZ, RZ, R9.reuse, P3 ;  /* 0x000000ffff197224 */ /* 0x100fe200018e0609 */
[----:B------:R-:W-:Y:S01]  /*17a90*/  LOP3.LUT R12, R45, 0x380, RZ, 0xc0, !PT ;  /* 0x000003802d0c7812 */ /* 0x000fe200078ec0ff */
[--C-:B------:R-:W-:Y:S01]  /*17aa0*/  IMAD.X R27, RZ, RZ, R9.reuse, P4 ;  /* 0x000000ffff1b7224 */ /* 0x100fe200020e0609 */
[----:B------:R-:W-:Y:S01]  /*17ab0*/  LOP3.LUT R8, R29, R8, RZ, 0x3c, !PT ;  /* 0x000000081d087212 */ /* 0x000fe200078e3cff */
[----:B------:R-:W-:Y:S01]  /*17ac0*/  IMAD.X R29, RZ, RZ, R9, P5 ;  /* 0x000000ffff1d7224 */ /* 0x000fe200028e0609 */
[----:B------:R-:W-:-:S02]  /*17ad0*/  SHF.R.U64 R4, R4, 0x3, RZ ;  /* 0x0000000304047819 */ /* 0x000fc400000012ff */
[----:B------:R-:W-:Y:S02]  /*17ae0*/  SHF.R.U64 R6, R6, 0x3, RZ ;  /* 0x0000000306067819 */ /* 0x000fe400000012ff */
[----:B------:R-:W-:Y:S02]  /*17af0*/  LOP3.LUT R14, R47, 0x380, RZ, 0xc0, !PT ;  /* 0x000003802f0e7812 */ /* 0x000fe400078ec0ff */
[----:B------:R-:W-:Y:S02]  /*17b00*/  SHF.R.U64 R12, R12, 0x3, RZ ;  /* 0x000000030c0c7819 */ /* 0x000fe400000012ff */
[----:B-----5:R-:W-:Y:S02]  /*17b10*/  LOP3.LUT R24, R49, 0x380, RZ, 0xc0, !PT ;  /* 0x0000038031187812 */ /* 0x020fe400078ec0ff */
[----:B------:R-:W-:Y:S02]  /*17b20*/  LOP3.LUT R26, R51, 0x380, RZ, 0xc0, !PT ;  /* 0x00000380331a7812 */ /* 0x000fe400078ec0ff */
[----:B------:R-:W-:-:S02]  /*17b30*/  MOV R46, R8 ;  /* 0x00000008002e7202 */ /* 0x000fc40000000f00 */
[----:B------:R-:W-:Y:S02]  /*17b40*/  LOP3.LUT R4, R4, R37, RZ, 0x3c, !PT ;  /* 0x0000002504047212 */ /* 0x000fe400078e3cff */
[----:B------:R-:W-:Y:S02]  /*17b50*/  LOP3.LUT R6, R6, R39, RZ, 0x3c, !PT ;  /* 0x0000002706067212 */ /* 0x000fe400078e3cff */
[----:B------:R-:W-:Y:S02]  /*17b60*/  LOP3.LUT R28, R53, 0x380, RZ, 0xc0, !PT ;  /* 0x00000380351c7812 */ /* 0x000fe400078ec0ff */
[----:B------:R-:W-:Y:S02]  /*17b70*/  F2FP.BF16.F32.PACK_AB R8, R89, R88 ;  /* 0x000000585908723e */ /* 0x000fe400000010ff */
[----:B------:R-:W-:Y:S02]  /*17b80*/  F2FP.BF16.F32.PACK_AB R9, R91, R90 ;  /* 0x0000005a5b09723e */ /* 0x000fe400000010ff */
[----:B------:R-:W-:-:S02]  /*17b90*/  SHF.R.U64 R14, R14, 0x3, RZ ;  /* 0x000000030e0e7819 */ /* 0x000fc400000012ff */
[----:B------:R-:W-:Y:S01]  /*17ba0*/  LOP3.LUT R12, R12, R45, RZ, 0x3c, !PT ;  /* 0x0000002d0c0c7212 */ /* 0x000fe200078e3cff */
[----:B------:R2:W-:Y:S01]  /*17bb0*/  STSM.16.M88.4 [R46], R8 ;  /* 0x000000082e007844 */ /* 0x0005e20000000200 */
[----:B------:R-:W-:Y:S02]  /*17bc0*/  SHF.R.U64 R24, R24, 0x3, RZ ;  /* 0x0000000318187819 */ /* 0x000fe400000012ff */
[----:B------:R-:W-:Y:S02]  /*17bd0*/  SHF.R.U64 R26, R26, 0x3, RZ ;  /* 0x000000031a1a7819 */ /* 0x000fe400000012ff */
[----:B------:R-:W-:Y:S02]  /*17be0*/  SHF.R.U64 R28, R28, 0x3, RZ ;  /* 0x000000031c1c7819 */ /* 0x000fe400000012ff */
[----:B------:R-:W-:Y:S02]  /*17bf0*/  MOV R45, R4 ;  /* 0x00000004002d7202 */ /* 0x000fe40000000f00 */
[----:B------:R-:W-:-:S02]  /*17c00*/  MOV R44, R6 ;  /* 0x00000006002c7202 */ /* 0x000fc40000000f00 */
[----:B------:R-:W-:Y:S02]  /*17c10*/  F2FP.BF16.F32.PACK_AB R4, R36, R31 ;  /* 0x0000001f2404723e */ /* 0x000fe400000010ff */
[----:B------:R-:W-:Y:S02]  /*17c20*/  F2FP.BF16.F32.PACK_AB R5, R99, R98 ;  /* 0x000000626305723e */ /* 0x000fe400000010ff */
[----:B------:R-:W-:Y:S02]  /*17c30*/  F2FP.BF16.F32.PACK_AB R6, R101, R100 ;  /* 0x000000646506723e */ /* 0x000fe400000010ff */
[----:B------:R-:W-:Y:S02]  /*17c40*/  F2FP.BF16.F32.PACK_AB R7, R103, R102 ;  /* 0x000000666707723e */ /* 0x000fe400000010ff */
[----:B------:R-:W-:Y:S02]  /*17c50*/  LOP3.LUT R14, R14, R47, RZ, 0x3c, !PT ;  /* 0x0000002f0e0e7212 */ /* 0x000fe400078e3cff */
[----:B--2---:R-:W-:Y:S01]  /*17c60*/  F2FP.BF16.F32.PACK_AB R8, R105, R104 ;  /* 0x000000686908723e */ /* 0x004fe200000010ff */
[----:B------:R-:W-:Y:S01]  /*17c70*/  STSM.16.M88.4 [R45], R4 ;  /* 0x000000042d007844 */ /* 0x000fe20000000200 */
[----:B------:R-:W-:-:S02]  /*17c80*/  F2FP.BF16.F32.PACK_AB R9, R107, R106 ;  /* 0x0000006a6b09723e */ /* 0x000fc400000010ff */
[----:B------:R-:W-:Y:S02]  /*17c90*/  F2FP.BF16.F32.PACK_AB R10, R109, R108 ;  /* 0x0000006c6d0a723e */ /* 0x000fe400000010ff */
[----:B------:R-:W-:Y:S02]  /*17ca0*/  F2FP.BF16.F32.PACK_AB R11, R111, R110 ;  /* 0x0000006e6f0b723e */ /* 0x000fe400000010ff */
[----:B------:R-:W-:Y:S02]  /*17cb0*/  LOP3.LUT R24, R24, R49, RZ, 0x3c, !PT ;  /* 0x0000003118187212 */ /* 0x000fe400078e3cff */
[----:B------:R-:W-:Y:S01]  /*17cc0*/  LOP3.LUT R26, R26, R51, RZ, 0x3c, !PT ;  /* 0x000000331a1a7212 */ /* 0x000fe200078e3cff */
[----:B------:R2:W-:Y:S01]  /*17cd0*/  STSM.16.M88.4 [R44], R8 ;  /* 0x000000082c007844 */ /* 0x0005e20000000200 */
[----:B------:R-:W-:Y:S02]  /*17ce0*/  LOP3.LUT R28, R28, R53, RZ, 0x3c, !PT ;  /* 0x000000351c1c7212 */ /* 0x000fe400078e3cff */
[----:B-1----:R-:W-:-:S02]  /*17cf0*/  MOV R40, R12 ;  /* 0x0000000c00287202 */ /* 0x002fc40000000f00 */
[----:B------:R-:W-:Y:S02]  /*17d00*/  MOV R39, R14 ;  /* 0x0000000e00277202 */ /* 0x000fe40000000f00 */
[----:B------:R-:W-:Y:S02]  /*17d10*/  MOV R38, R24 ;  /* 0x0000001800267202 */ /* 0x000fe40000000f00 */
[----:B------:R-:W-:Y:S02]  /*17d20*/  MOV R37, R26 ;  /* 0x0000001a00257202 */ /* 0x000fe40000000f00 */
[----:B------:R-:W-:Y:S02]  /*17d30*/  F2FP.BF16.F32.PACK_AB R12, R113, R112 ;  /* 0x00000070710c723e */ /* 0x000fe400000010ff */
[----:B------:R-:W-:Y:S02]  /*17d40*/  F2FP.BF16.F32.PACK_AB R13, R115, R114 ;  /* 0x00000072730d723e */ /* 0x000fe400000010ff */
[----:B------:R-:W-:-:S02]  /*17d50*/  F2FP.BF16.F32.PACK_AB R14, R117, R116 ;  /* 0x00000074750e723e */ /* 0x000fc400000010ff */
[----:B------:R-:W-:Y:S02]  /*17d60*/  F2FP.BF16.F32.PACK_AB R15, R119, R118 ;  /* 0x00000076770f723e */ /* 0x000fe400000010ff */
[----:B------:R-:W-:Y:S02]  /*17d70*/  F2FP.BF16.F32.PACK_AB R24, R121, R120 ;  /* 0x000000787918723e */ /* 0x000fe400000010ff */
[----:B------:R-:W-:Y:S01]  /*17d80*/  F2FP.BF16.F32.PACK_AB R25, R123, R122 ;  /* 0x0000007a7b19723e */ /* 0x000fe200000010ff */
[----:B------:R-:W-:Y:S01]  /*17d90*/  STSM.16.M88.4 [R40], R12 ;  /* 0x0000000c28007844 */ /* 0x000fe20000000200 */
[----:B------:R-:W-:Y:S02]  /*17da0*/  F2FP.BF16.F32.PACK_AB R26, R125, R124 ;  /* 0x0000007c7d1a723e */ /* 0x000fe400000010ff */
[----:B------:R-:W-:Y:S02]  /*17db0*/  F2FP.BF16.F32.PACK_AB R27, R127, R126 ;  /* 0x0000007e7f1b723e */ /* 0x000fe400000010ff */
[----:B------:R-:W-:-:S02]  /*17dc0*/  MOV R36, R28 ;  /* 0x0000001c00247202 */ /* 0x000fc40000000f00 */
[----:B------:R-:W-:Y:S01]  /*17dd0*/  ISETP.NE.U32.AND P0, PT, RZ, UR4, PT ;  /* 0x00000004ff007c0c */ /* 0x000fe2000bf05070 */
[----:B------:R-:W-:Y:S01]  /*17de0*/  STSM.16.M88.4 [R39], R24 ;  /* 0x0000001827007844 */ /* 0x000fe20000000200 */
[----:B--2---:R-:W-:Y:S02]  /*17df0*/  IADD3 R8, P1, R208, UR4, RZ ;  /* 0x00000004d0087c10 */ /* 0x004fe4000ff3e0ff */
[----:B------:R-:W-:Y:S02]  /*17e00*/  F2FP.BF16.F32.PACK_AB R28, R129, R128 ;  /* 0x00000080811c723e */ /* 0x000fe400000010ff */
[----:B------:R-:W-:Y:S02]  /*17e10*/  F2FP.BF16.F32.PACK_AB R29, R131, R130 ;  /* 0x00000082831d723e */ /* 0x000fe400000010ff */
[----:B------:R-:W-:Y:S02]  /*17e20*/  F2FP.BF16.F32.PACK_AB R31, R135, R134 ;  /* 0x00000086871f723e */ /* 0x000fe400000010ff */
[----:B------:R-:W-:-:S02]  /*17e30*/  F2FP.BF16.F32.PACK_AB R4, R145, R144 ;  /* 0x000000909104723e */ /* 0x000fc400000010ff */
[----:B------:R-:W-:Y:S01]  /*17e40*/  F2FP.BF16.F32.PACK_AB R5, R147, R146 ;  /* 0x000000929305723e */ /* 0x000fe200000010ff */
[----:B------:R-:W-:Y:S01]  /*17e50*/  STSM.16.M88.4 [R38], R28 ;  /* 0x0000001c26007844 */ /* 0x000fe20000000200 */
[----:B------:R-:W-:Y:S02]  /*17e60*/  F2FP.BF16.F32.PACK_AB R6, R149, R148 ;  /* 0x000000949506723e */ /* 0x000fe400000010ff */
[----:B------:R-:W-:Y:S01]  /*17e70*/  F2FP.BF16.F32.PACK_AB R7, R151, R150 ;  /* 0x000000969707723e */ /* 0x000fe200000010ff */
[----:B------:R-:W-:Y:S01]  /*17e80*/  STSM.16.M88.4 [R37], R32 ;  /* 0x0000002025007844 */ /* 0x000fe20000000200 */
[----:B------:R-:W-:Y:S02]  /*17e90*/  ISETP.NE.AND.EX P0, PT, RZ, UR5, PT, P0 ;  /* 0x00000005ff007c0c */ /* 0x000fe4000bf05300 */
        /* <DEDUP_REMOVED lines=11> */
[----:B0-----:R-:W-:Y:S01]  /*17f50*/  ISETP.NE.AND P1, PT, R55, 0x1, PT ;  /* 0x000000013700780c */ /* 0x001fe20003f25270 */
[----:B------:R-:W-:Y:S02]  /*17f60*/  IMAD.IADD R13, R204, 0x1, R191 ;  /* 0x00000001cc0d7824 */ /* 0x000fe400078e02bf */
[----:B------:R1:W5:Y:S10]  /*17f70*/  @P2 LDG.E R6, desc[UR42][R208.64] ;  /* 0x0000002ad0062981 */ /* 0x000374000c1e1900 */
[----:B------:R-:W0:Y:S08]  /*17f80*/  @P1 LDC R10, c[0x0][0xbec] ;  /* 0x0002fb00ff0a1b82 */ /* 0x000e300000000800 */
[----:B------:R-:W2:Y:S01]  /*17f90*/  @P1 LDC R11, c[0x0][0xbf0] ;  /* 0x0002fc00ff0b1b82 */ /* 0x000ea20000000800 */
[----:B-1----:R-:W-:Y:S05]  /*17fa0*/  @P2 BRA `(.L_x_3078) ;  /* 0x0000000000102947 */ /* 0x002fea0003800000 */
[----:B------:R-:W-:Y:S05]  /*17fb0*/  @!P0 BRA `(.L_x_3078) ;  /* 0x00000000000c8947 */ /* 0x000fea0003800000 */
[----:B------:R-:W3:Y:S04]  /*17fc0*/  LDG.E R5, desc[UR42][R8.64] ;  /* 0x0000002a08057981 */ /* 0x000ee8000c1e1900 */
[----:B-----5:R-:W3:Y:S02]  /*17fd0*/  LDG.E R6, desc[UR42][R8.64+0x4] ;  /* 0x0000042a08067981 */ /* 0x020ee4000c1e1900 */
[----:B---3--:R-:W-:-:S07]  /*17fe0*/  IADD3 R6, -R5, R6, RZ ;  /* 0x0000000605067210 */ /* 0x008fce0007ffe1ff */
.L_x_3078:
[----:B------:R-:W-:Y:S01]  /*17ff0*/  SHF.R.S32.HI R54, RZ, 0x1f, R207 ;  /* 0x0000001fff367819 */ /* 0x000fe200000114cf */
[----:B0-----:R-:W-:Y:S01]  /*18000*/  @P1 IMAD.HI.U32 R4, R13, R10, RZ ;  /* 0x0000000a0d041227 */ /* 0x001fe200078e00ff */
[----:B------:R-:W-:Y:S01]  /*18010*/  ULDC.64 UR4, c[0x0][0xb90] ;  /* 0x0002e40000047ab9 */ /* 0x000fe20000000a00 */
[----:B-----5:R-:W-:Y:S02]  /*18020*/  SHF.R.S32.HI R49, RZ, 0x1f, R48 ;  /* 0x0000001fff317819 */ /* 0x020fe40000011430 */
[----:B------:R-:W-:Y:S01]  /*18030*/  IMAD R8, R54, UR4, RZ ;  /* 0x0000000436087c24 */ /* 0x000fe2000f8e02ff */
[----:B------:R-:W-:Y:S01]  /*18040*/  SEL R40, R211, RZ, !P0 ;  /* 0x000000ffd3287207 */ /* 0x000fe20004000000 */
[----:B------:R-:W-:Y:S01]  /*18050*/  IMAD.MOV.U32 R7, RZ, RZ, R13 ;  /* 0x000000ffff077224 */ /* 0x000fe200078e000d */
[----:B--2---:R-:W-:Y:S01]  /*18060*/  @P1 SHF.R.U32.HI R7, RZ, R11, R4 ;  /* 0x0000000bff071219 */ /* 0x004fe20000011604 */
        /* <DEDUP_REMOVED lines=36> */
[----:B------:R-:W0:Y:S01]  /*182b0*/  SHFL.IDX PT, R51, R11, RZ, 0x1c1f ;  /* 0x001c1fff0b337589 */ /* 0x000e2200000e0000 */
[----:B------:R-:W-:Y:S01]  /*182c0*/  LOP3.LUT R24, R25, 0x380, RZ, 0xc0, !PT ;  /* 0x0000038019187812 */ /* 0x000fe200078ec0ff */
[----:B------:R-:W-:Y:S01]  /*182d0*/  ULDC.64 UR4, c[0x0][0xaa0] ;  /* 0x0002a80000047ab9 */ /* 0x000fe20000000a00 */
[----:B------:R-:W-:Y:S01]  /*182e0*/  SHF.R.U64 R28, R28, 0x3, RZ ;  /* 0x000000031c1c7819 */ /* 0x000fe200000012ff */
[----:B------:R-:W-:Y:S01]  /*182f0*/  SHFL.IDX PT, R52, R10, 0x1, 0x1c1f ;  /* 0x003c1f000a347f89 */ /* 0x000fe200000e0000 */
[----:B------:R-:W-:-:S02]  /*18300*/  SHF.R.U64 R24, R24, 0x3, RZ ;  /* 0x0000000318187819 */ /* 0x000fc400000012ff */
[----:B------:R-:W-:Y:S01]  /*18310*/  SHF.R.U64 R12, R12, 0x3, RZ ;  /* 0x000000030c0c7819 */ /* 0x000fe200000012ff */
[----:B------:R-:W1:Y:S01]  /*18320*/  SHFL.IDX PT, R53, R11, 0x1, 0x1c1f ;  /* 0x003c1f000b357f89 */ /* 0x000e6200000e0000 */
[----:B------:R-:W-:Y:S01]  /*18330*/  LOP3.LUT R24, R24, R25, RZ, 0x3c, !PT ;  /* 0x0000001918187212 */ /* 0x000fe200078e3cff */
[--C-:B------:R-:W-:Y:S01]  /*18340*/  IMAD.X R25, RZ, RZ, R21.reuse, P2 ;  /* 0x000000ffff197224 */ /* 0x100fe200010e0615 */
[C---:B------:R-:W-:Y:S01]  /*18350*/  ISETP.GE.OR P2, PT, R4.reuse, R59, P0 ;  /* 0x0000003b0400720c */ /* 0x040fe20000746670 */
[----:B------:R-:W-:Y:S01]  /*18360*/  VIADD R4, R4, 0x8 ;  /* 0x0000000804047836 */ /* 0x000fe20000000000 */
[----:B------:R-:W-:Y:S02]  /*18370*/  SHF.R.U64 R8, R8, 0x3, RZ ;  /* 0x0000000308087819 */ /* 0x000fe400000012ff */
[----:B------:R-:W-:Y:S02]  /*18380*/  LOP3.LUT R28, R28, R29, RZ, 0x3c, !PT ;  /* 0x0000001d1c1c7212 */ /* 0x000fe400078e3cff */
[----:B------:R-:W-:Y:S01]  /*18390*/  LOP3.LUT R12, R12, R13, RZ, 0x3c, !PT ;  /* 0x0000000d0c0c7212 */ /* 0x000fe200078e3cff */
[----:B------:R-:W-:Y:S01]  /*183a0*/  IMAD.X R13, RZ, RZ, R21, P4 ;  /* 0x000000ffff0d7224 */ /* 0x000fe200020e0615 */
[----:B------:R-:W-:-:S02]  /*183b0*/  IADD3.X R29, RZ, R21, RZ, P3, !PT ;  /* 0x00000015ff1d7210 */ /* 0x000fc40001ffe4ff */
[----:B------:R-:W-:Y:S02]  /*183c0*/  LOP3.LUT R8, R8, R7, RZ, 0x3c, !PT ;  /* 0x0000000708087212 */ /* 0x000fe400078e3cff */
[----:B------:R-:W-:Y:S01]  /*183d0*/  IADD3 R5, P3, R20, 0x7000, RZ ;  /* 0x0000700014057810 */ /* 0x000fe20007f7e0ff */
[----:B0-----:R0:W-:Y:S01]  /*183e0*/  @!P2 ST.E desc[UR42][R50.64], R3 ;  /* 0x000000033200a985 */ /* 0x0011e2000c10192a */
[----:B------:R-:W-:Y:S02]  /*183f0*/  ISETP.GE.OR P0, PT, R4, R59, P0 ;  /* 0x0000003b0400720c */ /* 0x000fe40000706670 */
[C---:B------:R-:W-:Y:S01]  /*18400*/  IADD3 R33, P5, R20.reuse, 0x5000, RZ ;  /* 0x0000500014217810 */ /* 0x040fe20007fbe0ff */
[----:B------:R-:W-:Y:S01]  /*18410*/  IMAD.X R45, RZ, RZ, R21, P3 ;  /* 0x000000ffff2d7224 */ /* 0x000fe200018e0615 */
[C---:B------:R-:W-:Y:S02]  /*18420*/  IADD3 R37, P4, R20.reuse, 0x6000, RZ ;  /* 0x0000600014257810 */ /* 0x040fe40007f9e0ff */
[----:B------:R-:W-:-:S02]  /*18430*/  LOP3.LUT R7, R20, 0x380, RZ, 0xc0, !PT ;  /* 0x0000038014077812 */ /* 0x000fc400078ec0ff */
[----:B------:R-:W-:Y:S02]  /*18440*/  LOP3.LUT R4, R5, 0x380, RZ, 0xc0, !PT ;  /* 0x0000038005047812 */ /* 0x000fe400078ec0ff */
[----:B------:R-:W-:Y:S01]  /*18450*/  LOP3.LUT R32, R33, 0x380, RZ, 0xc0, !PT ;  /* 0x0000038021207812 */ /* 0x000fe200078ec0ff */
[----:B0-----:R-:W0:Y:S01]  /*18460*/  @P1 LDC R51, c[0x0][0xbec] ;  /* 0x0002fb00ff331b82 */ /* 0x001e220000000800 */
[----:B------:R-:W-:Y:S01]  /*18470*/  IMAD R3, R49, UR4, RZ ;  /* 0x0000000431037c24 */ /* 0x000fe2000f8e02ff */
[----:B------:R-:W-:Y:S01]  /*18480*/  LOP3.LUT R36, R37, 0x380, RZ, 0xc0, !PT ;  /* 0x0000038025247812 */ /* 0x000fe200078ec0ff */
[----:B-1----:R1:W-:Y:S01]  /*18490*/  @!P0 ST.E desc[UR42][R52.64], R0 ;  /* 0x0000000034008985 */ /* 0x0023e2000c10192a */
[----:B------:R-:W-:Y:S02]  /*184a0*/  SHF.R.U64 R7, R7, 0x3, RZ ;  /* 0x0000000307077819 */ /* 0x000fe400000012ff */
[----:B------:R-:W-:Y:S02]  /*184b0*/  SHF.R.U64 R4, R4, 0x3, RZ ;  /* 0x0000000304047819 */ /* 0x000fe400000012ff */
[----:B------:R-:W2:Y:S01]  /*184c0*/  @P1 LDC R49, c[0x0][0xbf0] ;  /* 0x0002fc00ff311b82 */ /* 0x000ea20000000800 */
[----:B------:R-:W-:Y:S01]  /*184d0*/  SHF.R.U64 R32, R32, 0x3, RZ ;  /* 0x0000000320207819 */ /* 0x000fe200000012ff */
[----:B------:R-:W-:Y:S01]  /*184e0*/  IMAD R3, R48, UR5, R3 ;  /* 0x0000000530037c24 */ /* 0x000fe2000f8e0203 */
[----:B------:R-:W-:Y:S01]  /*184f0*/  SHF.R.U64 R36, R36, 0x3, RZ ;  /* 0x0000000324247819 */ /* 0x000fe200000012ff */
[----:B------:R-:W5:Y:S01]  /*18500*/  LD.E.128 R8, desc[UR42][R8.64] ;  /* 0x0000002a08087980 */ /* 0x000f62000c101d00 */
[----:B------:R-:W-:-:S02]  /*18510*/  LOP3.LUT R20, R7, R20, RZ, 0x3c, !PT ;  /* 0x0000001407147212 */ /* 0x000fc400078e3cff */
[----:B------:R-:W-:Y:S01]  /*18520*/  LOP3.LUT R32, R32, R33, RZ, 0x3c, !PT ;  /* 0x0000002120207212 */ /* 0x000fe200078e3cff */
[--C-:B------:R-:W-:Y:S01]  /*18530*/  IMAD.X R33, RZ, RZ, R21.reuse, P5 ;  /* 0x000000ffff217224 */ /* 0x100fe200028e0615 */
[----:B------:R-:W-:Y:S01]  /*18540*/  LOP3.LUT R36, R36, R37, RZ, 0x3c, !PT ;  /* 0x0000002524247212 */ /* 0x000fe200078e3cff */
[----:B------:R-:W-:Y:S01]  /*18550*/  IMAD.X R37, RZ, RZ, R21, P4 ;  /* 0x000000ffff257224 */ /* 0x000fe200020e0615 */
[----:B------:R-:W-:Y:S01]  /*18560*/  LOP3.LUT R44, R4, R5, RZ, 0x3c, !PT ;  /* 0x00000005042c7212 */ /* 0x000fe200078e3cff */
[----:B------:R-:W5:Y:S04]  /*18570*/  LD.E.128 R12, desc[UR42][R12.64] ;  /* 0x0000002a0c0c7980 */ /* 0x000f68000c101d00 */
        /* <DEDUP_REMOVED lines=9> */
[----:B-1----:R-:W-:Y:S02]  /*18610*/  IMAD R0, R54, UR4, RZ ;  /* 0x0000000436007c24 */ /* 0x002fe4000f8e02ff */
        /* <DEDUP_REMOVED lines=10> */
[----:B-1----:R-:W1:Y:S01]  /*186c0*/  FENCE.VIEW.ASYNC.S ;  /* 0x00000000000073c6 */ /* 0x002e620000000000 */
[----:B0-----:R-:W-:-:S04]  /*186d0*/  @P1 IMAD.HI.U32 R0, R48, R51, RZ ;  /* 0x0000003330001227 */ /* 0x001fc800078e00ff */
        /* <DEDUP_REMOVED lines=15> */
[----:B------:R-:W-:Y:S01]  /*187d0*/  ULDC.64 UR4, c[0x0][0xad8] ;  /* 0x0002b60000047ab9 */ /* 0x000fe20000000a00 */
[----:B------:R-:W-:Y:S01]  /*187e0*/  IADD3 R50, R187, R191, RZ ;  /* 0x000000bfbb327210 */ /* 0x000fe20007ffe0ff */
[----:B------:R-:W-:Y:S02]  /*187f0*/  IMAD.IADD R21, R21, 0x1, R51 ;  /* 0x0000000115157824 */ /* 0x000fe400078e0233 */
        /* <DEDUP_REMOVED lines=14> */
[----:B-1----:R0:W1:Y:S01]  /*188e0*/  SHFL.IDX PT, R21, R40, RZ, 0x181f ;  /* 0x00181fff28157589 */ /* 0x00206200000e0000 */
[----:B------:R-:W-:Y:S02]  /*188f0*/  BSSY B1, `(.L_x_3079) ;  /* 0x000000d000017945 */ /* 0x000fe40003800000 */
[----:B------:R0:W-:Y:S01]  /*18900*/  SYNCS.ARRIVE.TRANS64.RED.A1T0 RZ, [R0+URZ], RZ ;  /* 0x000000ff00ff79a7 */ /* 0x0001e2000810043f */
[----:B------:R0:W2:Y:S01]  /*18910*/  SHFL.IDX PT, R49, R3, RZ, 0x181f ;  /* 0x00181fff03317589 */ /* 0x0000a200000e0000 */
[----:B------:R-:W-:Y:S05]  /*18920*/  @P2 BRA `(.L_x_3080) ;  /* 0x0000000000242947 */ /* 0x000fea0003800000 */
        /* <DEDUP_REMOVED lines=9> */
.L_x_3080:
[----:B------:R-:W-:Y:S05]  /*189c0*/  BSYNC B1 ;  /* 0x0000000000017941 */ /* 0x000fea0003800000 */
.L_x_3079:
[----:B---3-5:R3:W4:Y:S01]  /*189d0*/  SHFL.IDX PT, R7, R3, 0x1, 0x181f ;  /* 0x00381f0003077f89 */ /* 0x02872200000e0000 */
        /* <DEDUP_REMOVED lines=8> */
[-C--:B----4-:R-:W-:Y:S02]  /*18a60*/  @!P3 LEA.HI.X R5, R16, R7.reuse, R17, 0x1, P0 ;  /* 0x000000071005b211 */ /* 0x090fe400000f0c11 */
[----:B------:R-:W-:-:S03]  /*18a70*/  @!P4 LEA.HI.X R7, R2, R7, R184, 0x1, P2 ;  /* 0x000000070207c211 */ /* 0x000fc600010f0cb8 */
[----:B------:R0:W-:Y:S04]  /*18a80*/  @!P3 ST.E.128 desc[UR42][R4.64], R8 ;  /* 0x000000080400b985 */ /* 0x0001e8000c101d2a */
[----:B------:R0:W-:Y:S02]  /*18a90*/  @!P4 ST.E.128 desc[UR42][R6.64], R32 ;  /* 0x000000200600c985 */ /* 0x0001e4000c101d2a */
.L_x_3082:
[----:B------:R-:W-:Y:S05]  /*18aa0*/  BSYNC B1 ;  /* 0x0000000000017941 */ /* 0x000fea0003800000 */
.L_x_3081:
[----:B0---4-:R0:W4:Y:S01]  /*18ab0*/  SHFL.IDX PT, R7, R3, 0x2, 0x181f ;  /* 0x00581f0003077f89 */ /* 0x01112200000e0000 */
        /* <DEDUP_REMOVED lines=12> */
.L_x_3084:
[----:B------:R-:W-:Y:S05]  /*18b80*/  BSYNC B1 ;  /* 0x0000000000017941 */ /* 0x000fea0003800000 */
.L_x_3083:
[----:B------:R-:W-:Y:S01]  /*18b90*/  VIADD R0, R50, 0x60 ;  /* 0x0000006032007836 */ /* 0x000fe20000000000 */
[----:B0--3--:R-:W3:Y:S04]  /*18ba0*/  SHFL.IDX PT, R3, R3, 0x3, 0x181f ;  /* 0x00781f0003037f89 */ /* 0x009ee800000e0000 */
[----:B------:R-:W-:Y:S01]  /*18bb0*/  ISETP.GE.AND P0, PT, R0, R59, PT ;  /* 0x0000003b0000720c */ /* 0x000fe20003f06270 */
[----:B----4-:R4:W0:-:S12]  /*18bc0*/  SHFL.IDX PT, R7, R40, 0x3, 0x181f ;  /* 0x00781f0028077f89 */ /* 0x01081800000e0000 */
[----:B----4-:R-:W-:Y:S05]  /*18bd0*/  @P0 BRA `(.L_x_3085) ;  /* 0x0000000800f80947 */ /* 0x010fea0003800000 */
[----:B------:R-:W-:Y:S02]  /*18be0*/  ULDC UR4, c[0x0][0xac8] ;  /* 0x0002b20000047ab9 */ /* 0x000fe40000000800 */
[----:B------:R-:W-:-:S13]  /*18bf0*/  ISETP.GE.AND P1, PT, R16, UR4, PT ;  /* 0x0000000410007c0c */ /* 0x000fda000bf26270 */
[----:B0-----:R-:W-:-:S04]  /*18c00*/  @!P1 LEA R4, P0, R16, R7, 0x1 ;  /* 0x0000000710049211 */ /* 0x001fc800078008ff */
[----:B---3--:R-:W-:Y:S02]  /*18c10*/  @!P1 LEA.HI.X R5, R16, R3, R17, 0x1, P0 ;  /* 0x0000000310059211 */ /* 0x008fe400000f0c11 */
[----:B------:R-:W-:-:S03]  /*18c20*/  ISETP.GE.AND P0, PT, R2, UR4, PT ;  /* 0x0000000402007c0c */ /* 0x000fc6000bf06270 */
[----:B------:R4:W-:Y:S10]  /*18c30*/  @!P1 ST.E.128 desc[UR42][R4.64], R24 ;  /* 0x0000001804009985 */ /* 0x0009f4000c101d2a */
[----:B------:R-:W-:Y:S05]  /*18c40*/  @P0 BRA `(.L_x_3085) ;  /* 0x0000000800dc0947 */ /* 0x000fea0003800000 */
[----:B----4-:R-:W-:-:S04]  /*18c50*/  LEA R4, P0, R2, R7, 0x1 ;  /* 0x0000000702047211 */ /* 0x010fc800078008ff */
[----:B------:R-:W-:-:S05]  /*18c60*/  LEA.HI.X R5, R2, R3, R184, 0x1, P0 ;  /* 0x0000000302057211 */ /* 0x000fca00000f0cb8 */
[----:B------:R0:W-:Y:S01]  /*18c70*/  ST.E.128 desc[UR42][R4.64], R44 ;  /* 0x0000002c04007985 */ /* 0x0001e2000c101d2a */
[----:B------:R-:W-:Y:S05]  /*18c80*/  BRA `(.L_x_3085) ;  /* 0x0000000800cc7947 */ /* 0x000fea0003800000 */
.L_x_3077:
[----:B------:R-:W-:Y:S01]  /*18c90*/  ULDC.64 UR4, c[0x0][0xc00] ;  /* 0x0003000000047ab9 */ /* 0x000fe20000000a00 */
[----:B------:R-:W-:Y:S01]  /*18ca0*/  IMAD.MOV.U32 R0, RZ, RZ, RZ ;  /* 0x000000ffff007224 */ /* 0x000fe200078e00ff */
[----:B------:R-:W-:Y:S01]  /*18cb0*/  ISETP.NE.U32.AND P0, PT, RZ, UR4, PT ;  /* 0x00000004ff007c0c */ /* 0x000fe2000bf05070 */
[----:B------:R-:W3:Y:S01]  /*18cc0*/  LDC R25, c[0x0][0xbe8] ;  /* 0x0002fa00ff197b82 */ /* 0x000ee20000000800 */
        /* <DEDUP_REMOVED lines=12> */
[----:B---3--:R-:W-:Y:S02]  /*18d90*/  ISETP.NE.AND P2, PT, R25, 0x1, PT ;  /* 0x000000011900780c */ /* 0x008fe40003f45270 */
[----:B------:R-:W-:-:S11]  /*18da0*/  ISETP.GE.AND P3, PT, R228, 0x80, PT ;  /* 0x00000080e400780c */ /* 0x000fd60003f66270 */
[----:B------:R-:W3:Y:S08]  /*18db0*/  @P2 LDC R14, c[0x0][0xbec] ;  /* 0x0002fb00ff0e2b82 */ /* 0x000ef00000000800 */
[----:B------:R-:W0:Y:S01]  /*18dc0*/  @P2 LDC R27, c[0x0][0xbf0] ;  /* 0x0002fc00ff1b2b82 */ /* 0x000e220000000800 */
[----:B------:R-:W-:Y:S05]  /*18dd0*/  @P1 BRA `(.L_x_3086) ;  /* 0x0000000000101947 */ /* 0x000fea0003800000 */
[----:B------:R-:W-:Y:S05]  /*18de0*/  @!P0 BRA `(.L_x_3086) ;  /* 0x00000000000c8947 */ /* 0x000fea0003800000 */
[----:B------:R-:W2:Y:S04]  /*18df0*/  LDG.E R3, desc[UR42][R4.64] ;  /* 0x0000002a04037981 */ /* 0x000ea8000c1e1900 */
[----:B-----5:R-:W2:Y:S02]  /*18e00*/  LDG.E R8, desc[UR42][R4.64+0x4] ;  /* 0x0000042a04087981 */ /* 0x020ea4000c1e1900 */
[----:B--2---:R-:W-:-:S07]  /*18e10*/  IMAD.IADD R8, R8, 0x1, -R3 ;  /* 0x0000000108087824 */ /* 0x004fce00078e0a03 */
.L_x_3086:
[----:B------:R-:W-:Y:S01]  /*18e20*/  BSSY B1, `(.L_x_3087) ;  /* 0x000002d000017945 */ /* 0x000fe20003800000 */
[----:B----4-:R-:W-:Y:S02]  /*18e30*/  SHF.R.S32.HI R13, RZ, 0x1f, R207 ;  /* 0x0000001fff0d7819 */ /* 0x010fe400000114cf */
[----:B------:R-:W-:Y:S02]  /*18e40*/  SEL R15, R210, RZ, !P0 ;  /* 0x000000ffd20f7207 */ /* 0x000fe40004000000 */
[----:B------:R-:W-:Y:S02]  /*18e50*/  SEL R211, R211, RZ, !P0 ;  /* 0x000000ffd3d37207 */ /* 0x000fe40004000000 */
[----:B-----5:R-:W-:Y:S01]  /*18e60*/  SHF.R.S32.HI R11, RZ, 0x1f, R0 ;  /* 0x0000001fff0b7819 */ /* 0x020fe20000011400 */
[----:B------:R-:W-:Y:S06]  /*18e70*/  @P3 BRA `(.L_x_3088) ;  /* 0x00000000009c3947 */ /* 0x000fec0003800000 */
[----:B------:R-:W4:Y:S01]  /*18e80*/  S2R R12, SR_TID.X ;  /* 0x00000000000c7919 */ /* 0x000f220000002100 */
[----:B------:R-:W5:Y:S02]  /*18e90*/  LDC R9, c[0x0][0xbe8] ;  /* 0x0002fa00ff097b82 */ /* 0x000f640000000800 */
[----:B-----5:R-:W-:Y:S01]  /*18ea0*/  IMAD R3, R8, R9, RZ ;  /* 0x0000000908037224 */ /* 0x020fe200078e02ff */
[----:B----4-:R-:W-:-:S04]  /*18eb0*/  IADD3 R12, R191, -0x80, R12 ;  /* 0xffffff80bf0c7810 */ /* 0x010fc80007ffe00c */
[----:B------:R-:W-:-:S13]  /*18ec0*/  ISETP.GE.AND P0, PT, R12, R3, PT ;  /* 0x000000030c00720c */ /* 0x000fda0003f06270 */
[----:B------:R-:W-:Y:S05]  /*18ed0*/  @P0 BRA `(.L_x_3088) ;  /* 0x0000000000840947 */ /* 0x000fea0003800000 */
[----:B------:R-:W-:Y:S01]  /*18ee0*/  ISETP.NE.AND P0, PT, R9, 0x1, PT ;  /* 0x000000010900780c */ /* 0x000fe20003f05270 */
[----:B------:R-:W-:Y:S01]  /*18ef0*/  ULDC.64 UR4, c[0x0][0xb90] ;  /* 0x0002e40000047ab9 */ /* 0x000fe20000000a00 */
[----:B0-----:R-:W-:Y:S01]  /*18f00*/  MOV R4, R0 ;  /* 0x0000000000047202 */ /* 0x001fe20000000f00 */
[----:B------:R-:W-:Y:S02]  /*18f10*/  IMAD R10, R13, UR4, RZ ;  /* 0x000000040d0a7c24 */ /* 0x000fe4000f8e02ff */
[----:B------:R-:W-:Y:S02]  /*18f20*/  IMAD.MOV.U32 R5, RZ, RZ, R11 ;  /* 0x000000ffff057224 */ /* 0x000fe400078e000b */
[----:B------:R-:W-:Y:S02]  /*18f30*/  IMAD.MOV.U32 R3, RZ, RZ, R12 ;  /* 0x000000ffff037224 */ /* 0x000fe400078e000c */
[----:B------:R-:W-:-:S04]  /*18f40*/  IMAD.WIDE.U32 R4, R207, UR4, R4 ;  /* 0x00000004cf047c25 */ /* 0x000fc8000f8e0004 */
[----:B------:R-:W0:Y:S08]  /*18f50*/  @P0 LDC R7, c[0x0][0xbec] ;  /* 0x0002fb00ff070b82 */ /* 0x000e300000000800 */
[----:B------:R-:W4:Y:S01]  /*18f60*/  @P0 LDC R21, c[0x0][0xbf0] ;  /* 0x0002fc00ff150b82 */ /* 0x000f220000000800 */
[----:B0-----:R-:W-:-:S04]  /*18f70*/  @P0 IMAD.HI.U32 R6, R12, R7, RZ ;  /* 0x000000070c060227 */ /* 0x001fc800078e00ff */
[----:B------:R-:W-:Y:S01]  /*18f80*/  IMAD R7, R207, UR5, R10 ;  /* 0x00000005cf077c24 */ /* 0x000fe2000f8e020a */
[----:B------:R-:W-:Y:S01]  /*18f90*/  ULDC.64 UR4, c[0x0][0xb98] ;  /* 0x0002e60000047ab9 */ /* 0x000fe20000000a00 */
[----:B----4-:R-:W-:Y:S02]  /*18fa0*/  @P0 SHF.R.U32.HI R3, RZ, R21, R6 ;  /* 0x00000015ff030219 */ /* 0x010fe40000011606 */
[----:B------:R-:W-:Y:S02]  /*18fb0*/  IMAD.IADD R5, R5, 0x1, R7 ;  /* 0x0000000105057824 */ /* 0x000fe400078e0207 */
[----:B------:R-:W-:Y:S02]  /*18fc0*/  IMAD R6, R211, UR4, RZ ;  /* 0x00000004d3067c24 */ /* 0x000fe4000f8e02ff */
[----:B------:R-:W-:Y:S02]  /*18fd0*/  IMAD.MOV R7, RZ, RZ, -R3 ;  /* 0x000000ffff077224 */ /* 0x000fe400078e0a03 */
[----:B------:R-:W-:-:S04]  /*18fe0*/  IMAD.WIDE.U32 R4, R15, UR4, R4 ;  /* 0x000000040f047c25 */ /* 0x000fc8000f8e0004 */
[----:B------:R-:W-:Y:S01]  /*18ff0*/  IMAD R7, R9, R7, R12 ;  /* 0x0000000709077224 */ /* 0x000fe200078e020c */
[----:B------:R-:W-:Y:S01]  /*19000*/  SHF.R.S32.HI R9, RZ, 0x1f, R3 ;  /* 0x0000001fff097819 */ /* 0x000fe20000011403 */
[----:B------:R-:W-:Y:S01]  /*19010*/  IMAD R6, R15, UR5, R6 ;  /* 0x000000050f067c24 */ /* 0x000fe2000f8e0206 */
[----:B------:R-:W-:Y:S01]  /*19020*/  IADD3 R4, P0, R3, R4, RZ ;  /* 0x0000000403047210 */ /* 0x000fe20007f1e0ff */
[----:B------:R-:W-:Y:S01]  /*19030*/  ULDC.64 UR4, c[0x0][0xb88] ;  /* 0x0002e20000047ab9 */ /* 0x000fe20000000a00 */
        /* <DEDUP_REMOVED lines=11> */
.L_x_3088:
[----:B------:R-:W-:Y:S05]  /*190f0*/  BSYNC B1 ;  /* 0x0000000000017941 */ /* 0x000fea0003800000 */
.L_x_3087:
[----:B------:R-:W-:Y:S02]  /*19100*/  ULDC.64 UR4, c[0x0][0xaa0] ;  /* 0x0002a80000047ab9 */ /* 0x000fe40000000a00 */
[----:B----4-:R-:W-:Y:S02]  /*19110*/  IMAD R3, R11, UR4, RZ ;  /* 0x000000040b037c24 */ /* 0x010fe4000f8e02ff */
[----:B0-----:R-:W-:-:S04]  /*19120*/  IMAD.WIDE.U32 R4, R0, UR4, RZ ;  /* 0x0000000400047c25 */ /* 0x001fc8000f8e00ff */
[----:B------:R-:W-:Y:S01]  /*19130*/  IMAD R3, R0, UR5, R3 ;  /* 0x0000000500037c24 */ /* 0x000fe2000f8e0203 */
[----:B------:R-:W-:Y:S01]  /*19140*/  ULDC.64 UR4, c[0x0][0xae8] ;  /* 0x0002ba0000047ab9 */ /* 0x000fe20000000a00 */
[----:B------:R-:W-:Y:S02]  /*19150*/  IMAD R0, R206, 0x20, R187 ;  /* 0x00000020ce007824 */ /* 0x000fe400078e02bb */
[----:B------:R-:W-:Y:S02]  /*19160*/  IMAD.IADD R5, R5, 0x1, R3 ;  /* 0x0000000105057824 */ /* 0x000fe400078e0203 */
[----:B------:R-:W-:Y:S02]  /*19170*/  IMAD.IADD R9, R191, 0x1, R0 ;  /* 0x00000001bf097824 */ /* 0x000fe400078e0200 */
[----:B------:R-:W-:Y:S02]  /*19180*/  IMAD R6, R13, UR4, RZ ;  /* 0x000000040d067c24 */ /* 0x000fe4000f8e02ff */
[----:B---3--:R-:W-:-:S04]  /*19190*/  @P2 IMAD.HI.U32 R0, R9, R14, RZ ;  /* 0x0000000e09002227 */ /* 0x008fc800078e00ff */
        /* <DEDUP_REMOVED lines=8> */
[----:B------:R-:W-:Y:S01]  /*19220*/  IMAD R7, R15, UR5, R6 ;  /* 0x000000050f077c24 */ /* 0x000fe2000f8e0206 */
[----:B------:R-:W-:Y:S01]  /*19230*/  IADD3 R6, -R3, RZ, RZ ;  /* 0x000000ff03067210 */ /* 0x000fe20007ffe1ff */
[----:B------:R-:W-:Y:S01]  /*19240*/  IMAD.WIDE.U32 R4, R15, UR4, R4 ;  /* 0x000000040f047c25 */ /* 0x000fe2000f8e0004 */
[----:B------:R-:W-:-:S03]  /*19250*/  ULDC.64 UR4, c[0x0][0xae0] ;  /* 0x0002b80000047ab9 */ /* 0x000fc60000000a00 */
        /* <DEDUP_REMOVED lines=18> */
[----:B------:R0:W3:Y:S04]  /*19380*/  SHFL.IDX PT, R3, R4, RZ, 0x181f ;  /* 0x00181fff04037589 */ /* 0x0000e800000e0000 */
[----:B------:R0:W4:Y:S02]  /*19390*/  SHFL.IDX PT, R14, R0, RZ, 0x181f ;  /* 0x00181fff000e7589 */ /* 0x00012400000e0000 */
.L_x_3323:
[----:B------:R-:W-:Y:S01]  /*193a0*/  IMAD R8, R8, R25, RZ ;  /* 0x0000001908087224 */ /* 0x000fe200078e02ff */
        /* <DEDUP_REMOVED lines=8> */
[-C--:B---3--:R-:W-:Y:S02]  /*19430*/  @!P2 LEA.HI.X R7, R16, R3.reuse, R17, 0x1, P0 ;  /* 0x000000031007a211 */ /* 0x088fe400000f0c11 */
[----:B------:R-:W-:-:S03]  /*19440*/  @!P3 LEA.HI.X R15, R2, R3, R184, 0x1, P1 ;  /* 0x00000003020fb211 */ /* 0x000fc600008f0cb8 */
[----:B------:R3:W-:Y:S04]  /*19450*/  @!P2 ST.E.128 desc[UR42][R6.64], RZ ;  /* 0x000000ff0600a985 */ /* 0x0007e8000c101d2a */
[----:B------:R3:W-:Y:S02]  /*19460*/  @!P3 ST.E.128 desc[UR42][R14.64], RZ ;  /* 0x000000ff0e00b985 */ /* 0x0007e4000c101d2a */
.L_x_3091:
[----:B------:R-:W-:Y:S05]  /*19470*/  BSYNC B1 ;  /* 0x0000000000017941 */ /* 0x000fea0003800000 */
.L_x_3090:
[----:B------:R-:W-:-:S03]  /*19480*/  UMOV UR4, 0xffffffff ;  /* 0xffffffff00047882 */ /* 0x000fc60000000000 */
[----:B------:R-:W-:Y:S05]  /*19490*/  BRA.DIV UR4, `(.L_x_3092) ;  /* 0x0000009604887947 */ /* 0x000fea000b800000 */
[----:B---3--:R3:W0:Y:S04]  /*194a0*/  SHFL.IDX PT, R3, R4, 0x1, 0x181f ;  /* 0x00381f0004037f89 */ /* 0x00862800000e0000 */
[----:B----4-:R3:W4:Y:S02]  /*194b0*/  SHFL.IDX PT, R14, R0, 0x1, 0x181f ;  /* 0x00381f00000e7f89 */ /* 0x01072400000e0000 */
.L_x_3327:
        /* <DEDUP_REMOVED lines=13> */
.L_x_3094:
[----:B------:R-:W-:Y:S05]  /*19590*/  BSYNC B1 ;  /* 0x0000000000017941 */ /* 0x000fea0003800000 */
.L_x_3093:
[----:B------:R-:W-:-:S03]  /*195a0*/  UMOV UR4, 0xffffffff ;  /* 0xffffffff00047882 */ /* 0x000fc60000000000 */
[----:B------:R-:W-:Y:S05]  /*195b0*/  BRA.DIV UR4, `(.L_x_3095) ;  /* 0x0000009604887947 */ /* 0x000fea000b800000 */
[----:B0-----:R0:W0:Y:S04]  /*195c0*/  SHFL.IDX PT, R3, R4, 0x2, 0x181f ;  /* 0x00581f0004037f89 */ /* 0x00102800000e0000 */
[----:B----4-:R4:W0:Y:S02]  /*195d0*/  SHFL.IDX PT, R14, R0, 0x2, 0x181f ;  /* 0x00581f00000e7f89 */ /* 0x01082400000e0000 */
.L_x_3331:
[----:B------:R-:W-:Y:S01]  /*195e0*/  VIADD R5, R191, 0x40 ;  /* 0x00000040bf057836 */ /* 0x000fe20000000000 */
[----:B------:R-:W-:Y:S04]  /*195f0*/  BSSY B1, `(.L_x_3096) ;  /* 0x000000c000017945 */ /* 0x000fe80003800000 */
        /* <DEDUP_REMOVED lines=11> */
.L_x_3097:
[----:B------:R-:W-:Y:S05]  /*196b0*/  BSYNC B1 ;  /* 0x0000000000017941 */ /* 0x000fea0003800000 */
.L_x_3096:
[----:B------:R-:W-:-:S03]  /*196c0*/  UMOV UR4, 0xffffffff ;  /* 0xffffffff00047882 */ /* 0x000fc60000000000 */
[----:B------:R-:W-:Y:S05]  /*196d0*/  BRA.DIV UR4, `(.L_x_3098) ;  /* 0x0000009604887947 */ /* 0x000fea000b800000 */
[----:B0-----:R0:W0:Y:S04]  /*196e0*/  SHFL.IDX PT, R3, R4, 0x3, 0x181f ;  /* 0x00781f0004037f89 */ /* 0x00102800000e0000 */
[----:B------:R0:W0:Y:S02]  /*196f0*/  SHFL.IDX PT, R14, R0, 0x3, 0x181f ;  /* 0x00781f00000e7f89 */ /* 0x00002400000e0000 */
.L_x_3335:
[----:B0--34-:R-:W-:-:S05]  /*19700*/  VIADD R0, R191, 0x60 ;  /* 0x00000060bf007836 */ /* 0x019fca0000000000 */
[----:B------:R-:W-:-:S13]  /*19710*/  ISETP.GE.AND P0, PT, R0, R8, PT ;  /* 0x000000080000720c */ /* 0x000fda0003f06270 */
[----:B------:R-:W-:Y:S05]  /*19720*/  @P0 BRA `(.L_x_3085) ;  /* 0x0000000000240947 */ /* 0x000fea0003800000 */
[----:B------:R-:W-:Y:S02]  /*19730*/  ULDC UR4, c[0x0][0xac8] ;  /* 0x0002b20000047ab9 */ /* 0x000fe40000000800 */
[----:B------:R-:W-:Y:S02]  /*19740*/  ISETP.GE.AND P2, PT, R16, UR4, PT ;  /* 0x0000000410007c0c */ /* 0x000fe4000bf46270 */
[----:B------:R-:W-:-:S11]  /*19750*/  ISETP.GE.AND P3, PT, R2, UR4, PT ;  /* 0x0000000402007c0c */ /* 0x000fd6000bf66270 */
[-C--:B------:R-:W-:Y:S02]  /*19760*/  @!P2 LEA R4, P0, R16, R14.reuse, 0x1 ;  /* 0x0000000e1004a211 */ /* 0x080fe400078008ff */
[----:B------:R-:W-:Y:S02]  /*19770*/  @!P3 LEA R14, P1, R2, R14, 0x1 ;  /* 0x0000000e020eb211 */ /* 0x000fe400078208ff */
[-C--:B------:R-:W-:Y:S02]  /*19780*/  @!P2 LEA.HI.X R5, R16, R3.reuse, R17, 0x1, P0 ;  /* 0x000000031005a211 */ /* 0x080fe400000f0c11 */
[----:B------:R-:W-:-:S03]  /*19790*/  @!P3 LEA.HI.X R15, R2, R3, R184, 0x1, P1 ;  /* 0x00000003020fb211 */ /* 0x000fc600008f0cb8 */
[----:B------:R0:W-:Y:S04]  /*197a0*/  @!P2 ST.E.128 desc[UR42][R4.64], RZ ;  /* 0x000000ff0400a985 */ /* 0x0001e8000c101d2a */
[----:B------:R0:W-:Y:S02]  /*197b0*/  @!P3 ST.E.128 desc[UR42][R14.64], RZ ;  /* 0x000000ff0e00b985 */ /* 0x0001e4000c101d2a */
.L_x_3085:
[----:B------:R-:W-:Y:S05]  /*197c0*/  BSYNC B0 ;  /* 0x0000000000007941 */ /* 0x000fea0003800000 */
.L_x_3076:
[----:B------:R-:W-:Y:S02]  /*197d0*/  ULDC UR4, c[0x0][0xc3c] ;  /* 0x00030f0000047ab9 */ /* 0x000fe40000000800 */
[----:B-1----:R-:W-:-:S13]  /*197e0*/  ISETP.GE.AND P0, PT, R43, UR4, PT ;  /* 0x000000042b007c0c */ /* 0x002fda000bf06270 */
[----:B------:R-:W-:Y:S05]  /*197f0*/  @!P0 BRA `(.L_x_3099) ;  /* 0xfffffe7800448947 */ /* 0x000fea000383ffff */
[----:B------:R-:W-:Y:S05]  /*19800*/  BRA `(.L_x_2878) ;  /* 0x0000006c00387947 */ /* 0x000fea0003800000 */
.L_x_2876:
        /* <DEDUP_REMOVED lines=16> */
.L_x_3100:
        /* <DEDUP_REMOVED lines=41> */
.L_x_3106:
        /* <DEDUP_REMOVED lines=12> */
.L_x_3105:
[----:B------:R-:W-:Y:S05]  /*19c60*/  BSYNC B0 ;  /* 0x0000000000007941 */ /* 0x000fea0003800000 */
.L_x_3104:
        /* <DEDUP_REMOVED lines=20> */
.L_x_3102:
        /* <DEDUP_REMOVED lines=20> */
.L_x_3107:
        /* <DEDUP_REMOVED lines=26> */
[----:B------:R-:W-:Y:S01]  /*1a090*/  IMAD R6, R6, R2, R9 ;  /* 0x0000000206067224 */ /* 0x000fe200078e0209 */
[----:B------:R-:W-:Y:S02]  /*1a0a0*/  MOV R2, RZ ;  /* 0x000000ff00027202 */ /* 0x000fe40000000f00 */
        /* <DEDUP_REMOVED lines=31> */
.L_x_3103:
[----:B------:R-:W-:Y:S01]  /*1a2a0*/  IMAD.MOV.U32 R17, RZ, RZ, RZ ;  /* 0x000000ffff117224 */ /* 0x000fe200078e00ff */
[----:B------:R-:W-:Y:S01]  /*1a2b0*/  MOV R18, RZ ;  /* 0x000000ff00127202 */ /* 0x000fe20000000f00 */
[----:B------:R-:W-:-:S07]  /*1a2c0*/  IMAD.U32 R16, RZ, RZ, UR6 ;  /* 0x00000006ff107e24 */ /* 0x000fce000f8e00ff */
.L_x_3108:
[----:B------:R-:W-:-:S13]  /*1a2d0*/  ISETP.NE.AND P0, PT, R5, RZ, PT ;  /* 0x000000ff0500720c */ /* 0x000fda0003f05270 */
[----:B------:R-:W0:Y:S01]  /*1a2e0*/  @!P0 S2R R3, SR_CgaCtaId ;  /* 0x0000000000038919 */ /* 0x000e220000008800 */
[----:B------:R-:W-:-:S04]  /*1a2f0*/  @!P0 MOV R2, 0x400 ;  /* 0x0000040000028802 */ /* 0x000fc80000000f00 */
[----:B0-----:R-:W-:-:S05]  /*1a300*/  @!P0 LEA R2, R3, R2, 0x18 ;  /* 0x0000000203028211 */ /* 0x001fca00078ec0ff */
[----:B------:R1:W-:Y:S01]  /*1a310*/  @!P0 STS.128 [R2+0x288d0], R16 ;  /* 0x0288d01002008388 */ /* 0x0003e20000000c00 */
[----:B------:R-:W-:Y:S06]  /*1a320*/  BAR.ARV 0x5, 0x180 ;  /* 0x0146000000007b1d */ /* 0x000fec0000002000 */
.L_x_3101:
[----:B------:R2:W-:Y:S01]  /*1a330*/  STL [R1+0x24], RZ ;  /* 0x000024ff01007387 */ /* 0x0005e20000100800 */
[----:B------:R-:W-:Y:S01]  /*1a340*/  ULDC UR4, c[0x0][0xc3c] ;  /* 0x00030f0000047ab9 */ /* 0x000fe20000000800 */
[----:B------:R-:W-:Y:S01]  /*1a350*/  IMAD.MOV.U32 R28, RZ, RZ, 0x1 ;  /* 0x00000001ff1c7424 */ /* 0x000fe200078e00ff */
[----:B0-----:R-:W-:Y:S01]  /*1a360*/  ISETP.GE.AND P0, PT, R19, UR4, PT ;  /* 0x0000000413007c0c */ /* 0x001fe2000bf06270 */
[----:B------:R-:W-:-:S12]  /*1a370*/  IMAD.MOV.U32 R25, RZ, RZ, RZ ;  /* 0x000000ffff197224 */ /* 0x000fd800078e00ff */
[----:B--2---:R-:W-:Y:S05]  /*1a380*/  @P0 BRA `(.L_x_3109) ;  /* 0x0000005c007c0947 */ /* 0x004fea0003800000 */
[----:B------:R-:W0:Y:S01]  /*1a390*/  S2UR UR5, SR_CgaCtaId ;  /* 0x00000000000579c3 */ /* 0x000e220000008800 */
[C---:B------:R-:W-:Y:S01]  /*1a3a0*/  IMAD.SHL.U32 R31, R0.reuse, 0x8, RZ ;  /* 0x00000008001f7824 */ /* 0x040fe200078e00ff */
[----:B-1----:R-:W-:Y:S01]  /*1a3b0*/  LOP3.LUT R2, R0, 0x7f, RZ, 0xc0, !PT ;  /* 0x0000007f00027812 */ /* 0x002fe200078ec0ff */
        /* <DEDUP_REMOVED lines=12> */
[----:B------:R-:W-:Y:S01]  /*1a480*/  IMAD.MOV.U32 R27, RZ, RZ, RZ ;  /* 0x000000ffff1b7224 */ /* 0x000fe200078e00ff */
[----:B------:R-:W-:Y:S01]  /*1a490*/  LOP3.LUT R0, R0, 0x70, RZ, 0xc0, !PT ;  /* 0x0000007000007812 */ /* 0x000fe200078ec0ff */
[----:B------:R-:W-:Y:S01]  /*1a4a0*/  IMAD.MOV.U32 R29, RZ, RZ, 0x1 ;  /* 0x00000001ff1d7424 */ /* 0x000fe200078e00ff */
[----:B------:R-:W-:Y:S01]  /*1a4b0*/  LOP3.LUT R30, R31, 0x40, RZ, 0xfc, !PT ;  /* 0x000000401f1e7812 */ /* 0x000fe200078efcff */
[----:B------:R-:W-:Y:S01]  /*1a4c0*/  ULOP3.LUT UR38, UR36, 0x2, URZ, 0xfc, !UPT ;  /* 0x0000000224267892 */ /* 0x000fe2000f8efc3f */
[----:B------:R-:W-:Y:S01]  /*1a4d0*/  LOP3.LUT R2, R2, R0, RZ, 0xfc, !PT ;  /* 0x0000000002027212 */ /* 0x000fe200078efcff */
[----:B------:R-:W-:Y:S01]  /*1a4e0*/  ULDC.64 UR40, c[0x0][0x198] ;  /* 0x0000660000287ab9 */ /* 0x000fe20000000a00 */
[----:B------:R-:W-:Y:S01]  /*1a4f0*/  ULDC UR37, c[0x0][0xc] ;  /* 0x0000030000257ab9 */ /* 0x000fe20000000800 */
[----:B0-----:R-:W-:-:S06]  /*1a500*/  ULEA UR4, UR5, UR4, 0x18 ;  /* 0x0000000405047291 */ /* 0x001fcc000f8ec03f */
[----:B------:R-:W-:-:S05]  /*1a510*/  IMAD.U32 R22, RZ, RZ, UR4 ;  /* 0x00000004ff167e24 */ /* 0x000fca000f8e00ff */
[----:B------:R-:W-:-:S05]  /*1a520*/  LEA R0, R36, R22, 0x1 ;  /* 0x0000001624007211 */ /* 0x000fca00078e08ff */
[----:B------:R1:W-:Y:S02]  /*1a530*/  STL [R1+0x8], R0 ;  /* 0x0000080001007387 */ /* 0x0003e40000100800 */
.L_x_3208:
[----:B0-----:R-:W0:Y:S02]  /*1a540*/  LDC.64 R2, c[0x0][0xc88] ;  /* 0x00032200ff027b82 */ /* 0x001e240000000a00 */
[----:B0-----:R-:W-:-:S05]  /*1a550*/  IMAD.WIDE R2, R19, 0x4, R2 ;  /* 0x0000000413027825 */ /* 0x001fca00078e0202 */
[----:B-1----:R-:W1:Y:S01]  /*1a560*/  LDG.E R33, desc[UR42][R2.64] ;  /* 0x0000002a02217981 */ /* 0x002e62000c1e1900 */
[----:B------:R-:W-:Y:S05]  /*1a570*/  YIELD ;  /* 0x0000000000007946 */ /* 0x000fea0003800000 */
[----:B------:R-:W-:Y:S01]  /*1a580*/  ULDC.64 UR4, c[0x0][0xa28] ;  /* 0x00028a0000047ab9 */ /* 0x000fe20000000a00 */
[----:B------:R-:W-:Y:S01]  /*1a590*/  IMAD.MOV.U32 R11, RZ, RZ, RZ ;  /* 0x000000ffff0b7224 */ /* 0x000fe200078e00ff */
[----:B------:R-:W-:Y:S01]  /*1a5a0*/  ISETP.NE.U32.AND P0, PT, RZ, UR4, PT ;  /* 0x00000004ff007c0c */ /* 0x000fe2000bf05070 */
[----:B------:R-:W-:Y:S01]  /*1a5b0*/  IMAD.MOV.U32 R6, RZ, RZ, RZ ;  /* 0x000000ffff067224 */ /* 0x000fe200078e00ff */
[----:B------:R-:W-:Y:S01]  /*1a5c0*/  ULDC.64 UR8, c[0x0][0xa18] ;  /* 0x0002860000087ab9 */ /* 0x000fe20000000a00 */
        /* <DEDUP_REMOVED lines=9> */
[----:B------:R1:W2:Y:S01]  /*1a660*/  @P0 LDG.E R11, desc[UR42][R2.64] ;  /* 0x0000002a020b0981 */ /* 0x0002a2000c1e1900 */
        /* <DEDUP_REMOVED lines=10> */
[----:B---3--:R-:W3:Y:S01]  /*1a710*/  @P0 LDG.E R6, desc[UR42][R2.64] ;  /* 0x0000002a02060981 */ /* 0x008ee2000c1e1900 */
        /* <DEDUP_REMOVED lines=14> */
[----:B------:R-:W-:-:S03]  /*1a800*/  UIMAD UR4, UR4, UR5, URZ ;  /* 0x00000005040472a4 */ /* 0x000fc6000f8e023f */
[----:B------:R-:W-:Y:S02]  /*1a810*/  ULDC UR5, c[0x0][0x348] ;  /* 0x0000d20000057ab9 */ /* 0x000fe40000000800 */
[----:B0-----:R-:W-:Y:S01]  /*1a820*/  IMAD.U32 R7, RZ, RZ, UR5 ;  /* 0x00000005ff077e24 */ /* 0x001fe2000f8e00ff */
[----:B---3--:R0:W-:Y:S04]  /*1a830*/  STL [R1+0x14], R8 ;  /* 0x0000140801007387 */ /* 0x0081e80000100800 */
[----:B--2---:R1:W-:Y:S01]  /*1a840*/  STL [R1], R11 ;  /* 0x0000000b01007387 */ /* 0x0043e20000100800 */
[----:B------:R-:W-:Y:S02]  /*1a850*/  IMAD.MOV.U32 R10, RZ, RZ, R8 ;  /* 0x000000ffff0a7224 */ /* 0x000fe400078e0008 */
[----:B0-----:R-:W-:Y:S01]  /*1a860*/  IMAD.U32 R8, RZ, RZ, UR4 ;  /* 0x00000004ff087e24 */ /* 0x001fe2000f8e00ff */
[----:B----4-:R-:W-:Y:S06]  /*1a870*/  @P2 BRA `(.L_x_3110) ;  /* 0x0000000000142947 */ /* 0x010fec0003800000 */
[----:B------:R-:W-:Y:S05]  /*1a880*/  @!P0 BRA `(.L_x_3110) ;  /* 0x0000000000108947 */ /* 0x000fea0003800000 */
[----:B------:R-:W2:Y:S04]  /*1a890*/  LDG.E R9, desc[UR42][R2.64] ;  /* 0x0000002a02097981 */ /* 0x000ea8000c1e1900 */
[----:B------:R-:W2:Y:S02]  /*1a8a0*/  LDG.E R6, desc[UR42][R2.64+0x4] ;  /* 0x0000042a02067981 */ /* 0x000ea4000c1e1900 */
[----:B--2---:R-:W-:-:S05]  /*1a8b0*/  IMAD.IADD R10, R6, 0x1, -R9 ;  /* 0x00000001060a7824 */ /* 0x004fca00078e0a09 */
[----:B------:R0:W-:Y:S02]  /*1a8c0*/  STL [R1+0x14], R10 ;  /* 0x0000140a01007387 */ /* 0x0001e40000100800 */
.L_x_3110:
        /* <DEDUP_REMOVED lines=9> */
.L_x_3111:
[----:B------:R-:W-:Y:S02]  /*1a960*/  ULDC.64 UR4, c[0x0][0xa08] ;  /* 0x0002820000047ab9 */ /* 0x000fe40000000a00 */
[----:B------:R-:W-:-:S04]  /*1a970*/  ISETP.NE.U32.AND P0, PT, RZ, UR4, PT ;  /* 0x00000004ff007c0c */ /* 0x000fc8000bf05070 */
[----:B------:R-:W-:-:S13]  /*1a980*/  ISETP.NE.AND.EX P0, PT, RZ, UR5, PT, P0 ;  /* 0x00000005ff007c0c */ /* 0x000fda000bf05300 */
[----:B------:R-:W-:Y:S05]  /*1a990*/  @!P0 BRA `(.L_x_3112) ;  /* 0x0000000000148947 */ /* 0x000fea0003800000 */
[----:B------:R-:W2:Y:S02]  /*1a9a0*/  LDC.64 R2, c[0x0][0xa08] ;  /* 0x00028200ff027b82 */ /* 0x000ea40000000a00 */
[----:B--2---:R-:W-:-:S05]  /*1a9b0*/  IMAD.WIDE R2, R34, 0x4, R2 ;  /* 0x0000000422027825 */ /* 0x004fca00078e0202 */
[----:B------:R-:W2:Y:S04]  /*1a9c0*/  LDG.E R8, desc[UR42][R2.64] ;  /* 0x0000002a02087981 */ /* 0x000ea8000c1e1900 */
[----:B------:R-:W2:Y:S02]  /*1a9d0*/  LDG.E R9, desc[UR42][R2.64+0x4] ;  /* 0x0000042a02097981 */ /* 0x000ea4000c1e1900 */
[----:B--2---:R-:W-:-:S07]  /*1a9e0*/  IADD3 R8, -R8, R9, RZ ;  /* 0x0000000908087210 */ /* 0x004fce0007ffe1ff */
.L_x_3112:
[----:B--2---:R-:W2:Y:S01]  /*1a9f0*/  @P1 LDG.E R2, desc[UR42][R4.64] ;  /* 0x0000002a04021981 */ /* 0x004ea2000c1e1900 */
[----:B------:R-:W3:Y:S03]  /*1aa00*/  LDC R3, c[0x0][0x448] ;  /* 0x00011200ff037b82 */ /* 0x000ee60000000800 */
[----:B------:R4:W2:Y:S01]  /*1aa10*/  @P1 LDG.E R9, desc[UR42][R4.64+0x4] ;  /* 0x0000042a04091981 */ /* 0x0008a2000c1e1900 */
[----:B-----5:R-:W-:Y:S01]  /*1aa20*/  IMAD.IADD R8, R8, 0x1, -R11 ;  /* 0x0000000108087824 */ /* 0x020fe200078e0a0b */
[----:B------:R-:W-:Y:S03]  /*1aa30*/  BSSY B0, `(.L_x_3113) ;  /* 0x0000127000007945 */ /* 0x000fe60003800000 */
[----:B----4-:R-:W-:-:S05]  /*1aa40*/  IMAD.MOV R4, RZ, RZ, -R8 ;  /* 0x000000ffff047224 */ /* 0x010fca00078e0a08 */
[----:B------:R-:W-:Y:S02]  /*1aa50*/  VIMNMX R4, RZ, R4, !PT ;  /* 0x00000004ff047248 */ /* 0x000fe40007fe0100 */
[----:B---3--:R-:W-:-:S13]  /*1aa60*/  ISETP.NE.AND P0, PT, R3, 0x1, PT ;  /* 0x000000010300780c */ /* 0x008fda0003f05270 */
[----:B------:R-:W3:Y:S08]  /*1aa70*/  @P0 LDC R3, c[0x0][0x44c] ;  /* 0x00011300ff030b82 */ /* 0x000ef00000000800 */
[----:B------:R-:W4:Y:S01]  /*1aa80*/  @P0 LDC R6, c[0x0][0x450] ;  /* 0x00011400ff060b82 */ /* 0x000f220000000800 */
[----:B--2---:R-:W-:Y:S02]  /*1aa90*/  @P1 IMAD.IADD R7, R9, 0x1, -R2 ;  /* 0x0000000109071824 */ /* 0x004fe400078e0a02 */
[----:B------:R-:W-:-:S02]  /*1aaa0*/  IMAD.SHL.U32 R2, R17, 0x80, RZ ;  /* 0x0000008011027824 */ /* 0x000fc400078e00ff */
[----:B------:R-:W-:Y:S02]  /*1aab0*/  IMAD.IADD R37, R8, 0x1, R7 ;  /* 0x0000000108257824 */ /* 0x000fe400078e0207 */
[----:B------:R-:W-:Y:S02]  /*1aac0*/  VIADD R2, R2, 0x7f ;  /* 0x0000007f02027836 */ /* 0x000fe40000000000 */
[----:B------:R-:W-:Y:S02]  /*1aad0*/  VIADD R5, R37, 0x7f ;  /* 0x0000007f25057836 */ /* 0x000fe40000000000 */
[----:B---3--:R-:W-:-:S04]  /*1aae0*/  @P0 IMAD.HI.U32 R9, R2, R3, RZ ;  /* 0x0000000302090227 */ /* 0x008fc800078e00ff */
[----:B------:R-:W-:Y:S01]  /*1aaf0*/  IMAD.MOV.U32 R3, RZ, RZ, R2 ;  /* 0x000000ffff037224 */ /* 0x000fe200078e0002 */
[----:B----4-:R-:W-:Y:S02]  /*1ab00*/  @P0 SHF.R.U32.HI R3, RZ, R6, R9 ;  /* 0x00000006ff030219 */ /* 0x010fe40000011609 */
[----:B------:R-:W-:Y:S02]  /*1ab10*/  IADD3 R6, R37, 0x80, -R10 ;  /* 0x0000008025067810 */ /* 0x000fe40007ffe80a */
[----:B------:R-:W-:-:S03]  /*1ab20*/  SHF.R.S32.HI R2, RZ, 0x1f, R5 ;  /* 0x0000001fff027819 */ /* 0x000fc60000011405 */
[----:B------:R-:W-:Y:S01]  /*1ab30*/  IMAD.IADD R3, R6, 0x1, R3 ;  /* 0x0000000106037824 */ /* 0x000fe200078e0203 */
[----:B------:R-:W-:-:S04]  /*1ab40*/  LEA.HI R5, R2, R5, RZ, 0x7 ;  /* 0x0000000502057211 */ /* 0x000fc800078f38ff */
        /* <DEDUP_REMOVED lines=8> */
[----:B------:R-:W-:-:S11]  /*1abd0*/  SHF.R.U32.HI R4, RZ, 0x7, R4 ;  /* 0x00000007ff047819 */ /* 0x000fd60000011604 */
[----:B------:R-:W-:-:S04]  /*1abe0*/  @P0 IADD3 R2, R7, 0x7f, RZ ;  /* 0x0000007f07020810 */ /* 0x000fc80007ffe0ff */
        /* <DEDUP_REMOVED lines=10> */
[----:B------:R-:W2:Y:S02]  /*1ac90*/  S2R R7, SR_TID.X ;  /* 0x0000000000077919 */ /* 0x000ea40000002100 */
[----:B--2---:R-:W-:-:S04]  /*1aca0*/  SHF.R.U32.HI R7, RZ, 0x5, R7 ;  /* 0x00000005ff077819 */ /* 0x004fc80000011607 */
[----:B------:R-:W-:-:S05]  /*1acb0*/  LOP3.LUT R7, R7, 0x3, RZ, 0xc0, !PT ;  /* 0x0000000307077812 */ /* 0x000fca00078ec0ff */
[----:B------:R2:W3:Y:S02]  /*1acc0*/  SHFL.IDX PT, R14, R7, RZ, 0x1f ;  /* 0x00001fff070e7589 */ /* 0x0004e400000e0000 */
.L_x_3338:
[----:B---3--:R-:W-:Y:S02]  /*1acd0*/  ISETP.NE.AND P0, PT, R14, RZ, PT ;  /* 0x000000ff0e00720c */ /* 0x008fe40003f05270 */
[----:B------:R-:W-:-:S11]  /*1ace0*/  PLOP3.LUT P6, PT, PT, PT, PT, 0x8, 0x0 ;  /* 0x000000000000781c */ /* 0x000fd60003fce170 */
[----:B------:R-:W-:Y:S05]  /*1acf0*/  @P0 BRA `(.L_x_3116) ;  /* 0x00000000000c0947 */ /* 0x000fea0003800000 */
[----:B------:R-:W-:-:S03]  /*1ad00*/  UMOV UR4, 0xffffffff ;  /* 0xffffffff00047882 */ /* 0x000fc60000000000 */
[----:B------:R-:W-:Y:S05]  /*1ad10*/  BRA.DIV UR4, `(.L_x_3117) ;  /* 0x0000008204747947 */ /* 0x000fea000b800000 */
[----:B------:R-:W-:-:S13]  /*1ad20*/  ELECT P6, URZ, PT ;  /* 0x00000000003f782f */ /* 0x000fda00038c0000 */
.L_x_3116:
[----:B--2---:R-:W2:Y:S01]  /*1ad30*/  LDL R7, [R1+0x24] ;  /* 0x0000240001077983 */ /* 0x004ea20000100800 */
[----:B------:R-:W-:Y:S01]  /*1ad40*/  BSSY B1, `(.L_x_3118) ;  /* 0x0000008000017945 */ /* 0x000fe20003800000 */
[----:B--2---:R-:W-:-:S05]  /*1ad50*/  VIADD R7, R7, 0x1 ;  /* 0x0000000107077836 */ /* 0x004fca0000000000 */
[----:B------:R-:W-:-:S04]  /*1ad60*/  LEA.HI R8, R7, R7, RZ, 0x1 ;  /* 0x0000000707087211 */ /* 0x000fc800078f08ff */
[----:B------:R-:W-:-:S05]  /*1ad70*/  LOP3.LUT R8, R8, 0xfffffffe, RZ, 0xc0, !PT ;  /* 0xfffffffe08087812 */ /* 0x000fca00078ec0ff */
[----:B------:R-:W-:-:S05]  /*1ad80*/  IMAD.IADD R7, R7, 0x1, -R8 ;  /* 0x0000000107077824 */ /* 0x000fca00078e0a08 */
[----:B------:R-:W-:-:S04]  /*1ad90*/  SHF.L.U32 R7, R7, 0x1f, RZ ;  /* 0x0000001f07077819 */ /* 0x000fc800000006ff */
[----:B------:R-:W2:Y:S02]  /*1ada0*/  SYNCS.PHASECHK.TRANS64.TRYWAIT P0, [R22+URZ+0x28820], R7 ;  /* 0x02882007160075a7 */ /* 0x000ea4000800017f */
[----:B--2---:R-:W-:Y:S05]  /*1adb0*/  @!P0 BRA `(.L_x_3119) ;  /* 0x00000080006c8947 */ /* 0x004fea0003800000 */
.L_x_3341:
[----:B------:R-:W-:Y:S05]  /*1adc0*/  BSYNC B1 ;  /* 0x0000000000017941 */ /* 0x000fea0003800000 */
.L_x_3118:
[----:B------:R-:W-:Y:S04]  /*1add0*/  BSSY B1, `(.L_x_3120) ;  /* 0x000006e000017945 */ /* 0x000fe80003800000 */
[----:B------:R-:W-:Y:S05]  /*1ade0*/  @!P6 BRA `(.L_x_3121) ;  /* 0x0000000400b0e947 */ /* 0x000fea0003800000 */
[----:B--2---:R-:W-:Y:S01]  /*1adf0*/  IMAD R7, R27, 0x8, R22 ;  /* 0x000000081b077824 */ /* 0x004fe200078e0216 */
[----:B------:R-:W-:Y:S01]  /*1ae00*/  SHF.L.U32 R8, R29, 0x1f, RZ ;  /* 0x0000001f1d087819 */ /* 0x000fe200000006ff */
[----:B------:R-:W2:Y:S01]  /*1ae10*/  S2R R9, SR_TID.X ;  /* 0x0000000000097919 */ /* 0x000ea20000002100 */
[----:B------:R-:W-:Y:S02]  /*1ae20*/  BSSY B2, `(.L_x_3122) ;  /* 0x0000005000027945 */ /* 0x000fe40003800000 */
[----:B------:R-:W3:Y:S01]  /*1ae30*/  SYNCS.PHASECHK.TRANS64.TRYWAIT P0, [R7+URZ+0x288a0], R8 ;  /* 0x0288a008070075a7 */ /* 0x000ee2000800017f */
[----:B--2---:R-:W-:-:S04]  /*1ae40*/  LOP3.LUT R9, R9, 0x7f, RZ, 0xc0, !PT ;  /* 0x0000007f09097812 */ /* 0x004fc800078ec0ff */
[----:B------:R-:W-:Y:S01]  /*1ae50*/  ISETP.NE.AND P1, PT, R9, RZ, PT ;  /* 0x000000ff0900720c */ /* 0x000fe20003f25270 */
[----:B---3--:R-:W-:-:S12]  /*1ae60*/  @!P0 BRA `(.L_x_3123) ;  /* 0x0000008000548947 */ /* 0x008fd80003800000 */
.L_x_3342:
[----:B------:R-:W-:Y:S05]  /*1ae70*/  BSYNC B2 ;  /* 0x0000000000027941 */ /* 0x000fea0003800000 */
.L_x_3122:
[----:B------:R-:W-:Y:S04]  /*1ae80*/  BSSY B2, `(.L_x_3124) ;  /* 0x0000009000027945 */ /* 0x000fe80003800000 */
[----:B------:R-:W-:Y:S05]  /*1ae90*/  @P1 BRA `(.L_x_3125) ;  /* 0x00000000001c1947 */ /* 0x000fea0003800000 */
[----:B0-----:R-:W0:Y:S01]  /*1aea0*/  S2R R10, SR_TID.X ;  /* 0x00000000000a7919 */ /* 0x001e220000002100 */
[----:B------:R-:W-:-:S04]  /*1aeb0*/  IMAD.MOV.U32 R9, RZ, RZ, 0x8000 ;  /* 0x00008000ff097424 */ /* 0x000fc800078e00ff */
[----:B------:R3:W-:Y:S01]  /*1aec0*/  SYNCS.ARRIVE.TRANS64 RZ, [R7+URZ+0x28890], R9 ;  /* 0x0288900907ff79a7 */ /* 0x0007e2000800003f */
[----:B0-----:R-:W-:-:S04]  /*1aed0*/  LOP3.LUT R10, R10, 0x1f, RZ, 0xc0, !PT ;  /* 0x0000001f0a0a7812 */ /* 0x001fc800078ec0ff */
[----:B------:R-:W-:-:S13]  /*1aee0*/  ISETP.NE.AND P0, PT, R10, RZ, PT ;  /* 0x000000ff0a00720c */ /* 0x000fda0003f05270 */
[----:B---3--:R-:W-:Y:S05]  /*1aef0*/  @!P0 BRA `(.L_x_3125) ;  /* 0x0000000000048947 */ /* 0x008fea0003800000 */
[----:B------:R-:W-:Y:S01]  /*1af00*/  BPT.TRAP 0x1 ;  /* 0x000000040000795c */ /* 0x000fe20000300000 */
.L_x_3125:
[----:B------:R-:W-:Y:S05]  /*1af10*/  BSYNC B2 ;  /* 0x0000000000027941 */ /* 0x000fea0003800000 */
.L_x_3124:
[----:B------:R-:W-:Y:S01]  /*1af20*/  IMAD.MOV.U32 R14, RZ, RZ, RZ ;  /* 0x000000ffff0e7224 */ /* 0x000fe200078e00ff */
[----:B------:R-:W-:Y:S01]  /*1af30*/  UIADD3 UR4, UP0, UR40, 0x570, URZ ;  /* 0x0000057028047890 */ /* 0x000fe2000ff1e03f */
[----:B------:R-:W-:Y:S01]  /*1af40*/  IMAD R9, R3, 0x80, R0 ;  /* 0x0000008003097824 */ /* 0x000fe200078e0200 */
[----:B------:R-:W-:Y:S01]  /*1af50*/  PLOP3.LUT P0, PT, PT, PT, PT, 0x80, 0x0 ;  /* 0x000000000000781c */ /* 0x000fe20003f0f070 */
[----:B0-----:R-:W-:Y:S01]  /*1af60*/  IMAD R10, R27, 0x8000, R22 ;  /* 0x000080001b0a7824 */ /* 0x001fe200078e0216 */
[----:B------:R-:W-:Y:S01]  /*1af70*/  R2UR UR10, R14 ;  /* 0x000000000e0a72ca */ /* 0x000fe200000e0000 */
[----:B------:R-:W-:Y:S01]  /*1af80*/  VIADD R9, R9, 0xffffff80 ;  /* 0xffffff8009097836 */ /* 0x000fe20000000000 */
[----:B------:R-:W-:Y:S01]  /*1af90*/  IADD3 R12, R7, 0x28890, RZ ;  /* 0x00028890070c7810 */ /* 0x000fe20007ffe0ff */
[----:B-1----:R-:W-:Y:S01]  /*1afa0*/  IMAD.SHL.U32 R11, R27, 0x4000, RZ ;  /* 0x000040001b0b7824 */ /* 0x002fe200078e00ff */
[----:B------:R-:W-:Y:S01]  /*1afb0*/  UIADD3.X UR5, URZ, UR41, URZ, UP0, !UPT ;  /* 0x000000293f057290 */ /* 0x000fe200087fe43f */
[----:B------:R-:W-:Y:S01]  /*1afc0*/  VIADD R13, R10, 0x18400 ;  /* 0x000184000a0d7836 */ /* 0x000fe20000000000 */
[----:B------:R-:W-:Y:S01]  /*1afd0*/  UMOV UR6, 0x0 ;  /* 0x0000000000067882 */ /* 0x000fe20000000000 */
[----:B------:R-:W-:-:S09]  /*1afe0*/  UMOV UR7, 0x12f00000 ;  /* 0x12f0000000077882 */ /* 0x000fd20000000000 */
.L_x_3126:
        /* <DEDUP_REMOVED lines=16> */
.L_x_3127:
        /* <DEDUP_REMOVED lines=13> */
.L_x_3343:
[----:B------:R-:W-:Y:S05]  /*1b1c0*/  BSYNC B2 ;  /* 0x0000000000027941 */ /* 0x000fea0003800000 */
.L_x_3128:
[----:B------:R-:W-:Y:S01]  /*1b1d0*/  BSSY B2, `(.L_x_3130) ;  /* 0x000000b000027945 */ /* 0x000fe20003800000 */
[----:B------:R-:W-:Y:S02]  /*1b1e0*/  IMAD.MOV.U32 R12, RZ, RZ, 0x0 ;  /* 0x00000000ff0c7424 */ /* 0x000fe400078e00ff */
[----:B------:R-:W-:Y:S01]  /*1b1f0*/  IMAD.MOV.U32 R13, RZ, RZ, 0x12f00000 ;  /* 0x12f00000ff0d7424 */ /* 0x000fe200078e00ff */
[----:B------:R-:W-:Y:S06]  /*1b200*/  @P1 BRA `(.L_x_3131) ;  /* 0x00000000001c1947 */ /* 0x000fec0003800000 */
[----:B------:R-:W1:Y:S01]  /*1b210*/  S2R R10, SR_TID.X ;  /* 0x00000000000a7919 */ /* 0x000e620000002100 */
[----:B0-2---:R-:W-:-:S04]  /*1b220*/  IMAD.MOV.U32 R8, RZ, RZ, 0x8000 ;  /* 0x00008000ff087424 */ /* 0x005fc800078e00ff */
[----:B------:R3:W-:Y:S01]  /*1b230*/  SYNCS.ARRIVE.TRANS64 RZ, [R7+URZ+0x288b0], R8 ;  /* 0x0288b00807ff79a7 */ /* 0x0007e2000800003f */
[----:B-1----:R-:W-:-:S04]  /*1b240*/  LOP3.LUT R10, R10, 0x1f, RZ, 0xc0, !PT ;  /* 0x0000001f0a0a7812 */ /* 0x002fc800078ec0ff */
[----:B------:R-:W-:-:S13]  /*1b250*/  ISETP.NE.AND P0, PT, R10, RZ, PT ;  /* 0x000000ff0a00720c */ /* 0x000fda0003f05270 */
[----:B---3--:R-:W-:Y:S05]  /*1b260*/  @!P0 BRA `(.L_x_3131) ;  /* 0x0000000000048947 */ /* 0x008fea0003800000 */
[----:B------:R-:W-:Y:S01]  /*1b270*/  BPT.TRAP 0x1 ;  /* 0x000000040000795c */ /* 0x000fe20000300000 */
.L_x_3131:
[----:B------:R-:W-:Y:S05]  /*1b280*/  BSYNC B2 ;  /* 0x0000000000027941 */ /* 0x000fea0003800000 */
.L_x_3130:
[----:B------:R-:W-:Y:S01]  /*1b290*/  R2UR UR10, R14 ;  /* 0x000000000e0a72ca */ /* 0x000fe200000e0000 */
[----:B------:R-:W-:Y:S01]  /*1b2a0*/  IMAD R11, R11, 0x2, R22 ;  /* 0x000000020b0b7824 */ /* 0x000fe200078e0216 */
[----:B------:R-:W-:Y:S01]  /*1b2b0*/  R2UR UR6, R12 ;  /* 0x000000000c0672ca */ /* 0x000fe200000e0000 */
[----:B------:R-:W-:Y:S01]  /*1b2c0*/  UIADD3 UR4, UP0, UR40, 0x670, URZ ;  /* 0x0000067028047890 */ /* 0x000fe2000ff1e03f */
[----:B------:R-:W-:Y:S01]  /*1b2d0*/  R2UR UR7, R13 ;  /* 0x000000000d0772ca */ /* 0x000fe200000e0000 */
[----:B0-2---:R-:W-:Y:S01]  /*1b2e0*/  VIADD R7, R7, 0x288b0 ;  /* 0x000288b007077836 */ /* 0x005fe20000000000 */
[----:B------:R-:W-:Y:S01]  /*1b2f0*/  PLOP3.LUT P0, PT, PT, PT, PT, 0x80, 0x0 ;  /* 0x000000000000781c */ /* 0x000fe20003f0f070 */
[----:B------:R-:W-:Y:S01]  /*1b300*/  VIADD R8, R11, 0x400 ;  /* 0x000004000b087836 */ /* 0x000fe20000000000 */
[----:B------:R-:W-:-:S12]  /*1b310*/  UIADD3.X UR5, URZ, UR41, URZ, UP0, !UPT ;  /* 0x000000293f057290 */ /* 0x000fd800087fe43f */
.L_x_3132:
        /* <DEDUP_REMOVED lines=15> */
.L_x_3133:
        /* <DEDUP_REMOVED lines=9> */
[----:B---3--:R-:W-:Y:S05]  /*1b4a0*/  @P0 BRA.U.ANY `(.L_x_3133) ;  /* 0xfffffffd00d80947 */ /* 0x008fea000393ffff */
.L_x_3121:
[----:B------:R-:W-:Y:S05]  /*1b4b0*/  BSYNC B1 ;  /* 0x0000000000017941 */ /* 0x000fea0003800000 */
.L_x_3120:
[----:B-1----:R-:W-:Y:S01]  /*1b4c0*/  VIADD R11, R3, 0xfffffffe ;  /* 0xfffffffe030b7836 */ /* 0x002fe20000000000 */
[----:B------:R-:W-:Y:S02]  /*1b4d0*/  IADD3 R27, R27, 0x1, RZ ;  /* 0x000000011b1b7810 */ /* 0x000fe40007ffe0ff */
[----:B------:R-:W-:Y:S02]  /*1b4e0*/  PLOP3.LUT P0, PT, PT, PT, PT, 0x8, 0x0 ;  /* 0x000000000000781c */ /* 0x000fe40003f0e170 */
[----:B------:R-:W-:Y:S02]  /*1b4f0*/  ISETP.GE.AND P2, PT, R11, R4, PT ;  /* 0x000000040b00720c */ /* 0x000fe40003f46270 */
[----:B------:R-:W-:-:S04]  /*1b500*/  ISETP.NE.AND P1, PT, R27, 0x2, PT ;  /* 0x000000021b00780c */ /* 0x000fc80003f25270 */
[----:B------:R-:W-:Y:S02]  /*1b510*/  SEL R8, RZ, 0x1, P1 ;  /* 0x00000001ff087807 */ /* 0x000fe40000800000 */
[----:B------:R-:W-:Y:S02]  /*1b520*/  SEL R27, R27, RZ, P1 ;  /* 0x000000ff1b1b7207 */ /* 0x000fe40000800000 */
[----:B------:R-:W-:-:S03]  /*1b530*/  LOP3.LUT R29, R29, R8, RZ, 0x3c, !PT ;  /* 0x000000081d1d7212 */ /* 0x000fc600078e3cff */
[----:B------:R-:W-:Y:S05]  /*1b540*/  @!P2 BRA `(.L_x_3114) ;  /* 0x0000000400d4a947 */ /* 0x000fea0003800000 */
.L_x_3148:
[----:B------:R-:W-:Y:S05]  /*1b550*/  YIELD ;  /* 0x0000000000007946 */ /* 0x000fea0003800000 */
        /* <DEDUP_REMOVED lines=10> */
.L_x_3344:
[----:B------:R-:W-:Y:S05]  /*1b600*/  BSYNC B2 ;  /* 0x0000000000027941 */ /* 0x000fea0003800000 */
.L_x_3136:
[----:B------:R-:W-:Y:S04]  /*1b610*/  BSSY B2, `(.L_x_3138) ;  /* 0x0000009000027945 */ /* 0x000fe80003800000 */
[----:B------:R-:W-:Y:S05]  /*1b620*/  @P2 BRA `(.L_x_3139) ;  /* 0x00000000001c2947 */ /* 0x000fea0003800000 */
[----:B--2---:R-:W1:Y:S01]  /*1b630*/  S2R R7, SR_TID.X ;  /* 0x0000000000077919 */ /* 0x004e620000002100 */
[----:B------:R-:W-:-:S04]  /*1b640*/  IMAD.MOV.U32 R3, RZ, RZ, 0x8000 ;  /* 0x00008000ff037424 */ /* 0x000fc800078e00ff */
[----:B------:R3:W-:Y:S01]  /*1b650*/  SYNCS.ARRIVE.TRANS64 RZ, [R10+URZ+0x28890], R3 ;  /* 0x028890030aff79a7 */ /* 0x0007e2000800003f */
[----:B-1----:R-:W-:-:S04]  /*1b660*/  LOP3.LUT R7, R7, 0x1f, RZ, 0xc0, !PT ;  /* 0x0000001f07077812 */ /* 0x002fc800078ec0ff */
[----:B------:R-:W-:-:S13]  /*1b670*/  ISETP.NE.AND P1, PT, R7, RZ, PT ;  /* 0x000000ff0700720c */ /* 0x000fda0003f25270 */
[----:B---3--:R-:W-:Y:S05]  /*1b680*/  @!P1 BRA `(.L_x_3139) ;  /* 0x0000000000049947 */ /* 0x008fea0003800000 */
[----:B------:R-:W-:Y:S01]  /*1b690*/  BPT.TRAP 0x1 ;  /* 0x000000040000795c */ /* 0x000fe20000300000 */
.L_x_3139:
[----:B------:R-:W-:Y:S05]  /*1b6a0*/  BSYNC B2 ;  /* 0x0000000000027941 */ /* 0x000fea0003800000 */
.L_x_3138:
[----:B------:R-:W-:Y:S01]  /*1b6b0*/  IMAD.MOV.U32 R14, RZ, RZ, RZ ;  /* 0x000000ffff0e7224 */ /* 0x000fe200078e00ff */
[----:B------:R-:W-:Y:S01]  /*1b6c0*/  UIADD3 UR4, UP0, UR40, 0x570, URZ ;  /* 0x0000057028047890 */ /* 0x000fe2000ff1e03f */
[----:B------:R-:W-:Y:S01]  /*1b6d0*/  IMAD R8, R27, 0x8000, R22 ;  /* 0x000080001b087824 */ /* 0x000fe200078e0216 */
[----:B------:R-:W-:Y:S01]  /*1b6e0*/  PLOP3.LUT P1, PT, PT, PT, PT, 0x80, 0x0 ;  /* 0x000000000000781c */ /* 0x000fe20003f2f070 */
[----:B--2---:R-:W-:Y:S01]  /*1b6f0*/  IMAD R7, R11, 0x80, R0 ;  /* 0x000000800b077824 */ /* 0x004fe200078e0200 */
[----:B------:R-:W-:Y:S01]  /*1b700*/  R2UR UR10, R14 ;  /* 0x000000000e0a72ca */ /* 0x000fe200000e0000 */
[----:B------:R-:W-:Y:S01]  /*1b710*/  VIADD R3, R10, 0x28890 ;  /* 0x000288900a037836 */ /* 0x000fe20000000000 */
[----:B------:R-:W-:Y:S01]  /*1b720*/  UIADD3.X UR5, URZ, UR41, URZ, UP0, !UPT ;  /* 0x000000293f057290 */ /* 0x000fe200087fe43f */
[----:B------:R-:W-:Y:S01]  /*1b730*/  VIADD R12, R8, 0x18400 ;  /* 0x00018400080c7836 */ /* 0x000fe20000000000 */
[----:B------:R-:W-:Y:S01]  /*1b740*/  UMOV UR6, 0x0 ;  /* 0x0000000000067882 */ /* 0x000fe20000000000 */
[----:B------:R-:W-:-:S10]  /*1b750*/  UMOV UR7, 0x12f00000 ;  /* 0x12f0000000077882 */ /* 0x000fd40000000000 */
.L_x_3140:
        /* <DEDUP_REMOVED lines=16> */
.L_x_3141:
        /* <DEDUP_REMOVED lines=13> */
.L_x_3345:
[----:B------:R-:W-:Y:S05]  /*1b930*/  BSYNC B2 ;  /* 0x0000000000027941 */ /* 0x000fea0003800000 */
.L_x_3142:
[----:B------:R-:W-:Y:S01]  /*1b940*/  BSSY B2, `(.L_x_3144) ;  /* 0x000000b000027945 */ /* 0x000fe20003800000 */
[----:B------:R-:W-:Y:S01]  /*1b950*/  MOV R12, 0x0 ;  /* 0x00000000000c7802 */ /* 0x000fe20000000f00 */
[----:B------:R-:W-:Y:S02]  /*1b960*/  IMAD.MOV.U32 R13, RZ, RZ, 0x12f00000 ;  /* 0x12f00000ff0d7424 */ /* 0x000fe400078e00ff */
[----:B------:R-:W-:Y:S05]  /*1b970*/  @P2 BRA `(.L_x_3145) ;  /* 0x00000000001c2947 */ /* 0x000fea0003800000 */
[----:B------:R-:W2:Y:S01]  /*1b980*/  S2R R20, SR_TID.X ;  /* 0x0000000000147919 */ /* 0x000ea20000002100 */
[----:B------:R-:W-:-:S04]  /*1b990*/  IMAD.MOV.U32 R3, RZ, RZ, 0x8000 ;  /* 0x00008000ff037424 */ /* 0x000fc800078e00ff */
[----:B------:R3:W-:Y:S01]  /*1b9a0*/  SYNCS.ARRIVE.TRANS64 RZ, [R10+URZ+0x288b0], R3 ;  /* 0x0288b0030aff79a7 */ /* 0x0007e2000800003f */
[----:B--2---:R-:W-:-:S04]  /*1b9b0*/  LOP3.LUT R20, R20, 0x1f, RZ, 0xc0, !PT ;  /* 0x0000001f14147812 */ /* 0x004fc800078ec0ff */
[----:B------:R-:W-:-:S13]  /*1b9c0*/  ISETP.NE.AND P1, PT, R20, RZ, PT ;  /* 0x000000ff1400720c */ /* 0x000fda0003f25270 */
[----:B---3--:R-:W-:Y:S05]  /*1b9d0*/  @!P1 BRA `(.L_x_3145) ;  /* 0x0000000000049947 */ /* 0x008fea0003800000 */
[----:B------:R-:W-:Y:S01]  /*1b9e0*/  BPT.TRAP 0x1 ;  /* 0x000000040000795c */ /* 0x000fe20000300000 */
.L_x_3145:
[----:B------:R-:W-:Y:S05]  /*1b9f0*/  BSYNC B2 ;  /* 0x0000000000027941 */ /* 0x000fea0003800000 */
.L_x_3144:
        /* <DEDUP_REMOVED lines=8> */
.L_x_3146:
        /* <DEDUP_REMOVED lines=15> */
.L_x_3147:
        /* <DEDUP_REMOVED lines=10> */
.L_x_3135:
[----:B------:R-:W-:Y:S05]  /*1bc10*/  BSYNC B1 ;  /* 0x0000000000017941 */ /* 0x000fea0003800000 */
.L_x_3134:
        /* <DEDUP_REMOVED lines=8> */
.L_x_3114:
[----:B------:R-:W-:Y:S05]  /*1bca0*/  BSYNC B0 ;  /* 0x0000000000007941 */ /* 0x000fea0003800000 */
.L_x_3113:
[----:B------:R-:W3:Y:S01]  /*1bcb0*/  LDC R0, c[0x0][0x448] ;  /* 0x00011200ff007b82 */ /* 0x000ee20000000800 */
[----:B------:R-:W-:Y:S01]  /*1bcc0*/  LEA R3, R17, 0x7f, 0x7 ;  /* 0x0000007f11037811 */ /* 0x000fe200078e38ff */
[----:B------:R-:W-:Y:S05]  /*1bcd0*/  @!P0 WARPSYNC.ALL ;  /* 0x0000000000008948 */ /* 0x000fea0003800000 */
[----:B------:R-:W-:Y:S01]  /*1bce0*/  BSSY B7, `(.L_x_3149) ;  /* 0x0000387000077945 */ /* 0x000fe20003800000 */
[----:B------:R-:W-:Y:S01]  /*1bcf0*/  @!P0 BAR.SYNC.DEFER_BLOCKING 0xc, 0x180 ;  /* 0x0306000000008b1d */ /* 0x000fe20000010000 */
[----:B---3--:R-:W-:-:S13]  /*1bd00*/  ISETP.NE.AND P1, PT, R0, 0x1, PT ;  /* 0x000000010000780c */ /* 0x008fda0003f25270 */
[----:B------:R-:W3:Y:S08]  /*1bd10*/  @P1 LDC R0, c[0x0][0x44c] ;  /* 0x00011300ff001b82 */ /* 0x000ef00000000800 */
[----:B--2---:R-:W2:Y:S01]  /*1bd20*/  @P1 LDC R7, c[0x0][0x450] ;  /* 0x00011400ff071b82 */ /* 0x004ea20000000800 */
[----:B---3--:R-:W-:-:S05]  /*1bd30*/  @P1 IMAD.HI.U32 R0, R3, R0, RZ ;  /* 0x0000000003001227 */ /* 0x008fca00078e00ff */
[----:B--2---:R-:W-:-:S05]  /*1bd40*/  @P1 SHF.R.U32.HI R3, RZ, R7, R0 ;  /* 0x00000007ff031219 */ /* 0x004fca0000011600 */
[----:B------:R-:W-:-:S05]  /*1bd50*/  IMAD.IADD R3, R6, 0x1, R3 ;  /* 0x0000000106037824 */ /* 0x000fca00078e0203 */
[----:B------:R-:W-:-:S04]  /*1bd60*/  SHF.R.S32.HI R0, RZ, 0x1f, R3 ;  /* 0x0000001fff007819 */ /* 0x000fc80000011403 */
[----:B------:R-:W-:-:S04]  /*1bd70*/  LEA.HI R0, R0, R3, RZ, 0x7 ;  /* 0x0000000300007211 */ /* 0x000fc800078f38ff */
[----:B------:R-:W-:-:S04]  /*1bd80*/  SHF.R.S32.HI R0, RZ, 0x7, R0 ;  /* 0x00000007ff007819 */ /* 0x000fc80000011400 */
[----:B------:R-:W-:-:S04]  /*1bd90*/  VIMNMX R35, R5, R0, PT ;  /* 0x0000000005237248 */ /* 0x000fc80003fe0100 */
[----:B------:R-:W-:Y:S01]  /*1bda0*/  ISETP.GT.AND P0, PT, R35, RZ, PT ;  /* 0x000000ff2300720c */ /* 0x000fe20003f04270 */
[----:B------:R2:W-:-:S12]  /*1bdb0*/  STL [R1+0x10], R35 ;  /* 0x0000102301007387 */ /* 0x0005d80000100800 */
[----:B--2---:R-:W-:Y:S05]  /*1bdc0*/  @P0 BRA `(.L_x_3150) ;  /* 0x0000000000440947 */ /* 0x004fea0003800000 */
[----:B------:R-:W2:Y:S02]  /*1bdd0*/  S2R R8, SR_TID.X ;  /* 0x0000000000087919 */ /* 0x000ea40000002100 */
[----:B--2---:R-:W-:-:S04]  /*1bde0*/  LOP3.LUT R8, R8, 0x7f, RZ, 0xc0, !PT ;  /* 0x0000007f08087812 */ /* 0x004fc800078ec0ff */
[----:B------:R-:W-:-:S13]  /*1bdf0*/  ISETP.NE.AND P0, PT, R8, RZ, PT ;  /* 0x000000ff0800720c */ /* 0x000fda0003f05270 */
[----:B------:R-:W-:Y:S05]  /*1be00*/  @P0 BRA `(.L_x_3151) ;  /* 0x0000003400d00947 */ /* 0x000fea0003800000 */
[----:B------:R-:W2:Y:S01]  /*1be10*/  S2R R5, SR_LANEID ;  /* 0x0000000000057919 */ /* 0x000ea20000000000 */
[----:B------:R-:W-:Y:S01]  /*1be20*/  VOTEU.ANY UR4, UPT, PT ;  /* 0x0000000000047886 */ /* 0x000fe200038e0100 */
[----:B------:R-:W3:Y:S01]  /*1be30*/  LDC.64 R2, c[0x0][0xc60] ;  /* 0x00031800ff027b82 */ /* 0x000ee20000000a00 */
[----:B------:R-:W2:Y:S02]  /*1be40*/  FLO.U32 R0, UR4 ;  /* 0x0000000400007d00 */ /* 0x000ea400080e0000 */
[----:B--2---:R-:W-:-:S06]  /*1be50*/  ISETP.EQ.U32.AND P0, PT, R0, R5, PT ;  /* 0x000000050000720c */ /* 0x004fcc0003f02070 */
[----:B------:R-:W3:Y:S07]  /*1be60*/  POPC R5, UR4 ;  /* 0x0000000400057d09 */ /* 0x000eee0008000000 */
[----:B---3--:R-:W2:Y:S01]  /*1be70*/  @P0 ATOMG.E.ADD.STRONG.GPU PT, R3, desc[UR42][R2.64], R5 ;  /* 0x00000005020309a8 */ /* 0x008ea200081ee1ea */
[----:B------:R-:W3:Y:S02]  /*1be80*/  S2R R4, SR_LTMASK ;  /* 0x0000000000047919 */ /* 0x000ee40000003900 */
[----:B---3--:R-:W-:-:S04]  /*1be90*/  LOP3.LUT R4, R4, UR4, RZ, 0xc0, !PT ;  /* 0x0000000404047c12 */ /* 0x008fc8000f8ec0ff */
[----:B------:R-:W3:Y:S01]  /*1bea0*/  POPC R7, R4 ;  /* 0x0000000400077309 */ /* 0x000ee20000000000 */
[----:B--2---:R-:W3:Y:S02]  /*1beb0*/  SHFL.IDX PT, R0, R3, R0, 0x1f ;  /* 0x00001f0003007589 */ /* 0x004ee400000e0000 */
[----:B---3--:R-:W-:Y:S01]  /*1bec0*/  IADD3 R16, R0, UR37, R7 ;  /* 0x0000002500107c10 */ /* 0x008fe2000fffe007 */
[----:B------:R-:W-:Y:S06]  /*1bed0*/  BRA `(.L_x_3151) ;  /* 0x00000034009c7947 */ /* 0x000fec0003800000 */
.L_x_3150:
        /* <DEDUP_REMOVED lines=10> */
[----:B------:R-:W2:Y:S01]  /*1bf80*/  LDC.64 R2, c[0x4][R2] ;  /* 0x0100000002027b82 */ /* 0x000ea20000000a00 */
[----:B------:R-:W-:Y:S02]  /*1bf90*/  IMAD.U32 R6, RZ, RZ, UR8 ;  /* 0x00000008ff067e24 */ /* 0x000fe4000f8e00ff */
[----:B------:R-:W-:Y:S02]  /*1bfa0*/  IMAD.U32 R7, RZ, RZ, UR9 ;  /* 0x00000009ff077e24 */ /* 0x000fe4000f8e00ff */
[----:B0-----:R-:W-:-:S02]  /*1bfb0*/  IMAD.U32 R10, RZ, RZ, UR4 ;  /* 0x00000004ff0a7e24 */ /* 0x001fc4000f8e00ff */
[----:B-1----:R-:W-:Y:S02]  /*1bfc0*/  IMAD.U32 R11, RZ, RZ, UR5 ;  /* 0x00000005ff0b7e24 */ /* 0x002fe4000f8e00ff */
[----:B------:R-:W-:Y:S02]  /*1bfd0*/  IMAD.MOV.U32 R8, RZ, RZ, 0x70 ;  /* 0x00000070ff087424 */ /* 0x000fe400078e00ff */
[----:B------:R-:W-:Y:S02]  /*1bfe0*/  IMAD.MOV.U32 R12, RZ, RZ, 0x1 ;  /* 0x00000001ff0c7424 */ /* 0x000fe400078e00ff */
[----:B------:R-:W-:-:S07]  /*1bff0*/  IMAD.MOV.U32 R13, RZ, RZ, RZ ;  /* 0x000000ffff0d7224 */ /* 0x000fce00078e00ff */
[----:B------:R-:W-:-:S07]  /*1c000*/  LEPC R20, `(.L_x_3153) ;  /* 0x000000001014794e */ /* 0x000fce0000000000 */
[----:B--2---:R-:W-:Y:S05]  /*1c010*/  CALL.ABS.NOINC R2 ;  /* 0x0000000002007343 */ /* 0x004fea0003c00000 */
.L_x_3153:
[----:B------:R-:W-:Y:S05]  /*1c020*/  BSYNC B6 ;  /* 0x0000000000067941 */ /* 0x000fea0003800000 */
.L_x_3152:
        /* <DEDUP_REMOVED lines=8> */
[----:B------:R2:W3:Y:S01]  /*1c0b0*/  LDC.64 R2, c[0x4][R26] ;  /* 0x010000001a027b82 */ /* 0x0004e20000000a00 */
[----:B------:R-:W-:Y:S01]  /*1c0c0*/  IMAD.U32 R4, RZ, RZ, UR6 ;  /* 0x00000006ff047e24 */ /* 0x000fe2000f8e00ff */
[----:B------:R-:W-:Y:S01]  /*1c0d0*/  MOV R6, UR8 ;  /* 0x0000000800067c02 */ /* 0x000fe20008000f00 */
[----:B------:R-:W-:Y:S02]  /*1c0e0*/  IMAD.U32 R5, RZ, RZ, UR7 ;  /* 0x00000007ff057e24 */ /* 0x000fe4000f8e00ff */
[----:B------:R-:W-:Y:S02]  /*1c0f0*/  IMAD.U32 R7, RZ, RZ, UR9 ;  /* 0x00000009ff077e24 */ /* 0x000fe4000f8e00ff */
[----:B0-----:R-:W-:-:S02]  /*1c100*/  IMAD.U32 R10, RZ, RZ, UR4 ;  /* 0x00000004ff0a7e24 */ /* 0x001fc4000f8e00ff */
[----:B-1----:R-:W-:Y:S02]  /*1c110*/  IMAD.U32 R11, RZ, RZ, UR5 ;  /* 0x00000005ff0b7e24 */ /* 0x002fe4000f8e00ff */
[----:B------:R-:W-:Y:S02]  /*1c120*/  IMAD.MOV.U32 R8, RZ, RZ, 0x70 ;  /* 0x00000070ff087424 */ /* 0x000fe400078e00ff */
[----:B------:R-:W-:Y:S02]  /*1c130*/  IMAD.MOV.U32 R12, RZ, RZ, 0x1 ;  /* 0x00000001ff0c7424 */ /* 0x000fe400078e00ff */
[----:B--2---:R-:W-:-:S07]  /*1c140*/  IMAD.MOV.U32 R13, RZ, RZ, RZ ;  /* 0x000000ffff0d7224 */ /* 0x004fce00078e00ff */
[----:B------:R-:W-:-:S07]  /*1c150*/  LEPC R20, `(.L_x_3156) ;  /* 0x000000001014794e */ /* 0x000fce0000000000 */
[----:B---3--:R-:W-:Y:S05]  /*1c160*/  CALL.ABS.NOINC R2 ;  /* 0x0000000002007343 */ /* 0x008fea0003c00000 */
.L_x_3156:
[----:B------:R0:W1:Y:S01]  /*1c170*/  LDC.64 R2, c[0x4][R26] ;  /* 0x010000001a027b82 */ /* 0x0000620000000a00 */
[----:B------:R-:W-:Y:S01]  /*1c180*/  ULDC.64 UR4, c[0x4][0x80] ;  /* 0x0100200000047ab9 */ /* 0x000fe20000000a00 */
[----:B------:R-:W-:Y:S01]  /*1c190*/  ULDC.64 UR6, c[0x4][0x88] ;  /* 0x0100220000067ab9 */ /* 0x000fe20000000a00 */
[----:B------:R-:W-:Y:S01]  /*1c1a0*/  ULDC.64 UR8, c[0x4][0x18] ;  /* 0x0100060000087ab9 */ /* 0x000fe20000000a00 */
        /* <DEDUP_REMOVED lines=11> */
.L_x_3155:
[----:B------:R-:W-:Y:S05]  /*1c260*/  BSYNC B6 ;  /* 0x0000000000067941 */ /* 0x000fea0003800000 */
.L_x_3154:
[----:B------:R-:W-:Y:S01]  /*1c270*/  ULDC.64 UR4, c[0x0][0x9f8] ;  /* 0x00027e0000047ab9 */ /* 0x000fe20000000a00 */
[----:B------:R-:W2:Y:S01]  /*1c280*/  LDL R20, [R1] ;  /* 0x0000000001147983 */ /* 0x000ea20000100800 */
[----:B------:R-:W-:Y:S01]  /*1c290*/  ISETP.NE.U32.AND P0, PT, RZ, UR4, PT ;  /* 0x00000004ff007c0c */ /* 0x000fe2000bf05070 */
[----:B------:R-:W-:Y:S01]  /*1c2a0*/  IMAD.MOV.U32 R26, RZ, RZ, R35 ;  /* 0x000000ffff1a7224 */ /* 0x000fe200078e0023 */
[----:B------:R-:W3:Y:S02]  /*1c2b0*/  LDC R0, c[0x0][0x430] ;  /* 0x00010c00ff007b82 */ /* 0x000ee40000000800 */
[----:B------:R-:W-:-:S13]  /*1c2c0*/  ISETP.NE.AND.EX P0, PT, RZ, UR5, PT, P0 ;  /* 0x00000005ff007c0c */ /* 0x000fda000bf05300 */
[----:B------:R-:W-:Y:S01]  /*1c2d0*/  @P0 IADD3 R2, P1, R23, UR4, RZ ;  /* 0x0000000417020c10 */ /* 0x000fe2000ff3e0ff */
[----:B------:R-:W4:Y:S01]  /*1c2e0*/  S2R R35, SR_TID.X ;  /* 0x0000000000237919 */ /* 0x000f220000002100 */
[----:B------:R-:W0:Y:S02]  /*1c2f0*/  S2R R21, SR_TID.X ;  /* 0x0000000000157919 */ /* 0x000e240000002100 */
[----:B------:R-:W-:Y:S01]  /*1c300*/  @P0 IADD3.X R3, R24, UR5, RZ, P1, !PT ;  /* 0x0000000518030c10 */ /* 0x000fe20008ffe4ff */
[----:B------:R-:W-:Y:S01]  /*1c310*/  VIADD R26, R26, 0xffffffff ;  /* 0xffffffff1a1a7836 */ /* 0x000fe20000000000 */
[----:B------:R-:W-:-:S03]  /*1c320*/  ULDC UR4, c[0x0][0x2f4] ;  /* 0x0000bd0000047ab9 */ /* 0x000fc60000000800 */
[----:B------:R1:W2:Y:S01]  /*1c330*/  @P0 LDG.E R34, desc[UR42][R2.64] ;  /* 0x0000002a02220981 */ /* 0x0002a2000c1e1900 */
[----:B---3--:R-:W-:Y:S01]  /*1c340*/  ISETP.NE.AND P1, PT, R0, 0x1, PT ;  /* 0x000000010000780c */ /* 0x008fe20003f25270 */
[----:B------:R-:W-:-:S12]  /*1c350*/  IMAD.SHL.U32 R8, R26, 0x80, RZ ;  /* 0x000000801a087824 */ /* 0x000fd800078e00ff */
[----:B------:R-:W3:Y:S01]  /*1c360*/  @P1 LDC R7, c[0x0][0x434] ;  /* 0x00010d00ff071b82 */ /* 0x000ee20000000800 */
[----:B----4-:R-:W-:-:S07]  /*1c370*/  IMAD.SHL.U32 R35, R35, 0x10, RZ ;  /* 0x0000001023237824 */ /* 0x010fce00078e00ff */
[----:B------:R-:W4:Y:S01]  /*1c380*/  @P1 LDC R5, c[0x0][0x438] ;  /* 0x00010e00ff051b82 */ /* 0x000f220000000800 */
[----:B0-----:R-:W-:Y:S02]  /*1c390*/  LOP3.LUT R21, R21, 0x7f, RZ, 0xc0, !PT ;  /* 0x0000007f15157812 */ /* 0x001fe400078ec0ff */
[----:B------:R-:W-:Y:S02]  /*1c3a0*/  LOP3.LUT R35, R35, 0x70, RZ, 0xc0, !PT ;  /* 0x0000007023237812 */ /* 0x000fe400078ec0ff */
[----:B------:R-:W-:-:S04]  /*1c3b0*/  SHF.R.U32.HI R21, RZ, 0x3, R21 ;  /* 0x00000003ff157819 */ /* 0x000fc80000011615 */
[----:B------:R-:W-:-:S04]  /*1c3c0*/  LOP3.LUT R6, R8, R21, R35, 0xfe, !PT ;  /* 0x0000001508067212 */ /* 0x000fc800078efe23 */
[----:B------:R-:W-:-:S13]  /*1c3d0*/  ISETP.GE.AND P0, PT, R6, R37, PT ;  /* 0x000000250600720c */ /* 0x000fda0003f06270 */
[----:B-1----:R-:W0:Y:S01]  /*1c3e0*/  @!P0 LDC.64 R2, c[0x0][0x428] ;  /* 0x00010a00ff028b82 */ /* 0x002e220000000a00 */
[----:B------:R-:W-:Y:S01]  /*1c3f0*/  LOP3.LUT R32, R32, 0xfffffffb, RZ, 0xc0, !PT ;  /* 0xfffffffb20207812 */ /* 0x000fe200078ec0ff */
[----:B------:R-:W-:Y:S01]  /*1c400*/  UMOV UR5, 0xffffffff ;  /* 0xffffffff00057882 */ /* 0x000fe20000000000 */
[----:B--2---:R-:W-:-:S04]  /*1c410*/  IMAD.IADD R6, R6, 0x1, R20 ;  /* 0x0000000106067824 */ /* 0x004fc800078e0214 */
[----:B---3--:R-:W-:-:S04]  /*1c420*/  @P1 IMAD.HI.U32 R7, R6, R7, RZ ;  /* 0x0000000706071227 */ /* 0x008fc800078e00ff */
[----:B------:R-:W-:Y:S01]  /*1c430*/  IMAD.MOV.U32 R4, RZ, RZ, R6 ;  /* 0x000000ffff047224 */ /* 0x000fe200078e0006 */
[----:B----4-:R-:W-:-:S04]  /*1c440*/  @P1 SHF.R.U32.HI R4, RZ, R5, R7 ;  /* 0x00000005ff041219 */ /* 0x010fc80000011607 */
[----:B------:R-:W-:-:S05]  /*1c450*/  IADD3 R5, -R4, RZ, RZ ;  /* 0x000000ff04057210 */ /* 0x000fca0007ffe1ff */
[----:B------:R-:W-:Y:S01]  /*1c460*/  IMAD R0, R0, R5, R6 ;  /* 0x0000000500007224 */ /* 0x000fe200078e0206 */
[----:B------:R-:W-:Y:S02]  /*1c470*/  @!P0 SHF.R.S32.HI R5, RZ, 0x1f, R4 ;  /* 0x0000001fff058819 */ /* 0x000fe40000011404 */
[----:B------:R-:W-:Y:S01]  /*1c480*/  SHF.R.S32.HI R9, RZ, 0x1f, R34 ;  /* 0x0000001fff097819 */ /* 0x000fe20000011422 */
[----:B0-----:R-:W-:-:S04]  /*1c490*/  @!P0 IMAD.WIDE.U32 R4, R34, R2, R4 ;  /* 0x0000000222048225 */ /* 0x001fc800078e0004 */
[----:B------:R-:W-:-:S04]  /*1c4a0*/  @!P0 IMAD R6, R9, R2, RZ ;  /* 0x0000000209068224 */ /* 0x000fc800078e02ff */
[----:B------:R-:W-:Y:S02]  /*1c4b0*/  @!P0 IMAD R6, R34, R3, R6 ;  /* 0x0000000322068224 */ /* 0x000fe400078e0206 */
[----:B------:R-:W0:Y:S01]  /*1c4c0*/  @!P0 LDC.64 R2, c[0x0][0x418] ;  /* 0x00010600ff028b82 */ /* 0x000e220000000a00 */
[----:B------:R-:W-:Y:S02]  /*1c4d0*/  IMAD.U32 R7, RZ, RZ, UR38 ;  /* 0x00000026ff077e24 */ /* 0x000fe4000f8e00ff */
[----:B------:R-:W-:-:S03]  /*1c4e0*/  @!P0 IMAD.IADD R6, R5, 0x1, R6 ;  /* 0x0000000105068824 */ /* 0x000fc600078e0206 */
        /* <DEDUP_REMOVED lines=14> */
.L_x_3348:
[----:B------:R-:W-:Y:S01]  /*1c5d0*/  SHF.R.S32.HI R35, RZ, 0x1f, R18 ;  /* 0x0000001fff237819 */ /* 0x000fe20000011412 */
[----:B------:R-:W-:Y:S06]  /*1c5e0*/  @!P2 BRA `(.L_x_3158) ;  /* 0x000000000004a947 */ /* 0x000fec0003800000 */
[----:B------:R-:W-:Y:S01]  /*1c5f0*/  BPT.TRAP 0x1 ;  /* 0x000000040000795c */ /* 0x000fe20000300000 */
.L_x_3158:
        /* <DEDUP_REMOVED lines=25> */
.L_x_3349:
[----:B------:R-:W-:Y:S05]  /*1c790*/  BSYNC B0 ;  /* 0x0000000000007941 */ /* 0x000fea0003800000 */
.L_x_3159:
        /* <DEDUP_REMOVED lines=9> */
[----:B------:R-:W-:Y:S01]  /*1c830*/  IMAD.IADD R3, R3, 0x1, R5 ;  /* 0x0000000103037824 */ /* 0x000fe200078e0205 */
[----:B------:R-:W-:Y:S01]  /*1c840*/  LEA R5, R25, R36, 0xe ;  /* 0x0000002419057211 */ /* 0x000fe200078e70ff */
        /* <DEDUP_REMOVED lines=8> */
[----:B-1----:R-:W-:Y:S02]  /*1c8d0*/  LOP3.LUT R9, R9, 0x7f, RZ, 0xc0, !PT ;  /* 0x0000007f09097812 */ /* 0x002fe400078ec0ff */
[----:B------:R-:W-:Y:S01]  /*1c8e0*/  IMAD.IADD R0, R3, 0x1, R0 ;  /* 0x0000000103007824 */ /* 0x000fe200078e0200 */
[C---:B------:R-:W-:Y:S01]  /*1c8f0*/  LEA R4, P0, R2.reuse, UR4, 0x1 ;  /* 0x0000000402047c11 */ /* 0x040fe2000f8008ff */
[----:B------:R-:W-:Y:S01]  /*1c900*/  UMOV UR4, 0xffffffff ;  /* 0xffffffff00047882 */ /* 0x000fe20000000000 */
[----:B------:R-:W-:Y:S02]  /*1c910*/  SHF.R.U32.HI R9, RZ, 0x3, R9 ;  /* 0x00000003ff097819 */ /* 0x000fe40000011609 */
        /* <DEDUP_REMOVED lines=83> */
.L_x_3367:
        /* <DEDUP_REMOVED lines=11> */
.L_x_3162:
        /* <DEDUP_REMOVED lines=11> */
.L_x_3163:
        /* <DEDUP_REMOVED lines=31> */
[----:B-1----:R-:W-:Y:S02]  /*1d1a0*/  IMAD.U32 R7, RZ, RZ, UR7 ;  /* 0x00000007ff077e24 */ /* 0x002fe4000f8e00ff */
[----:B------:R-:W-:-:S02]  /*1d1b0*/  IMAD.U32 R10, RZ, RZ, UR8 ;  /* 0x00000008ff0a7e24 */ /* 0x000fc4000f8e00ff */
[----:B------:R-:W-:Y:S02]  /*1d1c0*/  IMAD.U32 R11, RZ, RZ, UR9 ;  /* 0x00000009ff0b7e24 */ /* 0x000fe4000f8e00ff */
[----:B------:R-:W-:Y:S02]  /*1d1d0*/  IMAD.MOV.U32 R8, RZ, RZ, 0x70 ;  /* 0x00000070ff087424 */ /* 0x000fe400078e00ff */
[----:B------:R-:W-:Y:S02]  /*1d1e0*/  IMAD.MOV.U32 R12, RZ, RZ, 0x1 ;  /* 0x00000001ff0c7424 */ /* 0x000fe400078e00ff */
[----:B------:R-:W-:-:S07]  /*1d1f0*/  IMAD.MOV.U32 R13, RZ, RZ, RZ ;  /* 0x000000ffff0d7224 */ /* 0x000fce00078e00ff */
[----:B------:R-:W-:-:S07]  /*1d200*/  LEPC R20, `(.L_x_3165) ;  /* 0x000000001014794e */ /* 0x000fce0000000000 */
[----:B0-----:R-:W-:Y:S05]  /*1d210*/  CALL.ABS.NOINC R2 ;  /* 0x0000000002007343 */ /* 0x001fea0003c00000 */
.L_x_3165:
[----:B------:R-:W-:Y:S05]  /*1d220*/  BSYNC B6 ;  /* 0x0000000000067941 */ /* 0x000fea0003800000 */
.L_x_3164:
[----:B------:R-:W2:Y:S01]  /*1d230*/  LDL.LU R20, [R1+0x20] ;  /* 0x0000200001147983 */ /* 0x000ea20000300800 */
[----:B------:R-:W3:Y:S01]  /*1d240*/  LDC R6, c[0x0][0x448] ;  /* 0x00011200ff067b82 */ /* 0x000ee20000000800 */
[----:B------:R-:W-:Y:S01]  /*1d250*/  ULDC.64 UR4, c[0x0][0x2d8] ;  /* 0x0000b60000047ab9 */ /* 0x000fe20000000a00 */
[----:B------:R-:W-:Y:S01]  /*1d260*/  ULDC.64 UR6, c[0x0][0x280] ;  /* 0x0000a00000067ab9 */ /* 0x000fe20000000a00 */
[----:B------:R-:W4:Y:S04]  /*1d270*/  LDL.LU R21, [R1+0xc] ;  /* 0x00000c0001157983 */ /* 0x000f280000300800 */
[----:B0-----:R-:W4:Y:S01]  /*1d280*/  LDL.LU.64 R2, [R1+0x18] ;  /* 0x0000180001027983 */ /* 0x001f220000300a00 */
[----:B------:R-:W-:-:S03]  /*1d290*/  IMAD R0, R35, UR4, RZ ;  /* 0x0000000423007c24 */ /* 0x000fc6000f8e02ff */
[----:B------:R0:W5:Y:S01]  /*1d2a0*/  LDL R10, [R1+0x14] ;  /* 0x00001400010a7983 */ /* 0x0001620000100800 */
[----:B------:R-:W-:-:S03]  /*1d2b0*/  IMAD R5, R18, UR5, R0 ;  /* 0x0000000512057c24 */ /* 0x000fc6000f8e0200 */
[----:B------:R0:W5:Y:S01]  /*1d2c0*/  LDL R8, [R1+0x8] ;  /* 0x0000080001087983 */ /* 0x0001620000100800 */
[----:B---3--:R-:W-:-:S13]  /*1d2d0*/  ISETP.NE.AND P0, PT, R6, 0x1, PT ;  /* 0x000000010600780c */ /* 0x008fda0003f05270 */
[----:B-1----:R-:W1:Y:S01]  /*1d2e0*/  @P0 LDC R7, c[0x0][0x44c] ;  /* 0x00011300ff070b82 */ /* 0x002e620000000800 */
[----:B----4-:R-:W-:Y:S02]  /*1d2f0*/  IMAD.MOV.U32 R3, RZ, RZ, R21 ;  /* 0x000000ffff037224 */ /* 0x010fe400078e0015 */
[----:B------:R-:W-:Y:S01]  /*1d300*/  IMAD.WIDE.U32 R2, R18, UR4, R2 ;  /* 0x0000000412027c25 */ /* 0x000fe2000f8e0002 */
[----:B------:R-:W-:Y:S01]  /*1d310*/  ULDC.64 UR4, c[0x0][0x2e0] ;  /* 0x0000b80000047ab9 */ /* 0x000fe20000000a00 */
[----:B------:R-:W3:Y:S02]  /*1d320*/  S2R R21, SR_TID.X ;  /* 0x0000000000157919 */ /* 0x000ee40000002100 */
[----:B--2---:R-:W-:Y:S02]  /*1d330*/  IMAD R0, R20, UR4, RZ ;  /* 0x0000000414007c24 */ /* 0x004fe4000f8e02ff */
[----:B------:R-:W2:Y:S01]  /*1d340*/  S2R R20, SR_TID.X ;  /* 0x0000000000147919 */ /* 0x000ea20000002100 */
[----:B------:R-:W-:-:S02]  /*1d350*/  IMAD.IADD R3, R3, 0x1, R5 ;  /* 0x0000000103037824 */ /* 0x000fc400078e0205 */
[C---:B------:R-:W-:Y:S02]  /*1d360*/  IMAD R0, R33.reuse, UR5, R0 ;  /* 0x0000000521007c24 */ /* 0x040fe4000f8e0200 */
[----:B------:R-:W-:Y:S01]  /*1d370*/  IMAD.WIDE.U32 R2, R33, UR4, R2 ;  /* 0x0000000421027c25 */ /* 0x000fe2000f8e0002 */
[----:B------:R-:W-:-:S03]  /*1d380*/  ULDC.64 UR4, c[0x0][0x2d0] ;  /* 0x0000b40000047ab9 */ /* 0x000fc60000000a00 */
[----:B------:R-:W-:Y:S02]  /*1d390*/  IMAD.IADD R3, R3, 0x1, R0 ;  /* 0x0000000103037824 */ /* 0x000fe400078e0200 */
[----:B------:R-:W4:Y:S01]  /*1d3a0*/  @P0 LDC R0, c[0x0][0x450] ;  /* 0x00011400ff000b82 */ /* 0x000f220000000800 */
[----:B---3--:R-:W-:Y:S01]  /*1d3b0*/  IMAD.SHL.U32 R21, R21, 0x10, RZ ;  /* 0x0000001015157824 */ /* 0x008fe200078e00ff */
[----:B--2---:R-:W-:-:S04]  /*1d3c0*/  LOP3.LUT R20, R20, 0x7f, RZ, 0xc0, !PT ;  /* 0x0000007f14147812 */ /* 0x004fc800078ec0ff */
[----:B------:R-:W-:Y:S02]  /*1d3d0*/  LOP3.LUT R21, R21, 0x70, RZ, 0xc0, !PT ;  /* 0x0000007015157812 */ /* 0x000fe400078ec0ff */
[----:B------:R-:W-:-:S04]  /*1d3e0*/  SHF.R.U32.HI R20, RZ, 0x3, R20 ;  /* 0x00000003ff147819 */ /* 0x000fc80000011614 */
[----:B------:R-:W-:-:S04]  /*1d3f0*/  LOP3.LUT R20, R20, R21, RZ, 0xfc, !PT ;  /* 0x0000001514147212 */ /* 0x000fc800078efcff */
[----:B------:R-:W-:-:S05]  /*1d400*/  LEA R5, R17, R20, 0x7 ;  /* 0x0000001411057211 */ /* 0x000fca00078e38ff */
        /* <DEDUP_REMOVED lines=44> */
[----:B------:R-:W0:Y:S01]  /*1d6d0*/  SHFL.IDX PT, R14, R0, 0x2, 0x181f ;  /* 0x00581f00000e7f89 */ /* 0x000e2200000e0000 */
[----:B------:R-:W-:-:S05]  /*1d6e0*/  @!P3 MOV R3, R7 ;  /* 0x000000070003b202 */ /* 0x000fca0000000f00 */
[----:B------:R-:W-:Y:S04]  /*1d6f0*/  @!P3 LDGSTS.E.BYPASS.LTC128B.128 [R8+0x10c00], desc[UR42][R2.64], !P0 ;  /* 0x10c000000208bfae */ /* 0x000fe8000c101d6a */
[----:B------:R1:W-:Y:S01]  /*1d700*/  @!P3 LDGSTS.E.BYPASS.LTC128B.128 [R8+0x14c00], desc[UR42][R2.64+0x80], !P1 ;  /* 0x14c000800208bfae */ /* 0x0003e2000c901d6a */
[----:B------:R-:W-:Y:S01]  /*1d710*/  ISETP.GE.AND P3, PT, R6, R5, PT ;  /* 0x000000050600720c */ /* 0x000fe20003f66270 */
[----:B------:R-:W-:Y:S02]  /*1d720*/  VIADD R6, R17, 0x30 ;  /* 0x0000003011067836 */ /* 0x000fe40000000000 */
        /* <DEDUP_REMOVED lines=48> */
.L_x_3384:
[----:B-1----:R-:W-:Y:S01]  /*1da30*/  VIADD R0, R17, 0x70 ;  /* 0x0000007011007836 */ /* 0x002fe20000000000 */
[----:B------:R-:W-:Y:S04]  /*1da40*/  BSSY B0, `(.L_x_3167) ;  /* 0x000000a000007945 */ /* 0x000fe80003800000 */
[----:B------:R-:W-:-:S13]  /*1da50*/  ISETP.GE.AND P2, PT, R0, R5, PT ;  /* 0x000000050000720c */ /* 0x000fda0003f46270 */
[----:B------:R-:W-:Y:S05]  /*1da60*/  @P2 BRA `(.L_x_3168) ;  /* 0x00000000001c2947 */ /* 0x000fea0003800000 */
[----:B--2---:R-:W-:-:S04]  /*1da70*/  LEA R2, P2, R31, R14, 0x1 ;  /* 0x0000000e1f027211 */ /* 0x004fc800078408ff */
[----:B------:R-:W-:-:S05]  /*1da80*/  IADD3.X R3, RZ, R4, RZ, P2, !PT ;  /* 0x00000004ff037210 */ /* 0x000fca00017fe4ff */
[----:B------:R-:W-:Y:S01]  /*1da90*/  @!PT LDS RZ, [RZ] ;  /* 0x00000000fffff984 */ /* 0x000fe20000000800 */
[----:B------:R-:W-:Y:S01]  /*1daa0*/  @!PT LDS RZ, [RZ] ;  /* 0x00000000fffff984 */ /* 0x000fe20000000800 */
[----:B------:R-:W-:Y:S01]  /*1dab0*/  @!PT LDS RZ, [RZ] ;  /* 0x00000000fffff984 */ /* 0x000fe20000000800 */
[----:B------:R0:W-:Y:S04]  /*1dac0*/  LDGSTS.E.BYPASS.LTC128B.128 [R8+0x13c00], desc[UR42][R2.64], !P0 ;  /* 0x13c0000002087fae */ /* 0x0001e8000c101d6a */
[----:B------:R0:W-:Y:S02]  /*1dad0*/  LDGSTS.E.BYPASS.LTC128B.128 [R8+0x17c00], desc[UR42][R2.64+0x80], !P1 ;  /* 0x17c0008002087fae */ /* 0x0001e4000c901d6a */
.L_x_3168:
[----:B------:R-:W-:Y:S05]  /*1dae0*/  BSYNC B0 ;  /* 0x0000000000007941 */ /* 0x000fea0003800000 */
.L_x_3167:
[----:B------:R-:W-:Y:S01]  /*1daf0*/  NOP ;  /* 0x0000000000007918 */ /* 0x000fe20000000000 */
[----:B------:R-:W-:-:S13]  /*1db00*/  PLOP3.LUT P0, PT, PT, PT, PT, 0x80, 0x0 ;  /* 0x000000000000781c */ /* 0x000fda0003f0f070 */
.L_x_3169:
        /* <DEDUP_REMOVED lines=20> */
.L_x_3385:
[----:B------:R-:W-:Y:S05]  /*1dc50*/  BSYNC B0 ;  /* 0x0000000000007941 */ /* 0x000fea0003800000 */
.L_x_3170:
        /* <DEDUP_REMOVED lines=10> */
.L_x_3186:
[----:B------:R-:W3:Y:S01]  /*1dd00*/  LDL R7, [R1] ;  /* 0x0000000001077983 */ /* 0x000ee20000100800 */
[----:B------:R-:W1:Y:S03]  /*1dd10*/  LDC R0, c[0x0][0x430] ;  /* 0x00010c00ff007b82 */ /* 0x000e660000000800 */
[----:B------:R-:W4:Y:S01]  /*1dd20*/  LDL R5, [R1+0x4] ;  /* 0x0000040001057983 */ /* 0x000f220000100800 */
[----:B------:R-:W-:Y:S05]  /*1dd30*/  YIELD ;  /* 0x0000000000007946 */ /* 0x000fea0003800000 */
[----:B------:R-:W5:Y:S01]  /*1dd40*/  S2R R2, SR_TID.X ;  /* 0x0000000000027919 */ /* 0x000f620000002100 */
[----:B------:R-:W-:Y:S01]  /*1dd50*/  ULDC.64 UR4, c[0x0][0x428] ;  /* 0x00010a0000047ab9 */ /* 0x000fe20000000a00 */
[----:B------:R-:W2:Y:S01]  /*1dd60*/  S2R R4, SR_TID.X ;  /* 0x0000000000047919 */ /* 0x000ea20000002100 */
[----:B-1----:R-:W-:-:S13]  /*1dd70*/  ISETP.NE.AND P0, PT, R0, 0x1, PT ;  /* 0x000000010000780c */ /* 0x002fda0003f05270 */
[----:B0-----:R-:W0:Y:S01]  /*1dd80*/  @P0 LDC R3, c[0x0][0x434] ;  /* 0x00010d00ff030b82 */ /* 0x001e220000000800 */
[----:B-----5:R-:W-:-:S07]  /*1dd90*/  LOP3.LUT R2, R2, 0x7f, RZ, 0xc0, !PT ;  /* 0x0000007f02027812 */ /* 0x020fce00078ec0ff */
[----:B------:R-:W1:Y:S01]  /*1dda0*/  @P0 LDC R8, c[0x0][0x438] ;  /* 0x00010e00ff080b82 */ /* 0x000e620000000800 */
[----:B------:R-:W-:Y:S01]  /*1ddb0*/  SHF.R.U32.HI R2, RZ, 0x3, R2 ;  /* 0x00000003ff027819 */ /* 0x000fe20000011602 */
[----:B--2---:R-:W-:-:S04]  /*1ddc0*/  IMAD.SHL.U32 R4, R4, 0x10, RZ ;  /* 0x0000001004047824 */ /* 0x004fc800078e00ff */
[----:B------:R-:W-:Y:S01]  /*1ddd0*/  IMAD R2, R6, 0x80, R2 ;  /* 0x0000008006027824 */ /* 0x000fe200078e0202 */
        /* <DEDUP_REMOVED lines=11> */
[----:B------:R-:W-:-:S04]  /*1de90*/  ULDC.64 UR4, c[0x0][0x418] ;  /* 0x0001060000047ab9 */ /* 0x000fc80000000a00 */
[----:B------:R-:W-:Y:S02]  /*1dea0*/  IADD3 R3, R5, R3, RZ ;  /* 0x0000000305037210 */ /* 0x000fe40007ffe0ff */
        /* <DEDUP_REMOVED lines=14> */
.L_x_3174:
[----:B------:R-:W-:Y:S01]  /*1df90*/  IMAD R6, R25, 0x8, R22 ;  /* 0x0000000819067824 */ /* 0x000fe200078e0216 */
[----:B------:R-:W-:Y:S01]  /*1dfa0*/  SHF.L.U32 R3, R28, 0x1f, RZ ;  /* 0x0000001f1c037819 */ /* 0x000fe200000006ff */
[----:B------:R-:W-:Y:S03]  /*1dfb0*/  BSSY B1, `(.L_x_3175) ;  /* 0x0000003000017945 */ /* 0x000fe60003800000 */
[----:B------:R-:W0:Y:S02]  /*1dfc0*/  SYNCS.PHASECHK.TRANS64.TRYWAIT P0, [R6+URZ+0x28840], R3 ;  /* 0x02884003060075a7 */ /* 0x000e24000800017f */
[----:B0-----:R-:W-:Y:S05]  /*1dfd0*/  @!P0 BRA `(.L_x_3176) ;  /* 0x0000006400f08947 */ /* 0x001fea0003800000 */
.L_x_3386:
[----:B------:R-:W-:Y:S05]  /*1dfe0*/  BSYNC B1 ;  /* 0x0000000000017941 */ /* 0x000fea0003800000 */
.L_x_3175:
        /* <DEDUP_REMOVED lines=71> */
.L_x_3404:
        /* <DEDUP_REMOVED lines=9> */
.L_x_3178:
        /* <DEDUP_REMOVED lines=11> */
.L_x_3179:
[----:B------:R1:W-:Y:S01]  /*1e5a0*/  SYNCS.ARRIVE.TRANS64.A1T0 RZ, [R6+URZ+0x28830], RZ ;  /* 0x028830ff06ff79a7 */ /* 0x0003e2000810003f */
[----:B------:R-:W-:Y:S05]  /*1e5b0*/  @!P4 BRA `(.L_x_3180) ;  /* 0x000000000004c947 */ /* 0x000fea0003800000 */
[----:B------:R-:W-:Y:S01]  /*1e5c0*/  BPT.TRAP 0x1 ;  /* 0x000000040000795c */ /* 0x000fe20000300000 */
.L_x_3180:
[----:B------:R-:W-:Y:S01]  /*1e5d0*/  SHF.L.U32 R2, R17, 0x1f, RZ ;  /* 0x0000001f11027819 */ /* 0x000fe200000006ff */
[----:B-1----:R-:W-:Y:S01]  /*1e5e0*/  IMAD R6, R10, 0x8, R22 ;  /* 0x000000080a067824 */ /* 0x002fe200078e0216 */
[----:B------:R-:W-:Y:S03]  /*1e5f0*/  BSSY B1, `(.L_x_3181) ;  /* 0x0000003000017945 */ /* 0x000fe60003800000 */
[----:B------:R-:W1:Y:S02]  /*1e600*/  SYNCS.PHASECHK.TRANS64.TRYWAIT P0, [R6+URZ+0x28860], R2 ;  /* 0x02886002060075a7 */ /* 0x000e64000800017f */
[----:B-1----:R-:W-:Y:S05]  /*1e610*/  @!P0 BRA `(.L_x_3182) ;  /* 0x0000006800c08947 */ /* 0x002fea0003800000 */
.L_x_3405:
[----:B------:R-:W-:Y:S05]  /*1e620*/  BSYNC B1 ;  /* 0x0000000000017941 */ /* 0x000fea0003800000 */
.L_x_3181:
        /* <DEDUP_REMOVED lines=67> */
.L_x_3423:
        /* <DEDUP_REMOVED lines=21> */
[----:B------:R-:W-:Y:S02]  /*1ebb0*/  IADD3 R3, R3, R21, RZ ;  /* 0x0000001503037210 */ /* 0x000fe40007ffe0ff */
[C---:B------:R-:W-:Y:S02]  /*1ebc0*/  IMAD R5, R18.reuse, UR5, R5 ;  /* 0x0000000512057c24 */ /* 0x040fe4000f8e0205 */
[----:B------:R-:W-:Y:S01]  /*1ebd0*/  IMAD.WIDE.U32 R2, R18, UR4, R2 ;  /* 0x0000000412027c25 */ /* 0x000fe2000f8e0002 */
[----:B------:R-:W-:-:S03]  /*1ebe0*/  ULDC.64 UR4, c[0x0][0x318] ;  /* 0x0000c60000047ab9 */ /* 0x000fc60000000a00 */
[----:B------:R-:W-:Y:S01]  /*1ebf0*/  IMAD.IADD R3, R5, 0x1, R3 ;  /* 0x0000000105037824 */ /* 0x000fe200078e0203 */
[----:B------:R-:W-:-:S04]  /*1ec00*/  LEA R23, P0, R2, UR4, 0x1 ;  /* 0x0000000402177c11 */ /* 0x000fc8000f8008ff */
[----:B------:R-:W-:Y:S02]  /*1ec10*/  LEA.HI.X R24, R2, UR5, R3, 0x1, P0 ;  /* 0x0000000502187c11 */ /* 0x000fe400080f0c03 */
[----:B------:R-:W-:-:S13]  /*1ec20*/  PLOP3.LUT P0, PT, PT, PT, PT, 0x80, 0x0 ;  /* 0x000000000000781c */ /* 0x000fda0003f0f070 */
.L_x_3184:
        /* <DEDUP_REMOVED lines=11> */
.L_x_3185:
[C---:B------:R-:W-:Y:S01]  /*1ece0*/  ISETP.GT.AND P0, PT, R26.reuse, RZ, PT ;  /* 0x000000ff1a00720c */ /* 0x040fe20003f04270 */
[----:B------:R0:W-:Y:S01]  /*1ecf0*/  SYNCS.ARRIVE.TRANS64.A1T0 RZ, [R6+URZ+0x28850], RZ ;  /* 0x028850ff06ff79a7 */ /* 0x0001e2000810003f */
[----:B------:R-:W-:Y:S02]  /*1ed00*/  IMAD.MOV.U32 R17, RZ, RZ, R28 ;  /* 0x000000ffff117224 */ /* 0x000fe400078e001c */
[----:B------:R-:W-:Y:S02]  /*1ed10*/  IMAD.MOV.U32 R10, RZ, RZ, R25 ;  /* 0x000000ffff0a7224 */ /* 0x000fe400078e0019 */
[----:B------:R-:W-:Y:S02]  /*1ed20*/  IMAD.MOV.U32 R33, RZ, RZ, R26 ;  /* 0x000000ffff217224 */ /* 0x000fe400078e001a */
[----:B0-----:R-:W-:-:S05]  /*1ed30*/  VIADD R6, R26, 0xffffffff ;  /* 0xffffffff1a067836 */ /* 0x001fca0000000000 */
[----:B------:R-:W-:Y:S05]  /*1ed40*/  @P0 BRA `(.L_x_3186) ;  /* 0xffffffec00ec0947 */ /* 0x000fea000383ffff */
.L_x_3173:
[----:B------:R-:W-:Y:S05]  /*1ed50*/  BSYNC B0 ;  /* 0x0000000000007941 */ /* 0x000fea0003800000 */
.L_x_3172:
        /* <DEDUP_REMOVED lines=17> */
.L_x_3188:
[----:B------:R-:W-:Y:S05]  /*1ee70*/  BSYNC B0 ;  /* 0x0000000000007941 */ /* 0x000fea0003800000 */
.L_x_3187:
[----:B------:R-:W-:-:S05]  /*1ee80*/  IMAD.U32 R0, RZ, RZ, UR38 ;  /* 0x00000026ff007e24 */ /* 0x000fca000f8e00ff */
[----:B------:R-:W-:-:S13]  /*1ee90*/  ISETP.NE.AND P0, PT, R0, 0x3, PT ;  /* 0x000000030000780c */ /* 0x000fda0003f05270 */
[----:B------:R-:W-:Y:S05]  /*1eea0*/  @!P0 BRA `(.L_x_3189) ;  /* 0x0000000000048947 */ /* 0x000fea0003800000 */
[----:B------:R-:W-:Y:S01]  /*1eeb0*/  BPT.TRAP 0x1 ;  /* 0x000000040000795c */ /* 0x000fe20000300000 */
.L_x_3189:
[----:B------:R-:W-:Y:S01]  /*1eec0*/  IMAD R0, R25, 0x8, R22 ;  /* 0x0000000819007824 */ /* 0x000fe200078e0216 */
[----:B0-----:R-:W-:Y:S01]  /*1eed0*/  SHF.L.U32 R3, R28, 0x1f, RZ ;  /* 0x0000001f1c037819 */ /* 0x001fe200000006ff */
[----:B------:R-:W-:Y:S01]  /*1eee0*/  BSSY B0, `(.L_x_3190) ;  /* 0x0000004000007945 */ /* 0x000fe20003800000 */
[----:B------:R-:W-:Y:S02]  /*1eef0*/  IMAD R6, R26, -0x80, R37 ;  /* 0xffffff801a067824 */ /* 0x000fe400078e0225 */
[----:B------:R-:W0:Y:S02]  /*1ef00*/  SYNCS.PHASECHK.TRANS64.TRYWAIT P0, [R0+URZ+0x28860], R3 ;  /* 0x02886003000075a7 */ /* 0x000e24000800017f */
[----:B0-----:R-:W-:Y:S05]  /*1ef10*/  @!P0 BRA `(.L_x_3191) ;  /* 0x0000006c001c8947 */ /* 0x001fea0003800000 */
.L_x_3424:
[----:B------:R-:W-:Y:S05]  /*1ef20*/  BSYNC B0 ;  /* 0x0000000000007941 */ /* 0x000fea0003800000 */
.L_x_3190:
        /* <DEDUP_REMOVED lines=9> */
[----:B------:R-:W-:Y:S01]  /*1efc0*/  SHF.L.U32 R5, R31, 0x1, RZ ;  /* 0x000000011f057819 */ /* 0x000fe200000006ff */
[----:B------:R-:W-:Y:S01]  /*1efd0*/  IMAD R4, R9, 0x2, R22 ;  /* 0x0000000209047824 */ /* 0x000fe200078e0216 */
[----:B0-----:R-:W0:Y:S01]  /*1efe0*/  SHFL.IDX PT, R3, R24, RZ, 0x181f ;  /* 0x00181fff18037589 */ /* 0x001e2200000e0000 */
[----:B------:R-:W-:Y:S02]  /*1eff0*/  ISETP.GE.AND P1, PT, R31, UR4, PT ;  /* 0x000000041f007c0c */ /* 0x000fe4000bf26270 */
[----:B------:R-:W-:Y:S01]  /*1f000*/  ISETP.GE.AND P0, PT, R30, UR4, PT ;  /* 0x000000041e007c0c */ /* 0x000fe2000bf06270 */
[----:B------:R-:W2:Y:S01]  /*1f010*/  SHFL.IDX PT, R10, R23, 0x1, 0x181f ;  /* 0x00381f00170a7f89 */ /* 0x000ea200000e0000 */
[C---:B------:R-:W-:Y:S02]  /*1f020*/  ISETP.LT.OR P2, PT, R6.reuse, 0x1, P1 ;  /* 0x000000010600780c */ /* 0x040fe40000f41670 */
[----:B------:R-:W-:Y:S01]  /*1f030*/  ISETP.LT.OR P3, PT, R6, 0x1, P0 ;  /* 0x000000010600780c */ /* 0x000fe20000761670 */
        /* <DEDUP_REMOVED lines=53> */
.L_x_3442:
        /* <DEDUP_REMOVED lines=11> */
.L_x_3193:
        /* <DEDUP_REMOVED lines=11> */
.L_x_3194:
[----:B------:R0:W-:Y:S01]  /*1f4f0*/  SYNCS.ARRIVE.TRANS64.A1T0 RZ, [R0+URZ+0x28850], RZ ;  /* 0x028850ff00ff79a7 */ /* 0x0001e2000810003f */
[----:B------:R-:W-:-:S04]  /*1f500*/  IADD3 R25, R25, 0x1, RZ ;  /* 0x0000000119197810 */ /* 0x000fc80007ffe0ff */
[----:B------:R-:W-:-:S04]  /*1f510*/  ISETP.NE.AND P0, PT, R25, 0x2, PT ;  /* 0x000000021900780c */ /* 0x000fc80003f05270 */
[----:B------:R-:W-:Y:S02]  /*1f520*/  SEL R3, RZ, 0x1, P0 ;  /* 0x00000001ff037807 */ /* 0x000fe40000000000 */
[----:B------:R-:W-:Y:S02]  /*1f530*/  SEL R25, R25, RZ, P0 ;  /* 0x000000ff19197207 */ /* 0x000fe40000000000 */
[----:B0-----:R-:W-:-:S07]  /*1f540*/  LOP3.LUT R28, R28, R3, RZ, 0x3c, !PT ;  /* 0x000000031c1c7212 */ /* 0x001fce00078e3cff */
.L_x_3151:
[----:B------:R-:W-:Y:S05]  /*1f550*/  BSYNC B7 ;  /* 0x0000000000077941 */ /* 0x000fea0003800000 */
.L_x_3149:
[----:B------:R-:W-:-:S13]  /*1f560*/  LOP3.LUT P0, RZ, R32, 0x8, RZ, 0xc0, !PT ;  /* 0x0000000820ff7812 */ /* 0x000fda000780c0ff */
[----:B------:R-:W-:Y:S05]  /*1f570*/  @!P0 BRA `(.L_x_3195) ;  /* 0x0000000000248947 */ /* 0x000fea0003800000 */
[----:B------:R-:W-:Y:S05]  /*1f580*/  WARPSYNC.ALL ;  /* 0x0000000000007948 */ /* 0x000fea0003800000 */
[----:B------:R-:W2:Y:S08]  /*1f590*/  S2UR UR5, SR_CgaCtaId ;  /* 0x00000000000579c3 */ /* 0x000eb00000008800 */
[----:B------:R-:W-:Y:S06]  /*1f5a0*/  BAR.SYNC.DEFER_BLOCKING 0x5, 0x180 ;  /* 0x0146000000007b1d */ /* 0x000fec0000010000 */
[----:B------:R-:W-:-:S02]  /*1f5b0*/  UMOV UR4, 0x400 ;  /* 0x0000040000047882 */ /* 0x000fc40000000000 */
[----:B--2---:R-:W-:-:S06]  /*1f5c0*/  ULEA UR4, UR5, UR4, 0x18 ;  /* 0x0000000405047291 */ /* 0x004fcc000f8ec03f */
[----:B------:R-:W-:-:S05]  /*1f5d0*/  IMAD.U32 R22, RZ, RZ, UR4 ;  /* 0x00000004ff167e24 */ /* 0x000fca000f8e00ff */
[----:B------:R4:W2:Y:S01]  /*1f5e0*/  LDS.128 R16, [R22+0x288d0] ;  /* 0x0288d00016107984 */ /* 0x0008a20000000c00 */
[----:B------:R-:W-:Y:S06]  /*1f5f0*/  BAR.ARV 0x4, 0x180 ;  /* 0x0106000000007b1d */ /* 0x000fec0000002000 */
[----:B------:R-:W-:Y:S05]  /*1f600*/  BRA `(.L_x_3196) ;  /* 0x0000000800cc7947 */ /* 0x000fea0003800000 */
.L_x_3195:
[----:B------:R-:W2:Y:S01]  /*1f610*/  S2R R8, SR_TID.X ;  /* 0x0000000000087919 */ /* 0x000ea20000002100 */
[----:B------:R-:W-:Y:S01]  /*1f620*/  UMOV UR4, 0xffffffff ;  /* 0xffffffff00047882 */ /* 0x000fe20000000000 */
[----:B--2---:R-:W-:-:S04]  /*1f630*/  LOP3.LUT R8, R8, 0x1f, RZ, 0xc0, !PT ;  /* 0x0000001f08087812 */ /* 0x004fc800078ec0ff */
[----:B------:R-:W-:Y:S01]  /*1f640*/  ISETP.NE.AND P0, PT, R8, 0x1f, PT ;  /* 0x0000001f0800780c */ /* 0x000fe20003f05270 */
[----:B------:R-:W-:-:S12]  /*1f650*/  BRA.DIV UR4, `(.L_x_3197) ;  /* 0x0000006e04dc7947 */ /* 0x000fd8000b800000 */
[----:B------:R-:W-:Y:S01]  /*1f660*/  IMAD.IADD R5, R19, 0x1, R8 ;  /* 0x0000000113057824 */ /* 0x000fe200078e0208 */
[----:B------:R-:W-:-:S04]  /*1f670*/  ULDC UR4, c[0x0][0xc3c] ;  /* 0x00030f0000047ab9 */ /* 0x000fc80000000800 */
[----:B------:R-:W-:-:S13]  /*1f680*/  ISETP.GE.OR P1, PT, R5, UR4, !P0 ;  /* 0x0000000405007c0c */ /* 0x000fda000c726670 */
[----:B------:R-:W2:Y:S02]  /*1f690*/  @!P1 LDC.64 R2, c[0x0][0xc80] ;  /* 0x00032000ff029b82 */ /* 0x000ea40000000a00 */
[----:B--2---:R-:W-:-:S06]  /*1f6a0*/  @!P1 IMAD.WIDE R2, R5, 0x4, R2 ;  /* 0x0000000405029825 */ /* 0x004fcc00078e0202 */
        /* <DEDUP_REMOVED lines=25> */
[----:B------:R2:W3:Y:S02]  /*1f840*/  SHFL.IDX PT, R14, R6, 0x1f, 0x1f ;  /* 0x03e01f00060e7f89 */ /* 0x0004e400000e0000 */
.L_x_3452:
[----:B------:R-:W-:Y:S02]  /*1f850*/  ULDC UR4, c[0x0][0xc38] ;  /* 0x00030e0000047ab9 */ /* 0x000fe40000000800 */
[----:B------:R-:W-:-:S04]  /*1f860*/  IMAD.U32 R7, RZ, RZ, UR4 ;  /* 0x00000004ff077e24 */ /* 0x000fc8000f8e00ff */
[----:B---3--:R-:W-:-:S05]  /*1f870*/  IMAD R14, R14, R7, RZ ;  /* 0x000000070e0e7224 */ /* 0x008fca00078e02ff */
[----:B------:R-:W-:-:S04]  /*1f880*/  IADD3 R9, R4, R14, RZ ;  /* 0x0000000e04097210 */ /* 0x000fc80007ffe0ff */
[----:B------:R-:W-:-:S13]  /*1f890*/  ISETP.GT.AND P6, PT, R9, R0, PT ;  /* 0x000000000900720c */ /* 0x000fda0003fc4270 */
[----:B------:R-:W-:Y:S05]  /*1f8a0*/  @P6 BRA `(.L_x_3198) ;  /* 0x00000000009c6947 */ /* 0x000fea0003800000 */
.L_x_3203:
[----:B------:R-:W3:Y:S01]  /*1f8b0*/  LDC R2, c[0x0][0xc3c] ;  /* 0x00030f00ff027b82 */ /* 0x000ee20000000800 */
[----:B------:R-:W-:-:S05]  /*1f8c0*/  VIADD R19, R19, 0x1f ;  /* 0x0000001f13137836 */ /* 0x000fca0000000000 */
[----:B---3--:R-:W-:-:S13]  /*1f8d0*/  ISETP.GE.AND P6, PT, R19, R2, PT ;  /* 0x000000021300720c */ /* 0x008fda0003fc6270 */
[----:B------:R-:W-:Y:S05]  /*1f8e0*/  @P6 BRA `(.L_x_3199) ;  /* 0x0000000400d06947 */ /* 0x000fea0003800000 */
[----:B------:R-:W3:Y:S01]  /*1f8f0*/  S2R R3, SR_TID.X ;  /* 0x0000000000037919 */ /* 0x000ee20000002100 */
[----:B------:R-:W-:Y:S01]  /*1f900*/  BSSY B0, `(.L_x_3200) ;  /* 0x0000009000007945 */ /* 0x000fe20003800000 */
[----:B------:R-:W-:Y:S01]  /*1f910*/  IMAD.MOV.U32 R5, RZ, RZ, RZ ;  /* 0x000000ffff057224 */ /* 0x000fe200078e00ff */
[----:B---3--:R-:W-:-:S05]  /*1f920*/  LOP3.LUT R3, R3, 0x1f, RZ, 0xc0, !PT ;  /* 0x0000001f03037812 */ /* 0x008fca00078ec0ff */
[----:B------:R-:W-:-:S05]  /*1f930*/  IMAD.IADD R7, R19, 0x1, R3 ;  /* 0x0000000113077824 */ /* 0x000fca00078e0203 */
[----:B------:R-:W-:-:S13]  /*1f940*/  ISETP.GE.OR P6, PT, R7, R2, !P0 ;  /* 0x000000020700720c */ /* 0x000fda00047c6670 */
[----:B------:R-:W-:Y:S05]  /*1f950*/  @P6 BRA `(.L_x_3201) ;  /* 0x00000000000c6947 */ /* 0x000fea0003800000 */
[----:B------:R-:W3:Y:S02]  /*1f960*/  LDC.64 R2, c[0x0][0xc80] ;  /* 0x00032000ff027b82 */ /* 0x000ee40000000a00 */
[----:B---3--:R-:W-:-:S05]  /*1f970*/  IMAD.WIDE R2, R7, 0x4, R2 ;  /* 0x0000000407027825 */ /* 0x008fca00078e0202 */
[----:B------:R3:W5:Y:S02]  /*1f980*/  LDG.E R5, desc[UR42][R2.64] ;  /* 0x0000002a02057981 */ /* 0x000764000c1e1900 */
.L_x_3201:
[----:B------:R-:W-:Y:S05]  /*1f990*/  BSYNC B0 ;  /* 0x0000000000007941 */ /* 0x000fea0003800000 */
.L_x_3200:
[----:B------:R-:W-:-:S03]  /*1f9a0*/  UMOV UR4, 0xffffffff ;  /* 0xffffffff00047882 */ /* 0x000fc60000000000 */
[----:B------:R-:W-:Y:S05]  /*1f9b0*/  BRA.DIV UR4, `(.L_x_3202) ;  /* 0x0000007204287947 */ /* 0x000fea000b800000 */
[----:B-----5:R-:W4:Y:S02]  /*1f9c0*/  SHFL.UP PT, R14, R5, 0x1, RZ ;  /* 0x04200000050e7989 */ /* 0x020f2400000e00ff */
[----:B----4-:R-:W-:-:S05]  /*1f9d0*/  SEL R14, R14, RZ, P1 ;  /* 0x000000ff0e0e7207 */ /* 0x010fca0000800000 */
[----:B------:R-:W-:-:S05]  /*1f9e0*/  IMAD.IADD R13, R5, 0x1, R14 ;  /* 0x00000001050d7824 */ /* 0x000fca00078e020e */
[----:B------:R-:W3:Y:S02]  /*1f9f0*/  SHFL.UP PT, R14, R13, 0x2, RZ ;  /* 0x044000000d0e7989 */ /* 0x000ee400000e00ff */
[----:B---3--:R-:W-:-:S05]  /*1fa00*/  SEL R2, R14, RZ, P2 ;  /* 0x000000ff0e027207 */ /* 0x008fca0001000000 */
        /* <DEDUP_REMOVED lines=9> */
[----:B--2---:R-:W-:-:S05]  /*1faa0*/  IMAD.IADD R6, R4, 0x1, R7 ;  /* 0x0000000104067824 */ /* 0x004fca00078e0207 */
[----:B------:R2:W3:Y:S02]  /*1fab0*/  SHFL.IDX PT, R14, R6, 0x1f, 0x1f ;  /* 0x03e01f00060e7f89 */ /* 0x0004e400000e0000 */
.L_x_3460:
[----:B------:R-:W-:Y:S02]  /*1fac0*/  ULDC UR4, c[0x0][0xc38] ;  /* 0x00030e0000047ab9 */ /* 0x000fe40000000800 */
[----:B------:R-:W-:-:S04]  /*1fad0*/  IMAD.U32 R7, RZ, RZ, UR4 ;  /* 0x00000004ff077e24 */ /* 0x000fc8000f8e00ff */
[----:B---3--:R-:W-:-:S04]  /*1fae0*/  IMAD R14, R14, R7, RZ ;  /* 0x000000070e0e7224 */ /* 0x008fc800078e02ff */
[----:B------:R-:W-:-:S05]  /*1faf0*/  IMAD.IADD R9, R14, 0x1, R9 ;  /* 0x000000010e097824 */ /* 0x000fca00078e0209 */
[----:B------:R-:W-:-:S13]  /*1fb00*/  ISETP.GT.AND P6, PT, R9, R0, PT ;  /* 0x000000000900720c */ /* 0x000fda0003fc4270 */
[----:B------:R-:W-:Y:S05]  /*1fb10*/  @!P6 BRA `(.L_x_3203) ;  /* 0xfffffffc0064e947 */ /* 0x000fea000383ffff */
.L_x_3198:
[----:B------:R-:W-:Y:S01]  /*1fb20*/  IADD3 R16, -R14, R9, RZ ;  /* 0x000000090e107210 */ /* 0x000fe20007ffe1ff */
[----:B------:R-:W-:-:S04]  /*1fb30*/  UMOV UR4, 0xffffffff ;  /* 0xffffffff00047882 */ /* 0x000fc80000000000 */
[----:B------:R-:W-:-:S05]  /*1fb40*/  IMAD R3, R6, R7, R16 ;  /* 0x0000000706037224 */ /* 0x000fca00078e0210 */
[----:B------:R-:W-:Y:S01]  /*1fb50*/  ISETP.GT.AND P6, PT, R3, R0, PT ;  /* 0x000000000300720c */ /* 0x000fe20003fc4270 */
[----:B------:R-:W-:-:S12]  /*1fb60*/  BRA.DIV UR4, `(.L_x_3204) ;  /* 0x0000007204787947 */ /* 0x000fd8000b800000 */
[----:B------:R-:W-:-:S04]  /*1fb70*/  VOTE.ANY R2, PT, !P6 ;  /* 0x0000000000027806 */ /* 0x000fc800070e0100 */
[----:B------:R-:W3:Y:S02]  /*1fb80*/  POPC R4, R2 ;  /* 0x0000000200047309 */ /* 0x000ee40000000000 */
[----:B---3--:R3:W4:Y:S02]  /*1fb90*/  SHFL.IDX PT, R5, R5, R4, 0x1f ;  /* 0x00001f0405057589 */ /* 0x00872400000e0000 */
.L_x_3464:
[----:B------:R-:W-:Y:S01]  /*1fba0*/  ISETP.NE.AND P0, PT, R2, RZ, PT ;  /* 0x000000ff0200720c */ /* 0x000fe20003f05270 */
[----:B------:R-:W-:-:S12]  /*1fbb0*/  IMAD.MOV.U32 R14, RZ, RZ, RZ ;  /* 0x000000ffff0e7224 */ /* 0x000fd800078e00ff */
[----:B------:R-:W-:Y:S05]  /*1fbc0*/  @!P0 BRA `(.L_x_3205) ;  /* 0x0000000000108947 */ /* 0x000fea0003800000 */
[----:B------:R-:W-:Y:S01]  /*1fbd0*/  UMOV UR4, 0xffffffff ;  /* 0xffffffff00047882 */ /* 0x000fe20000000000 */
[----:B------:R-:W-:Y:S02]  /*1fbe0*/  VIADD R12, R4, 0xffffffff ;  /* 0xffffffff040c7836 */ /* 0x000fe40000000000 */
[----:B------:R-:W-:Y:S05]  /*1fbf0*/  BRA.DIV UR4, `(.L_x_3206) ;  /* 0x00000072049c7947 */ /* 0x000fea000b800000 */
[----:B------:R0:W0:Y:S02]  /*1fc00*/  SHFL.IDX PT, R14, R6, R12, 0x1f ;  /* 0x00001f0c060e7589 */ /* 0x00002400000e0000 */
.L_x_3205:
[----:B------:R-:W5:Y:S01]  /*1fc10*/  LDC.64 R2, c[0x0][0xc90] ;  /* 0x00032400ff027b82 */ /* 0x000f620000000a00 */
[----:B------:R-:W-:-:S04]  /*1fc20*/  IMAD.IADD R19, R4, 0x1, R19 ;  /* 0x0000000104137824 */ /* 0x000fc800078e0213 */
[----:B-----5:R-:W-:-:S05]  /*1fc30*/  IMAD.WIDE R2, R19, 0x4, R2 ;  /* 0x0000000413027825 */ /* 0x020fca00078e0202 */
[----:B0-2---:R0:W3:Y:S01]  /*1fc40*/  LDG.E R6, desc[UR42][R2.64] ;  /* 0x0000002a02067981 */ /* 0x0050e2000c1e1900 */
[----:B------:R-:W-:Y:S02]  /*1fc50*/  IMAD R16, R14, R7, R16 ;  /* 0x000000070e107224 */ /* 0x000fe400078e0210 */
[----:B0-----:R-:W-:Y:S02]  /*1fc60*/  IMAD.MOV.U32 R2, RZ, RZ, RZ ;  /* 0x000000ffff027224 */ /* 0x001fe400078e00ff */
[----:B---34-:R-:W-:-:S05]  /*1fc70*/  IMAD R4, R5, R6, RZ ;  /* 0x0000000605047224 */ /* 0x018fca00078e02ff */
[----:B------:R-:W-:-:S04]  /*1fc80*/  IABS R8, R4 ;  /* 0x0000000400087213 */ /* 0x000fc80000000000 */
[----:B------:R-:W0:Y:S08]  /*1fc90*/  I2F.RP R10, R8 ;  /* 0x00000008000a7306 */ /* 0x000e300000209400 */
[----:B0-----:R-:W1:Y:S02]  /*1fca0*/  MUFU.RCP R10, R10 ;  /* 0x0000000a000a7308 */ /* 0x001e640000001000 */
[----:B-1----:R-:W-:-:S06]  /*1fcb0*/  VIADD R11, R10, 0xffffffe ;  /* 0x0ffffffe0a0b7836 */ /* 0x002fcc0000000000 */
        /* <DEDUP_REMOVED lines=17> */
[----:B------:R-:W-:-:S05]  /*1fdd0*/  @P0 IADD3 R2, R2, 0x1, RZ ;  /* 0x0000000102020810 */ /* 0x000fca0007ffe0ff */
[----:B------:R-:W-:Y:S01]  /*1fde0*/  @!P2 IMAD.MOV R2, RZ, RZ, -R2 ;  /* 0x000000ffff02a224 */ /* 0x000fe200078e0a02 */
[----:B------:R-:W-:-:S05]  /*1fdf0*/  @!P1 LOP3.LUT R2, RZ, R4, RZ, 0x33, !PT ;  /* 0x00000004ff029212 */ /* 0x000fca00078e33ff */
[----:B------:R-:W-:Y:S02]  /*1fe00*/  IMAD R0, R6, R2, RZ ;  /* 0x0000000206007224 */ /* 0x000fe400078e02ff */
[----:B------:R-:W-:Y:S02]  /*1fe10*/  IMAD.MOV R2, RZ, RZ, -R2 ;  /* 0x000000ffff027224 */ /* 0x000fe400078e0a02 */
        /* <DEDUP_REMOVED lines=25> */
[----:B------:R-:W-:-:S05]  /*1ffb0*/  @P0 VIADD R2, R2, 0x1 ;  /* 0x0000000102020836 */ /* 0x000fca0000000000 */
[----:B------:R-:W-:Y:S02]  /*1ffc0*/  @!P2 IADD3 R2, -R2, RZ, RZ ;  /* 0x000000ff0202a210 */ /* 0x000fe40007ffe1ff */
[----:B------:R-:W-:Y:S01]  /*1ffd0*/  @!P1 LOP3.LUT R2, RZ, R6, RZ, 0x33, !PT ;  /* 0x00000006ff029212 */ /* 0x000fe200078e33ff */
[----:B------:R-:W-:-:S04]  /*1ffe0*/  IMAD.MOV R6, RZ, RZ, -R6 ;  /* 0x000000ffff067224 */ /* 0x000fc800078e0a06 */
[----:B------:R-:W-:Y:S01]  /*1fff0*/  IMAD R18, R2, R6, R9 ;  /* 0x0000000602127224 */ /* 0x000fe200078e0209 */
[----:B------:R-:W-:-:S05]  /*20000*/  LOP3.LUT R2, RZ, R2, RZ, 0x33, !PT ;  /* 0x00000002ff027212 */ /* 0x000fca00078e33ff */
[----:B------:R-:W-:Y:S01]  /*20010*/  IMAD.IADD R17, R5, 0x1, R2 ;  /* 0x0000000105117824 */ /* 0x000fe200078e0202 */
[----:B------:R-:W-:Y:S06]  /*20020*/  BRA `(.L_x_3207) ;  /* 0x00000000001c7947 */ /* 0x000fec0003800000 */
.L_x_3199:
[----:B------:R-:W-:Y:S01]  /*20030*/  UMOV UR4, URZ ;  /* 0x0000003f00047c82 */ /* 0x000fe20008000000 */
[----:B------:R-:W-:Y:S01]  /*20040*/  UMOV UR5, URZ ;  /* 0x0000003f00057c82 */ /* 0x000fe20008000000 */
[----:B------:R-:W-:Y:S01]  /*20050*/  ULDC UR6, c[0x0][0xc3c] ;  /* 0x00030f0000067ab9 */ /* 0x000fe20000000800 */
[----:B------:R-:W-:Y:S02]  /*20060*/  IMAD.MOV.U32 R16, RZ, RZ, R0 ;  /* 0x000000ffff107224 */ /* 0x000fe400078e0000 */
[----:B------:R-:W-:Y:S02]  /*20070*/  IMAD.U32 R17, RZ, RZ, UR4 ;  /* 0x00000004ff117e24 */ /* 0x000fe4000f8e00ff */
[----:B------:R-:W-:Y:S02]  /*20080*/  IMAD.U32 R18, RZ, RZ, UR5 ;  /* 0x00000005ff127e24 */ /* 0x000fe4000f8e00ff */
[----:B------:R-:W-:-:S07]  /*20090*/  IMAD.U32 R19, RZ, RZ, UR6 ;  /* 0x00000006ff137e24 */ /* 0x000fce000f8e00ff */
.L_x_3207:
[----:B------:R-:W3:Y:S01]  /*200a0*/  S2R R0, SR_TID.X ;  /* 0x0000000000007919 */ /* 0x000ee20000002100 */
[----:B------:R-:W-:Y:S05]  /*200b0*/  WARPSYNC.ALL ;  /* 0x0000000000007948 */ /* 0x000fea0003800000 */
[----:B------:R-:W-:Y:S01]  /*200c0*/  BAR.SYNC.DEFER_BLOCKING 0x4, 0x180 ;  /* 0x0106000000007b1d */ /* 0x000fe20000010000 */
[----:B---3--:R-:W-:-:S04]  /*200d0*/  LOP3.LUT R0, R0, 0x1f, RZ, 0xc0, !PT ;  /* 0x0000001f00007812 */ /* 0x008fc800078ec0ff */
[----:B------:R-:W-:-:S13]  /*200e0*/  ISETP.NE.AND P0, PT, R0, RZ, PT ;  /* 0x000000ff0000720c */ /* 0x000fda0003f05270 */
[----:B------:R-:W3:Y:S01]  /*200f0*/  @!P0 S2R R3, SR_CgaCtaId ;  /* 0x0000000000038919 */ /* 0x000ee20000008800 */
[----:B------:R-:W-:-:S04]  /*20100*/  @!P0 MOV R0, 0x400 ;  /* 0x0000040000008802 */ /* 0x000fc80000000f00 */
[----:B---3--:R-:W-:-:S05]  /*20110*/  @!P0 LEA R22, R3, R0, 0x18 ;  /* 0x0000000003168211 */ /* 0x008fca00078ec0ff */
[----:B------:R3:W-:Y:S01]  /*20120*/  @!P0 STS.128 [R22+0x288d0], R16 ;  /* 0x0288d01016008388 */ /* 0x0007e20000000c00 */
[----:B------:R-:W-:Y:S06]  /*20130*/  BAR.ARV 0x5, 0x180 ;  /* 0x0146000000007b1d */ /* 0x000fec0000002000 */
.L_x_3196:
[----:B------:R-:W-:Y:S02]  /*20140*/  ULDC UR4, c[0x0][0xc3c] ;  /* 0x00030f0000047ab9 */ /* 0x000fe40000000800 */
[----:B--2---:R-:W-:-:S13]  /*20150*/  ISETP.GE.AND P0, PT, R19, UR4, PT ;  /* 0x0000000413007c0c */ /* 0x004fda000bf06270 */
[----:B------:R-:W-:Y:S05]  /*20160*/  @!P0 BRA `(.L_x_3208) ;  /* 0xffffffa000f48947 */ /* 0x000fea000383ffff */
[----:B------:R-:W-:Y:S05]  /*20170*/  BSYNC B8 ;  /* 0x0000000000087941 */ /* 0x000fea0003800000 */
.L_x_3109:
[----:B------:R-:W2:Y:S01]  /*20180*/  LDL.LU R0, [R1+0x24] ;  /* 0x0000240001007983 */ /* 0x000ea20000300800 */
[----:B------:R-:W-:Y:S01]  /*20190*/  BSSY B0, `(.L_x_3209) ;  /* 0x000000b000007945 */ /* 0x000fe20003800000 */
[----:B------:R-:W5:Y:S01]  /*201a0*/  S2R R5, SR_CgaCtaId ;  /* 0x0000000000057919 */ /* 0x000f620000008800 */
[----:B--2---:R-:W-:-:S05]  /*201b0*/  VIADD R0, R0, 0x1 ;  /* 0x0000000100007836 */ /* 0x004fca0000000000 */
[----:B-1----:R-:W-:-:S04]  /*201c0*/  LEA.HI R2, R0, R0, RZ, 0x1 ;  /* 0x0000000000027211 */ /* 0x002fc800078f08ff */
[----:B------:R-:W-:Y:S02]  /*201d0*/  LOP3.LUT R3, R2, 0xfffffffe, RZ, 0xc0, !PT ;  /* 0xfffffffe02037812 */ /* 0x000fe400078ec0ff */
[----:B------:R-:W-:-:S03]  /*201e0*/  MOV R2, 0x400 ;  /* 0x0000040000027802 */ /* 0x000fc60000000f00 */
[----:B------:R-:W-:Y:S01]  /*201f0*/  IMAD.IADD R0, R0, 0x1, -R3 ;  /* 0x0000000100007824 */ /* 0x000fe200078e0a03 */
[----:B-----5:R-:W-:-:S04]  /*20200*/  LEA R4, R5, R2, 0x18 ;  /* 0x0000000205047211 */ /* 0x020fc800078ec0ff */
[----:B------:R-:W-:-:S04]  /*20210*/  SHF.L.U32 R0, R0, 0x1f, RZ ;  /* 0x0000001f00007819 */ /* 0x000fc800000006ff */
[----:B------:R-:W1:Y:S02]  /*20220*/  SYNCS.PHASECHK.TRANS64.TRYWAIT P0, [R4+URZ+0x28820], R0 ;  /* 0x02882000040075a7 */ /* 0x000e64000800017f */
[----:B-1----:R-:W-:Y:S05]  /*20230*/  @!P0 BRA `(.L_x_3210) ;  /* 0x0000006c00308947 */ /* 0x002fea0003800000 */
.L_x_3467:
[----:B------:R-:W-:Y:S05]  /*20240*/  BSYNC B0 ;  /* 0x0000000000007941 */ /* 0x000fea0003800000 */
.L_x_3209:
[----:B------:R-:W-:-:S03]  /*20250*/  UMOV UR4, 0xffffffff ;  /* 0xffffffff00047882 */ /* 0x000fc60000000000 */
[----:B------:R-:W-:Y:S05]  /*20260*/  BRA.DIV UR4, `(.L_x_3211) ;  /* 0x0000006e04387947 */ /* 0x000fea000b800000 */
[----:B-1----:R-:W1:Y:S02]  /*20270*/  S2R R0, SR_TID.X ;  /* 0x0000000000007919 */ /* 0x002e640000002100 */
[----:B-1----:R-:W-:-:S04]  /*20280*/  SHF.R.U32.HI R0, RZ, 0x5, R0 ;  /* 0x00000005ff007819 */ /* 0x002fc80000011600 */
[----:B------:R-:W-:-:S05]  /*20290*/  LOP3.LUT R0, R0, 0x3, RZ, 0xc0, !PT ;  /* 0x0000000300007812 */ /* 0x000fca00078ec0ff */
[----:B------:R1:W2:Y:S02]  /*202a0*/  SHFL.IDX PT, R14, R0, RZ, 0x1f ;  /* 0x00001fff000e7589 */ /* 0x0002a400000e0000 */
.L_x_3470:
[----:B--2---:R-:W-:-:S13]  /*202b0*/  ISETP.NE.AND P0, PT, R14, RZ, PT ;  /* 0x000000ff0e00720c */ /* 0x004fda0003f05270 */
[----:B------:R-:W-:Y:S05]  /*202c0*/  @P0 BRA `(.L_x_2878) ;  /* 0x0000000000880947 */ /* 0x000fea0003800000 */
[----:B------:R-:W-:-:S03]  /*202d0*/  UMOV UR4, 0xffffffff ;  /* 0xffffffff00047882 */ /* 0x000fc60000000000 */
[----:B------:R-:W-:Y:S05]  /*202e0*/  BRA.DIV UR4, `(.L_x_3212) ;  /* 0x0000006e044c7947 */ /* 0x000fea000b800000 */
[----:B------:R-:W-:-:S13]  /*202f0*/  ELECT P6, URZ, PT ;  /* 0x00000000003f782f */ /* 0x000fda00038c0000 */
.L_x_3473:
[----:B------:R-:W-:Y:S05]  /*20300*/  @!P6 BRA `(.L_x_2878) ;  /* 0x000000000078e947 */ /* 0x000fea0003800000 */
[----:B------:R-:W-:-:S06]  /*20310*/  ULOP3.LUT UR4, UR36, 0x2, URZ, 0xfc, !UPT ;  /* 0x0000000224047892 */ /* 0x000fcc000f8efc3f */
[----:B-1----:R-:W-:-:S05]  /*20320*/  IMAD.U32 R0, RZ, RZ, UR4 ;  /* 0x00000004ff007e24 */ /* 0x002fca000f8e00ff */
[----:B------:R-:W-:-:S13]  /*20330*/  ISETP.NE.AND P0, PT, R0, 0x3, PT ;  /* 0x000000030000780c */ /* 0x000fda0003f05270 */
[----:B------:R-:W-:Y:S05]  /*20340*/  @!P0 BRA `(.L_x_3213) ;  /* 0x0000000000048947 */ /* 0x000fea0003800000 */
[----:B------:R-:W-:Y:S01]  /*20350*/  BPT.TRAP 0x1 ;  /* 0x000000040000795c */ /* 0x000fe20000300000 */
.L_x_3213:
[C---:B------:R-:W-:Y:S01]  /*20360*/  LEA R5, R25.reuse, R4, 0x3 ;  /* 0x0000000419057211 */ /* 0x040fe200078e18ff */
[----:B------:R-:W-:Y:S01]  /*20370*/  VIADD R25, R25, 0x1 ;  /* 0x0000000119197836 */ /* 0x000fe20000000000 */
[----:B------:R-:W-:-:S04]  /*20380*/  SHF.L.U32 R0, R28, 0x1f, RZ ;  /* 0x0000001f1c007819 */ /* 0x000fc800000006ff */
[----:B------:R-:W1:Y:S01]  /*20390*/  SYNCS.PHASECHK.TRANS64.TRYWAIT P1, [R5+URZ+0x28840], R0 ;  /* 0x02884000050075a7 */ /* 0x000e62000802017f */
[----:B------:R-:W-:-:S04]  /*203a0*/  ISETP.NE.AND P2, PT, R25, 0x2, PT ;  /* 0x000000021900780c */ /* 0x000fc80003f45270 */
[----:B------:R-:W-:Y:S01]  /*203b0*/  SEL R3, RZ, 0x1, P2 ;  /* 0x00000001ff037807 */ /* 0x000fe20001000000 */
[----:B-1----:R-:W-:Y:S08]  /*203c0*/  @!P1 BRA `(.L_x_3214) ;  /* 0x0000006c00349947 */ /* 0x002ff00003800000 */
.L_x_3474:
[----:B------:R-:W-:Y:S02]  /*203d0*/  SEL R25, R25, RZ, P2 ;  /* 0x000000ff19197207 */ /* 0x000fe40001000000 */
[----:B------:R-:W-:Y:S01]  /*203e0*/  LOP3.LUT R2, R28, R3, RZ, 0x3c, !PT ;  /* 0x000000031c027212 */ /* 0x000fe200078e3cff */
[----:B------:R-:W-:Y:S06]  /*203f0*/  @!P0 BRA `(.L_x_3215) ;  /* 0x0000000000048947 */ /* 0x000fec0003800000 */
[----:B------:R-:W-:Y:S01]  /*20400*/  BPT.TRAP 0x1 ;  /* 0x000000040000795c */ /* 0x000fe20000300000 */
.L_x_3215:
[----:B------:R-:W-:Y:S01]  /*20410*/  IMAD R25, R25, 0x8, R4 ;  /* 0x0000000819197824 */ /* 0x000fe200078e0204 */
[----:B------:R-:W-:-:S04]  /*20420*/  SHF.L.U32 R2, R2, 0x1f, RZ ;  /* 0x0000001f02027819 */ /* 0x000fc800000006ff */
[----:B------:R-:W2:Y:S02]  /*20430*/  SYNCS.PHASECHK.TRANS64.TRYWAIT P1, [R25+URZ+0x28840], R2 ;  /* 0x02884002190075a7 */ /* 0x000ea4000802017f */
[----:B--2---:R-:W-:Y:S05]  /*20440*/  @!P1 BRA `(.L_x_3216) ;  /* 0x0000006c00289947 */ /* 0x004fea0003800000 */
.L_x_3475:
[----:B------:R-:W-:Y:S05]  /*20450*/  @!P0 BRA `(.L_x_3217) ;  /* 0x0000000000048947 */ /* 0x000fea0003800000 */
[----:B------:R-:W-:Y:S01]  /*20460*/  BPT.TRAP 0x1 ;  /* 0x000000040000795c */ /* 0x000fe20000300000 */
.L_x_3217:
[----:B------:R-:W5:Y:S02]  /*20470*/  SYNCS.PHASECHK.TRANS64.TRYWAIT P1, [R5+URZ+0x28860], R0 ;  /* 0x02886000050075a7 */ /* 0x000f64000802017f */
[----:B-----5:R-:W-:Y:S05]  /*20480*/  @!P1 BRA `(.L_x_3218) ;  /* 0x0000006c002c9947 */ /* 0x020fea0003800000 */
.L_x_3476:
[----:B------:R-:W-:Y:S05]  /*20490*/  @!P0 BRA `(.L_x_3219) ;  /* 0x0000000000048947 */ /* 0x000fea0003800000 */
[----:B------:R-:W-:Y:S01]  /*204a0*/  BPT.TRAP 0x1 ;  /* 0x000000040000795c */ /* 0x000fe20000300000 */
.L_x_3219:
[----:B------:R0:W0:Y:S02]  /*204b0*/  SYNCS.PHASECHK.TRANS64.TRYWAIT P0, [R25+URZ+0x28860], R2 ;  /* 0x02886002190075a7 */ /* 0x000024000800017f */
[----:B0-----:R-:W-:Y:S05]  /*204c0*/  @!P0 NANOSLEEP.SYNCS 0x989680 ;  /* 0x009896800000895d */ /* 0x001fea0003900000 */
[----:B------:R-:W0:Y:S02]  /*204d0*/  @!P0 SYNCS.PHASECHK.TRANS64 P0, [R25+URZ+0x28860], R2 ;  /* 0x02886002190085a7 */ /* 0x000e24000800007f */
[----:B0-----:R-:W-:Y:S05]  /*204e0*/  @!P0 BRA `(.L_x_3219) ;  /* 0xfffffffc00f08947 */ /* 0x001fea000383ffff */
.L_x_2878:
[----:B------:R-:W-:Y:S05]  /*204f0*/  BSYNC B9 ;  /* 0x0000000000097941 */ /* 0x000fea0003800000 */
.L_x_2875:
[----:B------:R-:W-:Y:S05]  /*20500*/  EXIT ;  /* 0x000000000000794d */ /* 0x000fea0003800000 */
.L_x_2900:
[----:B0-----:R0:W1:Y:S02]  /*20510*/  SYNCS.PHASECHK.TRANS64.TRYWAIT P6, [R91+URZ+0x28890], R102 ;  /* 0x028890665b0075a7 */ /* 0x00106400080c017f */
[----:B-1----:R-:W-:Y:S05]  /*20520*/  @!P6 NANOSLEEP.SYNCS 0x989680 ;  /* 0x009896800000e95d */ /* 0x002fea0003900000 */
[----:B------:R-:W1:Y:S02]  /*20530*/  @!P6 SYNCS.PHASECHK.TRANS64 P6, [R91+URZ+0x28890], R102 ;  /* 0x028890665b00e5a7 */ /* 0x000e6400080c007f */
[----:B-1----:R-:W-:Y:S05]  /*20540*/  @!P6 BRA `(.L_x_2900) ;  /* 0xfffffffc00f0e947 */ /* 0x002fea000383ffff */
[----:B------:R-:W-:Y:S05]  /*20550*/  BRA `(.L_x_3220) ;  /* 0xfffffe2800d47947 */ /* 0x000fea000383ffff */
.L_x_2901:
        /* <DEDUP_REMOVED lines=8> */
.L_x_3222:
[----:B------:R-:W-:Y:S05]  /*205e0*/  BSYNC B1 ;  /* 0x0000000000017941 */ /* 0x000fea0003800000 */
.L_x_3221:
[----:B------:R-:W-:Y:S01]  /*205f0*/  IMAD.MOV.U32 R13, RZ, RZ, R108 ;  /* 0x000000ffff0d7224 */ /* 0x000fe200078e006c */
[----:B------:R-:W-:Y:S01]  /*20600*/  MOV R15, 0xffffffff ;  /* 0xffffffff000f7802 */ /* 0x000fe20000000f00 */
[----:B------:R-:W-:Y:S02]  /*20610*/  IMAD.MOV.U32 R12, RZ, RZ, RZ ;  /* 0x000000ffff0c7224 */ /* 0x000fe400078e00ff */
[----:B------:R-:W-:Y:S02]  /*20620*/  IMAD.MOV.U32 R11, RZ, RZ, 0x181f ;  /* 0x0000181fff0b7424 */ /* 0x000fe400078e00ff */
[----:B------:R-:W-:-:S07]  /*20630*/  IMAD.MOV.U32 R79, RZ, RZ, R14 ;  /* 0x000000ffff4f7224 */ /* 0x000fce00078e000e */
[----:B------:R-:W-:Y:S05]  /*20640*/  WARPSYNC.COLLECTIVE R15, `(.L_x_3223) ;  /* 0x000000000f087348 */ /* 0x000fea0003c00000 */
[----:B------:R0:W1:Y:S02]  /*20650*/  SHFL.IDX P6, R14, R13, R12, R11 ;  /* 0x0000000c0d0e7389 */ /* 0x00006400000c000b */
[----:B01----:R-:W-:Y:S01]  /*20660*/  ENDCOLLECTIVE ;  /* 0x000000000000791b */ /* 0x003fe20003800000 */
.L_x_3223:
[----:B------:R-:W-:Y:S01]  /*20670*/  IMAD.MOV.U32 R105, RZ, RZ, R14 ;  /* 0x000000ffff697224 */ /* 0x000fe200078e000e */
[----:B------:R-:W-:Y:S06]  /*20680*/  BRA `(.L_x_3224) ;  /* 0xfffffe28009c7947 */ /* 0x000fec000383ffff */
.L_x_2910:
        /* <DEDUP_REMOVED lines=8> */
.L_x_3226:
[----:B------:R-:W-:Y:S05]  /*20710*/  BSYNC B1 ;  /* 0x0000000000017941 */ /* 0x000fea0003800000 */
.L_x_3225:
        /* <DEDUP_REMOVED lines=8> */
.L_x_3227:
[----:B------:R-:W-:Y:S01]  /*207a0*/  MOV R73, R14 ;  /* 0x0000000e00497202 */ /* 0x000fe20000000f00 */
[----:B------:R-:W-:Y:S06]  /*207b0*/  BRA `(.L_x_3228) ;  /* 0xfffffe3000307947 */ /* 0x000fec000383ffff */
.L_x_2919:
        /* <DEDUP_REMOVED lines=8> */
.L_x_3230:
[----:B------:R-:W-:Y:S05]  /*20840*/  BSYNC B1 ;  /* 0x0000000000017941 */ /* 0x000fea0003800000 */
.L_x_3229:
        /* <DEDUP_REMOVED lines=8> */
.L_x_3231:
[----:B------:R-:W-:Y:S01]  /*208d0*/  IMAD.MOV.U32 R65, RZ, RZ, R14 ;  /* 0x000000ffff417224 */ /* 0x000fe200078e000e */
[----:B------:R-:W-:Y:S06]  /*208e0*/  BRA `(.L_x_3232) ;  /* 0xfffffe3400c47947 */ /* 0x000fec000383ffff */
.L_x_2928:
        /* <DEDUP_REMOVED lines=8> */
.L_x_3234:
[----:B------:R-:W-:Y:S05]  /*20970*/  BSYNC B1 ;  /* 0x0000000000017941 */ /* 0x000fea0003800000 */
.L_x_3233:
        /* <DEDUP_REMOVED lines=8> */
.L_x_3235:
[----:B------:R-:W-:Y:S01]  /*20a00*/  IMAD.MOV.U32 R53, RZ, RZ, R14 ;  /* 0x000000ffff357224 */ /* 0x000fe200078e000e */
[----:B------:R-:W-:Y:S06]  /*20a10*/  BRA `(.L_x_3236) ;  /* 0xfffffe3c00547947 */ /* 0x000fec000383ffff */
.L_x_2940:
[----:B-1----:R1:W2:Y:S02]  /*20a20*/  SYNCS.PHASECHK.TRANS64.TRYWAIT P4, [R91+URZ+0x28890], R102 ;  /* 0x028890665b0075a7 */ /* 0x0022a4000808017f */
[----:B--2---:R-:W-:Y:S05]  /*20a30*/  @!P4 NANOSLEEP.SYNCS 0x989680 ;  /* 0x009896800000c95d */ /* 0x004fea0003900000 */
[----:B------:R-:W2:Y:S02]  /*20a40*/  @!P4 SYNCS.PHASECHK.TRANS64 P4, [R91+URZ+0x28890], R102 ;  /* 0x028890665b00c5a7 */ /* 0x000ea4000808007f */
[----:B--2---:R-:W-:Y:S05]  /*20a50*/  @!P4 BRA `(.L_x_2940) ;  /* 0xfffffffc00f0c947 */ /* 0x004fea000383ffff */
[----:B------:R-:W-:Y:S05]  /*20a60*/  BRA `(.L_x_3237) ;  /* 0xfffffe4c00807947 */ /* 0x000fea000383ffff */
.L_x_2941:
        /* <DEDUP_REMOVED lines=8> */
.L_x_3239:
[----:B------:R-:W-:Y:S05]  /*20af0*/  BSYNC B1 ;  /* 0x0000000000017941 */ /* 0x000fea0003800000 */
.L_x_3238:
        /* <DEDUP_REMOVED lines=8> */
.L_x_3240:
[----:B------:R-:W-:Y:S01]  /*20b80*/  IMAD.MOV.U32 R106, RZ, RZ, R14 ;  /* 0x000000ffff6a7224 */ /* 0x000fe200078e000e */
[----:B------:R-:W-:Y:S06]  /*20b90*/  BRA `(.L_x_3241) ;  /* 0xfffffe4c004c7947 */ /* 0x000fec000383ffff */
.L_x_2946:
        /* <DEDUP_REMOVED lines=8> */
.L_x_3243:
[----:B------:R-:W-:Y:S05]  /*20c20*/  BSYNC B1 ;  /* 0x0000000000017941 */ /* 0x000fea0003800000 */
.L_x_3242:
        /* <DEDUP_REMOVED lines=8> */
.L_x_3244:
[----:B------:R-:W-:Y:S01]  /*20cb0*/  IMAD.MOV.U32 R50, RZ, RZ, R14 ;  /* 0x000000ffff327224 */ /* 0x000fe200078e000e */
[----:B------:R-:W-:Y:S06]  /*20cc0*/  BRA `(.L_x_3245) ;  /* 0xfffffe5400047947 */ /* 0x000fec000383ffff */
.L_x_2951:
[----:B------:R-:W-:Y:S01]  /*20cd0*/  BSSY B1, `(.L_x_3246) ;  /* 0x0000008000017945 */ /* 0x000fe20003800000 */
[----:B0---4-:R-:W-:Y:S01]  /*20ce0*/  IMAD.MOV.U32 R13, RZ, RZ, R103 ;  /* 0x000000ffff0d7224 */ /* 0x011fe200078e0067 */
[----:B------:R-:W-:Y:S01]  /*20cf0*/  MOV R15, 0xffffffff ;  /* 0xffffffff000f7802 */ /* 0x000fe20000000f00 */
[----:B------:R-:W-:Y:S02]  /*20d00*/  IMAD.MOV.U32 R12, RZ, RZ, 0x2 ;  /* 0x00000002ff0c7424 */ /* 0x000fe400078e00ff */
[----:B------:R-:W-:-:S07]  /*20d10*/  IMAD.MOV.U32 R11, RZ, RZ, 0x181f ;  /* 0x0000181fff0b7424 */ /* 0x000fce00078e00ff */
[----:B-123--:R-:W-:Y:S05]  /*20d20*/  WARPSYNC.COLLECTIVE R15, `(.L_x_3247) ;  /* 0x000000000f087348 */ /* 0x00efea0003c00000 */
[----:B------:R0:W4:Y:S02]  /*20d30*/  SHFL.IDX P6, R14, R13, R12, R11 ;  /* 0x0000000c0d0e7389 */ /* 0x00012400000c000b */
[----:B01234-:R-:W-:Y:S01]  /*20d40*/  ENDCOLLECTIVE ;  /* 0x000000000000791b */ /* 0x01ffe20003800000 */
.L_x_3247:
[----:B------:R-:W-:Y:S05]  /*20d50*/  BSYNC B1 ;  /* 0x0000000000017941 */ /* 0x000fea0003800000 */
.L_x_3246:
        /* <DEDUP_REMOVED lines=8> */
.L_x_3248:
[----:B------:R-:W-:Y:S01]  /*20de0*/  IMAD.MOV.U32 R50, RZ, RZ, R14 ;  /* 0x000000ffff327224 */ /* 0x000fe200078e000e */
[----:B------:R-:W-:Y:S06]  /*20df0*/  BRA `(.L_x_3249) ;  /* 0xfffffe5800b07947 */ /* 0x000fec000383ffff */
.L_x_2956:
        /* <DEDUP_REMOVED lines=8> */
.L_x_3251:
[----:B------:R-:W-:Y:S05]  /*20e80*/  BSYNC B1 ;  /* 0x0000000000017941 */ /* 0x000fea0003800000 */
.L_x_3250:
[----:B------:R-:W-:Y:S01]  /*20e90*/  IMAD.MOV.U32 R13, RZ, RZ, R108 ;  /* 0x000000ffff0d7224 */ /* 0x000fe200078e006c */
[----:B------:R-:W-:Y:S01]  /*20ea0*/  MOV R103, R14 ;  /* 0x0000000e00677202 */ /* 0x000fe20000000f00 */
[----:B------:R-:W-:Y:S02]  /*20eb0*/  IMAD.MOV.U32 R12, RZ, RZ, 0x3 ;  /* 0x00000003ff0c7424 */ /* 0x000fe400078e00ff */
[----:B------:R-:W-:Y:S02]  /*20ec0*/  IMAD.MOV.U32 R11, RZ, RZ, 0x181f ;  /* 0x0000181fff0b7424 */ /* 0x000fe400078e00ff */
[----:B------:R-:W-:-:S07]  /*20ed0*/  IMAD.MOV.U32 R15, RZ, RZ, -0x1 ;  /* 0xffffffffff0f7424 */ /* 0x000fce00078e00ff */
[----:B------:R-:W-:Y:S05]  /*20ee0*/  WARPSYNC.COLLECTIVE R15, `(.L_x_3252) ;  /* 0x000000000f087348 */ /* 0x000fea0003c00000 */
[----:B------:R0:W1:Y:S02]  /*20ef0*/  SHFL.IDX P6, R14, R13, R12, R11 ;  /* 0x0000000c0d0e7389 */ /* 0x00006400000c000b */
[----:B01----:R-:W-:Y:S01]  /*20f00*/  ENDCOLLECTIVE ;  /* 0x000000000000791b */ /* 0x003fe20003800000 */
.L_x_3252:
[----:B------:R-:W-:Y:S01]  /*20f10*/  IMAD.MOV.U32 R108, RZ, RZ, R14 ;  /* 0x000000ffff6c7224 */ /* 0x000fe200078e000e */
[----:B------:R-:W-:Y:S06]  /*20f20*/  BRA `(.L_x_3253) ;  /* 0xfffffe6000607947 */ /* 0x000fec000383ffff */
.L_x_2961:
[----:B0-----:R0:W1:Y:S02]  /*20f30*/  SYNCS.PHASECHK.TRANS64.TRYWAIT P3, [R91+URZ+0x28890], R102 ;  /* 0x028890665b0075a7 */ /* 0x001064000806017f */
[----:B-1----:R-:W-:Y:S05]  /*20f40*/  @!P3 NANOSLEEP.SYNCS 0x989680 ;  /* 0x009896800000b95d */ /* 0x002fea0003900000 */
[----:B------:R-:W1:Y:S02]  /*20f50*/  @!P3 SYNCS.PHASECHK.TRANS64 P3, [R91+URZ+0x28890], R102 ;  /* 0x028890665b00b5a7 */ /* 0x000e64000806007f */
[----:B-1----:R-:W-:Y:S05]  /*20f60*/  @!P3 BRA `(.L_x_2961) ;  /* 0xfffffffc00f0b947 */ /* 0x002fea000383ffff */
[----:B------:R-:W-:Y:S05]  /*20f70*/  BRA `(.L_x_3254) ;  /* 0xfffffe6800647947 */ /* 0x000fea000383ffff */
.L_x_2962:
        /* <DEDUP_REMOVED lines=8> */
.L_x_3256:
[----:B------:R-:W-:Y:S05]  /*21000*/  BSYNC B1 ;  /* 0x0000000000017941 */ /* 0x000fea0003800000 */
.L_x_3255:
[----:B------:R-:W-:Y:S01]  /*21010*/  MOV R13, R44 ;  /* 0x0000002c000d7202 */ /* 0x000fe20000000f00 */
[----:B------:R-:W-:Y:S02]  /*21020*/  IMAD.MOV.U32 R12, RZ, RZ, RZ ;  /* 0x000000ffff0c7224 */ /* 0x000fe400078e00ff */
[----:B------:R-:W-:Y:S02]  /*21030*/  IMAD.MOV.U32 R11, RZ, RZ, 0x181f ;  /* 0x0000181fff0b7424 */ /* 0x000fe400078e00ff */
[----:B------:R-:W-:Y:S02]  /*21040*/  IMAD.MOV.U32 R15, RZ, RZ, -0x1 ;  /* 0xffffffffff0f7424 */ /* 0x000fe400078e00ff */
[----:B------:R-:W-:-:S07]  /*21050*/  IMAD.MOV.U32 R45, RZ, RZ, R14 ;  /* 0x000000ffff2d7224 */ /* 0x000fce00078e000e */
[----:B------:R-:W-:Y:S05]  /*21060*/  WARPSYNC.COLLECTIVE R15, `(.L_x_3257) ;  /* 0x000000000f087348 */ /* 0x000fea0003c00000 */
[----:B------:R0:W1:Y:S02]  /*21070*/  SHFL.IDX P6, R14, R13, R12, R11 ;  /* 0x0000000c0d0e7389 */ /* 0x00006400000c000b */
[----:B01----:R-:W-:Y:S01]  /*21080*/  ENDCOLLECTIVE ;  /* 0x000000000000791b */ /* 0x003fe20003800000 */
.L_x_3257:
[----:B------:R-:W-:Y:S05]  /*21090*/  BRA `(.L_x_3258) ;  /* 0xfffffe68008c7947 */ /* 0x000fea000383ffff */
.L_x_2965:
        /* <DEDUP_REMOVED lines=8> */
.L_x_3260:
[----:B------:R-:W-:Y:S05]  /*21120*/  BSYNC B1 ;  /* 0x0000000000017941 */ /* 0x000fea0003800000 */
.L_x_3259:
        /* <DEDUP_REMOVED lines=8> */
.L_x_3261:
[----:B------:R-:W-:Y:S05]  /*211b0*/  BRA `(.L_x_3262) ;  /* 0xfffffe68008c7947 */ /* 0x000fea000383ffff */
.L_x_2968:
        /* <DEDUP_REMOVED lines=8> */
.L_x_3264:
[----:B------:R-:W-:Y:S05]  /*21240*/  BSYNC B1 ;  /* 0x0000000000017941 */ /* 0x000fea0003800000 */
.L_x_3263:
        /* <DEDUP_REMOVED lines=8> */
.L_x_3265:
[----:B------:R-:W-:Y:S05]  /*212d0*/  BRA `(.L_x_3266) ;  /* 0xfffffe6800907947 */ /* 0x000fea000383ffff */
.L_x_2971:
[----:B------:R-:W-:Y:S01]  /*212e0*/  BSSY B1, `(.L_x_3267) ;  /* 0x0000008000017945 */ /* 0x000fe20003800000 */
[----:B0-----:R-:W-:Y:S01]  /*212f0*/  MOV R13, R46 ;  /* 0x0000002e000d7202 */ /* 0x001fe20000000f00 */
[----:B------:R-:W-:Y:S02]  /*21300*/  IMAD.MOV.U32 R12, RZ, RZ, 0x3 ;  /* 0x00000003ff0c7424 */ /* 0x000fe400078e00ff */
[----:B------:R-:W-:Y:S02]  /*21310*/  IMAD.MOV.U32 R11, RZ, RZ, 0x181f ;  /* 0x0000181fff0b7424 */ /* 0x000fe400078e00ff */
[----:B------:R-:W-:-:S07]  /*21320*/  IMAD.MOV.U32 R15, RZ, RZ, -0x1 ;  /* 0xffffffffff0f7424 */ /* 0x000fce00078e00ff */
[----:B-1234-:R-:W-:Y:S05]  /*21330*/  WARPSYNC.COLLECTIVE R15, `(.L_x_3268) ;  /* 0x000000000f087348 */ /* 0x01efea0003c00000 */
[----:B----4-:R0:W4:Y:S02]  /*21340*/  SHFL.IDX P6, R14, R13, R12, R11 ;  /* 0x0000000c0d0e7389 */ /* 0x01012400000c000b */
[----:B01234-:R-:W-:Y:S01]  /*21350*/  ENDCOLLECTIVE ;  /* 0x000000000000791b */ /* 0x01ffe20003800000 */
.L_x_3268:
[----:B------:R-:W-:Y:S05]  /*21360*/  BSYNC B1 ;  /* 0x0000000000017941 */ /* 0x000fea0003800000 */
.L_x_3267:
        /* <DEDUP_REMOVED lines=8> */
.L_x_3269:
[----:B------:R-:W-:Y:S05]  /*213f0*/  BRA `(.L_x_3270) ;  /* 0xfffffe6800947947 */ /* 0x000fea000383ffff */
.L_x_2975:
[----:B------:R0:W0:Y:S02]  /*21400*/  SYNCS.PHASECHK.TRANS64.TRYWAIT P4, [R91+URZ+0x288b0], R102 ;  /* 0x0288b0665b0075a7 */ /* 0x000024000808017f */
[----:B0-----:R-:W-:Y:S05]  /*21410*/  @!P4 NANOSLEEP.SYNCS 0x989680 ;  /* 0x009896800000c95d */ /* 0x001fea0003900000 */
[----:B------:R-:W0:Y:S02]  /*21420*/  @!P4 SYNCS.PHASECHK.TRANS64 P4, [R91+URZ+0x288b0], R102 ;  /* 0x0288b0665b00c5a7 */ /* 0x000e24000808007f */
[----:B0-----:R-:W-:Y:S05]  /*21430*/  @!P4 BRA `(.L_x_2975) ;  /* 0xfffffffc00f0c947 */ /* 0x001fea000383ffff */
[----:B------:R-:W-:Y:S05]  /*21440*/  BRA `(.L_x_3271) ;  /* 0xfffffe6c00107947 */ /* 0x000fea000383ffff */
.L_x_2987:
[----:B------:R-:W-:Y:S01]  /*21450*/  BSSY B0, `(.L_x_3272) ;  /* 0x0000008000007945 */ /* 0x000fe20003800000 */
[----:B----4-:R-:W-:Y:S01]  /*21460*/  IMAD.MOV.U32 R13, RZ, RZ, R220 ;  /* 0x000000ffff0d7224 */ /* 0x010fe200078e00dc */
[----:B------:R-:W-:Y:S01]  /*21470*/  MOV R11, 0x1f ;  /* 0x0000001f000b7802 */ /* 0x000fe20000000f00 */
[----:B------:R-:W-:Y:S02]  /*21480*/  IMAD.MOV.U32 R12, RZ, RZ, RZ ;  /* 0x000000ffff0c7224 */ /* 0x000fe400078e00ff */
[----:B------:R-:W-:-:S07]  /*21490*/  IMAD.MOV.U32 R15, RZ, RZ, -0x1 ;  /* 0xffffffffff0f7424 */ /* 0x000fce00078e00ff */
[----:B--2--5:R-:W-:Y:S05]  /*214a0*/  WARPSYNC.COLLECTIVE R15, `(.L_x_3273) ;  /* 0x000000000f087348 */ /* 0x024fea0003c00000 */
[----:B------:R0:W1:Y:S02]  /*214b0*/  SHFL.IDX P6, R14, R13, R12, R11 ;  /* 0x0000000c0d0e7389 */ /* 0x00006400000c000b */
[----:B012--5:R-:W-:Y:S01]  /*214c0*/  ENDCOLLECTIVE ;  /* 0x000000000000791b */ /* 0x027fe20003800000 */
.L_x_3273:
[----:B------:R-:W-:Y:S05]  /*214d0*/  BSYNC B0 ;  /* 0x0000000000007941 */ /* 0x000fea0003800000 */
.L_x_3272:
[----:B------:R-:W-:Y:S01]  /*214e0*/  IMAD.MOV.U32 R190, RZ, RZ, R14 ;  /* 0x000000ffffbe7224 */ /* 0x000fe200078e000e */
[----:B------:R-:W-:Y:S06]  /*214f0*/  BRA `(.L_x_3274) ;  /* 0xfffffe74007c7947 */ /* 0x000fec000383ffff */
.L_x_2997:
        /* <DEDUP_REMOVED lines=8> */
.L_x_3276:
[----:B------:R-:W-:Y:S05]  /*21580*/  BSYNC B1 ;  /* 0x0000000000017941 */ /* 0x000fea0003800000 */
.L_x_3275:
        /* <DEDUP_REMOVED lines=8> */
.L_x_3277:
[----:B------:R-:W-:Y:S02]  /*21610*/  IMAD.MOV.U32 R13, RZ, RZ, R8 ;  /* 0x000000ffff0d7224 */ /* 0x000fe400078e0008 */
[----:B------:R-:W-:-:S07]  /*21620*/  IMAD.MOV.U32 R3, RZ, RZ, R14 ;  /* 0x000000ffff037224 */ /* 0x000fce00078e000e */
[----:B------:R-:W-:Y:S05]  /*21630*/  WARPSYNC.COLLECTIVE R15, `(.L_x_3278) ;  /* 0x000000000f087348 */ /* 0x000fea0003c00000 */
[----:B------:R0:W1:Y:S02]  /*21640*/  SHFL.IDX P6, R14, R13, R12, R11 ;  /* 0x0000000c0d0e7389 */ /* 0x00006400000c000b */
[----:B01----:R-:W-:Y:S01]  /*21650*/  ENDCOLLECTIVE ;  /* 0x000000000000791b */ /* 0x003fe20003800000 */
.L_x_3278:
[----:B------:R-:W-:Y:S02]  /*21660*/  IMAD.MOV.U32 R13, RZ, RZ, R7 ;  /* 0x000000ffff0d7224 */ /* 0x000fe400078e0007 */
[----:B------:R-:W-:-:S07]  /*21670*/  IMAD.MOV.U32 R4, RZ, RZ, R14 ;  /* 0x000000ffff047224 */ /* 0x000fce00078e000e */
[----:B------:R-:W-:Y:S05]  /*21680*/  WARPSYNC.COLLECTIVE R15, `(.L_x_3279) ;  /* 0x000000000f087348 */ /* 0x000fea0003c00000 */
[----:B------:R0:W1:Y:S02]  /*21690*/  SHFL.IDX P6, R14, R13, R12, R11 ;  /* 0x0000000c0d0e7389 */ /* 0x00006400000c000b */
[----:B01----:R-:W-:Y:S01]  /*216a0*/  ENDCOLLECTIVE ;  /* 0x000000000000791b */ /* 0x003fe20003800000 */
.L_x_3279:
[----:B------:R-:W-:Y:S05]  /*216b0*/  BRA `(.L_x_3280) ;  /* 0xfffffe7800d07947 */ /* 0x000fea000383ffff */
.L_x_3000:
[----:B------:R-:W-:Y:S01]  /*216c0*/  BSSY B1, `(.L_x_3281) ;  /* 0x0000008000017945 */ /* 0x000fe20003800000 */
[----:B--2---:R-:W-:Y:S02]  /*216d0*/  IMAD.MOV.U32 R13, RZ, RZ, R6 ;  /* 0x000000ffff0d7224 */ /* 0x004fe400078e0006 */
[----:B------:R-:W-:Y:S02]  /*216e0*/  IMAD.MOV.U32 R12, RZ, RZ, 0x1 ;  /* 0x00000001ff0c7424 */ /* 0x000fe400078e00ff */
[----:B------:R-:W-:Y:S02]  /*216f0*/  IMAD.MOV.U32 R11, RZ, RZ, 0x181f ;  /* 0x0000181fff0b7424 */ /* 0x000fe400078e00ff */
[----:B------:R-:W-:-:S07]  /*21700*/  IMAD.MOV.U32 R15, RZ, RZ, -0x1 ;  /* 0xffffffffff0f7424 */ /* 0x000fce00078e00ff */
[----:B-1----:R-:W-:Y:S05]  /*21710*/  WARPSYNC.COLLECTIVE R15, `(.L_x_3282) ;  /* 0x000000000f087348 */ /* 0x002fea0003c00000 */
[----:B------:R0:W2:Y:S02]  /*21720*/  SHFL.IDX P6, R14, R13, R12, R11 ;  /* 0x0000000c0d0e7389 */ /* 0x0000a400000c000b */
[----:B012---:R-:W-:Y:S01]  /*21730*/  ENDCOLLECTIVE ;  /* 0x000000000000791b */ /* 0x007fe20003800000 */
.L_x_3282:
[----:B------:R-:W-:Y:S05]  /*21740*/  BSYNC B1 ;  /* 0x0000000000017941 */ /* 0x000fea0003800000 */
.L_x_3281:
        /* <DEDUP_REMOVED lines=8> */
.L_x_3283:
[----:B------:R-:W-:Y:S02]  /*217d0*/  IMAD.MOV.U32 R13, RZ, RZ, R8 ;  /* 0x000000ffff0d7224 */ /* 0x000fe400078e0008 */
[----:B------:R-:W-:-:S07]  /*217e0*/  IMAD.MOV.U32 R3, RZ, RZ, R14 ;  /* 0x000000ffff037224 */ /* 0x000fce00078e000e */
[----:B------:R-:W-:Y:S05]  /*217f0*/  WARPSYNC.COLLECTIVE R15, `(.L_x_3284) ;  /* 0x000000000f087348 */ /* 0x000fea0003c00000 */
[----:B------:R0:W1:Y:S02]  /*21800*/  SHFL.IDX P6, R14, R13, R12, R11 ;  /* 0x0000000c0d0e7389 */ /* 0x00006400000c000b */
[----:B01----:R-:W-:Y:S01]  /*21810*/  ENDCOLLECTIVE ;  /* 0x000000000000791b */ /* 0x003fe20003800000 */
.L_x_3284:
[----:B------:R-:W-:Y:S02]  /*21820*/  IMAD.MOV.U32 R13, RZ, RZ, R7 ;  /* 0x000000ffff0d7224 */ /* 0x000fe400078e0007 */
[----:B------:R-:W-:-:S07]  /*21830*/  IMAD.MOV.U32 R4, RZ, RZ, R14 ;  /* 0x000000ffff047224 */ /* 0x000fce00078e000e */
[----:B------:R-:W-:Y:S05]  /*21840*/  WARPSYNC.COLLECTIVE R15, `(.L_x_3285) ;  /* 0x000000000f087348 */ /* 0x000fea0003c00000 */
[----:B------:R0:W1:Y:S02]  /*21850*/  SHFL.IDX P6, R14, R13, R12, R11 ;  /* 0x0000000c0d0e7389 */ /* 0x00006400000c000b */
[----:B01----:R-:W-:Y:S01]  /*21860*/  ENDCOLLECTIVE ;  /* 0x000000000000791b */ /* 0x003fe20003800000 */
.L_x_3285:
[----:B------:R-:W-:Y:S05]  /*21870*/  BRA `(.L_x_3286) ;  /* 0xfffffe7c003c7947 */ /* 0x000fea000383ffff */
.L_x_3003:
        /* <DEDUP_REMOVED lines=8> */
.L_x_3288:
[----:B------:R-:W-:Y:S05]  /*21900*/  BSYNC B1 ;  /* 0x0000000000017941 */ /* 0x000fea0003800000 */
.L_x_3287:
        /* <DEDUP_REMOVED lines=8> */
.L_x_3289:
[----:B------:R-:W-:Y:S02]  /*21990*/  IMAD.MOV.U32 R13, RZ, RZ, R8 ;  /* 0x000000ffff0d7224 */ /* 0x000fe400078e0008 */
[----:B------:R-:W-:-:S07]  /*219a0*/  IMAD.MOV.U32 R3, RZ, RZ, R14 ;  /* 0x000000ffff037224 */ /* 0x000fce00078e000e */
[----:B------:R-:W-:Y:S05]  /*219b0*/  WARPSYNC.COLLECTIVE R15, `(.L_x_3290) ;  /* 0x000000000f087348 */ /* 0x000fea0003c00000 */
[----:B------:R0:W1:Y:S02]  /*219c0*/  SHFL.IDX P6, R14, R13, R12, R11 ;  /* 0x0000000c0d0e7389 */ /* 0x00006400000c000b */
[----:B01----:R-:W-:Y:S01]  /*219d0*/  ENDCOLLECTIVE ;  /* 0x000000000000791b */ /* 0x003fe20003800000 */
.L_x_3290:
[----:B------:R-:W-:Y:S02]  /*219e0*/  IMAD.MOV.U32 R13, RZ, RZ, R7 ;  /* 0x000000ffff0d7224 */ /* 0x000fe400078e0007 */
[----:B------:R-:W-:-:S07]  /*219f0*/  IMAD.MOV.U32 R4, RZ, RZ, R14 ;  /* 0x000000ffff047224 */ /* 0x000fce00078e000e */
[----:B------:R-:W-:Y:S05]  /*21a00*/  WARPSYNC.COLLECTIVE R15, `(.L_x_3291) ;  /* 0x000000000f087348 */ /* 0x000fea0003c00000 */
[----:B------:R0:W1:Y:S02]  /*21a10*/  SHFL.IDX P6, R14, R13, R12, R11 ;  /* 0x0000000c0d0e7389 */ /* 0x00006400000c000b */
[----:B01----:R-:W-:Y:S01]  /*21a20*/  ENDCOLLECTIVE ;  /* 0x000000000000791b */ /* 0x003fe20003800000 */
.L_x_3291:
[----:B------:R-:W-:Y:S05]  /*21a30*/  BRA `(.L_x_3292) ;  /* 0xfffffe7c00a07947 */ /* 0x000fea000383ffff */
.L_x_3006:
        /* <DEDUP_REMOVED lines=8> */
.L_x_3294:
[----:B------:R-:W-:Y:S05]  /*21ac0*/  BSYNC B1 ;  /* 0x0000000000017941 */ /* 0x000fea0003800000 */
.L_x_3293:
        /* <DEDUP_REMOVED lines=8> */
.L_x_3295:
[----:B------:R-:W-:Y:S02]  /*21b50*/  IMAD.MOV.U32 R13, RZ, RZ, R8 ;  /* 0x000000ffff0d7224 */ /* 0x000fe400078e0008 */
[----:B------:R-:W-:-:S07]  /*21b60*/  IMAD.MOV.U32 R3, RZ, RZ, R14 ;  /* 0x000000ffff037224 */ /* 0x000fce00078e000e */
[----:B------:R-:W-:Y:S05]  /*21b70*/  WARPSYNC.COLLECTIVE R15, `(.L_x_3296) ;  /* 0x000000000f087348 */ /* 0x000fea0003c00000 */
[----:B------:R0:W1:Y:S02]  /*21b80*/  SHFL.IDX P6, R14, R13, R12, R11 ;  /* 0x0000000c0d0e7389 */ /* 0x00006400000c000b */
[----:B01----:R-:W-:Y:S01]  /*21b90*/  ENDCOLLECTIVE ;  /* 0x000000000000791b */ /* 0x003fe20003800000 */
.L_x_3296:
[----:B------:R-:W-:Y:S02]  /*21ba0*/  IMAD.MOV.U32 R13, RZ, RZ, R7 ;  /* 0x000000ffff0d7224 */ /* 0x000fe400078e0007 */
[----:B------:R-:W-:-:S07]  /*21bb0*/  IMAD.MOV.U32 R4, RZ, RZ, R14 ;  /* 0x000000ffff047224 */ /* 0x000fce00078e000e */
[----:B------:R-:W-:Y:S05]  /*21bc0*/  WARPSYNC.COLLECTIVE R15, `(.L_x_3297) ;  /* 0x000000000f087348 */ /* 0x000fea0003c00000 */
[----:B------:R0:W1:Y:S02]  /*21bd0*/  SHFL.IDX P6, R14, R13, R12, R11 ;  /* 0x0000000c0d0e7389 */ /* 0x00006400000c000b */
[----:B01----:R-:W-:Y:S01]  /*21be0*/  ENDCOLLECTIVE ;  /* 0x000000000000791b */ /* 0x003fe20003800000 */
.L_x_3297:
[----:B------:R-:W-:Y:S05]  /*21bf0*/  BRA `(.L_x_3298) ;  /* 0xfffffe80000c7947 */ /* 0x000fea000383ffff */
.L_x_3010:
[----:B0-----:R0:W1:Y:S02]  /*21c00*/  SYNCS.PHASECHK.TRANS64.TRYWAIT P0, [R18+URZ+0x28800], R5 ;  /* 0x02880005120075a7 */ /* 0x001064000800017f */
[----:B-1----:R-:W-:Y:S05]  /*21c10*/  @!P0 NANOSLEEP.SYNCS 0x989680 ;  /* 0x009896800000895d */ /* 0x002fea0003900000 */
[----:B------:R-:W1:Y:S02]  /*21c20*/  @!P0 SYNCS.PHASECHK.TRANS64 P0, [R18+URZ+0x28800], R5 ;  /* 0x02880005120085a7 */ /* 0x000e64000800007f */
[----:B-1----:R-:W-:Y:S05]  /*21c30*/  @!P0 BRA `(.L_x_3010) ;  /* 0xfffffffc00f08947 */ /* 0x002fea000383ffff */
[----:B------:R-:W-:Y:S05]  /*21c40*/  BRA `(.L_x_3299) ;  /* 0xfffffe8000d07947 */ /* 0x000fea000383ffff */
.L_x_3026:
[----:B--2---:R-:W1:Y:S01]  /*21c50*/  LDC R47, c[0x0][0x3f4] ;  /* 0x0000fd00ff2f7b82 */ /* 0x004e620000000800 */
[----:B------:R-:W-:Y:S01]  /*21c60*/  BSSY B1, `(.L_x_3300) ;  /* 0x0000008000017945 */ /* 0x000fe20003800000 */
[----:B----4-:R-:W-:Y:S01]  /*21c70*/  MOV R13, R35 ;  /* 0x00000023000d7202 */ /* 0x010fe20000000f00 */
[----:B------:R-:W-:Y:S02]  /*21c80*/  IMAD.MOV.U32 R12, RZ, RZ, RZ ;  /* 0x000000ffff0c7224 */ /* 0x000fe400078e00ff */
[----:B------:R-:W-:Y:S02]  /*21c90*/  IMAD.MOV.U32 R11, RZ, RZ, 0x181f ;  /* 0x0000181fff0b7424 */ /* 0x000fe400078e00ff */
[----:B------:R-:W-:-:S07]  /*21ca0*/  IMAD.MOV.U32 R15, RZ, RZ, -0x1 ;  /* 0xffffffffff0f7424 */ /* 0x000fce00078e00ff */
[----:B01----:R-:W-:Y:S05]  /*21cb0*/  WARPSYNC.COLLECTIVE R15, `(.L_x_3301) ;  /* 0x000000000f087348 */ /* 0x003fea0003c00000 */
[----:B------:R2:W3:Y:S02]  /*21cc0*/  SHFL.IDX P6, R14, R13, R12, R11 ;  /* 0x0000000c0d0e7389 */ /* 0x0004e400000c000b */
[----:B0123--:R-:W-:Y:S01]  /*21cd0*/  ENDCOLLECTIVE ;  /* 0x000000000000791b */ /* 0x00ffe20003800000 */
.L_x_3301:
[----:B------:R-:W-:Y:S05]  /*21ce0*/  BSYNC B1 ;  /* 0x0000000000017941 */ /* 0x000fea0003800000 */
.L_x_3300:
        /* <DEDUP_REMOVED lines=10> */
.L_x_3302:
        /* <DEDUP_REMOVED lines=8> */
.L_x_3303:
[----:B------:R-:W-:-:S05]  /*21e10*/  @!P1 IADD3 R4, P2, R4, R7, RZ ;  /* 0x0000000704049210 */ /* 0x000fca0007f5e0ff */
[----:B------:R-:W-:Y:S02]  /*21e20*/  @!P1 IMAD.X R3, R3, 0x1, R6, P2 ;  /* 0x0000000103039824 */ /* 0x000fe400010e0606 */
[----:B------:R-:W-:Y:S02]  /*21e30*/  @!P1 IMAD.MOV.U32 R24, RZ, RZ, R4 ;  /* 0x000000ffff189224 */ /* 0x000fe400078e0004 */
[----:B------:R-:W-:Y:S02]  /*21e40*/  @!P1 IMAD.MOV.U32 R25, RZ, RZ, R3 ;  /* 0x000000ffff199224 */ /* 0x000fe400078e0003 */
[----:B------:R-:W-:-:S04]  /*21e50*/  IMAD.MOV.U32 R13, RZ, RZ, R34 ;  /* 0x000000ffff0d7224 */ /* 0x000fc800078e0022 */
[----:B------:R-:W5:Y:S01]  /*21e60*/  @!P1 LD.E.128 R24, desc[UR42][R24.64] ;  /* 0x0000002a18189980 */ /* 0x000f62000c101d00 */
[----:B------:R-:W-:-:S07]  /*21e70*/  MOV R5, R14 ;  /* 0x0000000e00057202 */ /* 0x000fce0000000f00 */
[----:B-----5:R-:W-:Y:S05]  /*21e80*/  WARPSYNC.COLLECTIVE R15, `(.L_x_3304) ;  /* 0x000000000f087348 */ /* 0x020fea0003c00000 */
[----:B------:R0:W1:Y:S02]  /*21e90*/  SHFL.IDX P6, R14, R13, R12, R11 ;  /* 0x0000000c0d0e7389 */ /* 0x00006400000c000b */
[----:B01---5:R-:W-:Y:S01]  /*21ea0*/  ENDCOLLECTIVE ;  /* 0x000000000000791b */ /* 0x023fe20003800000 */
.L_x_3304:
[----:B------:R-:W-:-:S05]  /*21eb0*/  @!P1 IADD3 R14, P2, R14, R7, RZ ;  /* 0x000000070e0e9210 */ /* 0x000fca0007f5e0ff */
[----:B------:R-:W-:Y:S02]  /*21ec0*/  @!P1 IMAD.X R5, R5, 0x1, R6, P2 ;  /* 0x0000000105059824 */ /* 0x000fe400010e0606 */
[----:B------:R-:W-:-:S06]  /*21ed0*/  @!P1 IMAD.MOV.U32 R4, RZ, RZ, R14 ;  /* 0x000000ffff049224 */ /* 0x000fcc00078e000e */
[----:B------:R-:W5:Y:S01]  /*21ee0*/  @!P1 LD.E.128 R4, desc[UR42][R4.64] ;  /* 0x0000002a04049980 */ /* 0x000f62000c101d00 */
[----:B------:R-:W-:Y:S02]  /*21ef0*/  IMAD.MOV.U32 R13, RZ, RZ, R35 ;  /* 0x000000ffff0d7224 */ /* 0x000fe400078e0023 */
[----:B------:R-:W-:-:S07]  /*21f00*/  IMAD.MOV.U32 R12, RZ, RZ, 0x1 ;  /* 0x00000001ff0c7424 */ /* 0x000fce00078e00ff */
[----:B-----5:R-:W-:Y:S05]  /*21f10*/  WARPSYNC.COLLECTIVE R15, `(.L_x_3305) ;  /* 0x000000000f087348 */ /* 0x020fea0003c00000 */
[----:B------:R0:W1:Y:S02]  /*21f20*/  SHFL.IDX P6, R14, R13, R12, R11 ;  /* 0x0000000c0d0e7389 */ /* 0x00006400000c000b */
[----:B01---5:R-:W-:Y:S01]  /*21f30*/  ENDCOLLECTIVE ;  /* 0x000000000000791b */ /* 0x023fe20003800000 */
.L_x_3305:
        /* <DEDUP_REMOVED lines=12> */
.L_x_3306:
[----:B------:R-:W-:-:S05]  /*22000*/  @!P1 IMAD.MOV.U32 R49, RZ, RZ, R25 ;  /* 0x000000ffff319224 */ /* 0x000fca00078e0019 */
[----:B------:R-:W-:-:S04]  /*22010*/  MOV R8, R49 ;  /* 0x0000003100087202 */ /* 0x000fc80000000f00 */
[----:B------:R-:W-:Y:S01]  /*22020*/  PRMT R77, R8, 0x7610, R77 ;  /* 0x00007610084d7816 */ /* 0x000fe2000000004d */
[----:B------:R-:W-:Y:S02]  /*22030*/  IMAD.MOV.U32 R13, RZ, RZ, R33 ;  /* 0x000000ffff0d7224 */ /* 0x000fe400078e0021 */
[----:B------:R-:W-:-:S07]  /*22040*/  IMAD.MOV.U32 R8, RZ, RZ, R14 ;  /* 0x000000ffff087224 */ /* 0x000fce00078e000e */
[----:B------:R-:W-:Y:S05]  /*22050*/  WARPSYNC.COLLECTIVE R15, `(.L_x_3307) ;  /* 0x000000000f087348 */ /* 0x000fea0003c00000 */
[----:B------:R0:W1:Y:S02]  /*22060*/  SHFL.IDX P6, R14, R13, R12, R11 ;  /* 0x0000000c0d0e7389 */ /* 0x00006400000c000b */
[----:B01----:R-:W-:Y:S01]  /*22070*/  ENDCOLLECTIVE ;  /* 0x000000000000791b */ /* 0x003fe20003800000 */
.L_x_3307:
[----:B------:R-:W-:Y:S02]  /*22080*/  IMAD.MOV.U32 R13, RZ, RZ, R34 ;  /* 0x000000ffff0d7224 */ /* 0x000fe400078e0022 */
[----:B------:R-:W-:-:S07]  /*22090*/  IMAD.MOV.U32 R9, RZ, RZ, R14 ;  /* 0x000000ffff097224 */ /* 0x000fce00078e000e */
[----:B------:R-:W-:Y:S05]  /*220a0*/  WARPSYNC.COLLECTIVE R15, `(.L_x_3308) ;  /* 0x000000000f087348 */ /* 0x000fea0003c00000 */
[----:B------:R0:W1:Y:S02]  /*220b0*/  SHFL.IDX P6, R14, R13, R12, R11 ;  /* 0x0000000c0d0e7389 */ /* 0x00006400000c000b */
[----:B01----:R-:W-:Y:S01]  /*220c0*/  ENDCOLLECTIVE ;  /* 0x000000000000791b */ /* 0x003fe20003800000 */
.L_x_3308:
[----:B------:R-:W-:Y:S02]  /*220d0*/  @!P1 IMAD.MOV.U32 R51, RZ, RZ, R27 ;  /* 0x000000ffff339224 */ /* 0x000fe400078e001b */
[----:B------:R-:W-:Y:S02]  /*220e0*/  @!P1 IMAD.MOV.U32 R50, RZ, RZ, R26 ;  /* 0x000000ffff329224 */ /* 0x000fe400078e001a */
[----:B------:R-:W-:Y:S02]  /*220f0*/  @!P1 IMAD.MOV.U32 R20, RZ, RZ, R4 ;  /* 0x000000ffff149224 */ /* 0x000fe400078e0004 */
[----:B------:R-:W-:Y:S02]  /*22100*/  @!P1 IMAD.MOV.U32 R21, RZ, RZ, R5 ;  /* 0x000000ffff159224 */ /* 0x000fe400078e0005 */
[----:B------:R-:W-:Y:S02]  /*22110*/  @!P1 IMAD.MOV.U32 R36, RZ, RZ, R6 ;  /* 0x000000ffff249224 */ /* 0x000fe400078e0006 */
[----:B------:R-:W-:-:S02]  /*22120*/  @!P1 IMAD.MOV.U32 R37, RZ, RZ, R7 ;  /* 0x000000ffff259224 */ /* 0x000fc400078e0007 */
[----:B------:R-:W-:Y:S01]  /*22130*/  IMAD.MOV.U32 R24, RZ, RZ, R51 ;  /* 0x000000ffff187224 */ /* 0x000fe200078e0033 */
[----:B------:R-:W-:Y:S01]  /*22140*/  MOV R10, R50 ;  /* 0x00000032000a7202 */ /* 0x000fe20000000f00 */
[----:B------:R-:W-:Y:S02]  /*22150*/  IMAD.MOV.U32 R4, RZ, RZ, R20 ;  /* 0x000000ffff047224 */ /* 0x000fe400078e0014 */
[----:B------:R-:W-:Y:S02]  /*22160*/  IMAD.MOV.U32 R5, RZ, RZ, R21 ;  /* 0x000000ffff057224 */ /* 0x000fe400078e0015 */
[----:B------:R-:W-:Y:S02]  /*22170*/  IMAD.MOV.U32 R6, RZ, RZ, R36 ;  /* 0x000000ffff067224 */ /* 0x000fe400078e0024 */
[----:B------:R-:W-:Y:S01]  /*22180*/  IMAD.MOV.U32 R7, RZ, RZ, R37 ;  /* 0x000000ffff077224 */ /* 0x000fe200078e0025 */
[----:B------:R-:W-:Y:S02]  /*22190*/  PRMT R44, R24, 0x7610, R44 ;  /* 0x00007610182c7816 */ /* 0x000fe4000000002c */
[----:B------:R-:W-:-:S02]  /*221a0*/  CS2R R24, SRZ ;  /* 0x0000000000187805 */ /* 0x000fc4000001ff00 */
[----:B------:R-:W-:Y:S02]  /*221b0*/  PRMT R43, R10, 0x7610, R43 ;  /* 0x000076100a2b7816 */ /* 0x000fe4000000002b */
[----:B------:R-:W-:Y:S02]  /*221c0*/  PRMT R78, R4, 0x7610, R78 ;  /* 0x00007610044e7816 */ /* 0x000fe4000000004e */
[----:B------:R-:W-:Y:S02]  /*221d0*/  PRMT R79, R5, 0x7610, R79 ;  /* 0x00007610054f7816 */ /* 0x000fe4000000004f */
[----:B------:R-:W-:Y:S02]  /*221e0*/  PRMT R80, R6, 0x7610, R80 ;  /* 0x0000761006507816 */ /* 0x000fe40000000050 */
[----:B------:R-:W-:Y:S01]  /*221f0*/  PRMT R81, R7, 0x7610, R81 ;  /* 0x0000761007517816 */ /* 0x000fe20000000051 */
[----:B------:R-:W-:Y:S06]  /*22200*/  BRA `(.L_x_3309) ;  /* 0xfffffe9c00107947 */ /* 0x000fec000383ffff */
.L_x_3029:
[----:B------:R-:W-:Y:S01]  /*22210*/  BSSY B1, `(.L_x_3310) ;  /* 0x0000008000017945 */ /* 0x000fe20003800000 */
[----:B----4-:R-:W-:Y:S01]  /*22220*/  IMAD.MOV.U32 R13, RZ, RZ, R35 ;  /* 0x000000ffff0d7224 */ /* 0x010fe200078e0023 */
[----:B------:R-:W-:Y:S01]  /*22230*/  MOV R12, 0x2 ;  /* 0x00000002000c7802 */ /* 0x000fe20000000f00 */
[----:B------:R-:W-:Y:S02]  /*22240*/  IMAD.MOV.U32 R11, RZ, RZ, 0x181f ;  /* 0x0000181fff0b7424 */ /* 0x000fe400078e00ff */
[----:B-1----:R-:W-:-:S07]  /*22250*/  IMAD.MOV.U32 R15, RZ, RZ, -0x1 ;  /* 0xffffffffff0f7424 */ /* 0x002fce00078e00ff */
[----:B------:R-:W-:Y:S05]  /*22260*/  WARPSYNC.COLLECTIVE R15, `(.L_x_3311) ;  /* 0x000000000f087348 */ /* 0x000fea0003c00000 */
[----:B------:R0:W1:Y:S02]  /*22270*/  SHFL.IDX P6, R14, R13, R12, R11 ;  /* 0x0000000c0d0e7389 */ /* 0x00006400000c000b */
[----:B01----:R-:W-:Y:S01]  /*22280*/  ENDCOLLECTIVE ;  /* 0x000000000000791b */ /* 0x003fe20003800000 */
.L_x_3311:
[----:B------:R-:W-:Y:S05]  /*22290*/  BSYNC B1 ;  /* 0x0000000000017941 */ /* 0x000fea0003800000 */
.L_x_3310:
        /* <DEDUP_REMOVED lines=9> */
.L_x_3312:
        /* <DEDUP_REMOVED lines=8> */
.L_x_3313:
[----:B------:R-:W-:-:S05]  /*223b0*/  @!P1 IADD3 R8, P2, R8, R31, RZ ;  /* 0x0000001f08089210 */ /* 0x000fca0007f5e0ff */
[----:B------:R-:W-:Y:S02]  /*223c0*/  @!P1 IMAD.X R9, R3, 0x1, R29, P2 ;  /* 0x0000000103099824 */ /* 0x000fe400010e061d */
[----:B------:R-:W-:Y:S01]  /*223d0*/  IMAD.MOV.U32 R13, RZ, RZ, R34 ;  /* 0x000000ffff0d7224 */ /* 0x000fe200078e0022 */
[----:B------:R-:W-:-:S07]  /*223e0*/  MOV R28, R14 ;  /* 0x0000000e001c7202 */ /* 0x000fce0000000f00 */
[----:B------:R-:W-:Y:S05]  /*223f0*/  WARPSYNC.COLLECTIVE R15, `(.L_x_3314) ;  /* 0x000000000f087348 */ /* 0x000fea0003c00000 */
[----:B------:R0:W1:Y:S02]  /*22400*/  SHFL.IDX P6, R14, R13, R12, R11 ;  /* 0x0000000c0d0e7389 */ /* 0x00006400000c000b */
[----:B01----:R-:W-:Y:S01]  /*22410*/  ENDCOLLECTIVE ;  /* 0x000000000000791b */ /* 0x003fe20003800000 */
.L_x_3314:
[----:B------:R-:W2:Y:S01]  /*22420*/  @!P1 LD.E.128 R8, desc[UR42][R8.64] ;  /* 0x0000002a08089980 */ /* 0x000ea2000c101d00 */
[----:B------:R-:W-:-:S05]  /*22430*/  @!P1 IADD3 R14, P2, R14, R31, RZ ;  /* 0x0000001f0e0e9210 */ /* 0x000fca0007f5e0ff */
[----:B------:R-:W-:-:S04]  /*22440*/  @!P1 IMAD.X R3, R28, 0x1, R29, P2 ;  /* 0x000000011c039824 */ /* 0x000fc800010e061d */
[----:B------:R-:W-:-:S05]  /*22450*/  @!P1 IMAD.MOV.U32 R15, RZ, RZ, R3 ;  /* 0x000000ffff0f9224 */ /* 0x000fca00078e0003 */
[----:B------:R0:W5:Y:S01]  /*22460*/  @!P1 LD.E.128 R28, desc[UR42][R14.64] ;  /* 0x0000002a0e1c9980 */ /* 0x000162000c101d00 */
[----:B------:R-:W-:Y:S02]  /*22470*/  CS2R R52, SRZ ;  /* 0x0000000000347805 */ /* 0x000fe4000001ff00 */
[----:B------:R-:W-:Y:S01]  /*22480*/  CS2R R54, SRZ ;  /* 0x0000000000367805 */ /* 0x000fe2000001ff00 */
[----:B------:R-:W-:Y:S01]  /*22490*/  IMAD.MOV.U32 R13, RZ, RZ, R35 ;  /* 0x000000ffff0d7224 */ /* 0x000fe200078e0023 */
[----:B------:R-:W-:Y:S02]  /*224a0*/  CS2R R38, SRZ ;  /* 0x0000000000267805 */ /* 0x000fe4000001ff00 */
[----:B------:R-:W-:Y:S01]  /*224b0*/  CS2R R40, SRZ ;  /* 0x0000000000287805 */ /* 0x000fe2000001ff00 */
[----:B0-----:R-:W-:Y:S02]  /*224c0*/  IMAD.MOV.U32 R15, RZ, RZ, -0x1 ;  /* 0xffffffffff0f7424 */ /* 0x001fe400078e00ff */
[----:B--2---:R-:W-:Y:S01]  /*224d0*/  @!P1 IMAD.MOV.U32 R53, RZ, RZ, R9 ;  /* 0x000000ffff359224 */ /* 0x004fe200078e0009 */
[----:B------:R-:W-:Y:S01]  /*224e0*/  @!P1 MOV R55, R11 ;  /* 0x0000000b00379202 */ /* 0x000fe20000000f00 */
[----:B------:R-:W-:-:S02]  /*224f0*/  IMAD.MOV.U32 R11, RZ, RZ, 0x181f ;  /* 0x0000181fff0b7424 */ /* 0x000fc400078e00ff */
[----:B------:R-:W-:Y:S02]  /*22500*/  IMAD.MOV.U32 R12, RZ, RZ, R53 ;  /* 0x000000ffff0c7224 */ /* 0x000fe400078e0035 */
[----:B------:R-:W-:Y:S02]  /*22510*/  @!P1 IMAD.MOV.U32 R52, RZ, RZ, R8 ;  /* 0x000000ffff349224 */ /* 0x000fe400078e0008 */
[----:B------:R-:W-:Y:S01]  /*22520*/  @!P1 IMAD.MOV.U32 R54, RZ, RZ, R10 ;  /* 0x000000ffff369224 */ /* 0x000fe200078e000a */
[----:B------:R-:W-:Y:S01]  /*22530*/  PRMT R66, R12, 0x7610, R66 ;  /* 0x000076100c427816 */ /* 0x000fe20000000042 */
[----:B------:R-:W-:Y:S02]  /*22540*/  IMAD.MOV.U32 R12, RZ, RZ, 0x3 ;  /* 0x00000003ff0c7424 */ /* 0x000fe400078e00ff */
[----:B------:R-:W-:Y:S02]  /*22550*/  IMAD.MOV.U32 R3, RZ, RZ, R52 ;  /* 0x000000ffff037224 */ /* 0x000fe400078e0034 */
[----:B------:R-:W-:-:S07]  /*22560*/  IMAD.MOV.U32 R8, RZ, RZ, R54 ;  /* 0x000000ffff087224 */ /* 0x000fce00078e0036 */
[----:B-----5:R-:W-:Y:S05]  /*22570*/  WARPSYNC.COLLECTIVE R15, `(.L_x_3315) ;  /* 0x000000000f087348 */ /* 0x020fea0003c00000 */
[----:B------:R0:W1:Y:S02]  /*22580*/  SHFL.IDX P6, R14, R13, R12, R11 ;  /* 0x0000000c0d0e7389 */ /* 0x00006400000c000b */
[----:B01---5:R-:W-:Y:S01]  /*22590*/  ENDCOLLECTIVE ;  /* 0x000000000000791b */ /* 0x023fe20003800000 */
.L_x_3315:
[----:B------:R-:W-:Y:S01]  /*225a0*/  IMAD.MOV.U32 R9, RZ, RZ, R55 ;  /* 0x000000ffff097224 */ /* 0x000fe200078e0037 */
[----:B------:R-:W-:Y:S02]  /*225b0*/  PRMT R65, R3, 0x7610, R65 ;  /* 0x0000761003417816 */ /* 0x000fe40000000041 */
[----:B------:R-:W-:Y:S02]  /*225c0*/  PRMT R45, R8, 0x7610, R45 ;  /* 0x00007610082d7816 */ /* 0x000fe4000000002d */
[----:B------:R-:W-:Y:S01]  /*225d0*/  PRMT R46, R9, 0x7610, R46 ;  /* 0x00007610092e7816 */ /* 0x000fe2000000002e */
[----:B------:R-:W-:Y:S02]  /*225e0*/  @!P1 IMAD.MOV.U32 R38, RZ, RZ, R28 ;  /* 0x000000ffff269224 */ /* 0x000fe400078e001c */
[----:B------:R-:W-:Y:S02]  /*225f0*/  @!P1 IMAD.MOV.U32 R39, RZ, RZ, R29 ;  /* 0x000000ffff279224 */ /* 0x000fe400078e001d */
[----:B------:R-:W-:-:S02]  /*22600*/  @!P1 IMAD.MOV.U32 R40, RZ, RZ, R30 ;  /* 0x000000ffff289224 */ /* 0x000fc400078e001e */
[----:B------:R-:W-:Y:S02]  /*22610*/  IMAD.MOV.U32 R13, RZ, RZ, R32 ;  /* 0x000000ffff0d7224 */ /* 0x000fe400078e0020 */
[----:B------:R-:W-:Y:S02]  /*22620*/  @!P1 IMAD.MOV.U32 R41, RZ, RZ, R31 ;  /* 0x000000ffff299224 */ /* 0x000fe400078e001f */
[----:B------:R-:W-:Y:S02]  /*22630*/  IMAD.MOV.U32 R8, RZ, RZ, R38 ;  /* 0x000000ffff087224 */ /* 0x000fe400078e0026 */
[----:B------:R-:W-:Y:S02]  /*22640*/  IMAD.MOV.U32 R9, RZ, RZ, R39 ;  /* 0x000000ffff097224 */ /* 0x000fe400078e0027 */
[----:B------:R-:W-:Y:S01]  /*22650*/  IMAD.MOV.U32 R10, RZ, RZ, R40 ;  /* 0x000000ffff0a7224 */ /* 0x000fe200078e0028 */
[----:B------:R-:W-:Y:S01]  /*22660*/  PRMT R72, R8, 0x7610, R72 ;  /* 0x0000761008487816 */ /* 0x000fe20000000048 */
[----:B------:R-:W-:Y:S01]  /*22670*/  IMAD.MOV.U32 R3, RZ, RZ, R14 ;  /* 0x000000ffff037224 */ /* 0x000fe200078e000e */
[----:B------:R-:W-:-:S07]  /*22680*/  PRMT R73, R9, 0x7610, R73 ;  /* 0x0000761009497816 */ /* 0x000fce0000000049 */
[----:B------:R-:W-:Y:S05]  /*22690*/  WARPSYNC.COLLECTIVE R15, `(.L_x_3316) ;  /* 0x000000000f087348 */ /* 0x000fea0003c00000 */
[----:B------:R0:W1:Y:S02]  /*226a0*/  SHFL.IDX P6, R14, R13, R12, R11 ;  /* 0x0000000c0d0e7389 */ /* 0x00006400000c000b */
[----:B01----:R-:W-:Y:S01]  /*226b0*/  ENDCOLLECTIVE ;  /* 0x000000000000791b */ /* 0x003fe20003800000 */
.L_x_3316:
[----:B------:R-:W-:Y:S02]  /*226c0*/  PRMT R74, R10, 0x7610, R74 ;  /* 0x000076100a4a7816 */ /* 0x000fe4000000004a */
[----:B------:R-:W-:Y:S01]  /*226d0*/  CS2R R8, SRZ ;  /* 0x0000000000087805 */ /* 0x000fe2000001ff00 */
[----:B------:R-:W-:Y:S02]  /*226e0*/  IMAD.MOV.U32 R13, RZ, RZ, R33 ;  /* 0x000000ffff0d7224 */ /* 0x000fe400078e0021 */
[----:B------:R-:W-:-:S07]  /*226f0*/  IMAD.MOV.U32 R32, RZ, RZ, R14 ;  /* 0x000000ffff207224 */ /* 0x000fce00078e000e */
[----:B------:R-:W-:Y:S05]  /*22700*/  WARPSYNC.COLLECTIVE R15, `(.L_x_3317) ;  /* 0x000000000f087348 */ /* 0x000fea0003c00000 */
[----:B------:R0:W1:Y:S02]  /*22710*/  SHFL.IDX P6, R14, R13, R12, R11 ;  /* 0x0000000c0d0e7389 */ /* 0x00006400000c000b */
[----:B01----:R-:W-:Y:S01]  /*22720*/  ENDCOLLECTIVE ;  /* 0x000000000000791b */ /* 0x003fe20003800000 */
.L_x_3317:
[----:B------:R-:W-:Y:S02]  /*22730*/  IMAD.MOV.U32 R13, RZ, RZ, R34 ;  /* 0x000000ffff0d7224 */ /* 0x000fe400078e0022 */
[----:B------:R-:W-:-:S07]  /*22740*/  IMAD.MOV.U32 R33, RZ, RZ, R14 ;  /* 0x000000ffff217224 */ /* 0x000fce00078e000e */
[----:B------:R-:W-:Y:S05]  /*22750*/  WARPSYNC.COLLECTIVE R15, `(.L_x_3318) ;  /* 0x000000000f087348 */ /* 0x000fea0003c00000 */
[----:B------:R0:W1:Y:S02]  /*22760*/  SHFL.IDX P6, R14, R13, R12, R11 ;  /* 0x0000000c0d0e7389 */ /* 0x00006400000c000b */
[----:B01----:R-:W-:Y:S01]  /*22770*/  ENDCOLLECTIVE ;  /* 0x000000000000791b */ /* 0x003fe20003800000 */
.L_x_3318:
[----:B------:R-:W-:-:S05]  /*22780*/  IMAD.MOV.U32 R11, RZ, RZ, R41 ;  /* 0x000000ffff0b7224 */ /* 0x000fca00078e0029 */
[----:B------:R-:W-:Y:S02]  /*22790*/  PRMT R75, R11, 0x7610, R75 ;  /* 0x000076100b4b7816 */ /* 0x000fe4000000004b */
[----:B------:R-:W-:Y:S01]  /*227a0*/  MOV R34, R14 ;  /* 0x0000000e00227202 */ /* 0x000fe20000000f00 */
[----:B------:R-:W-:Y:S06]  /*227b0*/  BRA `(.L_x_3319) ;  /* 0xfffffe9800fc7947 */ /* 0x000fec000383ffff */
.L_x_3033:
[----:B0-----:R0:W1:Y:S02]  /*227c0*/  SYNCS.PHASECHK.TRANS64.TRYWAIT P4, [R18+URZ+0x28800], R29 ;  /* 0x0288001d120075a7 */ /* 0x001064000808017f */
[----:B-1----:R-:W-:Y:S05]  /*227d0*/  @!P4 NANOSLEEP.SYNCS 0x989680 ;  /* 0x009896800000c95d */ /* 0x002fea0003900000 */
[----:B------:R-:W1:Y:S02]  /*227e0*/  @!P4 SYNCS.PHASECHK.TRANS64 P4, [R18+URZ+0x28800], R29 ;  /* 0x0288001d1200c5a7 */ /* 0x000e64000808007f */
[----:B-1----:R-:W-:Y:S05]  /*227f0*/  @!P4 BRA `(.L_x_3033) ;  /* 0xfffffffc00f0c947 */ /* 0x002fea000383ffff */
[----:B------:R-:W-:Y:S05]  /*22800*/  BRA `(.L_x_3320) ;  /* 0xfffffe9c00a47947 */ /* 0x000fea000383ffff */
.L_x_3043:
[----:B---3--:R3:W4:Y:S02]  /*22810*/  SYNCS.PHASECHK.TRANS64.TRYWAIT P1, [R0+URZ+0x28830], R3 ;  /* 0x02883003000075a7 */ /* 0x008724000802017f */
[----:B----4-:R-:W-:Y:S05]  /*22820*/  @!P1 NANOSLEEP.SYNCS 0x989680 ;  /* 0x009896800000995d */ /* 0x010fea0003900000 */
[----:B------:R-:W4:Y:S02]  /*22830*/  @!P1 SYNCS.PHASECHK.TRANS64 P1, [R0+URZ+0x28830], R3 ;  /* 0x02883003000095a7 */ /* 0x000f24000802007f */
[----:B----4-:R-:W-:Y:S05]  /*22840*/  @!P1 BRA `(.L_x_3043) ;  /* 0xfffffffc00f09947 */ /* 0x010fea000383ffff */
[----:B------:R-:W-:Y:S05]  /*22850*/  BRA `(.L_x_3042) ;  /* 0xfffffeb800787947 */ /* 0x000fea000383ffff */
.L_x_3050:
[----:B-1----:R1:W2:Y:S02]  /*22860*/  SYNCS.PHASECHK.TRANS64.TRYWAIT P3, [R7+URZ+0x28830], R6 ;  /* 0x02883006070075a7 */ /* 0x0022a4000806017f */
[----:B--2---:R-:W-:Y:S05]  /*22870*/  @!P3 NANOSLEEP.SYNCS 0x989680 ;  /* 0x009896800000b95d */ /* 0x004fea0003900000 */
[----:B------:R-:W2:Y:S02]  /*22880*/  @!P3 SYNCS.PHASECHK.TRANS64 P3, [R7+URZ+0x28830], R6 ;  /* 0x028830060700b5a7 */ /* 0x000ea4000806007f */
[----:B--2---:R-:W-:Y:S05]  /*22890*/  @!P3 BRA `(.L_x_3050) ;  /* 0xfffffffc00f0b947 */ /* 0x004fea000383ffff */
[----:B------:R-:W-:Y:S05]  /*228a0*/  BRA `(.L_x_3049) ;  /* 0xfffffee400d47947 */ /* 0x000fea000383ffff */
.L_x_3054:
[----:B-1----:R1:W2:Y:S02]  /*228b0*/  SYNCS.PHASECHK.TRANS64.TRYWAIT P2, [R7+URZ+0x28850], R6 ;  /* 0x02885006070075a7 */ /* 0x0022a4000804017f */
[----:B--2---:R-:W-:Y:S05]  /*228c0*/  @!P2 NANOSLEEP.SYNCS 0x989680 ;  /* 0x009896800000a95d */ /* 0x004fea0003900000 */
[----:B------:R-:W2:Y:S02]  /*228d0*/  @!P2 SYNCS.PHASECHK.TRANS64 P2, [R7+URZ+0x28850], R6 ;  /* 0x028850060700a5a7 */ /* 0x000ea4000804007f */
[----:B--2---:R-:W-:Y:S05]  /*228e0*/  @!P2 BRA `(.L_x_3054) ;  /* 0xfffffffc00f0a947 */ /* 0x004fea000383ffff */
[----:B------:R-:W-:Y:S05]  /*228f0*/  BRA `(.L_x_3051) ;  /* 0xfffffee800f07947 */ /* 0x000fea000383ffff */
.L_x_3063:
[----:B-1----:R1:W2:Y:S02]  /*22900*/  SYNCS.PHASECHK.TRANS64.TRYWAIT P1, [R6+URZ+0x28830], R7 ;  /* 0x02883007060075a7 */ /* 0x0022a4000802017f */
[----:B--2---:R-:W-:Y:S05]  /*22910*/  @!P1 NANOSLEEP.SYNCS 0x989680 ;  /* 0x009896800000995d */ /* 0x004fea0003900000 */
[----:B------:R-:W2:Y:S02]  /*22920*/  @!P1 SYNCS.PHASECHK.TRANS64 P1, [R6+URZ+0x28830], R7 ;  /* 0x02883007060095a7 */ /* 0x000ea4000802007f */
[----:B--2---:R-:W-:Y:S05]  /*22930*/  @!P1 BRA `(.L_x_3063) ;  /* 0xfffffffc00f09947 */ /* 0x004fea000383ffff */
[----:B------:R-:W-:Y:S05]  /*22940*/  BRA `(.L_x_3062) ;  /* 0xffffff1800a87947 */ /* 0x000fea000383ffff */
.L_x_3067:
[----:B-1----:R1:W2:Y:S02]  /*22950*/  SYNCS.PHASECHK.TRANS64.TRYWAIT P1, [R7+URZ+0x28850], R6 ;  /* 0x02885006070075a7 */ /* 0x0022a4000802017f */
[----:B--2---:R-:W-:Y:S05]  /*22960*/  @!P1 NANOSLEEP.SYNCS 0x989680 ;  /* 0x009896800000995d */ /* 0x004fea0003900000 */
[----:B------:R-:W2:Y:S02]  /*22970*/  @!P1 SYNCS.PHASECHK.TRANS64 P1, [R7+URZ+0x28850], R6 ;  /* 0x02885006070095a7 */ /* 0x000ea4000802007f */
[----:B--2---:R-:W-:Y:S05]  /*22980*/  @!P1 BRA `(.L_x_3067) ;  /* 0xfffffffc00f09947 */ /* 0x004fea000383ffff */
[----:B------:R-:W-:Y:S05]  /*22990*/  BRA `(.L_x_3064) ;  /* 0xffffff1c00b87947 */ /* 0x000fea000383ffff */
.L_x_3074:
[----:B-1----:R1:W2:Y:S02]  /*229a0*/  SYNCS.PHASECHK.TRANS64.TRYWAIT P1, [R13+URZ+0x28850], R4 ;  /* 0x028850040d0075a7 */ /* 0x0022a4000802017f */
[----:B--2---:R-:W-:Y:S05]  /*229b0*/  @!P1 NANOSLEEP.SYNCS 0x989680 ;  /* 0x009896800000995d */ /* 0x004fea0003900000 */
[----:B------:R-:W2:Y:S02]  /*229c0*/  @!P1 SYNCS.PHASECHK.TRANS64 P1, [R13+URZ+0x28850], R4 ;  /* 0x028850040d0095a7 */ /* 0x000ea4000802007f */
[----:B--2---:R-:W-:Y:S05]  /*229d0*/  @!P1 BRA `(.L_x_3074) ;  /* 0xfffffffc00f09947 */ /* 0x004fea000383ffff */
[----:B------:R-:W-:Y:S05]  /*229e0*/  BRA `(.L_x_3073) ;  /* 0xffffff4400007947 */ /* 0x000fea000383ffff */
.L_x_3089:
[----:B------:R-:W-:Y:S01]  /*229f0*/  MOV R13, R4 ;  /* 0x00000004000d7202 */ /* 0x000fe20000000f00 */
[----:B------:R-:W-:Y:S02]  /*22a00*/  IMAD.MOV.U32 R12, RZ, RZ, RZ ;  /* 0x000000ffff0c7224 */ /* 0x000fe400078e00ff */
[----:B------:R-:W-:Y:S02]  /*22a10*/  IMAD.MOV.U32 R11, RZ, RZ, 0x181f ;  /* 0x0000181fff0b7424 */ /* 0x000fe400078e00ff */
[----:B------:R-:W-:-:S07]  /*22a20*/  IMAD.MOV.U32 R15, RZ, RZ, -0x1 ;  /* 0xffffffffff0f7424 */ /* 0x000fce00078e00ff */
[----:B-12---:R-:W-:Y:S05]  /*22a30*/  WARPSYNC.COLLECTIVE R15, `(.L_x_3321) ;  /* 0x000000000f087348 */ /* 0x006fea0003c00000 */
[----:B------:R0:W3:Y:S02]  /*22a40*/  SHFL.IDX P6, R14, R13, R12, R11 ;  /* 0x0000000c0d0e7389 */ /* 0x0000e400000c000b */
[----:B0123--:R-:W-:Y:S01]  /*22a50*/  ENDCOLLECTIVE ;  /* 0x000000000000791b */ /* 0x00ffe20003800000 */
.L_x_3321:
[----:B------:R-:W-:Y:S02]  /*22a60*/  IMAD.MOV.U32 R13, RZ, RZ, R0 ;  /* 0x000000ffff0d7224 */ /* 0x000fe400078e0000 */
[----:B------:R-:W-:-:S07]  /*22a70*/  IMAD.MOV.U32 R3, RZ, RZ, R14 ;  /* 0x000000ffff037224 */ /* 0x000fce00078e000e */
[----:B------:R-:W-:Y:S05]  /*22a80*/  WARPSYNC.COLLECTIVE R15, `(.L_x_3322) ;  /* 0x000000000f087348 */ /* 0x000fea0003c00000 */
[----:B------:R0:W1:Y:S02]  /*22a90*/  SHFL.IDX P6, R14, R13, R12, R11 ;  /* 0x0000000c0d0e7389 */ /* 0x00006400000c000b */
[----:B01----:R-:W-:Y:S01]  /*22aa0*/  ENDCOLLECTIVE ;  /* 0x000000000000791b */ /* 0x003fe20003800000 */
.L_x_3322:
[----:B------:R-:W-:Y:S05]  /*22ab0*/  BRA `(.L_x_3323) ;  /* 0xffffff6800387947 */ /* 0x000fea000383ffff */
.L_x_3092:
[----:B------:R-:W-:Y:S01]  /*22ac0*/  BSSY B1, `(.L_x_3324) ;  /* 0x0000008000017945 */ /* 0x000fe20003800000 */
[----:B------:R-:W-:Y:S02]  /*22ad0*/  IMAD.MOV.U32 R13, RZ, RZ, R4 ;  /* 0x000000ffff0d7224 */ /* 0x000fe400078e0004 */
[----:B------:R-:W-:Y:S02]  /*22ae0*/  IMAD.MOV.U32 R12, RZ, RZ, 0x1 ;  /* 0x00000001ff0c7424 */ /* 0x000fe400078e00ff */
[----:B------:R-:W-:Y:S02]  /*22af0*/  IMAD.MOV.U32 R11, RZ, RZ, 0x181f ;  /* 0x0000181fff0b7424 */ /* 0x000fe400078e00ff */
[----:B---3--:R-:W-:-:S07]  /*22b00*/  IMAD.MOV.U32 R15, RZ, RZ, -0x1 ;  /* 0xffffffffff0f7424 */ /* 0x008fce00078e00ff */
[----:B012-4-:R-:W-:Y:S05]  /*22b10*/  WARPSYNC.COLLECTIVE R15, `(.L_x_3325) ;  /* 0x000000000f087348 */ /* 0x017fea0003c00000 */
[----:B----4-:R3:W4:Y:S02]  /*22b20*/  SHFL.IDX P6, R14, R13, R12, R11 ;  /* 0x0000000c0d0e7389 */ /* 0x01072400000c000b */
[----:B01234-:R-:W-:Y:S01]  /*22b30*/  ENDCOLLECTIVE ;  /* 0x000000000000791b */ /* 0x01ffe20003800000 */
.L_x_3325:
[----:B------:R-:W-:Y:S05]  /*22b40*/  BSYNC B1 ;  /* 0x0000000000017941 */ /* 0x000fea0003800000 */
.L_x_3324:
[----:B------:R-:W-:Y:S01]  /*22b50*/  MOV R13, R0 ;  /* 0x00000000000d7202 */ /* 0x000fe20000000f00 */
[----:B------:R-:W-:Y:S02]  /*22b60*/  IMAD.MOV.U32 R12, RZ, RZ, 0x1 ;  /* 0x00000001ff0c7424 */ /* 0x000fe400078e00ff */
[----:B------:R-:W-:Y:S02]  /*22b70*/  IMAD.MOV.U32 R11, RZ, RZ, 0x181f ;  /* 0x0000181fff0b7424 */ /* 0x000fe400078e00ff */
[----:B------:R-:W-:Y:S02]  /*22b80*/  IMAD.MOV.U32 R15, RZ, RZ, -0x1 ;  /* 0xffffffffff0f7424 */ /* 0x000fe400078e00ff */
[----:B------:R-:W-:-:S07]  /*22b90*/  IMAD.MOV.U32 R3, RZ, RZ, R14 ;  /* 0x000000ffff037224 */ /* 0x000fce00078e000e */
[----:B------:R-:W-:Y:S05]  /*22ba0*/  WARPSYNC.COLLECTIVE R15, `(.L_x_3326) ;  /* 0x000000000f087348 */ /* 0x000fea0003c00000 */
[----:B------:R0:W1:Y:S02]  /*22bb0*/  SHFL.IDX P6, R14, R13, R12, R11 ;  /* 0x0000000c0d0e7389 */ /* 0x00006400000c000b */
[----:B01----:R-:W-:Y:S01]  /*22bc0*/  ENDCOLLECTIVE ;  /* 0x000000000000791b */ /* 0x003fe20003800000 */
.L_x_3326:
[----:B------:R-:W-:Y:S05]  /*22bd0*/  BRA `(.L_x_3327) ;  /* 0xffffff6800387947 */ /* 0x000fea000383ffff */
.L_x_3095:
        /* <DEDUP_REMOVED lines=8> */
.L_x_3329:
[----:B------:R-:W-:Y:S05]  /*22c60*/  BSYNC B1 ;  /* 0x0000000000017941 */ /* 0x000fea0003800000 */
.L_x_3328:
        /* <DEDUP_REMOVED lines=8> */
.L_x_3330:
[----:B------:R-:W-:Y:S05]  /*22cf0*/  BRA `(.L_x_3331) ;  /* 0xffffff6800387947 */ /* 0x000fea000383ffff */
.L_x_3098:
[----:B------:R-:W-:Y:S01]  /*22d00*/  BSSY B1, `(.L_x_3332) ;  /* 0x0000008000017945 */ /* 0x000fe20003800000 */
[----:B------:R-:W-:Y:S02]  /*22d10*/  IMAD.MOV.U32 R13, RZ, RZ, R4 ;  /* 0x000000ffff0d7224 */ /* 0x000fe400078e0004 */
[----:B------:R-:W-:Y:S02]  /*22d20*/  IMAD.MOV.U32 R12, RZ, RZ, 0x3 ;  /* 0x00000003ff0c7424 */ /* 0x000fe400078e00ff */
[----:B------:R-:W-:Y:S02]  /*22d30*/  IMAD.MOV.U32 R11, RZ, RZ, 0x181f ;  /* 0x0000181fff0b7424 */ /* 0x000fe400078e00ff */
[----:B0-----:R-:W-:-:S07]  /*22d40*/  IMAD.MOV.U32 R15, RZ, RZ, -0x1 ;  /* 0xffffffffff0f7424 */ /* 0x001fce00078e00ff */
[----:B-1234-:R-:W-:Y:S05]  /*22d50*/  WARPSYNC.COLLECTIVE R15, `(.L_x_3333) ;  /* 0x000000000f087348 */ /* 0x01efea0003c00000 */
[----:B------:R0:W0:Y:S02]  /*22d60*/  SHFL.IDX P6, R14, R13, R12, R11 ;  /* 0x0000000c0d0e7389 */ /* 0x00002400000c000b */
[----:B01234-:R-:W-:Y:S01]  /*22d70*/  ENDCOLLECTIVE ;  /* 0x000000000000791b */ /* 0x01ffe20003800000 */
.L_x_3333:
[----:B------:R-:W-:Y:S05]  /*22d80*/  BSYNC B1 ;  /* 0x0000000000017941 */ /* 0x000fea0003800000 */
.L_x_3332:
        /* <DEDUP_REMOVED lines=8> */
.L_x_3334:
[----:B------:R-:W-:Y:S05]  /*22e10*/  BRA `(.L_x_3335) ;  /* 0xffffff6800387947 */ /* 0x000fea000383ffff */
.L_x_3115:
[----:B0-----:R-:W0:Y:S01]  /*22e20*/  S2R R10, SR_TID.X ;  /* 0x00000000000a7919 */ /* 0x001e220000002100 */
[----:B------:R-:W-:Y:S01]  /*22e30*/  BSSY B1, `(.L_x_3336) ;  /* 0x000000a000017945 */ /* 0x000fe20003800000 */
[----:B------:R-:W-:Y:S02]  /*22e40*/  IMAD.MOV.U32 R12, RZ, RZ, RZ ;  /* 0x000000ffff0c7224 */ /* 0x000fe400078e00ff */
[----:B-1----:R-:W-:Y:S02]  /*22e50*/  IMAD.MOV.U32 R11, RZ, RZ, 0x1f ;  /* 0x0000001fff0b7424 */ /* 0x002fe400078e00ff */
[----:B------:R-:W-:Y:S01]  /*22e60*/  IMAD.MOV.U32 R15, RZ, RZ, -0x1 ;  /* 0xffffffffff0f7424 */ /* 0x000fe200078e00ff */
[----:B0-----:R-:W-:-:S04]  /*22e70*/  SHF.R.U32.HI R10, RZ, 0x5, R10 ;  /* 0x00000005ff0a7819 */ /* 0x001fc8000001160a */
[----:B------:R-:W-:-:S04]  /*22e80*/  LOP3.LUT R10, R10, 0x3, RZ, 0xc0, !PT ;  /* 0x000000030a0a7812 */ /* 0x000fc800078ec0ff */
[----:B------:R-:W-:-:S07]  /*22e90*/  MOV R13, R10 ;  /* 0x0000000a000d7202 */ /* 0x000fce0000000f00 */
[----:B------:R-:W-:Y:S05]  /*22ea0*/  WARPSYNC.COLLECTIVE R15, `(.L_x_3337) ;  /* 0x000000000f087348 */ /* 0x000fea0003c00000 */
[----:B------:R0:W1:Y:S02]  /*22eb0*/  SHFL.IDX P6, R14, R13, R12, R11 ;  /* 0x0000000c0d0e7389 */ /* 0x00006400000c000b */
[----:B01----:R-:W-:Y:S01]  /*22ec0*/  ENDCOLLECTIVE ;  /* 0x000000000000791b */ /* 0x003fe20003800000 */
.L_x_3337:
[----:B------:R-:W-:Y:S05]  /*22ed0*/  BSYNC B1 ;  /* 0x0000000000017941 */ /* 0x000fea0003800000 */
.L_x_3336:
[----:B------:R-:W-:Y:S05]  /*22ee0*/  BRA `(.L_x_3338) ;  /* 0xffffff7c00787947 */ /* 0x000fea000383ffff */
.L_x_3117:
[----:B------:R-:W-:Y:S01]  /*22ef0*/  BSSY B1, `(.L_x_3339) ;  /* 0x0000006000017945 */ /* 0x000fe20003800000 */
[----:B------:R-:W-:-:S07]  /*22f00*/  IMAD.MOV.U32 R15, RZ, RZ, -0x1 ;  /* 0xffffffffff0f7424 */ /* 0x000fce00078e00ff */
[----:B012---:R-:W-:Y:S05]  /*22f10*/  WARPSYNC.COLLECTIVE R15, `(.L_x_3340) ;  /* 0x000000000f0c7348 */ /* 0x007fea0003c00000 */
[----:B------:R-:W-:Y:S02]  /*22f20*/  ELECT P6, UR62, PT ;  /* 0x00000000003e782f */ /* 0x000fe400038c0000 */
[----:B------:R-:W-:Y:S01]  /*22f30*/  MOV R14, UR62 ;  /* 0x0000003e000e7c02 */ /* 0x000fe20008000f00 */
[----:B012---:R-:W-:Y:S10]  /*22f40*/  ENDCOLLECTIVE ;  /* 0x000000000000791b */ /* 0x007ff40003800000 */
.L_x_3340:
[----:B------:R-:W-:Y:S05]  /*22f50*/  BSYNC B1 ;  /* 0x0000000000017941 */ /* 0x000fea0003800000 */
.L_x_3339:
[----:B------:R-:W-:Y:S05]  /*22f60*/  BRA `(.L_x_3116) ;  /* 0xffffff7c00707947 */ /* 0x000fea000383ffff */
.L_x_3119:
[----:B--2---:R2:W3:Y:S02]  /*22f70*/  SYNCS.PHASECHK.TRANS64.TRYWAIT P0, [R22+URZ+0x28820], R7 ;  /* 0x02882007160075a7 */ /* 0x0044e4000800017f */
[----:B---3--:R-:W-:Y:S05]  /*22f80*/  @!P0 NANOSLEEP.SYNCS 0x989680 ;  /* 0x009896800000895d */ /* 0x008fea0003900000 */
[----:B------:R-:W3:Y:S02]  /*22f90*/  @!P0 SYNCS.PHASECHK.TRANS64 P0, [R22+URZ+0x28820], R7 ;  /* 0x02882007160085a7 */ /* 0x000ee4000800007f */
[----:B---3--:R-:W-:Y:S05]  /*22fa0*/  @!P0 BRA `(.L_x_3119) ;  /* 0xfffffffc00f08947 */ /* 0x008fea000383ffff */
[----:B------:R-:W-:Y:S05]  /*22fb0*/  BRA `(.L_x_3341) ;  /* 0xffffff7c00807947 */ /* 0x000fea000383ffff */
.L_x_3123:
[----:B--2---:R2:W3:Y:S02]  /*22fc0*/  SYNCS.PHASECHK.TRANS64.TRYWAIT P0, [R7+URZ+0x288a0], R8 ;  /* 0x0288a008070075a7 */ /* 0x0044e4000800017f */
[----:B---3--:R-:W-:Y:S05]  /*22fd0*/  @!P0 NANOSLEEP.SYNCS 0x989680 ;  /* 0x009896800000895d */ /* 0x008fea0003900000 */
[----:B------:R-:W3:Y:S02]  /*22fe0*/  @!P0 SYNCS.PHASECHK.TRANS64 P0, [R7+URZ+0x288a0], R8 ;  /* 0x0288a008070085a7 */ /* 0x000ee4000800007f */
[----:B---3--:R-:W-:Y:S05]  /*22ff0*/  @!P0 BRA `(.L_x_3123) ;  /* 0xfffffffc00f08947 */ /* 0x008fea000383ffff */
[----:B------:R-:W-:Y:S05]  /*23000*/  BRA `(.L_x_3342) ;  /* 0xffffff7c00987947 */ /* 0x000fea000383ffff */
.L_x_3129:
[----:B0-----:R0:W1:Y:S02]  /*23010*/  SYNCS.PHASECHK.TRANS64.TRYWAIT P0, [R7+URZ+0x288c0], R8 ;  /* 0x0288c008070075a7 */ /* 0x001064000800017f */
[----:B-1----:R-:W-:Y:S05]  /*23020*/  @!P0 NANOSLEEP.SYNCS 0x989680 ;  /* 0x009896800000895d */ /* 0x002fea0003900000 */
[----:B------:R-:W1:Y:S02]  /*23030*/  @!P0 SYNCS.PHASECHK.TRANS64 P0, [R7+URZ+0x288c0], R8 ;  /* 0x0288c008070085a7 */ /* 0x000e64000800007f */
[----:B-1----:R-:W-:Y:S05]  /*23040*/  @!P0 BRA `(.L_x_3129) ;  /* 0xfffffffc00f08947 */ /* 0x002fea000383ffff */
[----:B------:R-:W-:Y:S05]  /*23050*/  BRA `(.L_x_3343) ;  /* 0xffffff8000587947 */ /* 0x000fea000383ffff */
.L_x_3137:
[----:B0-----:R0:W1:Y:S02]  /*23060*/  SYNCS.PHASECHK.TRANS64.TRYWAIT P1, [R10+URZ+0x288a0], R9 ;  /* 0x0288a0090a0075a7 */ /* 0x001064000802017f */
[----:B-1----:R-:W-:Y:S05]  /*23070*/  @!P1 NANOSLEEP.SYNCS 0x989680 ;  /* 0x009896800000995d */ /* 0x002fea0003900000 */
[----:B------:R-:W1:Y:S02]  /*23080*/  @!P1 SYNCS.PHASECHK.TRANS64 P1, [R10+URZ+0x288a0], R9 ;  /* 0x0288a0090a0095a7 */ /* 0x000e64000802007f */
[----:B-1----:R-:W-:Y:S05]  /*23090*/  @!P1 BRA `(.L_x_3137) ;  /* 0xfffffffc00f09947 */ /* 0x002fea000383ffff */
[----:B------:R-:W-:Y:S05]  /*230a0*/  BRA `(.L_x_3344) ;  /* 0xffffff8400547947 */ /* 0x000fea000383ffff */
.L_x_3143:
[----:B-1----:R1:W2:Y:S02]  /*230b0*/  SYNCS.PHASECHK.TRANS64.TRYWAIT P1, [R10+URZ+0x288c0], R9 ;  /* 0x0288c0090a0075a7 */ /* 0x0022a4000802017f */
[----:B--2---:R-:W-:Y:S05]  /*230c0*/  @!P1 NANOSLEEP.SYNCS 0x989680 ;  /* 0x009896800000995d */ /* 0x004fea0003900000 */
[----:B------:R-:W2:Y:S02]  /*230d0*/  @!P1 SYNCS.PHASECHK.TRANS64 P1, [R10+URZ+0x288c0], R9 ;  /* 0x0288c0090a0095a7 */ /* 0x000ea4000802007f */
[----:B--2---:R-:W-:Y:S05]  /*230e0*/  @!P1 BRA `(.L_x_3143) ;  /* 0xfffffffc00f09947 */ /* 0x004fea000383ffff */
[----:B------:R-:W-:Y:S05]  /*230f0*/  BRA `(.L_x_3345) ;  /* 0xffffff88000c7947 */ /* 0x000fea000383ffff */
.L_x_3157:
        /* <DEDUP_REMOVED lines=11> */
.L_x_3347:
[----:B------:R-:W-:Y:S05]  /*231b0*/  BSYNC B0 ;  /* 0x0000000000007941 */ /* 0x000fea0003800000 */
.L_x_3346:
[----:B------:R-:W-:Y:S05]  /*231c0*/  BRA `(.L_x_3348) ;  /* 0xffffff9400007947 */ /* 0x000fea000383ffff */
.L_x_3160:
[----:B0-----:R0:W1:Y:S02]  /*231d0*/  SYNCS.PHASECHK.TRANS64.TRYWAIT P0, [R7+URZ+0x28840], R2 ;  /* 0x02884002070075a7 */ /* 0x001064000800017f */
[----:B-1----:R-:W-:Y:S05]  /*231e0*/  @!P0 NANOSLEEP.SYNCS 0x989680 ;  /* 0x009896800000895d */ /* 0x002fea0003900000 */
[----:B------:R-:W1:Y:S02]  /*231f0*/  @!P0 SYNCS.PHASECHK.TRANS64 P0, [R7+URZ+0x28840], R2 ;  /* 0x02884002070085a7 */ /* 0x000e64000800007f */
[----:B-1----:R-:W-:Y:S05]  /*23200*/  @!P0 BRA `(.L_x_3160) ;  /* 0xfffffffc00f08947 */ /* 0x002fea000383ffff */
[----:B------:R-:W-:Y:S05]  /*23210*/  BRA `(.L_x_3349) ;  /* 0xffffff94005c7947 */ /* 0x000fea000383ffff */
.L_x_3161:
        /* <DEDUP_REMOVED lines=8> */
.L_x_3351:
[----:B------:R-:W-:Y:S05]  /*232a0*/  BSYNC B0 ;  /* 0x0000000000007941 */ /* 0x000fea0003800000 */
.L_x_3350:
        /* <DEDUP_REMOVED lines=9> */
.L_x_3352:
[----:B------:R-:W-:Y:S01]  /*23340*/  IMAD.MOV.U32 R13, RZ, RZ, R0 ;  /* 0x000000ffff0d7224 */ /* 0x000fe200078e0000 */
[----:B------:R-:W-:Y:S01]  /*23350*/  MOV R12, 0x1 ;  /* 0x00000001000c7802 */ /* 0x000fe20000000f00 */
[----:B------:R-:W-:-:S07]  /*23360*/  IMAD.MOV.U32 R3, RZ, RZ, R14 ;  /* 0x000000ffff037224 */ /* 0x000fce00078e000e */
[----:B------:R-:W-:Y:S05]  /*23370*/  WARPSYNC.COLLECTIVE R15, `(.L_x_3353) ;  /* 0x000000000f087348 */ /* 0x000fea0003c00000 */
[----:B------:R0:W1:Y:S02]  /*23380*/  SHFL.IDX P6, R14, R13, R12, R11 ;  /* 0x0000000c0d0e7389 */ /* 0x00006400000c000b */
[----:B01----:R-:W-:Y:S01]  /*23390*/  ENDCOLLECTIVE ;  /* 0x000000000000791b */ /* 0x003fe20003800000 */
.L_x_3353:
        /* <DEDUP_REMOVED lines=16> */
.L_x_3354:
[----:B------:R-:W-:Y:S02]  /*234a0*/  @P0 IMAD R8, R5, 0x2, R22 ;  /* 0x0000000205080824 */ /* 0x000fe400078e0216 */
[----:B------:R-:W-:Y:S02]  /*234b0*/  IMAD.MOV.U32 R13, RZ, RZ, R0 ;  /* 0x000000ffff0d7224 */ /* 0x000fe400078e0000 */
[----:B------:R-:W-:Y:S02]  /*234c0*/  IMAD.MOV.U32 R12, RZ, RZ, 0x2 ;  /* 0x00000002ff0c7424 */ /* 0x000fe400078e00ff */
[----:B------:R-:W-:-:S07]  /*234d0*/  IMAD.MOV.U32 R3, RZ, RZ, R14 ;  /* 0x000000ffff037224 */ /* 0x000fce00078e000e */
[----:B------:R-:W-:Y:S05]  /*234e0*/  WARPSYNC.COLLECTIVE R15, `(.L_x_3355) ;  /* 0x000000000f087348 */ /* 0x000fea0003c00000 */
[----:B------:R0:W1:Y:S02]  /*234f0*/  SHFL.IDX P6, R14, R13, R12, R11 ;  /* 0x0000000c0d0e7389 */ /* 0x00006400000c000b */
[----:B01----:R-:W-:Y:S01]  /*23500*/  ENDCOLLECTIVE ;  /* 0x000000000000791b */ /* 0x003fe20003800000 */
.L_x_3355:
        /* <DEDUP_REMOVED lines=16> */
.L_x_3356:
[----:B------:R-:W-:Y:S02]  /*23610*/  @P0 IMAD R8, R5, 0x2, R22 ;  /* 0x0000000205080824 */ /* 0x000fe400078e0216 */
[----:B------:R-:W-:Y:S02]  /*23620*/  IMAD.MOV.U32 R13, RZ, RZ, R0 ;  /* 0x000000ffff0d7224 */ /* 0x000fe400078e0000 */
[----:B------:R-:W-:Y:S02]  /*23630*/  IMAD.MOV.U32 R12, RZ, RZ, 0x3 ;  /* 0x00000003ff0c7424 */ /* 0x000fe400078e00ff */
[----:B------:R-:W-:-:S07]  /*23640*/  IMAD.MOV.U32 R3, RZ, RZ, R14 ;  /* 0x000000ffff037224 */ /* 0x000fce00078e000e */
[----:B------:R-:W-:Y:S05]  /*23650*/  WARPSYNC.COLLECTIVE R15, `(.L_x_3357) ;  /* 0x000000000f087348 */ /* 0x000fea0003c00000 */
[----:B------:R0:W1:Y:S02]  /*23660*/  SHFL.IDX P6, R14, R13, R12, R11 ;  /* 0x0000000c0d0e7389 */ /* 0x00006400000c000b */
[----:B01----:R-:W-:Y:S01]  /*23670*/  ENDCOLLECTIVE ;  /* 0x000000000000791b */ /* 0x003fe20003800000 */
.L_x_3357:
        /* <DEDUP_REMOVED lines=16> */
.L_x_3358:
[----:B------:R-:W-:Y:S02]  /*23780*/  @P0 IMAD R8, R5, 0x2, R22 ;  /* 0x0000000205080824 */ /* 0x000fe400078e0216 */
[----:B------:R-:W-:Y:S02]  /*23790*/  IMAD.MOV.U32 R13, RZ, RZ, R0 ;  /* 0x000000ffff0d7224 */ /* 0x000fe400078e0000 */
[----:B------:R-:W-:Y:S02]  /*237a0*/  IMAD.MOV.U32 R12, RZ, RZ, 0x4 ;  /* 0x00000004ff0c7424 */ /* 0x000fe400078e00ff */
[----:B------:R-:W-:-:S07]  /*237b0*/  IMAD.MOV.U32 R3, RZ, RZ, R14 ;  /* 0x000000ffff037224 */ /* 0x000fce00078e000e */
[----:B------:R-:W-:Y:S05]  /*237c0*/  WARPSYNC.COLLECTIVE R15, `(.L_x_3359) ;  /* 0x000000000f087348 */ /* 0x000fea0003c00000 */
[----:B------:R0:W1:Y:S02]  /*237d0*/  SHFL.IDX P6, R14, R13, R12, R11 ;  /* 0x0000000c0d0e7389 */ /* 0x00006400000c000b */
[----:B01----:R-:W-:Y:S01]  /*237e0*/  ENDCOLLECTIVE ;  /* 0x000000000000791b */ /* 0x003fe20003800000 */
.L_x_3359:
        /* <DEDUP_REMOVED lines=16> */
.L_x_3360:
[----:B------:R-:W-:Y:S02]  /*238f0*/  @P0 IMAD R8, R5, 0x2, R22 ;  /* 0x0000000205080824 */ /* 0x000fe400078e0216 */
[----:B------:R-:W-:Y:S02]  /*23900*/  IMAD.MOV.U32 R13, RZ, RZ, R0 ;  /* 0x000000ffff0d7224 */ /* 0x000fe400078e0000 */
[----:B------:R-:W-:Y:S02]  /*23910*/  IMAD.MOV.U32 R12, RZ, RZ, 0x5 ;  /* 0x00000005ff0c7424 */ /* 0x000fe400078e00ff */
[----:B------:R-:W-:-:S07]  /*23920*/  IMAD.MOV.U32 R3, RZ, RZ, R14 ;  /* 0x000000ffff037224 */ /* 0x000fce00078e000e */
[----:B------:R-:W-:Y:S05]  /*23930*/  WARPSYNC.COLLECTIVE R15, `(.L_x_3361) ;  /* 0x000000000f087348 */ /* 0x000fea0003c00000 */
[----:B------:R0:W1:Y:S02]  /*23940*/  SHFL.IDX P6, R14, R13, R12, R11 ;  /* 0x0000000c0d0e7389 */ /* 0x00006400000c000b */
[----:B01----:R-:W-:Y:S01]  /*23950*/  ENDCOLLECTIVE ;  /* 0x000000000000791b */ /* 0x003fe20003800000 */
.L_x_3361:
        /* <DEDUP_REMOVED lines=16> */
.L_x_3362:
[----:B------:R-:W-:Y:S01]  /*23a60*/  @P0 LEA R8, R5, R22, 0x1 ;  /* 0x0000001605080211 */ /* 0x000fe200078e08ff */
[----:B------:R-:W-:Y:S02]  /*23a70*/  IMAD.MOV.U32 R13, RZ, RZ, R0 ;  /* 0x000000ffff0d7224 */ /* 0x000fe400078e0000 */
[----:B------:R-:W-:Y:S02]  /*23a80*/  IMAD.MOV.U32 R12, RZ, RZ, 0x6 ;  /* 0x00000006ff0c7424 */ /* 0x000fe400078e00ff */
[----:B------:R-:W-:-:S07]  /*23a90*/  IMAD.MOV.U32 R3, RZ, RZ, R14 ;  /* 0x000000ffff037224 */ /* 0x000fce00078e000e */
[----:B------:R-:W-:Y:S05]  /*23aa0*/  WARPSYNC.COLLECTIVE R15, `(.L_x_3363) ;  /* 0x000000000f087348 */ /* 0x000fea0003c00000 */
[----:B------:R0:W1:Y:S02]  /*23ab0*/  SHFL.IDX P6, R14, R13, R12, R11 ;  /* 0x0000000c0d0e7389 */ /* 0x00006400000c000b */
[----:B01----:R-:W-:Y:S01]  /*23ac0*/  ENDCOLLECTIVE ;  /* 0x000000000000791b */ /* 0x003fe20003800000 */
.L_x_3363:
        /* <DEDUP_REMOVED lines=16> */
.L_x_3364:
[----:B------:R-:W-:Y:S02]  /*23bd0*/  @P0 IMAD R8, R5, 0x2, R22 ;  /* 0x0000000205080824 */ /* 0x000fe400078e0216 */
[----:B------:R-:W-:Y:S02]  /*23be0*/  IMAD.MOV.U32 R13, RZ, RZ, R0 ;  /* 0x000000ffff0d7224 */ /* 0x000fe400078e0000 */
[----:B------:R-:W-:Y:S02]  /*23bf0*/  IMAD.MOV.U32 R12, RZ, RZ, 0x7 ;  /* 0x00000007ff0c7424 */ /* 0x000fe400078e00ff */
[----:B------:R-:W-:-:S07]  /*23c00*/  IMAD.MOV.U32 R3, RZ, RZ, R14 ;  /* 0x000000ffff037224 */ /* 0x000fce00078e000e */
[----:B------:R-:W-:Y:S05]  /*23c10*/  WARPSYNC.COLLECTIVE R15, `(.L_x_3365) ;  /* 0x000000000f087348 */ /* 0x000fea0003c00000 */
[----:B------:R0:W1:Y:S02]  /*23c20*/  SHFL.IDX P6, R14, R13, R12, R11 ;  /* 0x0000000c0d0e7389 */ /* 0x00006400000c000b */
[----:B01----:R-:W-:Y:S01]  /*23c30*/  ENDCOLLECTIVE ;  /* 0x000000000000791b */ /* 0x003fe20003800000 */
.L_x_3365:
[----:B------:R-:W-:-:S05]  /*23c40*/  @P0 LEA R3, P1, R31, R3, 0x1 ;  /* 0x000000031f030211 */ /* 0x000fca00078208ff */
[----:B------:R-:W-:-:S05]  /*23c50*/  @P0 IMAD.X R2, RZ, RZ, R2, P1 ;  /* 0x000000ffff020224 */ /* 0x000fca00008e0602 */
[----:B------:R-:W-:Y:S02]  /*23c60*/  @P0 LOP3.LUT R3, R3, R2, RZ, 0x3c, !PT ;  /* 0x0000000203030212 */ /* 0x000fe400078e3cff */
[----:B------:R-:W-:Y:S02]  /*23c70*/  MOV R13, R4 ;  /* 0x00000004000d7202 */ /* 0x000fe40000000f00 */
[----:B------:R-:W-:-:S04]  /*23c80*/  @P0 LOP3.LUT R2, R3, R2, RZ, 0x3c, !PT ;  /* 0x0000000203020212 */ /* 0x000fc800078e3cff */
[----:B------:R-:W-:Y:S01]  /*23c90*/  @P0 LOP3.LUT R3, R3, R2, RZ, 0x3c, !PT ;  /* 0x0000000203030212 */ /* 0x000fe200078e3cff */
[----:B------:R-:W-:-:S07]  /*23ca0*/  IMAD.MOV.U32 R0, RZ, RZ, R14 ;  /* 0x000000ffff007224 */ /* 0x000fce00078e000e */
[----:B------:R-:W-:Y:S05]  /*23cb0*/  WARPSYNC.COLLECTIVE R15, `(.L_x_3366) ;  /* 0x000000000f087348 */ /* 0x000fea0003c00000 */
[----:B------:R0:W1:Y:S02]  /*23cc0*/  SHFL.IDX P6, R14, R13, R12, R11 ;  /* 0x0000000c0d0e7389 */ /* 0x00006400000c000b */
[----:B01----:R-:W-:Y:S01]  /*23cd0*/  ENDCOLLECTIVE ;  /* 0x000000000000791b */ /* 0x003fe20003800000 */
.L_x_3366:
[----:B------:R-:W-:Y:S01]  /*23ce0*/  @!PT LDS RZ, [RZ] ;  /* 0x00000000fffff984 */ /* 0x000fe20000000800 */
[----:B------:R-:W-:Y:S01]  /*23cf0*/  @!PT LDS RZ, [RZ] ;  /* 0x00000000fffff984 */ /* 0x000fe20000000800 */
[----:B------:R-:W-:Y:S01]  /*23d00*/  @!PT LDS RZ, [RZ] ;  /* 0x00000000fffff984 */ /* 0x000fe20000000800 */
[----:B------:R-:W-:Y:S04]  /*23d10*/  @P0 LDGSTS.E.BYPASS.LTC128B.128 [R8+0x1b400], desc[UR42][R2.64], !P3 ;  /* 0x1b40000002080fae */ /* 0x000fe8000d901d6a */
[----:B------:R0:W-:Y:S02]  /*23d20*/  @P0 LDGSTS.E.BYPASS.LTC128B.128 [R8+0x1f400], desc[UR42][R2.64+0x80], !P2 ;  /* 0x1f40008002080fae */ /* 0x0001e4000d101d6a */
[----:B0-----:R-:W-:Y:S01]  /*23d30*/  IMAD.MOV.U32 R2, RZ, RZ, R14 ;  /* 0x000000ffff027224 */ /* 0x001fe200078e000e */
[----:B------:R-:W-:Y:S06]  /*23d40*/  BRA `(.L_x_3367) ;  /* 0xffffff9000407947 */ /* 0x000fec000383ffff */
.L_x_3166:
        /* <DEDUP_REMOVED lines=9> */
.L_x_3368:
[C---:B------:R-:W-:Y:S02]  /*23de0*/  ISETP.GE.AND P3, PT, R17.reuse, R5, PT ;  /* 0x000000051100720c */ /* 0x040fe40003f66270 */
[----:B------:R-:W-:Y:S01]  /*23df0*/  IADD3 R6, R17, 0x10, RZ ;  /* 0x0000001011067810 */ /* 0x000fe20007ffe0ff */
[----:B------:R-:W-:Y:S02]  /*23e00*/  IMAD.MOV.U32 R13, RZ, RZ, R0 ;  /* 0x000000ffff0d7224 */ /* 0x000fe400078e0000 */
[----:B------:R-:W-:-:S08]  /*23e10*/  IMAD.MOV.U32 R2, RZ, RZ, R14 ;  /* 0x000000ffff027224 */ /* 0x000fd000078e000e */
[----:B------:R-:W-:Y:S05]  /*23e20*/  WARPSYNC.COLLECTIVE R15, `(.L_x_3369) ;  /* 0x000000000f087348 */ /* 0x000fea0003c00000 */
[----:B------:R0:W1:Y:S02]  /*23e30*/  SHFL.IDX P6, R14, R13, R12, R11 ;  /* 0x0000000c0d0e7389 */ /* 0x00006400000c000b */
[----:B01----:R-:W-:Y:S01]  /*23e40*/  ENDCOLLECTIVE ;  /* 0x000000000000791b */ /* 0x003fe20003800000 */
.L_x_3369:
        /* <DEDUP_REMOVED lines=8> */
.L_x_3370:
        /* <DEDUP_REMOVED lines=12> */
.L_x_3371:
        /* <DEDUP_REMOVED lines=8> */
.L_x_3372:
        /* <DEDUP_REMOVED lines=8> */
[----:B------:R-:W-:Y:S01]  /*24090*/  IMAD.MOV.U32 R13, RZ, RZ, R0 ;  /* 0x000000ffff0d7224 */ /* 0x000fe200078e0000 */
[----:B0-----:R-:W-:-:S09]  /*240a0*/  MOV R2, R14 ;  /* 0x0000000e00027202 */ /* 0x001fd20000000f00 */
[----:B------:R-:W-:Y:S05]  /*240b0*/  WARPSYNC.COLLECTIVE R15, `(.L_x_3373) ;  /* 0x000000000f087348 */ /* 0x000fea0003c00000 */
[----:B------:R0:W1:Y:S02]  /*240c0*/  SHFL.IDX P6, R14, R13, R12, R11 ;  /* 0x0000000c0d0e7389 */ /* 0x00006400000c000b */
[----:B01----:R-:W-:Y:S01]  /*240d0*/  ENDCOLLECTIVE ;  /* 0x000000000000791b */ /* 0x003fe20003800000 */
.L_x_3373:
        /* <DEDUP_REMOVED lines=8> */
.L_x_3374:
        /* <DEDUP_REMOVED lines=13> */
.L_x_3375:
        /* <DEDUP_REMOVED lines=8> */
.L_x_3376:
        /* <DEDUP_REMOVED lines=13> */
.L_x_3377:
        /* <DEDUP_REMOVED lines=8> */
.L_x_3378:
        /* <DEDUP_REMOVED lines=13> */
.L_x_3379:
        /* <DEDUP_REMOVED lines=8> */
.L_x_3380:
        /* <DEDUP_REMOVED lines=12> */
.L_x_3381:
        /* <DEDUP_REMOVED lines=8> */
.L_x_3382:
        /* <DEDUP_REMOVED lines=11> */
.L_x_3383:
[----:B------:R-:W-:Y:S05]  /*24740*/  BRA `(.L_x_3384) ;  /* 0xffffff9000b87947 */ /* 0x000fea000383ffff */
.L_x_3171:
[----:B0-----:R0:W1:Y:S02]  /*24750*/  SYNCS.PHASECHK.TRANS64.TRYWAIT P0, [R22+URZ+0x28820], R3 ;  /* 0x02882003160075a7 */ /* 0x001064000800017f */
[----:B-1----:R-:W-:Y:S05]  /*24760*/  @!P0 NANOSLEEP.SYNCS 0x989680 ;  /* 0x009896800000895d */ /* 0x002fea0003900000 */
[----:B------:R-:W1:Y:S02]  /*24770*/  @!P0 SYNCS.PHASECHK.TRANS64 P0, [R22+URZ+0x28820], R3 ;  /* 0x02882003160085a7 */ /* 0x000e64000800007f */
[----:B-1----:R-:W-:Y:S05]  /*24780*/  @!P0 BRA `(.L_x_3171) ;  /* 0xfffffffc00f08947 */ /* 0x002fea000383ffff */
[----:B------:R-:W-:Y:S05]  /*24790*/  BRA `(.L_x_3385) ;  /* 0xffffff94002c7947 */ /* 0x000fea000383ffff */
.L_x_3176:
[----:B0-----:R0:W1:Y:S02]  /*247a0*/  SYNCS.PHASECHK.TRANS64.TRYWAIT P0, [R6+URZ+0x28840], R3 ;  /* 0x02884003060075a7 */ /* 0x001064000800017f */
[----:B-1----:R-:W-:Y:S05]  /*247b0*/  @!P0 NANOSLEEP.SYNCS 0x989680 ;  /* 0x009896800000895d */ /* 0x002fea0003900000 */
[----:B------:R-:W1:Y:S02]  /*247c0*/  @!P0 SYNCS.PHASECHK.TRANS64 P0, [R6+URZ+0x28840], R3 ;  /* 0x02884003060085a7 */ /* 0x000e64000800007f */
[----:B-1----:R-:W-:Y:S05]  /*247d0*/  @!P0 BRA `(.L_x_3176) ;  /* 0xfffffffc00f08947 */ /* 0x002fea000383ffff */
[----:B------:R-:W-:Y:S05]  /*247e0*/  BRA `(.L_x_3386) ;  /* 0xffffff9400fc7947 */ /* 0x000fea000383ffff */
.L_x_3177:
        /* <DEDUP_REMOVED lines=8> */
.L_x_3388:
[----:B------:R-:W-:Y:S05]  /*24870*/  BSYNC B1 ;  /* 0x0000000000017941 */ /* 0x000fea0003800000 */
.L_x_3387:
        /* <DEDUP_REMOVED lines=9> */
.L_x_3389:
[----:B------:R-:W-:Y:S02]  /*24910*/  IMAD R8, R8, 0x2, R22 ;  /* 0x0000000208087824 */ /* 0x000fe400078e0216 */
[----:B------:R-:W-:Y:S01]  /*24920*/  IMAD.MOV.U32 R13, RZ, RZ, R9 ;  /* 0x000000ffff0d7224 */ /* 0x000fe200078e0009 */
[----:B------:R-:W-:Y:S01]  /*24930*/  MOV R12, 0x1 ;  /* 0x00000001000c7802 */ /* 0x000fe20000000f00 */
[----:B------:R-:W-:-:S07]  /*24940*/  IMAD.MOV.U32 R2, RZ, RZ, R14 ;  /* 0x000000ffff027224 */ /* 0x000fce00078e000e */
[----:B------:R-:W-:Y:S05]  /*24950*/  WARPSYNC.COLLECTIVE R15, `(.L_x_3390) ;  /* 0x000000000f087348 */ /* 0x000fea0003c00000 */
[----:B------:R0:W1:Y:S02]  /*24960*/  SHFL.IDX P6, R14, R13, R12, R11 ;  /* 0x0000000c0d0e7389 */ /* 0x00006400000c000b */
[----:B01----:R-:W-:Y:S01]  /*24970*/  ENDCOLLECTIVE ;  /* 0x000000000000791b */ /* 0x003fe20003800000 */
.L_x_3390:
        /* <DEDUP_REMOVED lines=12> */
.L_x_3391:
[----:B------:R-:W-:Y:S02]  /*24a40*/  IMAD.MOV.U32 R13, RZ, RZ, R9 ;  /* 0x000000ffff0d7224 */ /* 0x000fe400078e0009 */
[----:B------:R-:W-:Y:S02]  /*24a50*/  IMAD.MOV.U32 R12, RZ, RZ, 0x2 ;  /* 0x00000002ff0c7424 */ /* 0x000fe400078e00ff */
[----:B------:R-:W-:-:S07]  /*24a60*/  IMAD.MOV.U32 R2, RZ, RZ, R14 ;  /* 0x000000ffff027224 */ /* 0x000fce00078e000e */
[----:B------:R-:W-:Y:S05]  /*24a70*/  WARPSYNC.COLLECTIVE R15, `(.L_x_3392) ;  /* 0x000000000f087348 */ /* 0x000fea0003c00000 */
[----:B------:R0:W1:Y:S02]  /*24a80*/  SHFL.IDX P6, R14, R13, R12, R11 ;  /* 0x0000000c0d0e7389 */ /* 0x00006400000c000b */
[----:B01----:R-:W-:Y:S01]  /*24a90*/  ENDCOLLECTIVE ;  /* 0x000000000000791b */ /* 0x003fe20003800000 */
.L_x_3392:
        /* <DEDUP_REMOVED lines=12> */
.L_x_3393:
[----:B------:R-:W-:Y:S01]  /*24b60*/  MOV R13, R9 ;  /* 0x00000009000d7202 */ /* 0x000fe20000000f00 */
[----:B------:R-:W-:Y:S02]  /*24b70*/  IMAD.MOV.U32 R12, RZ, RZ, 0x3 ;  /* 0x00000003ff0c7424 */ /* 0x000fe400078e00ff */
[----:B------:R-:W-:-:S07]  /*24b80*/  IMAD.MOV.U32 R2, RZ, RZ, R14 ;  /* 0x000000ffff027224 */ /* 0x000fce00078e000e */
[----:B------:R-:W-:Y:S05]  /*24b90*/  WARPSYNC.COLLECTIVE R15, `(.L_x_3394) ;  /* 0x000000000f087348 */ /* 0x000fea0003c00000 */
[----:B------:R0:W1:Y:S02]  /*24ba0*/  SHFL.IDX P6, R14, R13, R12, R11 ;  /* 0x0000000c0d0e7389 */ /* 0x00006400000c000b */
[----:B01----:R-:W-:Y:S01]  /*24bb0*/  ENDCOLLECTIVE ;  /* 0x000000000000791b */ /* 0x003fe20003800000 */
.L_x_3394:
        /* <DEDUP_REMOVED lines=12> */
.L_x_3395:
[----:B------:R-:W-:Y:S02]  /*24c80*/  IMAD.MOV.U32 R13, RZ, RZ, R9 ;  /* 0x000000ffff0d7224 */ /* 0x000fe400078e0009 */
[----:B------:R-:W-:Y:S02]  /*24c90*/  IMAD.MOV.U32 R12, RZ, RZ, 0x4 ;  /* 0x00000004ff0c7424 */ /* 0x000fe400078e00ff */
[----:B------:R-:W-:-:S07]  /*24ca0*/  IMAD.MOV.U32 R2, RZ, RZ, R14 ;  /* 0x000000ffff027224 */ /* 0x000fce00078e000e */
[----:B------:R-:W-:Y:S05]  /*24cb0*/  WARPSYNC.COLLECTIVE R15, `(.L_x_3396) ;  /* 0x000000000f087348 */ /* 0x000fea0003c00000 */
[----:B------:R0:W1:Y:S02]  /*24cc0*/  SHFL.IDX P6, R14, R13, R12, R11 ;  /* 0x0000000c0d0e7389 */ /* 0x00006400000c000b */
[----:B01----:R-:W-:Y:S01]  /*24cd0*/  ENDCOLLECTIVE ;  /* 0x000000000000791b */ /* 0x003fe20003800000 */
.L_x_3396:
        /* <DEDUP_REMOVED lines=12> */
.L_x_3397:
[----:B------:R-:W-:Y:S02]  /*24da0*/  IMAD.MOV.U32 R13, RZ, RZ, R9 ;  /* 0x000000ffff0d7224 */ /* 0x000fe400078e0009 */
[----:B------:R-:W-:Y:S02]  /*24db0*/  IMAD.MOV.U32 R12, RZ, RZ, 0x5 ;  /* 0x00000005ff0c7424 */ /* 0x000fe400078e00ff */
[----:B------:R-:W-:-:S07]  /*24dc0*/  IMAD.MOV.U32 R2, RZ, RZ, R14 ;  /* 0x000000ffff027224 */ /* 0x000fce00078e000e */
[----:B------:R-:W-:Y:S05]  /*24dd0*/  WARPSYNC.COLLECTIVE R15, `(.L_x_3398) ;  /* 0x000000000f087348 */ /* 0x000fea0003c00000 */
[----:B------:R0:W1:Y:S02]  /*24de0*/  SHFL.IDX P6, R14, R13, R12, R11 ;  /* 0x0000000c0d0e7389 */ /* 0x00006400000c000b */
[----:B01----:R-:W-:Y:S01]  /*24df0*/  ENDCOLLECTIVE ;  /* 0x000000000000791b */ /* 0x003fe20003800000 */
.L_x_3398:
        /* <DEDUP_REMOVED lines=12> */
.L_x_3399:
[----:B------:R-:W-:Y:S02]  /*24ec0*/  IMAD.MOV.U32 R13, RZ, RZ, R9 ;  /* 0x000000ffff0d7224 */ /* 0x000fe400078e0009 */
[----:B------:R-:W-:Y:S02]  /*24ed0*/  IMAD.MOV.U32 R12, RZ, RZ, 0x6 ;  /* 0x00000006ff0c7424 */ /* 0x000fe400078e00ff */
[----:B------:R-:W-:-:S07]  /*24ee0*/  IMAD.MOV.U32 R2, RZ, RZ, R14 ;  /* 0x000000ffff027224 */ /* 0x000fce00078e000e */
[----:B------:R-:W-:Y:S05]  /*24ef0*/  WARPSYNC.COLLECTIVE R15, `(.L_x_3400) ;  /* 0x000000000f087348 */ /* 0x000fea0003c00000 */
[----:B------:R0:W1:Y:S02]  /*24f00*/  SHFL.IDX P6, R14, R13, R12, R11 ;  /* 0x0000000c0d0e7389 */ /* 0x00006400000c000b */
[----:B01----:R-:W-:Y:S01]  /*24f10*/  ENDCOLLECTIVE ;  /* 0x000000000000791b */ /* 0x003fe20003800000 */
.L_x_3400:
        /* <DEDUP_REMOVED lines=12> */
.L_x_3401:
[----:B------:R-:W-:Y:S02]  /*24fe0*/  IMAD.MOV.U32 R13, RZ, RZ, R9 ;  /* 0x000000ffff0d7224 */ /* 0x000fe400078e0009 */
[----:B------:R-:W-:Y:S01]  /*24ff0*/  IMAD.MOV.U32 R12, RZ, RZ, 0x7 ;  /* 0x00000007ff0c7424 */ /* 0x000fe200078e00ff */
[----:B------:R-:W-:-:S07]  /*25000*/  MOV R2, R14 ;  /* 0x0000000e00027202 */ /* 0x000fce0000000f00 */
[----:B------:R-:W-:Y:S05]  /*25010*/  WARPSYNC.COLLECTIVE R15, `(.L_x_3402) ;  /* 0x000000000f087348 */ /* 0x000fea0003c00000 */
[----:B------:R0:W1:Y:S02]  /*25020*/  SHFL.IDX P6, R14, R13, R12, R11 ;  /* 0x0000000c0d0e7389 */ /* 0x00006400000c000b */
[----:B01----:R-:W-:Y:S01]  /*25030*/  ENDCOLLECTIVE ;  /* 0x000000000000791b */ /* 0x003fe20003800000 */
.L_x_3402:
        /* <DEDUP_REMOVED lines=12> */
.L_x_3403:
[----:B------:R-:W-:Y:S01]  /*25100*/  IMAD.MOV.U32 R2, RZ, RZ, R14 ;  /* 0x000000ffff027224 */ /* 0x000fe200078e000e */
[----:B------:R-:W-:Y:S06]  /*25110*/  BRA `(.L_x_3404) ;  /* 0xffffff9000d07947 */ /* 0x000fec000383ffff */
.L_x_3182:
[----:B-1----:R1:W2:Y:S02]  /*25120*/  SYNCS.PHASECHK.TRANS64.TRYWAIT P0, [R6+URZ+0x28860], R2 ;  /* 0x02886002060075a7 */ /* 0x0022a4000800017f */
[----:B--2---:R-:W-:Y:S05]  /*25130*/  @!P0 NANOSLEEP.SYNCS 0x989680 ;  /* 0x009896800000895d */ /* 0x004fea0003900000 */
[----:B------:R-:W2:Y:S02]  /*25140*/  @!P0 SYNCS.PHASECHK.TRANS64 P0, [R6+URZ+0x28860], R2 ;  /* 0x02886002060085a7 */ /* 0x000ea4000800007f */
[----:B--2---:R-:W-:Y:S05]  /*25150*/  @!P0 BRA `(.L_x_3182) ;  /* 0xfffffffc00f08947 */ /* 0x004fea000383ffff */
[----:B------:R-:W-:Y:S05]  /*25160*/  BRA `(.L_x_3405) ;  /* 0xffffff94002c7947 */ /* 0x000fea000383ffff */
.L_x_3183:
        /* <DEDUP_REMOVED lines=8> */
.L_x_3407:
[----:B------:R-:W-:Y:S05]  /*251f0*/  BSYNC B1 ;  /* 0x0000000000017941 */ /* 0x000fea0003800000 */
.L_x_3406:
        /* <DEDUP_REMOVED lines=9> */
.L_x_3408:
[----:B------:R-:W-:Y:S02]  /*25290*/  IMAD.MOV.U32 R13, RZ, RZ, R24 ;  /* 0x000000ffff0d7224 */ /* 0x000fe400078e0018 */
[----:B------:R-:W-:Y:S02]  /*252a0*/  IMAD.MOV.U32 R12, RZ, RZ, 0x1 ;  /* 0x00000001ff0c7424 */ /* 0x000fe400078e00ff */
[----:B------:R-:W-:-:S07]  /*252b0*/  IMAD.MOV.U32 R2, RZ, RZ, R14 ;  /* 0x000000ffff027224 */ /* 0x000fce00078e000e */
[----:B------:R-:W-:Y:S05]  /*252c0*/  WARPSYNC.COLLECTIVE R15, `(.L_x_3409) ;  /* 0x000000000f087348 */ /* 0x000fea0003c00000 */
[----:B------:R0:W1:Y:S02]  /*252d0*/  SHFL.IDX P6, R14, R13, R12, R11 ;  /* 0x0000000c0d0e7389 */ /* 0x00006400000c000b */
[----:B01----:R-:W-:Y:S01]  /*252e0*/  ENDCOLLECTIVE ;  /* 0x000000000000791b */ /* 0x003fe20003800000 */
.L_x_3409:
        /* <DEDUP_REMOVED lines=14> */
.L_x_3410:
[----:B------:R-:W-:Y:S02]  /*253d0*/  IMAD.MOV.U32 R13, RZ, RZ, R24 ;  /* 0x000000ffff0d7224 */ /* 0x000fe400078e0018 */
[----:B------:R-:W-:Y:S02]  /*253e0*/  IMAD.MOV.U32 R12, RZ, RZ, 0x2 ;  /* 0x00000002ff0c7424 */ /* 0x000fe400078e00ff */
[----:B------:R-:W-:-:S07]  /*253f0*/  IMAD.MOV.U32 R2, RZ, RZ, R14 ;  /* 0x000000ffff027224 */ /* 0x000fce00078e000e */
[----:B------:R-:W-:Y:S05]  /*25400*/  WARPSYNC.COLLECTIVE R15, `(.L_x_3411) ;  /* 0x000000000f087348 */ /* 0x000fea0003c00000 */
[----:B------:R0:W1:Y:S02]  /*25410*/  SHFL.IDX P6, R14, R13, R12, R11 ;  /* 0x0000000c0d0e7389 */ /* 0x00006400000c000b */
[----:B01----:R-:W-:Y:S01]  /*25420*/  ENDCOLLECTIVE ;  /* 0x000000000000791b */ /* 0x003fe20003800000 */
.L_x_3411:
        /* <DEDUP_REMOVED lines=14> */
.L_x_3412:
[----:B------:R-:W-:Y:S02]  /*25510*/  IMAD.MOV.U32 R13, RZ, RZ, R24 ;  /* 0x000000ffff0d7224 */ /* 0x000fe400078e0018 */
[----:B------:R-:W-:Y:S02]  /*25520*/  IMAD.MOV.U32 R12, RZ, RZ, 0x3 ;  /* 0x00000003ff0c7424 */ /* 0x000fe400078e00ff */
[----:B------:R-:W-:-:S07]  /*25530*/  IMAD.MOV.U32 R2, RZ, RZ, R14 ;  /* 0x000000ffff027224 */ /* 0x000fce00078e000e */
[----:B------:R-:W-:Y:S05]  /*25540*/  WARPSYNC.COLLECTIVE R15, `(.L_x_3413) ;  /* 0x000000000f087348 */ /* 0x000fea0003c00000 */
[----:B------:R0:W1:Y:S02]  /*25550*/  SHFL.IDX P6, R14, R13, R12, R11 ;  /* 0x0000000c0d0e7389 */ /* 0x00006400000c000b */
[----:B01----:R-:W-:Y:S01]  /*25560*/  ENDCOLLECTIVE ;  /* 0x000000000000791b */ /* 0x003fe20003800000 */
.L_x_3413:
        /* <DEDUP_REMOVED lines=14> */
.L_x_3414:
[----:B------:R-:W-:Y:S02]  /*25650*/  IMAD.MOV.U32 R13, RZ, RZ, R24 ;  /* 0x000000ffff0d7224 */ /* 0x000fe400078e0018 */
[----:B------:R-:W-:Y:S02]  /*25660*/  IMAD.MOV.U32 R12, RZ, RZ, 0x4 ;  /* 0x00000004ff0c7424 */ /* 0x000fe400078e00ff */
[----:B------:R-:W-:-:S07]  /*25670*/  IMAD.MOV.U32 R2, RZ, RZ, R14 ;  /* 0x000000ffff027224 */ /* 0x000fce00078e000e */
[----:B------:R-:W-:Y:S05]  /*25680*/  WARPSYNC.COLLECTIVE R15, `(.L_x_3415) ;  /* 0x000000000f087348 */ /* 0x000fea0003c00000 */
[----:B------:R0:W1:Y:S02]  /*25690*/  SHFL.IDX P6, R14, R13, R12, R11 ;  /* 0x0000000c0d0e7389 */ /* 0x00006400000c000b */
[----:B01----:R-:W-:Y:S01]  /*256a0*/  ENDCOLLECTIVE ;  /* 0x000000000000791b */ /* 0x003fe20003800000 */
.L_x_3415:
        /* <DEDUP_REMOVED lines=14> */
.L_x_3416:
[----:B------:R-:W-:Y:S01]  /*25790*/  IMAD.MOV.U32 R13, RZ, RZ, R24 ;  /* 0x000000ffff0d7224 */ /* 0x000fe200078e0018 */
[----:B------:R-:W-:Y:S01]  /*257a0*/  MOV R12, 0x5 ;  /* 0x00000005000c7802 */ /* 0x000fe20000000f00 */
[----:B------:R-:W-:-:S07]  /*257b0*/  IMAD.MOV.U32 R2, RZ, RZ, R14 ;  /* 0x000000ffff027224 */ /* 0x000fce00078e000e */
[----:B------:R-:W-:Y:S05]  /*257c0*/  WARPSYNC.COLLECTIVE R15, `(.L_x_3417) ;  /* 0x000000000f087348 */ /* 0x000fea0003c00000 */
[----:B------:R0:W1:Y:S02]  /*257d0*/  SHFL.IDX P6, R14, R13, R12, R11 ;  /* 0x0000000c0d0e7389 */ /* 0x00006400000c000b */
[----:B01----:R-:W-:Y:S01]  /*257e0*/  ENDCOLLECTIVE ;  /* 0x000000000000791b */ /* 0x003fe20003800000 */
.L_x_3417:
        /* <DEDUP_REMOVED lines=14> */
.L_x_3418:
[----:B------:R-:W-:Y:S02]  /*258d0*/  IMAD.MOV.U32 R13, RZ, RZ, R24 ;  /* 0x000000ffff0d7224 */ /* 0x000fe400078e0018 */
[----:B------:R-:W-:Y:S02]  /*258e0*/  IMAD.MOV.U32 R12, RZ, RZ, 0x6 ;  /* 0x00000006ff0c7424 */ /* 0x000fe400078e00ff */
[----:B------:R-:W-:-:S07]  /*258f0*/  IMAD.MOV.U32 R2, RZ, RZ, R14 ;  /* 0x000000ffff027224 */ /* 0x000fce00078e000e */
[----:B------:R-:W-:Y:S05]  /*25900*/  WARPSYNC.COLLECTIVE R15, `(.L_x_3419) ;  /* 0x000000000f087348 */ /* 0x000fea0003c00000 */
[----:B------:R0:W1:Y:S02]  /*25910*/  SHFL.IDX P6, R14, R13, R12, R11 ;  /* 0x0000000c0d0e7389 */ /* 0x00006400000c000b */
[----:B01----:R-:W-:Y:S01]  /*25920*/  ENDCOLLECTIVE ;  /* 0x000000000000791b */ /* 0x003fe20003800000 */
.L_x_3419:
        /* <DEDUP_REMOVED lines=14> */
.L_x_3420:
[----:B------:R-:W-:Y:S01]  /*25a10*/  MOV R13, R24 ;  /* 0x00000018000d7202 */ /* 0x000fe20000000f00 */
[----:B------:R-:W-:Y:S02]  /*25a20*/  IMAD.MOV.U32 R12, RZ, RZ, 0x7 ;  /* 0x00000007ff0c7424 */ /* 0x000fe400078e00ff */
[----:B------:R-:W-:-:S07]  /*25a30*/  IMAD.MOV.U32 R2, RZ, RZ, R14 ;  /* 0x000000ffff027224 */ /* 0x000fce00078e000e */
[----:B------:R-:W-:Y:S05]  /*25a40*/  WARPSYNC.COLLECTIVE R15, `(.L_x_3421) ;  /* 0x000000000f087348 */ /* 0x000fea0003c00000 */
[----:B------:R0:W1:Y:S02]  /*25a50*/  SHFL.IDX P6, R14, R13, R12, R11 ;  /* 0x0000000c0d0e7389 */ /* 0x00006400000c000b */
[----:B01----:R-:W-:Y:S01]  /*25a60*/  ENDCOLLECTIVE ;  /* 0x000000000000791b */ /* 0x003fe20003800000 */
.L_x_3421:
        /* <DEDUP_REMOVED lines=13> */
.L_x_3422:
[----:B------:R-:W-:Y:S01]  /*25b40*/  @!PT LDS RZ, [RZ] ;  /* 0x00000000fffff984 */ /* 0x000fe20000000800 */
[----:B------:R-:W-:Y:S01]  /*25b50*/  @!PT LDS RZ, [RZ] ;  /* 0x00000000fffff984 */ /* 0x000fe20000000800 */
[----:B------:R-:W-:Y:S01]  /*25b60*/  @!PT LDS RZ, [RZ] ;  /* 0x00000000fffff984 */ /* 0x000fe20000000800 */
[----:B------:R0:W-:Y:S01]  /*25b70*/  LDGSTS.E.BYPASS.LTC128B.128 [R7+0x7400], desc[UR42][R2.64+0x80], !P0 ;  /* 0x0740008002077fae */ /* 0x0001e2000c101d6a */
[----:B------:R-:W-:Y:S05]  /*25b80*/  BRA `(.L_x_3423) ;  /* 0xffffff8c00b47947 */ /* 0x000fea000383ffff */
.L_x_3191:
[----:B0-----:R0:W1:Y:S02]  /*25b90*/  SYNCS.PHASECHK.TRANS64.TRYWAIT P0, [R0+URZ+0x28860], R3 ;  /* 0x02886003000075a7 */ /* 0x001064000800017f */
[----:B-1----:R-:W-:Y:S05]  /*25ba0*/  @!P0 NANOSLEEP.SYNCS 0x989680 ;  /* 0x009896800000895d */ /* 0x002fea0003900000 */
[----:B------:R-:W1:Y:S02]  /*25bb0*/  @!P0 SYNCS.PHASECHK.TRANS64 P0, [R0+URZ+0x28860], R3 ;  /* 0x02886003000085a7 */ /* 0x000e64000800007f */
[----:B-1----:R-:W-:Y:S05]  /*25bc0*/  @!P0 BRA `(.L_x_3191) ;  /* 0xfffffffc00f08947 */ /* 0x002fea000383ffff */
[----:B------:R-:W-:Y:S05]  /*25bd0*/  BRA `(.L_x_3424) ;  /* 0xffffff9000d07947 */ /* 0x000fea000383ffff */
.L_x_3192:
        /* <DEDUP_REMOVED lines=8> */
.L_x_3426:
[----:B------:R-:W-:Y:S05]  /*25c60*/  BSYNC B0 ;  /* 0x0000000000007941 */ /* 0x000fea0003800000 */
.L_x_3425:
        /* <DEDUP_REMOVED lines=9> */
.L_x_3427:
        /* <DEDUP_REMOVED lines=12> */
.L_x_3428:
        /* <DEDUP_REMOVED lines=13> */
.L_x_3429:
[----:B------:R-:W-:Y:S01]  /*25e90*/  MOV R13, R24 ;  /* 0x00000018000d7202 */ /* 0x000fe20000000f00 */
[----:B------:R-:W-:Y:S02]  /*25ea0*/  IMAD.MOV.U32 R12, RZ, RZ, 0x2 ;  /* 0x00000002ff0c7424 */ /* 0x000fe400078e00ff */
[----:B------:R-:W-:-:S07]  /*25eb0*/  IMAD.MOV.U32 R10, RZ, RZ, R14 ;  /* 0x000000ffff0a7224 */ /* 0x000fce00078e000e */
[----:B------:R-:W-:Y:S05]  /*25ec0*/  WARPSYNC.COLLECTIVE R15, `(.L_x_3430) ;  /* 0x000000000f087348 */ /* 0x000fea0003c00000 */
[----:B------:R0:W1:Y:S02]  /*25ed0*/  SHFL.IDX P6, R14, R13, R12, R11 ;  /* 0x0000000c0d0e7389 */ /* 0x00006400000c000b */
[----:B01----:R-:W-:Y:S01]  /*25ee0*/  ENDCOLLECTIVE ;  /* 0x000000000000791b */ /* 0x003fe20003800000 */
.L_x_3430:
        /* <DEDUP_REMOVED lines=14> */
.L_x_3431:
[----:B------:R-:W-:Y:S02]  /*25fd0*/  IMAD.MOV.U32 R13, RZ, RZ, R24 ;  /* 0x000000ffff0d7224 */ /* 0x000fe400078e0018 */
[----:B------:R-:W-:Y:S01]  /*25fe0*/  IMAD.MOV.U32 R12, RZ, RZ, 0x3 ;  /* 0x00000003ff0c7424 */ /* 0x000fe200078e00ff */
[----:B------:R-:W-:-:S13]  /*25ff0*/  IADD3 R2, P2, R14, R5, RZ ;  /* 0x000000050e027210 */ /* 0x000fda0007f5e0ff */
[----:B------:R-:W-:Y:S05]  /*26000*/  WARPSYNC.COLLECTIVE R15, `(.L_x_3432) ;  /* 0x000000000f087348 */ /* 0x000fea0003c00000 */
[----:B------:R0:W1:Y:S02]  /*26010*/  SHFL.IDX P6, R14, R13, R12, R11 ;  /* 0x0000000c0d0e7389 */ /* 0x00006400000c000b */
[----:B01----:R-:W-:Y:S01]  /*26020*/  ENDCOLLECTIVE ;  /* 0x000000000000791b */ /* 0x003fe20003800000 */
.L_x_3432:
        /* <DEDUP_REMOVED lines=13> */
.L_x_3433:
[----:B------:R-:W-:Y:S01]  /*26100*/  IMAD.MOV.U32 R13, RZ, RZ, R24 ;  /* 0x000000ffff0d7224 */ /* 0x000fe200078e0018 */
[----:B------:R-:W-:Y:S02]  /*26110*/  MOV R12, 0x4 ;  /* 0x00000004000c7802 */ /* 0x000fe40000000f00 */
[----:B------:R-:W-:-:S13]  /*26120*/  IADD3 R2, P2, R14, R5, RZ ;  /* 0x000000050e027210 */ /* 0x000fda0007f5e0ff */
[----:B------:R-:W-:Y:S05]  /*26130*/  WARPSYNC.COLLECTIVE R15, `(.L_x_3434) ;  /* 0x000000000f087348 */ /* 0x000fea0003c00000 */
[----:B------:R0:W1:Y:S02]  /*26140*/  SHFL.IDX P6, R14, R13, R12, R11 ;  /* 0x0000000c0d0e7389 */ /* 0x00006400000c000b */
[----:B01----:R-:W-:Y:S01]  /*26150*/  ENDCOLLECTIVE ;  /* 0x000000000000791b */ /* 0x003fe20003800000 */
.L_x_3434:
        /* <DEDUP_REMOVED lines=13> */
.L_x_3435:
[----:B------:R-:W-:Y:S02]  /*26230*/  IMAD.MOV.U32 R13, RZ, RZ, R24 ;  /* 0x000000ffff0d7224 */ /* 0x000fe400078e0018 */
[----:B------:R-:W-:Y:S02]  /*26240*/  IMAD.MOV.U32 R12, RZ, RZ, 0x5 ;  /* 0x00000005ff0c7424 */ /* 0x000fe400078e00ff */
[----:B------:R-:W-:-:S07]  /*26250*/  IMAD.MOV.U32 R10, RZ, RZ, R14 ;  /* 0x000000ffff0a7224 */ /* 0x000fce00078e000e */
[----:B------:R-:W-:Y:S05]  /*26260*/  WARPSYNC.COLLECTIVE R15, `(.L_x_3436) ;  /* 0x000000000f087348 */ /* 0x000fea0003c00000 */
[----:B------:R0:W1:Y:S02]  /*26270*/  SHFL.IDX P6, R14, R13, R12, R11 ;  /* 0x0000000c0d0e7389 */ /* 0x00006400000c000b */
[----:B01----:R-:W-:Y:S01]  /*26280*/  ENDCOLLECTIVE ;  /* 0x000000000000791b */ /* 0x003fe20003800000 */
.L_x_3436:
        /* <DEDUP_REMOVED lines=14> */
.L_x_3437:
[----:B------:R-:W-:Y:S01]  /*26370*/  IMAD.MOV.U32 R13, RZ, RZ, R24 ;  /* 0x000000ffff0d7224 */ /* 0x000fe200078e0018 */
[----:B------:R-:W-:Y:S02]  /*26380*/  MOV R12, 0x6 ;  /* 0x00000006000c7802 */ /* 0x000fe40000000f00 */
[----:B------:R-:W-:-:S13]  /*26390*/  IADD3 R2, P2, R14, R5, RZ ;  /* 0x000000050e027210 */ /* 0x000fda0007f5e0ff */
[----:B------:R-:W-:Y:S05]  /*263a0*/  WARPSYNC.COLLECTIVE R15, `(.L_x_3438) ;  /* 0x000000000f087348 */ /* 0x000fea0003c00000 */
[----:B------:R0:W1:Y:S02]  /*263b0*/  SHFL.IDX P6, R14, R13, R12, R11 ;  /* 0x0000000c0d0e7389 */ /* 0x00006400000c000b */
[----:B01----:R-:W-:Y:S01]  /*263c0*/  ENDCOLLECTIVE ;  /* 0x000000000000791b */ /* 0x003fe20003800000 */
.L_x_3438:
        /* <DEDUP_REMOVED lines=13> */
.L_x_3439:
[----:B------:R-:W-:Y:S02]  /*264a0*/  IMAD.MOV.U32 R13, RZ, RZ, R24 ;  /* 0x000000ffff0d7224 */ /* 0x000fe400078e0018 */
[----:B------:R-:W-:Y:S02]  /*264b0*/  IMAD.MOV.U32 R12, RZ, RZ, 0x7 ;  /* 0x00000007ff0c7424 */ /* 0x000fe400078e00ff */
[----:B------:R-:W-:-:S07]  /*264c0*/  IMAD.MOV.U32 R10, RZ, RZ, R14 ;  /* 0x000000ffff0a7224 */ /* 0x000fce00078e000e */
[----:B------:R-:W-:Y:S05]  /*264d0*/  WARPSYNC.COLLECTIVE R15, `(.L_x_3440) ;  /* 0x000000000f087348 */ /* 0x000fea0003c00000 */
[----:B------:R0:W1:Y:S02]  /*264e0*/  SHFL.IDX P6, R14, R13, R12, R11 ;  /* 0x0000000c0d0e7389 */ /* 0x00006400000c000b */
[----:B01----:R-:W-:Y:S01]  /*264f0*/  ENDCOLLECTIVE ;  /* 0x000000000000791b */ /* 0x003fe20003800000 */
.L_x_3440:
        /* <DEDUP_REMOVED lines=12> */
.L_x_3441:
[----:B------:R-:W-:Y:S05]  /*265c0*/  BRA `(.L_x_3442) ;  /* 0xffffff8c00707947 */ /* 0x000fea000383ffff */
.L_x_3197:
[----:B------:R-:W-:Y:S01]  /*265d0*/  BSSY B0, `(.L_x_3443) ;  /* 0x0000008000007945 */ /* 0x000fe20003800000 */
[----:B------:R-:W-:Y:S01]  /*265e0*/  IMAD.MOV.U32 R13, RZ, RZ, R16 ;  /* 0x000000ffff0d7224 */ /* 0x000fe200078e0010 */
[----:B-1----:R-:W-:Y:S01]  /*265f0*/  MOV R11, 0x1f ;  /* 0x0000001f000b7802 */ /* 0x002fe20000000f00 */
[----:B------:R-:W-:Y:S02]  /*26600*/  IMAD.MOV.U32 R12, RZ, RZ, RZ ;  /* 0x000000ffff0c7224 */ /* 0x000fe400078e00ff */
[----:B------:R-:W-:-:S07]  /*26610*/  IMAD.MOV.U32 R15, RZ, RZ, -0x1 ;  /* 0xffffffffff0f7424 */ /* 0x000fce00078e00ff */
[----:B0-----:R-:W-:Y:S05]  /*26620*/  WARPSYNC.COLLECTIVE R15, `(.L_x_3444) ;  /* 0x000000000f087348 */ /* 0x001fea0003c00000 */
[----:B------:R1:W2:Y:S02]  /*26630*/  SHFL.IDX P6, R14, R13, R12, R11 ;  /* 0x0000000c0d0e7389 */ /* 0x0002a400000c000b */
[----:B012---:R-:W-:Y:S01]  /*26640*/  ENDCOLLECTIVE ;  /* 0x000000000000791b */ /* 0x007fe20003800000 */
.L_x_3444:
[----:B------:R-:W-:Y:S05]  /*26650*/  BSYNC B0 ;  /* 0x0000000000007941 */ /* 0x000fea0003800000 */
.L_x_3443:
        /* <DEDUP_REMOVED lines=9> */
.L_x_3445:
        /* <DEDUP_REMOVED lines=13> */
[----:B------:R-:W-:-:S04]  /*267c0*/  ISETP.NE.AND P1, PT, R8, RZ, PT ;  /* 0x000000ff0800720c */ /* 0x000fc80003f25270 */
[----:B------:R-:W-:-:S09]  /*267d0*/  MOV R13, R5 ;  /* 0x00000005000d7202 */ /* 0x000fd20000000f00 */
[----:B------:R-:W-:Y:S05]  /*267e0*/  WARPSYNC.COLLECTIVE R15, `(.L_x_3446) ;  /* 0x000000000f087348 */ /* 0x000fea0003c00000 */
[----:B------:R0:W1:Y:S02]  /*267f0*/  SHFL.UP P6, R14, R13, R12, R11 ;  /* 0x0400000c0d0e7389 */ /* 0x00006400000c000b */
[----:B01----:R-:W-:Y:S01]  /*26800*/  ENDCOLLECTIVE ;  /* 0x000000000000791b */ /* 0x003fe20003800000 */
.L_x_3446:
[----:B------:R-:W-:Y:S01]  /*26810*/  IMAD.MOV.U32 R12, RZ, RZ, 0x2 ;  /* 0x00000002ff0c7424 */ /* 0x000fe200078e00ff */
[----:B------:R-:W-:-:S05]  /*26820*/  SEL R6, R14, RZ, P1 ;  /* 0x000000ff0e067207 */ /* 0x000fca0000800000 */
[----:B------:R-:W-:-:S04]  /*26830*/  IMAD.IADD R6, R5, 0x1, R6 ;  /* 0x0000000105067824 */ /* 0x000fc800078e0206 */
[----:B------:R-:W-:-:S07]  /*26840*/  IMAD.MOV.U32 R13, RZ, RZ, R6 ;  /* 0x000000ffff0d7224 */ /* 0x000fce00078e0006 */
[----:B------:R-:W-:Y:S05]  /*26850*/  WARPSYNC.COLLECTIVE R15, `(.L_x_3447) ;  /* 0x000000000f087348 */ /* 0x000fea0003c00000 */
[----:B------:R0:W1:Y:S02]  /*26860*/  SHFL.UP P6, R14, R13, R12, R11 ;  /* 0x0400000c0d0e7389 */ /* 0x00006400000c000b */
[----:B01----:R-:W-:Y:S01]  /*26870*/  ENDCOLLECTIVE ;  /* 0x000000000000791b */ /* 0x003fe20003800000 */
.L_x_3447:
[----:B------:R-:W-:Y:S01]  /*26880*/  IMAD.MOV.U32 R12, RZ, RZ, 0x4 ;  /* 0x00000004ff0c7424 */ /* 0x000fe200078e00ff */
[----:B------:R-:W-:-:S05]  /*26890*/  SEL R7, R14, RZ, P2 ;  /* 0x000000ff0e077207 */ /* 0x000fca0001000000 */
[----:B------:R-:W-:-:S04]  /*268a0*/  IMAD.IADD R7, R6, 0x1, R7 ;  /* 0x0000000106077824 */ /* 0x000fc800078e0207 */
[----:B------:R-:W-:-:S07]  /*268b0*/  IMAD.MOV.U32 R13, RZ, RZ, R7 ;  /* 0x000000ffff0d7224 */ /* 0x000fce00078e0007 */
[----:B------:R-:W-:Y:S05]  /*268c0*/  WARPSYNC.COLLECTIVE R15, `(.L_x_3448) ;  /* 0x000000000f087348 */ /* 0x000fea0003c00000 */
[----:B------:R0:W1:Y:S02]  /*268d0*/  SHFL.UP P6, R14, R13, R12, R11 ;  /* 0x0400000c0d0e7389 */ /* 0x00006400000c000b */
[----:B01----:R-:W-:Y:S01]  /*268e0*/  ENDCOLLECTIVE ;  /* 0x000000000000791b */ /* 0x003fe20003800000 */
.L_x_3448:
[----:B------:R-:W-:Y:S01]  /*268f0*/  IMAD.MOV.U32 R12, RZ, RZ, 0x8 ;  /* 0x00000008ff0c7424 */ /* 0x000fe200078e00ff */
[----:B------:R-:W-:-:S05]  /*26900*/  SEL R2, R14, RZ, P3 ;  /* 0x000000ff0e027207 */ /* 0x000fca0001800000 */
[----:B------:R-:W-:-:S04]  /*26910*/  IMAD.IADD R2, R7, 0x1, R2 ;  /* 0x0000000107027824 */ /* 0x000fc800078e0202 */
[----:B------:R-:W-:-:S07]  /*26920*/  IMAD.MOV.U32 R13, RZ, RZ, R2 ;  /* 0x000000ffff0d7224 */ /* 0x000fce00078e0002 */
[----:B------:R-:W-:Y:S05]  /*26930*/  WARPSYNC.COLLECTIVE R15, `(.L_x_3449) ;  /* 0x000000000f087348 */ /* 0x000fea0003c00000 */
[----:B------:R0:W1:Y:S02]  /*26940*/  SHFL.UP P6, R14, R13, R12, R11 ;  /* 0x0400000c0d0e7389 */ /* 0x00006400000c000b */
[----:B01----:R-:W-:Y:S01]  /*26950*/  ENDCOLLECTIVE ;  /* 0x000000000000791b */ /* 0x003fe20003800000 */
.L_x_3449:
[----:B------:R-:W-:Y:S01]  /*26960*/  IMAD.MOV.U32 R12, RZ, RZ, 0x10 ;  /* 0x00000010ff0c7424 */ /* 0x000fe200078e00ff */
[----:B------:R-:W-:-:S04]  /*26970*/  SEL R3, R14, RZ, P4 ;  /* 0x000000ff0e037207 */ /* 0x000fc80002000000 */
[----:B------:R-:W-:-:S05]  /*26980*/  IADD3 R3, R2, R3, RZ ;  /* 0x0000000302037210 */ /* 0x000fca0007ffe0ff */
[----:B------:R-:W-:-:S07]  /*26990*/  IMAD.MOV.U32 R13, RZ, RZ, R3 ;  /* 0x000000ffff0d7224 */ /* 0x000fce00078e0003 */
[----:B------:R-:W-:Y:S05]  /*269a0*/  WARPSYNC.COLLECTIVE R15, `(.L_x_3450) ;  /* 0x000000000f087348 */ /* 0x000fea0003c00000 */
[----:B------:R0:W1:Y:S02]  /*269b0*/  SHFL.UP P6, R14, R13, R12, R11 ;  /* 0x0400000c0d0e7389 */ /* 0x00006400000c000b */
[----:B01----:R-:W-:Y:S01]  /*269c0*/  ENDCOLLECTIVE ;  /* 0x000000000000791b */ /* 0x003fe20003800000 */
.L_x_3450:
        /* <DEDUP_REMOVED lines=8> */
.L_x_3451:
[----:B------:R-:W-:Y:S05]  /*26a50*/  BRA `(.L_x_3452) ;  /* 0xffffff8c007c7947 */ /* 0x000fea000383ffff */
.L_x_3202:
[----:B------:R-:W-:Y:S01]  /*26a60*/  BSSY B0, `(.L_x_3453) ;  /* 0x0000008000007945 */ /* 0x000fe20003800000 */
[----:B-----5:R-:W-:Y:S02]  /*26a70*/  IMAD.MOV.U32 R13, RZ, RZ, R5 ;  /* 0x000000ffff0d7224 */ /* 0x020fe400078e0005 */
[----:B------:R-:W-:Y:S02]  /*26a80*/  IMAD.MOV.U32 R12, RZ, RZ, 0x1 ;  /* 0x00000001ff0c7424 */ /* 0x000fe400078e00ff */
[----:B-1----:R-:W-:Y:S02]  /*26a90*/  IMAD.MOV.U32 R11, RZ, RZ, RZ ;  /* 0x000000ffff0b7224 */ /* 0x002fe400078e00ff */
[----:B------:R-:W-:-:S07]  /*26aa0*/  IMAD.MOV.U32 R15, RZ, RZ, -0x1 ;  /* 0xffffffffff0f7424 */ /* 0x000fce00078e00ff */
[----:B0-23--:R-:W-:Y:S05]  /*26ab0*/  WARPSYNC.COLLECTIVE R15, `(.L_x_3454) ;  /* 0x000000000f087348 */ /* 0x00dfea0003c00000 */
[----:B------:R1:W4:Y:S02]  /*26ac0*/  SHFL.UP P6, R14, R13, R12, R11 ;  /* 0x0400000c0d0e7389 */ /* 0x00032400000c000b */
[----:B01234-:R-:W-:Y:S01]  /*26ad0*/  ENDCOLLECTIVE ;  /* 0x000000000000791b */ /* 0x01ffe20003800000 */
.L_x_3454:
[----:B------:R-:W-:Y:S05]  /*26ae0*/  BSYNC B0 ;  /* 0x0000000000007941 */ /* 0x000fea0003800000 */
.L_x_3453:
        /* <DEDUP_REMOVED lines=8> */
.L_x_3455:
[----:B------:R-:W-:Y:S01]  /*26b70*/  IMAD.MOV.U32 R12, RZ, RZ, 0x4 ;  /* 0x00000004ff0c7424 */ /* 0x000fe200078e00ff */
[----:B------:R-:W-:-:S05]  /*26b80*/  SEL R2, R14, RZ, P2 ;  /* 0x000000ff0e027207 */ /* 0x000fca0001000000 */
[----:B------:R-:W-:-:S04]  /*26b90*/  IMAD.IADD R2, R13, 0x1, R2 ;  /* 0x000000010d027824 */ /* 0x000fc800078e0202 */
[----:B------:R-:W-:-:S07]  /*26ba0*/  IMAD.MOV.U32 R13, RZ, RZ, R2 ;  /* 0x000000ffff0d7224 */ /* 0x000fce00078e0002 */
[----:B------:R-:W-:Y:S05]  /*26bb0*/  WARPSYNC.COLLECTIVE R15, `(.L_x_3456) ;  /* 0x000000000f087348 */ /* 0x000fea0003c00000 */
[----:B------:R0:W1:Y:S02]  /*26bc0*/  SHFL.UP P6, R14, R13, R12, R11 ;  /* 0x0400000c0d0e7389 */ /* 0x00006400000c000b */
[----:B01----:R-:W-:Y:S01]  /*26bd0*/  ENDCOLLECTIVE ;  /* 0x000000000000791b */ /* 0x003fe20003800000 */
.L_x_3456:
[----:B------:R-:W-:Y:S01]  /*26be0*/  IMAD.MOV.U32 R12, RZ, RZ, 0x8 ;  /* 0x00000008ff0c7424 */ /* 0x000fe200078e00ff */
[----:B------:R-:W-:-:S05]  /*26bf0*/  SEL R3, R14, RZ, P3 ;  /* 0x000000ff0e037207 */ /* 0x000fca0001800000 */
[----:B------:R-:W-:-:S04]  /*26c00*/  IMAD.IADD R3, R2, 0x1, R3 ;  /* 0x0000000102037824 */ /* 0x000fc800078e0203 */
[----:B------:R-:W-:-:S07]  /*26c10*/  IMAD.MOV.U32 R13, RZ, RZ, R3 ;  /* 0x000000ffff0d7224 */ /* 0x000fce00078e0003 */
[----:B------:R-:W-:Y:S05]  /*26c20*/  WARPSYNC.COLLECTIVE R15, `(.L_x_3457) ;  /* 0x000000000f087348 */ /* 0x000fea0003c00000 */
[----:B------:R0:W1:Y:S02]  /*26c30*/  SHFL.UP P6, R14, R13, R12, R11 ;  /* 0x0400000c0d0e7389 */ /* 0x00006400000c000b */
[----:B01----:R-:W-:Y:S01]  /*26c40*/  ENDCOLLECTIVE ;  /* 0x000000000000791b */ /* 0x003fe20003800000 */
.L_x_3457:
[----:B------:R-:W-:Y:S01]  /*26c50*/  IMAD.MOV.U32 R12, RZ, RZ, 0x10 ;  /* 0x00000010ff0c7424 */ /* 0x000fe200078e00ff */
[----:B------:R-:W-:-:S05]  /*26c60*/  SEL R4, R14, RZ, P4 ;  /* 0x000000ff0e047207 */ /* 0x000fca0002000000 */
[----:B------:R-:W-:-:S05]  /*26c70*/  IMAD.IADD R4, R3, 0x1, R4 ;  /* 0x0000000103047824 */ /* 0x000fca00078e0204 */
[----:B------:R-:W-:-:S07]  /*26c80*/  MOV R13, R4 ;  /* 0x00000004000d7202 */ /* 0x000fce0000000f00 */
[----:B------:R-:W-:Y:S05]  /*26c90*/  WARPSYNC.COLLECTIVE R15, `(.L_x_3458) ;  /* 0x000000000f087348 */ /* 0x000fea0003c00000 */
[----:B------:R0:W1:Y:S02]  /*26ca0*/  SHFL.UP P6, R14, R13, R12, R11 ;  /* 0x0400000c0d0e7389 */ /* 0x00006400000c000b */
[----:B01----:R-:W-:Y:S01]  /*26cb0*/  ENDCOLLECTIVE ;  /* 0x000000000000791b */ /* 0x003fe20003800000 */
.L_x_3458:
        /* <DEDUP_REMOVED lines=8> */
.L_x_3459:
[----:B------:R-:W-:Y:S05]  /*26d40*/  BRA `(.L_x_3460) ;  /* 0xffffff8c005c7947 */ /* 0x000fea000383ffff */
.L_x_3204:
[----:B------:R-:W-:Y:S01]  /*26d50*/  BSSY B0, `(.L_x_3461) ;  /* 0x0000006000007945 */ /* 0x000fe20003800000 */
[----:B------:R-:W-:Y:S01]  /*26d60*/  PLOP3.LUT P6, PT, P6, PT, PT, 0x8, 0x0 ;  /* 0x000000000000781c */ /* 0x000fe200037ce170 */
[----:B------:R-:W-:-:S12]  /*26d70*/  IMAD.MOV.U32 R15, RZ, RZ, -0x1 ;  /* 0xffffffffff0f7424 */ /* 0x000fd800078e00ff */
[----:B012---:R-:W-:Y:S05]  /*26d80*/  WARPSYNC.COLLECTIVE R15, `(.L_x_3462) ;  /* 0x000000000f087348 */ /* 0x007fea0003c00000 */
[----:B------:R-:W-:Y:S01]  /*26d90*/  VOTE.ANY R14, PT, P6 ;  /* 0x00000000000e7806 */ /* 0x000fe200030e0100 */
[----:B012---:R-:W-:Y:S06]  /*26da0*/  ENDCOLLECTIVE ;  /* 0x000000000000791b */ /* 0x007fec0003800000 */
.L_x_3462:
[----:B------:R-:W-:Y:S05]  /*26db0*/  BSYNC B0 ;  /* 0x0000000000007941 */ /* 0x000fea0003800000 */
.L_x_3461:
[----:B------:R-:W-:Y:S01]  /*26dc0*/  IMAD.MOV.U32 R2, RZ, RZ, R14 ;  /* 0x000000ffff027224 */ /* 0x000fe200078e000e */
[----:B------:R-:W-:Y:S01]  /*26dd0*/  MOV R15, 0xffffffff ;  /* 0xffffffff000f7802 */ /* 0x000fe20000000f00 */
[----:B------:R-:W-:Y:S02]  /*26de0*/  IMAD.MOV.U32 R13, RZ, RZ, R5 ;  /* 0x000000ffff0d7224 */ /* 0x000fe400078e0005 */
[----:B------:R-:W0:Y:S01]  /*26df0*/  POPC R4, R2 ;  /* 0x0000000200047309 */ /* 0x000e220000000000 */
[----:B------:R-:W-:Y:S02]  /*26e00*/  IMAD.MOV.U32 R11, RZ, RZ, 0x1f ;  /* 0x0000001fff0b7424 */ /* 0x000fe400078e00ff */
[----:B0-----:R-:W-:-:S07]  /*26e10*/  IMAD.MOV.U32 R12, RZ, RZ, R4 ;  /* 0x000000ffff0c7224 */ /* 0x001fce00078e0004 */
[----:B------:R-:W-:Y:S05]  /*26e20*/  WARPSYNC.COLLECTIVE R15, `(.L_x_3463) ;  /* 0x000000000f087348 */ /* 0x000fea0003c00000 */
[----:B------:R0:W1:Y:S02]  /*26e30*/  SHFL.IDX P6, R14, R13, R12, R11 ;  /* 0x0000000c0d0e7389 */ /* 0x00006400000c000b */
[----:B01----:R-:W-:Y:S01]  /*26e40*/  ENDCOLLECTIVE ;  /* 0x000000000000791b */ /* 0x003fe20003800000 */
.L_x_3463:
[----:B------:R-:W-:Y:S01]  /*26e50*/  IMAD.MOV.U32 R5, RZ, RZ, R14 ;  /* 0x000000ffff057224 */ /* 0x000fe200078e000e */
[----:B------:R-:W-:Y:S06]  /*26e60*/  BRA `(.L_x_3464) ;  /* 0xffffff8c004c7947 */ /* 0x000fec000383ffff */
.L_x_3206:
[----:B------:R-:W-:Y:S01]  /*26e70*/  BSSY B0, `(.L_x_3465) ;  /* 0x0000007000007945 */ /* 0x000fe20003800000 */
[----:B------:R-:W-:Y:S02]  /*26e80*/  IMAD.MOV.U32 R13, RZ, RZ, R6 ;  /* 0x000000ffff0d7224 */ /* 0x000fe400078e0006 */
[----:B-1----:R-:W-:Y:S02]  /*26e90*/  IMAD.MOV.U32 R11, RZ, RZ, 0x1f ;  /* 0x0000001fff0b7424 */ /* 0x002fe400078e00ff */
[----:B------:R-:W-:-:S07]  /*26ea0*/  IMAD.MOV.U32 R15, RZ, RZ, -0x1 ;  /* 0xffffffffff0f7424 */ /* 0x000fce00078e00ff */
[----:B0-234-:R-:W-:Y:S05]  /*26eb0*/  WARPSYNC.COLLECTIVE R15, `(.L_x_3466) ;  /* 0x000000000f087348 */ /* 0x01dfea0003c00000 */
[----:B------:R1:W0:Y:S02]  /*26ec0*/  SHFL.IDX P6, R14, R13, R12, R11 ;  /* 0x0000000c0d0e7389 */ /* 0x00022400000c000b */
[----:B01234-:R-:W-:Y:S01]  /*26ed0*/  ENDCOLLECTIVE ;  /* 0x000000000000791b */ /* 0x01ffe20003800000 */
.L_x_3466:
[----:B------:R-:W-:Y:S05]  /*26ee0*/  BSYNC B0 ;  /* 0x0000000000007941 */ /* 0x000fea0003800000 */
.L_x_3465:
[----:B------:R-:W-:Y:S05]  /*26ef0*/  BRA `(.L_x_3205) ;  /* 0xffffff8c00447947 */ /* 0x000fea000383ffff */
.L_x_3210:
[----:B-1----:R1:W2:Y:S02]  /*26f00*/  SYNCS.PHASECHK.TRANS64.TRYWAIT P0, [R4+URZ+0x28820], R0 ;  /* 0x02882000040075a7 */ /* 0x0022a4000800017f */
[----:B--2---:R-:W-:Y:S05]  /*26f10*/  @!P0 NANOSLEEP.SYNCS 0x989680 ;  /* 0x009896800000895d */ /* 0x004fea0003900000 */
[----:B------:R-:W2:Y:S02]  /*26f20*/  @!P0 SYNCS.PHASECHK.TRANS64 P0, [R4+URZ+0x28820], R0 ;  /* 0x02882000040085a7 */ /* 0x000ea4000800007f */
[----:B--2---:R-:W-:Y:S05]  /*26f30*/  @!P0 BRA `(.L_x_3210) ;  /* 0xfffffffc00f08947 */ /* 0x004fea000383ffff */
[----:B------:R-:W-:Y:S05]  /*26f40*/  BRA `(.L_x_3467) ;  /* 0xffffff9000bc7947 */ /* 0x000fea000383ffff */
.L_x_3211:
        /* <DEDUP_REMOVED lines=8> */
[----:B01-34-:R-:W-:Y:S05]  /*26fd0*/  WARPSYNC.COLLECTIVE R15, `(.L_x_3469) ;  /* 0x000000000f087348 */ /* 0x01bfea0003c00000 */
[----:B------:R2:W0:Y:S02]  /*26fe0*/  SHFL.IDX P6, R14, R13, R12, R11 ;  /* 0x0000000c0d0e7389 */ /* 0x00042400000c000b */
[----:B01234-:R-:W-:Y:S01]  /*26ff0*/  ENDCOLLECTIVE ;  /* 0x000000000000791b */ /* 0x01ffe20003800000 */
.L_x_3469:
[----:B------:R-:W-:Y:S05]  /*27000*/  BSYNC B0 ;  /* 0x0000000000007941 */ /* 0x000fea0003800000 */
.L_x_3468:
[----:B------:R-:W-:Y:S05]  /*27010*/  BRA `(.L_x_3470) ;  /* 0xffffff9000a47947 */ /* 0x000fea000383ffff */
.L_x_3212:
[----:B------:R-:W-:Y:S01]  /*27020*/  BSSY B0, `(.L_x_3471) ;  /* 0x0000006000007945 */ /* 0x000fe20003800000 */
[----:B------:R-:W-:-:S07]  /*27030*/  IMAD.MOV.U32 R15, RZ, RZ, -0x1 ;  /* 0xffffffffff0f7424 */ /* 0x000fce00078e00ff */
[----:B01-34-:R-:W-:Y:S05]  /*27040*/  WARPSYNC.COLLECTIVE R15, `(.L_x_3472) ;  /* 0x000000000f0c7348 */ /* 0x01bfea0003c00000 */
[----:B------:R-:W-:Y:S02]  /*27050*/  ELECT P6, UR62, PT ;  /* 0x00000000003e782f */ /* 0x000fe400038c0000 */
[----:B------:R-:W-:Y:S01]  /*27060*/  MOV R14, UR62 ;  /* 0x0000003e000e7c02 */ /* 0x000fe20008000f00 */
[----:B01-34-:R-:W-:Y:S10]  /*27070*/  ENDCOLLECTIVE ;  /* 0x000000000000791b */ /* 0x01bff40003800000 */
.L_x_3472:
[----:B------:R-:W-:Y:S05]  /*27080*/  BSYNC B0 ;  /* 0x0000000000007941 */ /* 0x000fea0003800000 */
.L_x_3471:
[----:B------:R-:W-:Y:S05]  /*27090*/  BRA `(.L_x_3473) ;  /* 0xffffff9000987947 */ /* 0x000fea000383ffff */
.L_x_3214:
[----:B-1----:R1:W2:Y:S02]  /*270a0*/  SYNCS.PHASECHK.TRANS64.TRYWAIT P1, [R5+URZ+0x28840], R0 ;  /* 0x02884000050075a7 */ /* 0x0022a4000802017f */
[----:B--2---:R-:W-:Y:S05]  /*270b0*/  @!P1 NANOSLEEP.SYNCS 0x989680 ;  /* 0x009896800000995d */ /* 0x004fea0003900000 */
[----:B------:R-:W2:Y:S02]  /*270c0*/  @!P1 SYNCS.PHASECHK.TRANS64 P1, [R5+URZ+0x28840], R0 ;  /* 0x02884000050095a7 */ /* 0x000ea4000802007f */
[----:B--2---:R-:W-:Y:S05]  /*270d0*/  @!P1 BRA `(.L_x_3214) ;  /* 0xfffffffc00f09947 */ /* 0x004fea000383ffff */
[----:B------:R-:W-:Y:S05]  /*270e0*/  BRA `(.L_x_3474) ;  /* 0xffffff9000b87947 */ /* 0x000fea000383ffff */
.L_x_3216:
[----:B--2---:R2:W0:Y:S02]  /*270f0*/  SYNCS.PHASECHK.TRANS64.TRYWAIT P1, [R25+URZ+0x28840], R2 ;  /* 0x02884002190075a7 */ /* 0x004424000802017f */
[----:B0-----:R-:W-:Y:S05]  /*27100*/  @!P1 NANOSLEEP.SYNCS 0x989680 ;  /* 0x009896800000995d */ /* 0x001fea0003900000 */
[----:B------:R-:W0:Y:S02]  /*27110*/  @!P1 SYNCS.PHASECHK.TRANS64 P1, [R25+URZ+0x28840], R2 ;  /* 0x02884002190095a7 */ /* 0x000e24000802007f */
[----:B0-----:R-:W-:Y:S05]  /*27120*/  @!P1 BRA `(.L_x_3216) ;  /* 0xfffffffc00f09947 */ /* 0x001fea000383ffff */
[----:B------:R-:W-:Y:S05]  /*27130*/  BRA `(.L_x_3475) ;  /* 0xffffff9000c47947 */ /* 0x000fea000383ffff */
.L_x_3218:
[----:B------:R0:W0:Y:S02]  /*27140*/  SYNCS.PHASECHK.TRANS64.TRYWAIT P1, [R5+URZ+0x28860], R0 ;  /* 0x02886000050075a7 */ /* 0x000024000802017f */
[----:B0-----:R-:W-:Y:S05]  /*27150*/  @!P1 NANOSLEEP.SYNCS 0x989680 ;  /* 0x009896800000995d */ /* 0x001fea0003900000 */
[----:B------:R-:W0:Y:S02]  /*27160*/  @!P1 SYNCS.PHASECHK.TRANS64 P1, [R5+URZ+0x28860], R0 ;  /* 0x02886000050095a7 */ /* 0x000e24000802007f */
[----:B0-----:R-:W-:Y:S05]  /*27170*/  @!P1 BRA `(.L_x_3218) ;  /* 0xfffffffc00f09947 */ /* 0x001fea000383ffff */
[----:B------:R-:W-:Y:S05]  /*27180*/  BRA `(.L_x_3476) ;  /* 0xffffff9000c07947 */ /* 0x000fea000383ffff */
.L_x_3477:
        /* <DEDUP_REMOVED lines=15> */
.L_x_3486:


//--------------------- .nv.global.init           --------------------------
	.section	.nv.global.init,"aw",@progbits
.nv.global.init:
	.type		$str$23,@object
	.size		$str$23,($str$24 - $str$23)
$str$23:
        /*0000*/ 	.byte	0x28, 0x61, 0x64, 0x64, 0x72, 0x65, 0x73, 0x73, 0x20, 0x26, 0x20, 0x6d, 0x61, 0x73, 0x6b, 0x29
        /*0010*/ 	.byte	0x20, 0x3d, 0x3d, 0x20, 0x30, 0x00
	.type		$str$24,@object
	.size		$str$24,(__unnamed_4 - $str$24)
$str$24:
        /*0016*/ 	.byte	0x2f, 0x74, 0x6d, 0x70, 0x2f, 0x6f, 0x73, 0x73, 0x5f, 0x6b, 0x65, 0x72, 0x6e, 0x65, 0x6c, 0x73
        /*0026*/ 	.byte	0x5f, 0x73, 0x72, 0x63, 0x2f, 0x66, 0x6c, 0x61, 0x73, 0x68, 0x5f, 0x61, 0x74, 0x74, 0x65, 0x6e
        /*0036*/ 	.byte	0x74, 0x69, 0x6f, 0x6e, 0x2f, 0x63, 0x73, 0x72, 0x63, 0x2f, 0x63, 0x75, 0x74, 0x6c, 0x61, 0x73
        /*0046*/ 	.byte	0x73, 0x2f, 0x69, 0x6e, 0x63, 0x6c, 0x75, 0x64, 0x65, 0x2f, 0x63, 0x75, 0x74, 0x65, 0x2f, 0x70
        /*0056*/ 	.byte	0x6f, 0x69, 0x6e, 0x74, 0x65, 0x72, 0x5f, 0x66, 0x6c, 0x61, 0x67, 0x67, 0x65, 0x64, 0x2e, 0x68
        /*0066*/ 	.byte	0x70, 0x70, 0x00
	.type		__unnamed_4,@object
	.size		__unnamed_4,(__unnamed_3 - __unnamed_4)
__unnamed_4:
        /* <DEDUP_REMOVED lines=25> */
	.type		__unnamed_3,@object
	.size		__unnamed_3,(__unnamed_2 - __unnamed_3)
__unnamed_3:
        /* <DEDUP_REMOVED lines=29> */
	.type		__unnamed_2,@object
	.size		__unnamed_2,(__unnamed_1 - __unnamed_2)
__unnamed_2:
        /* <DEDUP_REMOVED lines=29> */
	.type		__unnamed_1,@object
	.size		__unnamed_1,(.L_0 - __unnamed_1)
__unnamed_1:
        /* <DEDUP_REMOVED lines=29> */
        /*075d*/ 	.byte	0x5d, 0x00
.L_0:


//--------------------- .nv.shared._ZN7cutlass13device_kernelIN5flash11enable_sm90INS1_16FlashAttnFwdSm90INS1_25CollectiveMainloopFwdSm90ILi2EN4cute5tupleIJNS5_1CILi1EEES8_S8_EEENS6_IJNS7_ILi128EEESA_SA_EEELi128ENS_10bfloat16_tEfNS_4arch4Sm90ELb0ELb0ELb1ELb0ELb1ELb0ELb0ELb1ELb1ELb1ELb0ELb0EEENS1_21CollectiveEpilogueFwdISB_S9_SC_SE_Li256ELb0ELb1ELb0ELb0EEENS1_29StaticPersistentTileSchedulerILb0EEEEEEEEEvNT_6ParamsE --------------------------
	.section	.nv.shared._ZN7cutlass13device_kernelIN5flash11enable_sm90INS1_16FlashAttnFwdSm90INS1_25CollectiveMainloopFwdSm90ILi2EN4cute5tupleIJNS5_1CILi1EEES8_S8_EEENS6_IJNS7_ILi128EEESA_SA_EEELi128ENS_10bfloat16_tEfNS_4arch4Sm90ELb0ELb0ELb1ELb0ELb1ELb0ELb0ELb1ELb1ELb1ELb0ELb0EEENS1_21CollectiveEpilogueFwdISB_S9_SC_SE_Li256ELb0ELb1ELb0ELb0EEENS1_29StaticPersistentTileSchedulerILb0EEEEEEEEEvNT_6ParamsE,"aw",@nobits
	.sectionflags	@""
	.align	16
	.zero		1024


//--------------------- .nv.shared.reserved.0     --------------------------
	.section	.nv.shared.reserved.0,"aw",@nobits
	.weak		__nv_reservedSMEM_offset_0_alias
	.size		__nv_reservedSMEM_offset_0_alias, 0, 0
	.other		__nv_reservedSMEM_offset_0_alias,@"STO_CUDA_RESERVED_SHARED STV_DEFAULT"
__nv_reservedSMEM_offset_0_alias:
	.zero		0


//--------------------- .nv.global                --------------------------
	.section	.nv.global,"aw",@nobits
.nv.global:
	.type		_ZN80_INTERNAL_53d2d09d_44_flash_fwd_hdim128_bf16_paged_softcap_sm90_cu_882f9858_29144cute1_E,@object
	.size		_ZN80_INTERNAL_53d2d09d_44_flash_fwd_hdim128_bf16_paged_softcap_sm90_cu_882f9858_29144cute1_E,(_ZN80_INTERNAL_53d2d09d_44_flash_fwd_hdim128_bf16_paged_softcap_sm90_cu_882f9858_29144cuda3std3__45__cpo6cbeginE - _ZN80_INTERNAL_53d2d09d_44_flash_fwd_hdim128_bf16_paged_softcap_sm90_cu_882f9858_29144cute1_E)
_ZN80_INTERNAL_53d2d09d_44_flash_fwd_hdim128_bf16_paged_softcap_sm90_cu_882f9858_29144cute1_E:
	.zero		1
	.type		_ZN80_INTERNAL_53d2d09d_44_flash_fwd_hdim128_bf16_paged_softcap_sm90_cu_882f9858_29144cuda3std3__45__cpo6cbeginE,@object
	.size		_ZN80_INTERNAL_53d2d09d_44_flash_fwd_hdim128_bf16_paged_softcap_sm90_cu_882f9858_29144cuda3std3__45__cpo6cbeginE,(_ZN80_INTERNAL_53d2d09d_44_flash_fwd_hdim128_bf16_paged_softcap_sm90_cu_882f9858_29144cuda3std3__48in_placeE - _ZN80_INTERNAL_53d2d09d_44_flash_fwd_hdim128_bf16_paged_softcap_sm90_cu_882f9858_29144cuda3std3__45__cpo6cbeginE)
_ZN80_INTERNAL_53d2d09d_44_flash_fwd_hdim128_bf16_paged_softcap_sm90_cu_882f9858_29144cuda3std3__45__cpo6cbeginE:
	.zero		1
	.type		_ZN80_INTERNAL_53d2d09d_44_flash_fwd_hdim128_bf16_paged_softcap_sm90_cu_882f9858_29144cuda3std3__48in_placeE,@object
	.size		_ZN80_INTERNAL_53d2d09d_44_flash_fwd_hdim128_bf16_paged_softcap_sm90_cu_882f9858_29144cuda3std3__48in_placeE,(_ZN80_INTERNAL_53d2d09d_44_flash_fwd_hdim128_bf16_paged_softcap_sm90_cu_882f9858_29144cuda3std6ranges3__45__cpo9iter_moveE - _ZN80_INTERNAL_53d2d09d_44_flash_fwd_hdim128_bf16_paged_softcap_sm90_cu_882f9858_29144cuda3std3__48in_placeE)
_ZN80_INTERNAL_53d2d09d_44_flash_fwd_hdim128_bf16_paged_softcap_sm90_cu_882f9858_29144cuda3std3__48in_placeE:
	.zero		1
	.type		_ZN80_INTERNAL_53d2d09d_44_flash_fwd_hdim128_bf16_paged_softcap_sm90_cu_882f9858_29144cuda3std6ranges3__45__cpo9iter_moveE,@object
	.size		_ZN80_INTERNAL_53d2d09d_44_flash_fwd_hdim128_bf16_paged_softcap_sm90_cu_882f9858_29144cuda3std6ranges3__45__cpo9iter_moveE,(_ZN80_INTERNAL_53d2d09d_44_flash_fwd_hdim128_bf16_paged_softcap_sm90_cu_882f9858_29144cuda3std3__45__cpo5beginE - _ZN80_INTERNAL_53d2d09d_44_flash_fwd_hdim128_bf16_paged_softcap_sm90_cu_882f9858_29144cuda3std6ranges3__45__cpo9iter_moveE)
_ZN80_INTERNAL_53d2d09d_44_flash_fwd_hdim128_bf16_paged_softcap_sm90_cu_882f9858_29144cuda3std6ranges3__45__cpo9iter_moveE:
	.zero		1
	.type		_ZN80_INTERNAL_53d2d09d_44_flash_fwd_hdim128_bf16_paged_softcap_sm90_cu_882f9858_29144cuda3std3__45__cpo5beginE,@object
	.size		_ZN80_INTERNAL_53d2d09d_44_flash_fwd_hdim128_bf16_paged_softcap_sm90_cu_882f9858_29144cuda3std3__45__cpo5beginE,(_ZN80_INTERNAL_53d2d09d_44_flash_fwd_hdim128_bf16_paged_softcap_sm90_cu_882f9858_29144cuda3std3__482_GLOBAL__N__53d2d09d_44_flash_fwd_hdim128_bf16_paged_softcap_sm90_cu_882f9858_29146ignoreE - _ZN80_INTERNAL_53d2d09d_44_flash_fwd_hdim128_bf16_paged_softcap_sm90_cu_882f9858_29144cuda3std3__45__cpo5beginE)
_ZN80_INTERNAL_53d2d09d_44_flash_fwd_hdim128_bf16_paged_softcap_sm90_cu_882f9858_29144cuda3std3__45__cpo5beginE:
	.zero		1
	.type		_ZN80_INTERNAL_53d2d09d_44_flash_fwd_hdim128_bf16_paged_softcap_sm90_cu_882f9858_29144cuda3std3__482_GLOBAL__N__53d2d09d_44_flash_fwd_hdim128_bf16_paged_softcap_sm90_cu_882f9858_29146ignoreE,@object
	.size		_ZN80_INTERNAL_53d2d09d_44_flash_fwd_hdim128_bf16_paged_softcap_sm90_cu_882f9858_29144cuda3std3__482_GLOBAL__N__53d2d09d_44_flash_fwd_hdim128_bf16_paged_softcap_sm90_cu_882f9858_29146ignoreE,(_ZN80_INTERNAL_53d2d09d_44_flash_fwd_hdim128_bf16_paged_softcap_sm90_cu_882f9858_29144cute7productE - _ZN80_INTERNAL_53d2d09d_44_flash_fwd_hdim128_bf16_paged_softcap_sm90_cu_882f9858_29144cuda3std3__482_GLOBAL__N__53d2d09d_44_flash_fwd_hdim128_bf16_paged_softcap_sm90_cu_882f9858_29146ignoreE)
_ZN80_INTERNAL_53d2d09d_44_flash_fwd_hdim128_bf16_paged_softcap_sm90_cu_882f9858_29144cuda3std3__482_GLOBAL__N__53d2d09d_44_flash_fwd_hdim128_bf16_paged_softcap_sm90_cu_882f9858_29146ignoreE:
	.zero		1
	.type		_ZN80_INTERNAL_53d2d09d_44_flash_fwd_hdim128_bf16_paged_softcap_sm90_cu_882f9858_29144cute7productE,@object
	.size		_ZN80_INTERNAL_53d2d09d_44_flash_fwd_hdim128_bf16_paged_softcap_sm90_cu_882f9858_29144cute7productE,(_ZN80_INTERNAL_53d2d09d_44_flash_fwd_hdim128_bf16_paged_softcap_sm90_cu_882f9858_29144cuda3std3__45__cpo3endE - _ZN80_INTERNAL_53d2d09d_44_flash_fwd_hdim128_bf16_paged_softcap_sm90_cu_882f9858_29144cute7productE)
_ZN80_INTERNAL_53d2d09d_44_flash_fwd_hdim128_bf16_paged_softcap_sm90_cu_882f9858_29144cute7productE:
	.zero		1
	.type		_ZN80_INTERNAL_53d2d09d_44_flash_fwd_hdim128_bf16_paged_softcap_sm90_cu_882f9858_29144cuda3std3__45__cpo3endE,@object
	.size		_ZN80_INTERNAL_53d2d09d_44_flash_fwd_hdim128_bf16_paged_softcap_sm90_cu_882f9858_29144cuda3std3__45__cpo3endE,(_ZN80_INTERNAL_53d2d09d_44_flash_fwd_hdim128_bf16_paged_softcap_sm90_cu_882f9858_29144cuda3std3__419piecewise_constructE - _ZN80_INTERNAL_53d2d09d_44_flash_fwd_hdim128_bf16_paged_softcap_sm90_cu_882f9858_29144cuda3std3__45__cpo3endE)
_ZN80_INTERNAL_53d2d09d_44_flash_fwd_hdim128_bf16_paged_softcap_sm90_cu_882f9858_29144cuda3std3__45__cpo3endE:
	.zero		1
	.type		_ZN80_INTERNAL_53d2d09d_44_flash_fwd_hdim128_bf16_paged_softcap_sm90_cu_882f9858_29144cuda3std3__419piecewise_constructE,@object
	.size		_ZN80_INTERNAL_53d2d09d_44_flash_fwd_hdim128_bf16_paged_softcap_sm90_cu_882f9858_29144cuda3std3__419piecewise_constructE,(_ZN80_INTERNAL_53d2d09d_44_flash_fwd_hdim128_bf16_paged_softcap_sm90_cu_882f9858_29144cuda3std3__45__cpo4cendE - _ZN80_INTERNAL_53d2d09d_44_flash_fwd_hdim128_bf16_paged_softcap_sm90_cu_882f9858_29144cuda3std3__419piecewise_constructE)
_ZN80_INTERNAL_53d2d09d_44_flash_fwd_hdim128_bf16_paged_softcap_sm90_cu_882f9858_29144cuda3std3__419piecewise_constructE:
	.zero		1
	.type		_ZN80_INTERNAL_53d2d09d_44_flash_fwd_hdim128_bf16_paged_softcap_sm90_cu_882f9858_29144cuda3std3__45__cpo4cendE,@object
	.size		_ZN80_INTERNAL_53d2d09d_44_flash_fwd_hdim128_bf16_paged_softcap_sm90_cu_882f9858_29144cuda3std3__45__cpo4cendE,(_ZN80_INTERNAL_53d2d09d_44_flash_fwd_hdim128_bf16_paged_softcap_sm90_cu_882f9858_29144cuda3std6ranges3__45__cpo4swapE - _ZN80_INTERNAL_53d2d09d_44_flash_fwd_hdim128_bf16_paged_softcap_sm90_cu_882f9858_29144cuda3std3__45__cpo4cendE)
_ZN80_INTERNAL_53d2d09d_44_flash_fwd_hdim128_bf16_paged_softcap_sm90_cu_882f9858_29144cuda3std3__45__cpo4cendE:
	.zero		1
	.type		_ZN80_INTERNAL_53d2d09d_44_flash_fwd_hdim128_bf16_paged_softcap_sm90_cu_882f9858_29144cuda3std6ranges3__45__cpo4swapE,@object
	.size		_ZN80_INTERNAL_53d2d09d_44_flash_fwd_hdim128_bf16_paged_softcap_sm90_cu_882f9858_29144cuda3std6ranges3__45__cpo4swapE,(.L_11 - _ZN80_INTERNAL_53d2d09d_44_flash_fwd_hdim128_bf16_paged_softcap_sm90_cu_882f9858_29144cuda3std6ranges3__45__cpo4swapE)
_ZN80_INTERNAL_53d2d09d_44_flash_fwd_hdim128_bf16_paged_softcap_sm90_cu_882f9858_29144cuda3std6ranges3__45__cpo4swapE:
	.zero		1
.L_11:


//--------------------- .nv.shared._ZN7cutlass13device_kernelIN5flash11enable_sm90INS1_16FlashAttnFwdSm90INS1_25CollectiveMainloopFwdSm90ILi2EN4cute5tupleIJNS5_1CILi1EEES8_S8_EEENS6_IJNS7_ILi128EEESA_SA_EEELi128ENS_10bfloat16_tEfNS_4arch4Sm90ELb0ELb0ELb1ELb1ELb1ELb0ELb0ELb1ELb1ELb1ELb0ELb0EEENS1_21CollectiveEpilogueFwdISB_S9_SC_SE_Li256ELb1ELb1ELb0ELb0EEENS1_36VarlenDynamicPersistentTileSchedulerILi128ELi128ELi256ELi128ELb0ELb1ELb1ELb0ELb1ELb1EEEEEEEEEvNT_6ParamsE --------------------------
	.section	.nv.shared._ZN7cutlass13device_kernelIN5flash11enable_sm90INS1_16FlashAttnFwdSm90INS1_25CollectiveMainloopFwdSm90ILi2EN4cute5tupleIJNS5_1CILi1EEES8_S8_EEENS6_IJNS7_ILi128EEESA_SA_EEELi128ENS_10bfloat16_tEfNS_4arch4Sm90ELb0ELb0ELb1ELb1ELb1ELb0ELb0ELb1ELb1ELb1ELb0ELb0EEENS1_21CollectiveEpilogueFwdISB_S9_SC_SE_Li256ELb1ELb1ELb0ELb0EEENS1_36VarlenDynamicPersistentTileSchedulerILi128ELi128ELi256ELi128ELb0ELb1ELb1ELb0ELb1ELb1EEEEEEEEEvNT_6ParamsE,"aw",@nobits
	.sectionflags	@""
	.align	16
	.zero		1024


//--------------------- .nv.shared._ZN7cutlass13device_kernelIN5flash11enable_sm90INS1_16FlashAttnFwdSm90INS1_25CollectiveMainloopFwdSm90ILi2EN4cute5tupleIJNS5_1CILi1EEES8_S8_EEENS6_IJNS7_ILi128EEESA_SA_EEELi128ENS_10bfloat16_tEfNS_4arch4Sm90ELb0ELb0ELb1ELb1ELb1ELb1ELb0ELb1ELb1ELb1ELb0ELb0EEENS1_21CollectiveEpilogueFwdISB_S9_SC_SE_Li256ELb1ELb1ELb0ELb0EEENS1_36VarlenDynamicPersistentTileSchedulerILi128ELi128ELi256ELi128ELb0ELb1ELb1ELb0ELb1ELb1EEEEEEEEEvNT_6ParamsE --------------------------
	.section	.nv.shared._ZN7cutlass13device_kernelIN5flash11enable_sm90INS1_16FlashAttnFwdSm90INS1_25CollectiveMainloopFwdSm90ILi2EN4cute5tupleIJNS5_1CILi1EEES8_S8_EEENS6_IJNS7_ILi128EEESA_SA_EEELi128ENS_10bfloat16_tEfNS_4arch4Sm90ELb0ELb0ELb1ELb1ELb1ELb1ELb0ELb1ELb1ELb1ELb0ELb0EEENS1_21CollectiveEpilogueFwdISB_S9_SC_SE_Li256ELb1ELb1ELb0ELb0EEENS1_36VarlenDynamicPersistentTileSchedulerILi128ELi128ELi256ELi128ELb0ELb1ELb1ELb0ELb1ELb1EEEEEEEEEvNT_6ParamsE,"aw",@nobits
	.sectionflags	@""
	.align	16
	.zero		1024


//--------------------- .nv.shared._ZN7cutlass13device_kernelIN5flash11enable_sm90INS1_16FlashAttnFwdSm90INS1_25CollectiveMainloopFwdSm90ILi2EN4cute5tupleIJNS5_1CILi1EEES8_S8_EEENS6_IJNS7_ILi128EEESA_SA_EEELi128ENS_10bfloat16_tEfNS_4arch4Sm90ELb0ELb1ELb1ELb0ELb1ELb0ELb0ELb1ELb1ELb1ELb0ELb0EEENS1_21CollectiveEpilogueFwdISB_S9_SC_SE_Li256ELb0ELb1ELb0ELb0EEENS1_30DynamicPersistentTileSchedulerILi256ELi128ELb0ELb1ELb1EEEEEEEEEvNT_6ParamsE --------------------------
	.section	.nv.shared._ZN7cutlass13device_kernelIN5flash11enable_sm90INS1_16FlashAttnFwdSm90INS1_25CollectiveMainloopFwdSm90ILi2EN4cute5tupleIJNS5_1CILi1EEES8_S8_EEENS6_IJNS7_ILi128EEESA_SA_EEELi128ENS_10bfloat16_tEfNS_4arch4Sm90ELb0ELb1ELb1ELb0ELb1ELb0ELb0ELb1ELb1ELb1ELb0ELb0EEENS1_21CollectiveEpilogueFwdISB_S9_SC_SE_Li256ELb0ELb1ELb0ELb0EEENS1_30DynamicPersistentTileSchedulerILi256ELi128ELb0ELb1ELb1EEEEEEEEEvNT_6ParamsE,"aw",@nobits
	.sectionflags	@""
	.align	16
	.zero		1024


//--------------------- .nv.shared._ZN7cutlass13device_kernelIN5flash11enable_sm90INS1_16FlashAttnFwdSm90INS1_25CollectiveMainloopFwdSm90ILi2EN4cute5tupleIJNS5_1CILi1EEES8_S8_EEENS6_IJNS7_ILi128EEESA_SA_EEELi128ENS_10bfloat16_tEfNS_4arch4Sm90ELb0ELb1ELb1ELb1ELb1ELb0ELb0ELb1ELb1ELb1ELb0ELb0EEENS1_21CollectiveEpilogueFwdISB_S9_SC_SE_Li256ELb1ELb1ELb0ELb0EEENS1_36VarlenDynamicPersistentTileSchedulerILi128ELi128ELi256ELi128ELb0ELb1ELb1ELb1ELb0ELb1EEEEEEEEEvNT_6ParamsE --------------------------
	.section	.nv.shared._ZN7cutlass13device_kernelIN5flash11enable_sm90INS1_16FlashAttnFwdSm90INS1_25CollectiveMainloopFwdSm90ILi2EN4cute5tupleIJNS5_1CILi1EEES8_S8_EEENS6_IJNS7_ILi128EEESA_SA_EEELi128ENS_10bfloat16_tEfNS_4arch4Sm90ELb0ELb1ELb1ELb1ELb1ELb0ELb0ELb1ELb1ELb1ELb0ELb0EEENS1_21CollectiveEpilogueFwdISB_S9_SC_SE_Li256ELb1ELb1ELb0ELb0EEENS1_36VarlenDynamicPersistentTileSchedulerILi128ELi128ELi256ELi128ELb0ELb1ELb1ELb1ELb0ELb1EEEEEEEEEvNT_6ParamsE,"aw",@nobits
	.sectionflags	@""
	.align	16
	.zero		1024


//--------------------- .nv.shared._ZN7cutlass13device_kernelIN5flash11enable_sm90INS1_16FlashAttnFwdSm90INS1_25CollectiveMainloopFwdSm90ILi2EN4cute5tupleIJNS5_1CILi1EEES8_S8_EEENS6_IJNS7_ILi128EEESA_SA_EEELi128ENS_10bfloat16_tEfNS_4arch4Sm90ELb0ELb1ELb1ELb1ELb1ELb1ELb0ELb1ELb1ELb1ELb0ELb0EEENS1_21CollectiveEpilogueFwdISB_S9_SC_SE_Li256ELb1ELb1ELb0ELb0EEENS1_36VarlenDynamicPersistentTileSchedulerILi128ELi128ELi256ELi128ELb0ELb1ELb1ELb1ELb0ELb1EEEEEEEEEvNT_6ParamsE --------------------------
	.section	.nv.shared._ZN7cutlass13device_kernelIN5flash11enable_sm90INS1_16FlashAttnFwdSm90INS1_25CollectiveMainloopFwdSm90ILi2EN4cute5tupleIJNS5_1CILi1EEES8_S8_EEENS6_IJNS7_ILi128EEESA_SA_EEELi128ENS_10bfloat16_tEfNS_4arch4Sm90ELb0ELb1ELb1ELb1ELb1ELb1ELb0ELb1ELb1ELb1ELb0ELb0EEENS1_21CollectiveEpilogueFwdISB_S9_SC_SE_Li256ELb1ELb1ELb0ELb0EEENS1_36VarlenDynamicPersistentTileSchedulerILi128ELi128ELi256ELi128ELb0ELb1ELb1ELb1ELb0ELb1EEEEEEEEEvNT_6ParamsE,"aw",@nobits
	.sectionflags	@""
	.align	16
	.zero		1024


//--------------------- .nv.shared._ZN7cutlass13device_kernelIN5flash11enable_sm90INS1_16FlashAttnFwdSm90INS1_25CollectiveMainloopFwdSm90ILi2EN4cute5tupleIJNS5_1CILi1EEES8_S8_EEENS6_IJNS7_ILi128EEESA_SA_EEELi128ENS_10bfloat16_tEfNS_4arch4Sm90ELb1ELb0ELb1ELb0ELb1ELb0ELb0ELb1ELb1ELb1ELb0ELb0EEENS1_21CollectiveEpilogueFwdISB_S9_SC_SE_Li256ELb0ELb1ELb0ELb0EEENS1_30DynamicPersistentTileSchedulerILi256ELi128ELb0ELb1ELb1EEEEEEEEEvNT_6ParamsE --------------------------
	.section	.nv.shared._ZN7cutlass13device_kernelIN5flash11enable_sm90INS1_16FlashAttnFwdSm90INS1_25CollectiveMainloopFwdSm90ILi2EN4cute5tupleIJNS5_1CILi1EEES8_S8_EEENS6_IJNS7_ILi128EEESA_SA_EEELi128ENS_10bfloat16_tEfNS_4arch4Sm90ELb1ELb0ELb1ELb0ELb1ELb0ELb0ELb1ELb1ELb1ELb0ELb0EEENS1_21CollectiveEpilogueFwdISB_S9_SC_SE_Li256ELb0ELb1ELb0ELb0EEENS1_30DynamicPersistentTileSchedulerILi256ELi128ELb0ELb1ELb1EEEEEEEEEvNT_6ParamsE,"aw",@nobits
	.sectionflags	@""
	.align	16
	.zero		1024


//--------------------- .nv.shared._ZN7cutlass13device_kernelIN5flash11enable_sm90INS1_16FlashAttnFwdSm90INS1_25CollectiveMainloopFwdSm90ILi2EN4cute5tupleIJNS5_1CILi1EEES8_S8_EEENS6_IJNS7_ILi128EEESA_SA_EEELi128ENS_10bfloat16_tEfNS_4arch4Sm90ELb1ELb0ELb1ELb1ELb1ELb0ELb0ELb1ELb1ELb1ELb0ELb0EEENS1_21CollectiveEpilogueFwdISB_S9_SC_SE_Li256ELb1ELb1ELb0ELb0EEENS1_36VarlenDynamicPersistentTileSchedulerILi128ELi128ELi256ELi128ELb0ELb1ELb1ELb1ELb1ELb1EEEEEEEEEvNT_6ParamsE --------------------------
	.section	.nv.shared._ZN7cutlass13device_kernelIN5flash11enable_sm90INS1_16FlashAttnFwdSm90INS1_25CollectiveMainloopFwdSm90ILi2EN4cute5tupleIJNS5_1CILi1EEES8_S8_EEENS6_IJNS7_ILi128EEESA_SA_EEELi128ENS_10bfloat16_tEfNS_4arch4Sm90ELb1ELb0ELb1ELb1ELb1ELb0ELb0ELb1ELb1ELb1ELb0ELb0EEENS1_21CollectiveEpilogueFwdISB_S9_SC_SE_Li256ELb1ELb1ELb0ELb0EEENS1_36VarlenDynamicPersistentTileSchedulerILi128ELi128ELi256ELi128ELb0ELb1ELb1ELb1ELb1ELb1EEEEEEEEEvNT_6ParamsE,"aw",@nobits
	.sectionflags	@""
	.align	16
	.zero		1024


//--------------------- .nv.shared._ZN7cutlass13device_kernelIN5flash11enable_sm90INS1_16FlashAttnFwdSm90INS1_25CollectiveMainloopFwdSm90ILi2EN4cute5tupleIJNS5_1CILi1EEES8_S8_EEENS6_IJNS7_ILi128EEESA_SA_EEELi128ENS_10bfloat16_tEfNS_4arch4Sm90ELb1ELb0ELb1ELb1ELb1ELb1ELb0ELb1ELb1ELb1ELb0ELb0EEENS1_21CollectiveEpilogueFwdISB_S9_SC_SE_Li256ELb1ELb1ELb0ELb0EEENS1_36VarlenDynamicPersistentTileSchedulerILi128ELi128ELi256ELi128ELb0ELb1ELb1ELb1ELb1ELb1EEEEEEEEEvNT_6ParamsE --------------------------
	.section	.nv.shared._ZN7cutlass13device_kernelIN5flash11enable_sm90INS1_16FlashAttnFwdSm90INS1_25CollectiveMainloopFwdSm90ILi2EN4cute5tupleIJNS5_1CILi1EEES8_S8_EEENS6_IJNS7_ILi128EEESA_SA_EEELi128ENS_10bfloat16_tEfNS_4arch4Sm90ELb1ELb0ELb1ELb1ELb1ELb1ELb0ELb1ELb1ELb1ELb0ELb0EEENS1_21CollectiveEpilogueFwdISB_S9_SC_SE_Li256ELb1ELb1ELb0ELb0EEENS1_36VarlenDynamicPersistentTileSchedulerILi128ELi128ELi256ELi128ELb0ELb1ELb1ELb1ELb1ELb1EEEEEEEEEvNT_6ParamsE,"aw",@nobits
	.sectionflags	@""
	.align	16
	.zero		1024


//--------------------- .nv.constant0._ZN7cutlass13device_kernelIN5flash11enable_sm90INS1_16FlashAttnFwdSm90INS1_25CollectiveMainloopFwdSm90ILi2EN4cute5tupleIJNS5_1CILi1EEES8_S8_EEENS6_IJNS7_ILi128EEESA_SA_EEELi128ENS_10bfloat16_tEfNS_4arch4Sm90ELb0ELb0ELb1ELb0ELb1ELb0ELb0ELb1ELb1ELb1ELb0ELb0EEENS1_21CollectiveEpilogueFwdISB_S9_SC_SE_Li256ELb0ELb1ELb0ELb0EEENS1_29StaticPersistentTileSchedulerILb0EEEEEEEEEvNT_6ParamsE --------------------------
	.section	.nv.constant0._ZN7cutlass13device_kernelIN5flash11enable_sm90INS1_16FlashAttnFwdSm90INS1_25CollectiveMainloopFwdSm90ILi2EN4cute5tupleIJNS5_1CILi1EEES8_S8_EEENS6_IJNS7_ILi128EEESA_SA_EEELi128ENS_10bfloat16_tEfNS_4arch4Sm90ELb0ELb0ELb1ELb0ELb1ELb0ELb0ELb1ELb1ELb1ELb0ELb0EEENS1_21CollectiveEpilogueFwdISB_S9_SC_SE_Li256ELb0ELb1ELb0ELb0EEENS1_29StaticPersistentTileSchedulerILb0EEEEEEEEEvNT_6ParamsE,"a",@progbits
	.sectionflags	@""
	.align	4
.nv.constant0._ZN7cutlass13device_kernelIN5flash11enable_sm90INS1_16FlashAttnFwdSm90INS1_25CollectiveMainloopFwdSm90ILi2EN4cute5tupleIJNS5_1CILi1EEES8_S8_EEENS6_IJNS7_ILi128EEESA_SA_EEELi128ENS_10bfloat16_tEfNS_4arch4Sm90ELb0ELb0ELb1ELb0ELb1ELb0ELb0ELb1ELb1ELb1ELb0ELb0EEENS1_21CollectiveEpilogueFwdISB_S9_SC_SE_Li256ELb0ELb1ELb0ELb0EEENS1_29StaticPersistentTileSchedulerILb0EEEEEEEEEvNT_6ParamsE:
	.zero		3200


//--------------------- .nv.constant0._ZN7cutlass13device_kernelIN5flash11enable_sm90INS1_16FlashAttnFwdSm90INS1_25CollectiveMainloopFwdSm90ILi2EN4cute5tupleIJNS5_1CILi1EEES8_S8_EEENS6_IJNS7_ILi128EEESA_SA_EEELi128ENS_10bfloat16_tEfNS_4arch4Sm90ELb0ELb0ELb1ELb1ELb1ELb0ELb0ELb1ELb1ELb1ELb0ELb0EEENS1_21CollectiveEpilogueFwdISB_S9_SC_SE_Li256ELb1ELb1ELb0ELb0EEENS1_36VarlenDynamicPersistentTileSchedulerILi128ELi128ELi256ELi128ELb0ELb1ELb1ELb0ELb1ELb1EEEEEEEEEvNT_6ParamsE --------------------------
	.section	.nv.constant0._ZN7cutlass13device_kernelIN5flash11enable_sm90INS1_16FlashAttnFwdSm90INS1_25CollectiveMainloopFwdSm90ILi2EN4cute5tupleIJNS5_1CILi1EEES8_S8_EEENS6_IJNS7_ILi128EEESA_SA_EEELi128ENS_10bfloat16_tEfNS_4arch4Sm90ELb0ELb0ELb1ELb1ELb1ELb0ELb0ELb1ELb1ELb1ELb0ELb0EEENS1_21CollectiveEpilogueFwdISB_S9_SC_SE_Li256ELb1ELb1ELb0ELb0EEENS1_36VarlenDynamicPersistentTileSchedulerILi128ELi128ELi256ELi128ELb0ELb1ELb1ELb0ELb1ELb1EEEEEEEEEvNT_6ParamsE,"a",@progbits
	.sectionflags	@""
	.align	4
.nv.constant0._ZN7cutlass13device_kernelIN5flash11enable_sm90INS1_16FlashAttnFwdSm90INS1_25CollectiveMainloopFwdSm90ILi2EN4cute5tupleIJNS5_1CILi1EEES8_S8_EEENS6_IJNS7_ILi128EEESA_SA_EEELi128ENS_10bfloat16_tEfNS_4arch4Sm90ELb0ELb0ELb1ELb1ELb1ELb0ELb0ELb1ELb1ELb1ELb0ELb0EEENS1_21CollectiveEpilogueFwdISB_S9_SC_SE_Li256ELb1ELb1ELb0ELb0EEENS1_36VarlenDynamicPersistentTileSchedulerILi128ELi128ELi256ELi128ELb0ELb1ELb1ELb0ELb1ELb1EEEEEEEEEvNT_6ParamsE:
	.zero		3328


//--------------------- .nv.constant0._ZN7cutlass13device_kernelIN5flash11enable_sm90INS1_16FlashAttnFwdSm90INS1_25CollectiveMainloopFwdSm90ILi2EN4cute5tupleIJNS5_1CILi1EEES8_S8_EEENS6_IJNS7_ILi128EEESA_SA_EEELi128ENS_10bfloat16_tEfNS_4arch4Sm90ELb0ELb0ELb1ELb1ELb1ELb1ELb0ELb1ELb1ELb1ELb0ELb0EEENS1_21CollectiveEpilogueFwdISB_S9_SC_SE_Li256ELb1ELb1ELb0ELb0EEENS1_36VarlenDynamicPersistentTileSchedulerILi128ELi128ELi256ELi128ELb0ELb1ELb1ELb0ELb1ELb1EEEEEEEEEvNT_6ParamsE --------------------------
	.section	.nv.constant0._ZN7cutlass13device_kernelIN5flash11enable_sm90INS1_16FlashAttnFwdSm90INS1_25CollectiveMainloopFwdSm90ILi2EN4cute5tupleIJNS5_1CILi1EEES8_S8_EEENS6_IJNS7_ILi128EEESA_SA_EEELi128ENS_10bfloat16_tEfNS_4arch4Sm90ELb0ELb0ELb1ELb1ELb1ELb1ELb0ELb1ELb1ELb1ELb0ELb0EEENS1_21CollectiveEpilogueFwdISB_S9_SC_SE_Li256ELb1ELb1ELb0ELb0EEENS1_36VarlenDynamicPersistentTileSchedulerILi128ELi128ELi256ELi128ELb0ELb1ELb1ELb0ELb1ELb1EEEEEEEEEvNT_6ParamsE,"a",@progbits
	.sectionflags	@""
	.align	4
.nv.constant0._ZN7cutlass13device_kernelIN5flash11enable_sm90INS1_16FlashAttnFwdSm90INS1_25CollectiveMainloopFwdSm90ILi2EN4cute5tupleIJNS5_1CILi1EEES8_S8_EEENS6_IJNS7_ILi128EEESA_SA_EEELi128ENS_10bfloat16_tEfNS_4arch4Sm90ELb0ELb0ELb1ELb1ELb1ELb1ELb0ELb1ELb1ELb1ELb0ELb0EEENS1_21CollectiveEpilogueFwdISB_S9_SC_SE_Li256ELb1ELb1ELb0ELb0EEENS1_36VarlenDynamicPersistentTileSchedulerILi128ELi128ELi256ELi128ELb0ELb1ELb1ELb0ELb1ELb1EEEEEEEEEvNT_6ParamsE:
	.zero		3328


//--------------------- .nv.constant0._ZN7cutlass13device_kernelIN5flash11enable_sm90INS1_16FlashAttnFwdSm90INS1_25CollectiveMainloopFwdSm90ILi2EN4cute5tupleIJNS5_1CILi1EEES8_S8_EEENS6_IJNS7_ILi128EEESA_SA_EEELi128ENS_10bfloat16_tEfNS_4arch4Sm90ELb0ELb1ELb1ELb0ELb1ELb0ELb0ELb1ELb1ELb1ELb0ELb0EEENS1_21CollectiveEpilogueFwdISB_S9_SC_SE_Li256ELb0ELb1ELb0ELb0EEENS1_30DynamicPersistentTileSchedulerILi256ELi128ELb0ELb1ELb1EEEEEEEEEvNT_6ParamsE --------------------------
	.section	.nv.constant0._ZN7cutlass13device_kernelIN5flash11enable_sm90INS1_16FlashAttnFwdSm90INS1_25CollectiveMainloopFwdSm90ILi2EN4cute5tupleIJNS5_1CILi1EEES8_S8_EEENS6_IJNS7_ILi128EEESA_SA_EEELi128ENS_10bfloat16_tEfNS_4arch4Sm90ELb0ELb1ELb1ELb0ELb1ELb0ELb0ELb1ELb1ELb1ELb0ELb0EEENS1_21CollectiveEpilogueFwdISB_S9_SC_SE_Li256ELb0ELb1ELb0ELb0EEENS1_30DynamicPersistentTileSchedulerILi256ELi128ELb0ELb1ELb1EEEEEEEEEvNT_6ParamsE,"a",@progbits
	.sectionflags	@""
	.align	4
.nv.constant0._ZN7cutlass13device_kernelIN5flash11enable_sm90INS1_16FlashAttnFwdSm90INS1_25CollectiveMainloopFwdSm90ILi2EN4cute5tupleIJNS5_1CILi1EEES8_S8_EEENS6_IJNS7_ILi128EEESA_SA_EEELi128ENS_10bfloat16_tEfNS_4arch4Sm90ELb0ELb1ELb1ELb0ELb1ELb0ELb0ELb1ELb1ELb1ELb0ELb0EEENS1_21CollectiveEpilogueFwdISB_S9_SC_SE_Li256ELb0ELb1ELb0ELb0EEENS1_30DynamicPersistentTileSchedulerILi256ELi128ELb0ELb1ELb1EEEEEEEEEvNT_6ParamsE:
	.zero		3328


//--------------------- .nv.constant0._ZN7cutlass13device_kernelIN5flash11enable_sm90INS1_16FlashAttnFwdSm90INS1_25CollectiveMainloopFwdSm90ILi2EN4cute5tupleIJNS5_1CILi1EEES8_S8_EEENS6_IJNS7_ILi128EEESA_SA_EEELi128ENS_10bfloat16_tEfNS_4arch4Sm90ELb0ELb1ELb1ELb1ELb1ELb0ELb0ELb1ELb1ELb1ELb0ELb0EEENS1_21CollectiveEpilogueFwdISB_S9_SC_SE_Li256ELb1ELb1ELb0ELb0EEENS1_36VarlenDynamicPersistentTileSchedulerILi128ELi128ELi256ELi128ELb0ELb1ELb1ELb1ELb0ELb1EEEEEEEEEvNT_6ParamsE --------------------------
	.section	.nv.constant0._ZN7cutlass13device_kernelIN5flash11enable_sm90INS1_16FlashAttnFwdSm90INS1_25CollectiveMainloopFwdSm90ILi2EN4cute5tupleIJNS5_1CILi1EEES8_S8_EEENS6_IJNS7_ILi128EEESA_SA_EEELi128ENS_10bfloat16_tEfNS_4arch4Sm90ELb0ELb1ELb1ELb1ELb1ELb0ELb0ELb1ELb1ELb1ELb0ELb0EEENS1_21CollectiveEpilogueFwdISB_S9_SC_SE_Li256ELb1ELb1ELb0ELb0EEENS1_36VarlenDynamicPersistentTileSchedulerILi128ELi128ELi256ELi128ELb0ELb1ELb1ELb1ELb0ELb1EEEEEEEEEvNT_6ParamsE,"a",@progbits
	.sectionflags	@""
	.align	4
.nv.constant0._ZN7cutlass13device_kernelIN5flash11enable_sm90INS1_16FlashAttnFwdSm90INS1_25CollectiveMainloopFwdSm90ILi2EN4cute5tupleIJNS5_1CILi1EEES8_S8_EEENS6_IJNS7_ILi128EEESA_SA_EEELi128ENS_10bfloat16_tEfNS_4arch4Sm90ELb0ELb1ELb1ELb1ELb1ELb0ELb0ELb1ELb1ELb1ELb0ELb0EEENS1_21CollectiveEpilogueFwdISB_S9_SC_SE_Li256ELb1ELb1ELb0ELb0EEENS1_36VarlenDynamicPersistentTileSchedulerILi128ELi128ELi256ELi128ELb0ELb1ELb1ELb1ELb0ELb1EEEEEEEEEvNT_6ParamsE:
	.zero		3328


//--------------------- .nv.constant0._ZN7cutlass13device_kernelIN5flash11enable_sm90INS1_16FlashAttnFwdSm90INS1_25CollectiveMainloopFwdSm90ILi2EN4cute5tupleIJNS5_1CILi1EEES8_S8_EEENS6_IJNS7_ILi128EEESA_SA_EEELi128ENS_10bfloat16_tEfNS_4arch4Sm90ELb0ELb1ELb1ELb1ELb1ELb1ELb0ELb1ELb1ELb1ELb0ELb0EEENS1_21CollectiveEpilogueFwdISB_S9_SC_SE_Li256ELb1ELb1ELb0ELb0EEENS1_36VarlenDynamicPersistentTileSchedulerILi128ELi128ELi256ELi128ELb0ELb1ELb1ELb1ELb0ELb1EEEEEEEEEvNT_6ParamsE --------------------------
	.section	.nv.constant0._ZN7cutlass13device_kernelIN5flash11enable_sm90INS1_16FlashAttnFwdSm90INS1_25CollectiveMainloopFwdSm90ILi2EN4cute5tupleIJNS5_1CILi1EEES8_S8_EEENS6_IJNS7_ILi128EEESA_SA_EEELi128ENS_10bfloat16_tEfNS_4arch4Sm90ELb0ELb1ELb1ELb1ELb1ELb1ELb0ELb1ELb1ELb1ELb0ELb0EEENS1_21CollectiveEpilogueFwdISB_S9_SC_SE_Li256ELb1ELb1ELb0ELb0EEENS1_36VarlenDynamicPersistentTileSchedulerILi128ELi128ELi256ELi128ELb0ELb1ELb1ELb1ELb0ELb1EEEEEEEEEvNT_6ParamsE,"a",@progbits
	.sectionflags	@""
	.align	4
.nv.constant0._ZN7cutlass13device_kernelIN5flash11enable_sm90INS1_16FlashAttnFwdSm90INS1_25CollectiveMainloopFwdSm90ILi2EN4cute5tupleIJNS5_1CILi1EEES8_S8_EEENS6_IJNS7_ILi128EEESA_SA_EEELi128ENS_10bfloat16_tEfNS_4arch4Sm90ELb0ELb1ELb1ELb1ELb1ELb1ELb0ELb1ELb1ELb1ELb0ELb0EEENS1_21CollectiveEpilogueFwdISB_S9_SC_SE_Li256ELb1ELb1ELb0ELb0EEENS1_36VarlenDynamicPersistentTileSchedulerILi128ELi128ELi256ELi128ELb0ELb1ELb1ELb1ELb0ELb1EEEEEEEEEvNT_6ParamsE:
	.zero		3328


//--------------------- .nv.constant0._ZN7cutlass13device_kernelIN5flash11enable_sm90INS1_16FlashAttnFwdSm90INS1_25CollectiveMainloopFwdSm90ILi2EN4cute5tupleIJNS5_1CILi1EEES8_S8_EEENS6_IJNS7_ILi128EEESA_SA_EEELi128ENS_10bfloat16_tEfNS_4arch4Sm90ELb1ELb0ELb1ELb0ELb1ELb0ELb0ELb1ELb1ELb1ELb0ELb0EEENS1_21CollectiveEpilogueFwdISB_S9_SC_SE_Li256ELb0ELb1ELb0ELb0EEENS1_30DynamicPersistentTileSchedulerILi256ELi128ELb0ELb1ELb1EEEEEEEEEvNT_6ParamsE --------------------------
	.section	.nv.constant0._ZN7cutlass13device_kernelIN5flash11enable_sm90INS1_16FlashAttnFwdSm90INS1_25CollectiveMainloopFwdSm90ILi2EN4cute5tupleIJNS5_1CILi1EEES8_S8_EEENS6_IJNS7_ILi128EEESA_SA_EEELi128ENS_10bfloat16_tEfNS_4arch4Sm90ELb1ELb0ELb1ELb0ELb1ELb0ELb0ELb1ELb1ELb1ELb0ELb0EEENS1_21CollectiveEpilogueFwdISB_S9_SC_SE_Li256ELb0ELb1ELb0ELb0EEENS1_30DynamicPersistentTileSchedulerILi256ELi128ELb0ELb1ELb1EEEEEEEEEvNT_6ParamsE,"a",@progbits
	.sectionflags	@""
	.align	4
.nv.constant0._ZN7cutlass13device_kernelIN5flash11enable_sm90INS1_16FlashAttnFwdSm90INS1_25CollectiveMainloopFwdSm90ILi2EN4cute5tupleIJNS5_1CILi1EEES8_S8_EEENS6_IJNS7_ILi128EEESA_SA_EEELi128ENS_10bfloat16_tEfNS_4arch4Sm90ELb1ELb0ELb1ELb0ELb1ELb0ELb0ELb1ELb1ELb1ELb0ELb0EEENS1_21CollectiveEpilogueFwdISB_S9_SC_SE_Li256ELb0ELb1ELb0ELb0EEENS1_30DynamicPersistentTileSchedulerILi256ELi128ELb0ELb1ELb1EEEEEEEEEvNT_6ParamsE:
	.zero		3328


//--------------------- .nv.constant0._ZN7cutlass13device_kernelIN5flash11enable_sm90INS1_16FlashAttnFwdSm90INS1_25CollectiveMainloopFwdSm90ILi2EN4cute5tupleIJNS5_1CILi1EEES8_S8_EEENS6_IJNS7_ILi128EEESA_SA_EEELi128ENS_10bfloat16_tEfNS_4arch4Sm90ELb1ELb0ELb1ELb1ELb1ELb0ELb0ELb1ELb1ELb1ELb0ELb0EEENS1_21CollectiveEpilogueFwdISB_S9_SC_SE_Li256ELb1ELb1ELb0ELb0EEENS1_36VarlenDynamicPersistentTileSchedulerILi128ELi128ELi256ELi128ELb0ELb1ELb1ELb1ELb1ELb1EEEEEEEEEvNT_6ParamsE --------------------------
	.section	.nv.constant0._ZN7cutlass13device_kernelIN5flash11enable_sm90INS1_16FlashAttnFwdSm90INS1_25CollectiveMainloopFwdSm90ILi2EN4cute5tupleIJNS5_1CILi1EEES8_S8_EEENS6_IJNS7_ILi128EEESA_SA_EEELi128ENS_10bfloat16_tEfNS_4arch4Sm90ELb1ELb0ELb1ELb1ELb1ELb0ELb0ELb1ELb1ELb1ELb0ELb0EEENS1_21CollectiveEpilogueFwdISB_S9_SC_SE_Li256ELb1ELb1ELb0ELb0EEENS1_36VarlenDynamicPersistentTileSchedulerILi128ELi128ELi256ELi128ELb0ELb1ELb1ELb1ELb1ELb1EEEEEEEEEvNT_6ParamsE,"a",@progbits
	.sectionflags	@""
	.align	4
.nv.constant0._ZN7cutlass13device_kernelIN5flash11enable_sm90INS1_16FlashAttnFwdSm90INS1_25CollectiveMainloopFwdSm90ILi2EN4cute5tupleIJNS5_1CILi1EEES8_S8_EEENS6_IJNS7_ILi128EEESA_SA_EEELi128ENS_10bfloat16_tEfNS_4arch4Sm90ELb1ELb0ELb1ELb1ELb1ELb0ELb0ELb1ELb1ELb1ELb0ELb0EEENS1_21CollectiveEpilogueFwdISB_S9_SC_SE_Li256ELb1ELb1ELb0ELb0EEENS1_36VarlenDynamicPersistentTileSchedulerILi128ELi128ELi256ELi128ELb0ELb1ELb1ELb1ELb1ELb1EEEEEEEEEvNT_6ParamsE:
	.zero		3328


//--------------------- .nv.constant0._ZN7cutlass13device_kernelIN5flash11enable_sm90INS1_16FlashAttnFwdSm90INS1_25CollectiveMainloopFwdSm90ILi2EN4cute5tupleIJNS5_1CILi1EEES8_S8_EEENS6_IJNS7_ILi128EEESA_SA_EEELi128ENS_10bfloat16_tEfNS_4arch4Sm90ELb1ELb0ELb1ELb1ELb1ELb1ELb0ELb1ELb1ELb1ELb0ELb0EEENS1_21CollectiveEpilogueFwdISB_S9_SC_SE_Li256ELb1ELb1ELb0ELb0EEENS1_36VarlenDynamicPersistentTileSchedulerILi128ELi128ELi256ELi128ELb0ELb1ELb1ELb1ELb1ELb1EEEEEEEEEvNT_6ParamsE --------------------------
	.section	.nv.constant0._ZN7cutlass13device_kernelIN5flash11enable_sm90INS1_16FlashAttnFwdSm90INS1_25CollectiveMainloopFwdSm90ILi2EN4cute5tupleIJNS5_1CILi1EEES8_S8_EEENS6_IJNS7_ILi128EEESA_SA_EEELi128ENS_10bfloat16_tEfNS_4arch4Sm90ELb1ELb0ELb1ELb1ELb1ELb1ELb0ELb1ELb1ELb1ELb0ELb0EEENS1_21CollectiveEpilogueFwdISB_S9_SC_SE_Li256ELb1ELb1ELb0ELb0EEENS1_36VarlenDynamicPersistentTileSchedulerILi128ELi128ELi256ELi128ELb0ELb1ELb1ELb1ELb1ELb1EEEEEEEEEvNT_6ParamsE,"a",@progbits
	.sectionflags	@""
	.align	4
.nv.constant0._ZN7cutlass13device_kernelIN5flash11enable_sm90INS1_16FlashAttnFwdSm90INS1_25CollectiveMainloopFwdSm90ILi2EN4cute5tupleIJNS5_1CILi1EEES8_S8_EEENS6_IJNS7_ILi128EEESA_SA_EEELi128ENS_10bfloat16_tEfNS_4arch4Sm90ELb1ELb0ELb1ELb1ELb1ELb1ELb0ELb1ELb1ELb1ELb0ELb0EEENS1_21CollectiveEpilogueFwdISB_S9_SC_SE_Li256ELb1ELb1ELb0ELb0EEENS1_36VarlenDynamicPersistentTileSchedulerILi128ELi128ELi256ELi128ELb0ELb1ELb1ELb1ELb1ELb1EEEEEEEEEvNT_6ParamsE:
	.zero		3328


//--------------------- SYMBOLS --------------------------

	.type		.nv.reservedSmem.offset0,@object
	.size		.nv.reservedSmem.offset0,0x4
	.type		__assertfail,@function
